	.target	sm_90a

	.elftype	@"ET_EXEC"


//--------------------- .note.nv.tkinfo           --------------------------
	.section	.note.nv.tkinfo,"",@"SHT_NOTE"
	.sectionflags	@"SHF_NOTE_NV_TKINFO"
	.tkinfo
        /*0018*/ 	.word	0x00000002
        /*0030*/ 	.string	""
        /*0030*/ 	.string	"ptxas"
        /*0030*/ 	.string	"Cuda compilation tools, release 13.0, V13.0.88"
        /*0030*/ 	.string	"Build cuda_13.0.r13.0/compiler.36424714_0"
        /*0030*/ 	.string	"-arch sm_90a -m 64 "



//--------------------- .note.nv.cuinfo           --------------------------
	.section	.note.nv.cuinfo,"",@"SHT_NOTE"
	.sectionflags	@"SHF_NOTE_NV_CUINFO"
        /*0018*/ 	.short	0x0002
        /*001a*/ 	.short	0x005a
        /*001c*/ 	.short	0x0082
	.zero		2


//--------------------- .nv.info                  --------------------------
	.section	.nv.info,"",@"SHT_CUDA_INFO"
	.align	4


	//----- nvinfo : EIATTR_REGCOUNT
	.align		4
        /*0000*/ 	.byte	0x04, 0x2f
        /*0002*/ 	.short	(.L_1 - .L_0)
	.align		4
.L_0:
        /*0004*/ 	.word	index@(_ZN10layer_norm31ln_parallel_residual_bwd_kernelINS_13Kernel_traitsIfffffjLj1536ELj1ELj1ELj4ELj16ENS_18Kernel_traits_baseILj1536EfffffjLj128EEEEELb1ELb1ELb1EEEvNS_9BwdParamsE)
        /*0008*/ 	.word	0x0000007c


	//----- nvinfo : EIATTR_FRAME_SIZE
	.align		4
.L_1:
        /*000c*/ 	.byte	0x04, 0x11
        /*000e*/ 	.short	(.L_3 - .L_2)
	.align		4
.L_2:
        /*0010*/ 	.word	index@(_ZN10layer_norm31ln_parallel_residual_bwd_kernelINS_13Kernel_traitsIfffffjLj1536ELj1ELj1ELj4ELj16ENS_18Kernel_traits_baseILj1536EfffffjLj128EEEEELb1ELb1ELb1EEEvNS_9BwdParamsE)
        /*0014*/ 	.word	0x00000000


	//----- nvinfo : EIATTR_REGCOUNT
	.align		4
.L_3:
        /*0018*/ 	.byte	0x04, 0x2f
        /*001a*/ 	.short	(.L_5 - .L_4)
	.align		4
.L_4:
        /*001c*/ 	.word	index@(_ZN10layer_norm40ln_parallel_residual_bwd_finalize_kernelINS_22Kernel_traits_finalizeILj1536EfffffjLb0ELj1024ELj4ENS_18Kernel_traits_baseILj1536EfffffjLj1024EEEEELb1EEEvNS_9BwdParamsE)
        /*0020*/ 	.word	0x00000020


	//----- nvinfo : EIATTR_FRAME_SIZE
	.align		4
.L_5:
        /*0024*/ 	.byte	0x04, 0x11
        /*0026*/ 	.short	(.L_7 - .L_6)
	.align		4
.L_6:
        /*0028*/ 	.word	index@(_ZN10layer_norm40ln_parallel_residual_bwd_finalize_kernelINS_22Kernel_traits_finalizeILj1536EfffffjLb0ELj1024ELj4ENS_18Kernel_traits_baseILj1536EfffffjLj1024EEEEELb1EEEvNS_9BwdParamsE)
        /*002c*/ 	.word	0x00000000


	//----- nvinfo : EIATTR_REGCOUNT
	.align		4
.L_7:
        /*0030*/ 	.byte	0x04, 0x2f
        /*0032*/ 	.short	(.L_9 - .L_8)
	.align		4
.L_8:
        /*0034*/ 	.word	index@(_ZN10layer_norm22ln_bwd_finalize_kernelINS_22Kernel_traits_finalizeILj1536EfffffjLb0ELj1024ELj4ENS_18Kernel_traits_baseILj1536EfffffjLj1024EEEEELb0ELb1EEEvNS_9BwdParamsE)
        /*0038*/ 	.word	0x00000020


	//----- nvinfo : EIATTR_FRAME_SIZE
	.align		4
.L_9:
        /*003c*/ 	.byte	0x04, 0x11
        /*003e*/ 	.short	(.L_11 - .L_10)
	.align		4
.L_10:
        /*0040*/ 	.word	index@(_ZN10layer_norm22ln_bwd_finalize_kernelINS_22Kernel_traits_finalizeILj1536EfffffjLb0ELj1024ELj4ENS_18Kernel_traits_baseILj1536EfffffjLj1024EEEEELb0ELb1EEEvNS_9BwdParamsE)
        /*0044*/ 	.word	0x00000000


	//----- nvinfo : EIATTR_REGCOUNT
	.align		4
.L_11:
        /*0048*/ 	.byte	0x04, 0x2f
        /*004a*/ 	.short	(.L_13 - .L_12)
	.align		4
.L_12:
        /*004c*/ 	.word	index@(_ZN10layer_norm31ln_parallel_residual_bwd_kernelINS_13Kernel_traitsIfffffjLj1536ELj1ELj1ELj4ELj16ENS_18Kernel_traits_baseILj1536EfffffjLj128EEEEELb1ELb1ELb0EEEvNS_9BwdParamsE)
        /*0050*/ 	.word	0x00000075


	//----- nvinfo : EIATTR_FRAME_SIZE
	.align		4
.L_13:
        /*0054*/ 	.byte	0x04, 0x11
        /*0056*/ 	.short	(.L_15 - .L_14)
	.align		4
.L_14:
        /*0058*/ 	.word	index@(_ZN10layer_norm31ln_parallel_residual_bwd_kernelINS_13Kernel_traitsIfffffjLj1536ELj1ELj1ELj4ELj16ENS_18Kernel_traits_baseILj1536EfffffjLj128EEEEELb1ELb1ELb0EEEvNS_9BwdParamsE)
        /*005c*/ 	.word	0x00000000


	//----- nvinfo : EIATTR_REGCOUNT
	.align		4
.L_15:
        /*0060*/ 	.byte	0x04, 0x2f
        /*0062*/ 	.short	(.L_17 - .L_16)
	.align		4
.L_16:
        /*0064*/ 	.word	index@(_ZN10layer_norm40ln_parallel_residual_bwd_finalize_kernelINS_22Kernel_traits_finalizeILj1536EfffffjLb0ELj1024ELj4ENS_18Kernel_traits_baseILj1536EfffffjLj1024EEEEELb0EEEvNS_9BwdParamsE)
        /*0068*/ 	.word	0x00000020


	//----- nvinfo : EIATTR_FRAME_SIZE
	.align		4
.L_17:
        /*006c*/ 	.byte	0x04, 0x11
        /*006e*/ 	.short	(.L_19 - .L_18)
	.align		4
.L_18:
        /*0070*/ 	.word	index@(_ZN10layer_norm40ln_parallel_residual_bwd_finalize_kernelINS_22Kernel_traits_finalizeILj1536EfffffjLb0ELj1024ELj4ENS_18Kernel_traits_baseILj1536EfffffjLj1024EEEEELb0EEEvNS_9BwdParamsE)
        /*0074*/ 	.word	0x00000000


	//----- nvinfo : EIATTR_REGCOUNT
	.align		4
.L_19:
        /*0078*/ 	.byte	0x04, 0x2f
        /*007a*/ 	.short	(.L_21 - .L_20)
	.align		4
.L_20:
        /*007c*/ 	.word	index@(_ZN10layer_norm22ln_bwd_finalize_kernelINS_22Kernel_traits_finalizeILj1536EfffffjLb0ELj1024ELj4ENS_18Kernel_traits_baseILj1536EfffffjLj1024EEEEELb0ELb0EEEvNS_9BwdParamsE)
        /*0080*/ 	.word	0x00000020


	//----- nvinfo : EIATTR_FRAME_SIZE
	.align		4
.L_21:
        /*0084*/ 	.byte	0x04, 0x11
        /*0086*/ 	.short	(.L_23 - .L_22)
	.align		4
.L_22:
        /*0088*/ 	.word	index@(_ZN10layer_norm22ln_bwd_finalize_kernelINS_22Kernel_traits_finalizeILj1536EfffffjLb0ELj1024ELj4ENS_18Kernel_traits_baseILj1536EfffffjLj1024EEEEELb0ELb0EEEvNS_9BwdParamsE)
        /*008c*/ 	.word	0x00000000


	//----- nvinfo : EIATTR_REGCOUNT
	.align		4
.L_23:
        /*0090*/ 	.byte	0x04, 0x2f
        /*0092*/ 	.short	(.L_25 - .L_24)
	.align		4
.L_24:
        /*0094*/ 	.word	index@(_ZN10layer_norm31ln_parallel_residual_bwd_kernelINS_13Kernel_traitsIfffffjLj1536ELj1ELj1ELj4ELj16ENS_18Kernel_traits_baseILj1536EfffffjLj128EEEEELb1ELb0ELb1EEEvNS_9BwdParamsE)
        /*0098*/ 	.word	0x000000a8


	//----- nvinfo : EIATTR_FRAME_SIZE
	.align		4
.L_25:
        /*009c*/ 	.byte	0x04, 0x11
        /*009e*/ 	.short	(.L_27 - .L_26)
	.align		4
.L_26:
        /*00a0*/ 	.word	index@(_ZN10layer_norm31ln_parallel_residual_bwd_kernelINS_13Kernel_traitsIfffffjLj1536ELj1ELj1ELj4ELj16ENS_18Kernel_traits_baseILj1536EfffffjLj128EEEEELb1ELb0ELb1EEEvNS_9BwdParamsE)
        /*00a4*/ 	.word	0x00000000


	//----- nvinfo : EIATTR_REGCOUNT
	.align		4
.L_27:
        /*00a8*/ 	.byte	0x04, 0x2f
        /*00aa*/ 	.short	(.L_29 - .L_28)
	.align		4
.L_28:
        /*00ac*/ 	.word	index@(_ZN10layer_norm31ln_parallel_residual_bwd_kernelINS_13Kernel_traitsIfffffjLj1536ELj1ELj1ELj4ELj16ENS_18Kernel_traits_baseILj1536EfffffjLj128EEEEELb1ELb0ELb0EEEvNS_9BwdParamsE)
        /*00b0*/ 	.word	0x00000099


	//----- nvinfo : EIATTR_FRAME_SIZE
	.align		4
.L_29:
        /*00b4*/ 	.byte	0x04, 0x11
        /*00b6*/ 	.short	(.L_31 - .L_30)
	.align		4
.L_30:
        /*00b8*/ 	.word	index@(_ZN10layer_norm31ln_parallel_residual_bwd_kernelINS_13Kernel_traitsIfffffjLj1536ELj1ELj1ELj4ELj16ENS_18Kernel_traits_baseILj1536EfffffjLj128EEEEELb1ELb0ELb0EEEvNS_9BwdParamsE)
        /*00bc*/ 	.word	0x00000000


	//----- nvinfo : EIATTR_REGCOUNT
	.align		4
.L_31:
        /*00c0*/ 	.byte	0x04, 0x2f
        /*00c2*/ 	.short	(.L_33 - .L_32)
	.align		4
.L_32:
        /*00c4*/ 	.word	index@(_ZN10layer_norm31ln_parallel_residual_bwd_kernelINS_13Kernel_traitsIfffffjLj1536ELj1ELj1ELj4ELj16ENS_18Kernel_traits_baseILj1536EfffffjLj128EEEEELb0ELb1ELb1EEEvNS_9BwdParamsE)
        /*00c8*/ 	.word	0x00000071


	//----- nvinfo : EIATTR_FRAME_SIZE
	.align		4
.L_33:
        /*00cc*/ 	.byte	0x04, 0x11
        /*00ce*/ 	.short	(.L_35 - .L_34)
	.align		4
.L_34:
        /*00d0*/ 	.word	index@(_ZN10layer_norm31ln_parallel_residual_bwd_kernelINS_13Kernel_traitsIfffffjLj1536ELj1ELj1ELj4ELj16ENS_18Kernel_traits_baseILj1536EfffffjLj128EEEEELb0ELb1ELb1EEEvNS_9BwdParamsE)
        /*00d4*/ 	.word	0x00000000


	//----- nvinfo : EIATTR_REGCOUNT
	.align		4
.L_35:
        /*00d8*/ 	.byte	0x04, 0x2f
        /*00da*/ 	.short	(.L_37 - .L_36)
	.align		4
.L_36:
        /*00dc*/ 	.word	index@(_ZN10layer_norm31ln_parallel_residual_bwd_kernelINS_13Kernel_traitsIfffffjLj1536ELj1ELj1ELj4ELj16ENS_18Kernel_traits_baseILj1536EfffffjLj128EEEEELb0ELb1ELb0EEEvNS_9BwdParamsE)
        /*00e0*/ 	.word	0x0000006b


	//----- nvinfo : EIATTR_FRAME_SIZE
	.align		4
.L_37:
        /*00e4*/ 	.byte	0x04, 0x11
        /*00e6*/ 	.short	(.L_39 - .L_38)
	.align		4
.L_38:
        /*00e8*/ 	.word	index@(_ZN10layer_norm31ln_parallel_residual_bwd_kernelINS_13Kernel_traitsIfffffjLj1536ELj1ELj1ELj4ELj16ENS_18Kernel_traits_baseILj1536EfffffjLj128EEEEELb0ELb1ELb0EEEvNS_9BwdParamsE)
        /*00ec*/ 	.word	0x00000000


	//----- nvinfo : EIATTR_REGCOUNT
	.align		4
.L_39:
        /*00f0*/ 	.byte	0x04, 0x2f
        /*00f2*/ 	.short	(.L_41 - .L_40)
	.align		4
.L_40:
        /*00f4*/ 	.word	index@(_ZN10layer_norm31ln_parallel_residual_bwd_kernelINS_13Kernel_traitsIfffffjLj1536ELj1ELj1ELj4ELj16ENS_18Kernel_traits_baseILj1536EfffffjLj128EEEEELb0ELb0ELb1EEEvNS_9BwdParamsE)
        /*00f8*/ 	.word	0x0000009a


	//----- nvinfo : EIATTR_FRAME_SIZE
	.align		4
.L_41:
        /*00fc*/ 	.byte	0x04, 0x11
        /*00fe*/ 	.short	(.L_43 - .L_42)
	.align		4
.L_42:
        /*0100*/ 	.word	index@(_ZN10layer_norm31ln_parallel_residual_bwd_kernelINS_13Kernel_traitsIfffffjLj1536ELj1ELj1ELj4ELj16ENS_18Kernel_traits_baseILj1536EfffffjLj128EEEEELb0ELb0ELb1EEEvNS_9BwdParamsE)
        /*0104*/ 	.word	0x00000000


	//----- nvinfo : EIATTR_REGCOUNT
	.align		4
.L_43:
        /*0108*/ 	.byte	0x04, 0x2f
        /*010a*/ 	.short	(.L_45 - .L_44)
	.align		4
.L_44:
        /*010c*/ 	.word	index@(_ZN10layer_norm31ln_parallel_residual_bwd_kernelINS_13Kernel_traitsIfffffjLj1536ELj1ELj1ELj4ELj16ENS_18Kernel_traits_baseILj1536EfffffjLj128EEEEELb0ELb0ELb0EEEvNS_9BwdParamsE)
        /*0110*/ 	.word	0x00000090


	//----- nvinfo : EIATTR_FRAME_SIZE
	.align		4
.L_45:
        /*0114*/ 	.byte	0x04, 0x11
        /*0116*/ 	.short	(.L_47 - .L_46)
	.align		4
.L_46:
        /*0118*/ 	.word	index@(_ZN10layer_norm31ln_parallel_residual_bwd_kernelINS_13Kernel_traitsIfffffjLj1536ELj1ELj1ELj4ELj16ENS_18Kernel_traits_baseILj1536EfffffjLj128EEEEELb0ELb0ELb0EEEvNS_9BwdParamsE)
        /*011c*/ 	.word	0x00000000


	//----- nvinfo : EIATTR_REGCOUNT
	.align		4
.L_47:
        /*0120*/ 	.byte	0x04, 0x2f
        /*0122*/ 	.short	(.L_49 - .L_48)
	.align		4
.L_48:
        /*0124*/ 	.word	index@(_ZN10layer_norm31ln_parallel_residual_bwd_kernelINS_13Kernel_traitsI6__halfffffjLj1536ELj1ELj1ELj4ELj16ENS_18Kernel_traits_baseILj1536ES2_ffffjLj128EEEEELb1ELb1ELb1EEEvNS_9BwdParamsE)
        /*0128*/ 	.word	0x0000007a


	//----- nvinfo : EIATTR_FRAME_SIZE
	.align		4
.L_49:
        /*012c*/ 	.byte	0x04, 0x11
        /*012e*/ 	.short	(.L_51 - .L_50)
	.align		4
.L_50:
        /*0130*/ 	.word	index@(_ZN10layer_norm31ln_parallel_residual_bwd_kernelINS_13Kernel_traitsI6__halfffffjLj1536ELj1ELj1ELj4ELj16ENS_18Kernel_traits_baseILj1536ES2_ffffjLj128EEEEELb1ELb1ELb1EEEvNS_9BwdParamsE)
        /*0134*/ 	.word	0x00000000


	//----- nvinfo : EIATTR_REGCOUNT
	.align		4
.L_51:
        /*0138*/ 	.byte	0x04, 0x2f
        /*013a*/ 	.short	(.L_53 - .L_52)
	.align		4
.L_52:
        /*013c*/ 	.word	index@(_ZN10layer_norm40ln_parallel_residual_bwd_finalize_kernelINS_22Kernel_traits_finalizeILj1536E6__halfffffjLb0ELj1024ELj4ENS_18Kernel_traits_baseILj1536ES2_ffffjLj1024EEEEELb1EEEvNS_9BwdParamsE)
        /*0140*/ 	.word	0x00000020


	//----- nvinfo : EIATTR_FRAME_SIZE
	.align		4
.L_53:
        /*0144*/ 	.byte	0x04, 0x11
        /*0146*/ 	.short	(.L_55 - .L_54)
	.align		4
.L_54:
        /*0148*/ 	.word	index@(_ZN10layer_norm40ln_parallel_residual_bwd_finalize_kernelINS_22Kernel_traits_finalizeILj1536E6__halfffffjLb0ELj1024ELj4ENS_18Kernel_traits_baseILj1536ES2_ffffjLj1024EEEEELb1EEEvNS_9BwdParamsE)
        /*014c*/ 	.word	0x00000000


	//----- nvinfo : EIATTR_REGCOUNT
	.align		4
.L_55:
        /*0150*/ 	.byte	0x04, 0x2f
        /*0152*/ 	.short	(.L_57 - .L_56)
	.align		4
.L_56:
        /*0154*/ 	.word	index@(_ZN10layer_norm22ln_bwd_finalize_kernelINS_22Kernel_traits_finalizeILj1536E6__halfffffjLb0ELj1024ELj4ENS_18Kernel_traits_baseILj1536ES2_ffffjLj1024EEEEELb0ELb1EEEvNS_9BwdParamsE)
        /*0158*/ 	.word	0x00000020


	//----- nvinfo : EIATTR_FRAME_SIZE
	.align		4
.L_57:
        /*015c*/ 	.byte	0x04, 0x11
        /*015e*/ 	.short	(.L_59 - .L_58)
	.align		4
.L_58:
        /*0160*/ 	.word	index@(_ZN10layer_norm22ln_bwd_finalize_kernelINS_22Kernel_traits_finalizeILj1536E6__halfffffjLb0ELj1024ELj4ENS_18Kernel_traits_baseILj1536ES2_ffffjLj1024EEEEELb0ELb1EEEvNS_9BwdParamsE)
        /*0164*/ 	.word	0x00000000


	//----- nvinfo : EIATTR_REGCOUNT
	.align		4
.L_59:
        /*0168*/ 	.byte	0x04, 0x2f
        /*016a*/ 	.short	(.L_61 - .L_60)
	.align		4
.L_60:
        /*016c*/ 	.word	index@(_ZN10layer_norm31ln_parallel_residual_bwd_kernelINS_13Kernel_traitsI6__halfffffjLj1536ELj1ELj1ELj4ELj16ENS_18Kernel_traits_baseILj1536ES2_ffffjLj128EEEEELb1ELb1ELb0EEEvNS_9BwdParamsE)
        /*0170*/ 	.word	0x00000075


	//----- nvinfo : EIATTR_FRAME_SIZE
	.align		4
.L_61:
        /*0174*/ 	.byte	0x04, 0x11
        /*0176*/ 	.short	(.L_63 - .L_62)
	.align		4
.L_62:
        /*0178*/ 	.word	index@(_ZN10layer_norm31ln_parallel_residual_bwd_kernelINS_13Kernel_traitsI6__halfffffjLj1536ELj1ELj1ELj4ELj16ENS_18Kernel_traits_baseILj1536ES2_ffffjLj128EEEEELb1ELb1ELb0EEEvNS_9BwdParamsE)
        /*017c*/ 	.word	0x00000000


	//----- nvinfo : EIATTR_REGCOUNT
	.align		4
.L_63:
        /*0180*/ 	.byte	0x04, 0x2f
        /*0182*/ 	.short	(.L_65 - .L_64)
	.align		4
.L_64:
        /*0184*/ 	.word	index@(_ZN10layer_norm40ln_parallel_residual_bwd_finalize_kernelINS_22Kernel_traits_finalizeILj1536E6__halfffffjLb0ELj1024ELj4ENS_18Kernel_traits_baseILj1536ES2_ffffjLj1024EEEEELb0EEEvNS_9BwdParamsE)
        /*0188*/ 	.word	0x00000020


	//----- nvinfo : EIATTR_FRAME_SIZE
	.align		4
.L_65:
        /*018c*/ 	.byte	0x04, 0x11
        /*018e*/ 	.short	(.L_67 - .L_66)
	.align		4
.L_66:
        /*0190*/ 	.word	index@(_ZN10layer_norm40ln_parallel_residual_bwd_finalize_kernelINS_22Kernel_traits_finalizeILj1536E6__halfffffjLb0ELj1024ELj4ENS_18Kernel_traits_baseILj1536ES2_ffffjLj1024EEEEELb0EEEvNS_9BwdParamsE)
        /*0194*/ 	.word	0x00000000


	//----- nvinfo : EIATTR_REGCOUNT
	.align		4
.L_67:
        /*0198*/ 	.byte	0x04, 0x2f
        /*019a*/ 	.short	(.L_69 - .L_68)
	.align		4
.L_68:
        /*019c*/ 	.word	index@(_ZN10layer_norm22ln_bwd_finalize_kernelINS_22Kernel_traits_finalizeILj1536E6__halfffffjLb0ELj1024ELj4ENS_18Kernel_traits_baseILj1536ES2_ffffjLj1024EEEEELb0ELb0EEEvNS_9BwdParamsE)
        /*01a0*/ 	.word	0x00000020


	//----- nvinfo : EIATTR_FRAME_SIZE
	.align		4
.L_69:
        /*01a4*/ 	.byte	0x04, 0x11
        /*01a6*/ 	.short	(.L_71 - .L_70)
	.align		4
.L_70:
        /*01a8*/ 	.word	index@(_ZN10layer_norm22ln_bwd_finalize_kernelINS_22Kernel_traits_finalizeILj1536E6__halfffffjLb0ELj1024ELj4ENS_18Kernel_traits_baseILj1536ES2_ffffjLj1024EEEEELb0ELb0EEEvNS_9BwdParamsE)
        /*01ac*/ 	.word	0x00000000


	//----- nvinfo : EIATTR_REGCOUNT
	.align		4
.L_71:
        /*01b0*/ 	.byte	0x04, 0x2f
        /*01b2*/ 	.short	(.L_73 - .L_72)
	.align		4
.L_72:
        /*01b4*/ 	.word	index@(_ZN10layer_norm31ln_parallel_residual_bwd_kernelINS_13Kernel_traitsI6__halfffffjLj1536ELj1ELj1ELj4ELj16ENS_18Kernel_traits_baseILj1536ES2_ffffjLj128EEEEELb1ELb0ELb1EEEvNS_9BwdParamsE)
        /*01b8*/ 	.word	0x000000a8


	//----- nvinfo : EIATTR_FRAME_SIZE
	.align		4
.L_73:
        /*01bc*/ 	.byte	0x04, 0x11
        /*01be*/ 	.short	(.L_75 - .L_74)
	.align		4
.L_74:
        /*01c0*/ 	.word	index@(_ZN10layer_norm31ln_parallel_residual_bwd_kernelINS_13Kernel_traitsI6__halfffffjLj1536ELj1ELj1ELj4ELj16ENS_18Kernel_traits_baseILj1536ES2_ffffjLj128EEEEELb1ELb0ELb1EEEvNS_9BwdParamsE)
        /*01c4*/ 	.word	0x00000000


	//----- nvinfo : EIATTR_REGCOUNT
	.align		4
.L_75:
        /*01c8*/ 	.byte	0x04, 0x2f
        /*01ca*/ 	.short	(.L_77 - .L_76)
	.align		4
.L_76:
        /*01cc*/ 	.word	index@(_ZN10layer_norm31ln_parallel_residual_bwd_kernelINS_13Kernel_traitsI6__halfffffjLj1536ELj1ELj1ELj4ELj16ENS_18Kernel_traits_baseILj1536ES2_ffffjLj128EEEEELb1ELb0ELb0EEEvNS_9BwdParamsE)
        /*01d0*/ 	.word	0x00000098


	//----- nvinfo : EIATTR_FRAME_SIZE
	.align		4
.L_77:
        /*01d4*/ 	.byte	0x04, 0x11
        /*01d6*/ 	.short	(.L_79 - .L_78)
	.align		4
.L_78:
        /*01d8*/ 	.word	index@(_ZN10layer_norm31ln_parallel_residual_bwd_kernelINS_13Kernel_traitsI6__halfffffjLj1536ELj1ELj1ELj4ELj16ENS_18Kernel_traits_baseILj1536ES2_ffffjLj128EEEEELb1ELb0ELb0EEEvNS_9BwdParamsE)
        /*01dc*/ 	.word	0x00000000


	//----- nvinfo : EIATTR_REGCOUNT
	.align		4
.L_79:
        /*01e0*/ 	.byte	0x04, 0x2f
        /*01e2*/ 	.short	(.L_81 - .L_80)
	.align		4
.L_80:
        /*01e4*/ 	.word	index@(_ZN10layer_norm31ln_parallel_residual_bwd_kernelINS_13Kernel_traitsI6__halfffffjLj1536ELj1ELj1ELj4ELj16ENS_18Kernel_traits_baseILj1536ES2_ffffjLj128EEEEELb0ELb1ELb1EEEvNS_9BwdParamsE)
        /*01e8*/ 	.word	0x00000060


	//----- nvinfo : EIATTR_FRAME_SIZE
	.align		4
.L_81:
        /*01ec*/ 	.byte	0x04, 0x11
        /*01ee*/ 	.short	(.L_83 - .L_82)
	.align		4
.L_82:
        /*01f0*/ 	.word	index@(_ZN10layer_norm31ln_parallel_residual_bwd_kernelINS_13Kernel_traitsI6__halfffffjLj1536ELj1ELj1ELj4ELj16ENS_18Kernel_traits_baseILj1536ES2_ffffjLj128EEEEELb0ELb1ELb1EEEvNS_9BwdParamsE)
        /*01f4*/ 	.word	0x00000000


	//----- nvinfo : EIATTR_REGCOUNT
	.align		4
.L_83:
        /*01f8*/ 	.byte	0x04, 0x2f
        /*01fa*/ 	.short	(.L_85 - .L_84)
	.align		4
.L_84:
        /*01fc*/ 	.word	index@(_ZN10layer_norm31ln_parallel_residual_bwd_kernelINS_13Kernel_traitsI6__halfffffjLj1536ELj1ELj1ELj4ELj16ENS_18Kernel_traits_baseILj1536ES2_ffffjLj128EEEEELb0ELb1ELb0EEEvNS_9BwdParamsE)
        /*0200*/ 	.word	0x0000006b


	//----- nvinfo : EIATTR_FRAME_SIZE
	.align		4
.L_85:
        /*0204*/ 	.byte	0x04, 0x11
        /*0206*/ 	.short	(.L_87 - .L_86)
	.align		4
.L_86:
        /*0208*/ 	.word	index@(_ZN10layer_norm31ln_parallel_residual_bwd_kernelINS_13Kernel_traitsI6__halfffffjLj1536ELj1ELj1ELj4ELj16ENS_18Kernel_traits_baseILj1536ES2_ffffjLj128EEEEELb0ELb1ELb0EEEvNS_9BwdParamsE)
        /*020c*/ 	.word	0x00000000


	//----- nvinfo : EIATTR_REGCOUNT
	.align		4
.L_87:
        /*0210*/ 	.byte	0x04, 0x2f
        /*0212*/ 	.short	(.L_89 - .L_88)
	.align		4
.L_88:
        /*0214*/ 	.word	index@(_ZN10layer_norm31ln_parallel_residual_bwd_kernelINS_13Kernel_traitsI6__halfffffjLj1536ELj1ELj1ELj4ELj16ENS_18Kernel_traits_baseILj1536ES2_ffffjLj128EEEEELb0ELb0ELb1EEEvNS_9BwdParamsE)
        /*0218*/ 	.word	0x0000009a


	//----- nvinfo : EIATTR_FRAME_SIZE
	.align		4
.L_89:
        /*021c*/ 	.byte	0x04, 0x11
        /*021e*/ 	.short	(.L_91 - .L_90)
	.align		4
.L_90:
        /*0220*/ 	.word	index@(_ZN10layer_norm31ln_parallel_residual_bwd_kernelINS_13Kernel_traitsI6__halfffffjLj1536ELj1ELj1ELj4ELj16ENS_18Kernel_traits_baseILj1536ES2_ffffjLj128EEEEELb0ELb0ELb1EEEvNS_9BwdParamsE)
        /*0224*/ 	.word	0x00000000


	//----- nvinfo : EIATTR_REGCOUNT
	.align		4
.L_91:
        /*0228*/ 	.byte	0x04, 0x2f
        /*022a*/ 	.short	(.L_93 - .L_92)
	.align		4
.L_92:
        /*022c*/ 	.word	index@(_ZN10layer_norm31ln_parallel_residual_bwd_kernelINS_13Kernel_traitsI6__halfffffjLj1536ELj1ELj1ELj4ELj16ENS_18Kernel_traits_baseILj1536ES2_ffffjLj128EEEEELb0ELb0ELb0EEEvNS_9BwdParamsE)
        /*0230*/ 	.word	0x0000008f


	//----- nvinfo : EIATTR_FRAME_SIZE
	.align		4
.L_93:
        /*0234*/ 	.byte	0x04, 0x11
        /*0236*/ 	.short	(.L_95 - .L_94)
	.align		4
.L_94:
        /*0238*/ 	.word	index@(_ZN10layer_norm31ln_parallel_residual_bwd_kernelINS_13Kernel_traitsI6__halfffffjLj1536ELj1ELj1ELj4ELj16ENS_18Kernel_traits_baseILj1536ES2_ffffjLj128EEEEELb0ELb0ELb0EEEvNS_9BwdParamsE)
        /*023c*/ 	.word	0x00000000


	//----- nvinfo : EIATTR_REGCOUNT
	.align		4
.L_95:
        /*0240*/ 	.byte	0x04, 0x2f
        /*0242*/ 	.short	(.L_97 - .L_96)
	.align		4
.L_96:
        /*0244*/ 	.word	index@(_ZN10layer_norm31ln_parallel_residual_bwd_kernelINS_13Kernel_traitsIf6__halffS2_fjLj1536ELj1ELj1ELj4ELj8ENS_18Kernel_traits_baseILj1536EfS2_fS2_fjLj128EEEEELb1ELb1ELb1EEEvNS_9BwdParamsE)
        /*0248*/ 	.word	0x0000007b


	//----- nvinfo : EIATTR_FRAME_SIZE
	.align		4
.L_97:
        /*024c*/ 	.byte	0x04, 0x11
        /*024e*/ 	.short	(.L_99 - .L_98)
	.align		4
.L_98:
        /*0250*/ 	.word	index@(_ZN10layer_norm31ln_parallel_residual_bwd_kernelINS_13Kernel_traitsIf6__halffS2_fjLj1536ELj1ELj1ELj4ELj8ENS_18Kernel_traits_baseILj1536EfS2_fS2_fjLj128EEEEELb1ELb1ELb1EEEvNS_9BwdParamsE)
        /*0254*/ 	.word	0x00000000


	//----- nvinfo : EIATTR_REGCOUNT
	.align		4
.L_99:
        /*0258*/ 	.byte	0x04, 0x2f
        /*025a*/ 	.short	(.L_101 - .L_100)
	.align		4
.L_100:
        /*025c*/ 	.word	index@(_ZN10layer_norm40ln_parallel_residual_bwd_finalize_kernelINS_22Kernel_traits_finalizeILj1536Ef6__halffS2_fjLb0ELj1024ELj4ENS_18Kernel_traits_baseILj1536EfS2_fS2_fjLj1024EEEEELb1EEEvNS_9BwdParamsE)
        /*0260*/ 	.word	0x00000020


	//----- nvinfo : EIATTR_FRAME_SIZE
	.align		4
.L_101:
        /*0264*/ 	.byte	0x04, 0x11
        /*0266*/ 	.short	(.L_103 - .L_102)
	.align		4
.L_102:
        /*0268*/ 	.word	index@(_ZN10layer_norm40ln_parallel_residual_bwd_finalize_kernelINS_22Kernel_traits_finalizeILj1536Ef6__halffS2_fjLb0ELj1024ELj4ENS_18Kernel_traits_baseILj1536EfS2_fS2_fjLj1024EEEEELb1EEEvNS_9BwdParamsE)
        /*026c*/ 	.word	0x00000000


	//----- nvinfo : EIATTR_REGCOUNT
	.align		4
.L_103:
        /*0270*/ 	.byte	0x04, 0x2f
        /*0272*/ 	.short	(.L_105 - .L_104)
	.align		4
.L_104:
        /*0274*/ 	.word	index@(_ZN10layer_norm22ln_bwd_finalize_kernelINS_22Kernel_traits_finalizeILj1536Ef6__halffS2_fjLb0ELj1024ELj4ENS_18Kernel_traits_baseILj1536EfS2_fS2_fjLj1024EEEEELb0ELb1EEEvNS_9BwdParamsE)
        /*0278*/ 	.word	0x00000020


	//----- nvinfo : EIATTR_FRAME_SIZE
	.align		4
.L_105:
        /*027c*/ 	.byte	0x04, 0x11
        /*027e*/ 	.short	(.L_107 - .L_106)
	.align		4
.L_106:
        /*0280*/ 	.word	index@(_ZN10layer_norm22ln_bwd_finalize_kernelINS_22Kernel_traits_finalizeILj1536Ef6__halffS2_fjLb0ELj1024ELj4ENS_18Kernel_traits_baseILj1536EfS2_fS2_fjLj1024EEEEELb0ELb1EEEvNS_9BwdParamsE)
        /*0284*/ 	.word	0x00000000


	//----- nvinfo : EIATTR_REGCOUNT
	.align		4
.L_107:
        /*0288*/ 	.byte	0x04, 0x2f
        /*028a*/ 	.short	(.L_109 - .L_108)
	.align		4
.L_108:
        /*028c*/ 	.word	index@(_ZN10layer_norm31ln_parallel_residual_bwd_kernelINS_13Kernel_traitsIf6__halffS2_fjLj1536ELj1ELj1ELj4ELj8ENS_18Kernel_traits_baseILj1536EfS2_fS2_fjLj128EEEEELb1ELb1ELb0EEEvNS_9BwdParamsE)
        /*0290*/ 	.word	0x00000072


	//----- nvinfo : EIATTR_FRAME_SIZE
	.align		4
.L_109:
        /*0294*/ 	.byte	0x04, 0x11
        /*0296*/ 	.short	(.L_111 - .L_110)
	.align		4
.L_110:
        /*0298*/ 	.word	index@(_ZN10layer_norm31ln_parallel_residual_bwd_kernelINS_13Kernel_traitsIf6__halffS2_fjLj1536ELj1ELj1ELj4ELj8ENS_18Kernel_traits_baseILj1536EfS2_fS2_fjLj128EEEEELb1ELb1ELb0EEEvNS_9BwdParamsE)
        /*029c*/ 	.word	0x00000000


	//----- nvinfo : EIATTR_REGCOUNT
	.align		4
.L_111:
        /*02a0*/ 	.byte	0x04, 0x2f
        /*02a2*/ 	.short	(.L_113 - .L_112)
	.align		4
.L_112:
        /*02a4*/ 	.word	index@(_ZN10layer_norm40ln_parallel_residual_bwd_finalize_kernelINS_22Kernel_traits_finalizeILj1536Ef6__halffS2_fjLb0ELj1024ELj4ENS_18Kernel_traits_baseILj1536EfS2_fS2_fjLj1024EEEEELb0EEEvNS_9BwdParamsE)
        /*02a8*/ 	.word	0x00000020


	//----- nvinfo : EIATTR_FRAME_SIZE
	.align		4
.L_113:
        /*02ac*/ 	.byte	0x04, 0x11
        /*02ae*/ 	.short	(.L_115 - .L_114)
	.align		4
.L_114:
        /*02b0*/ 	.word	index@(_ZN10layer_norm40ln_parallel_residual_bwd_finalize_kernelINS_22Kernel_traits_finalizeILj1536Ef6__halffS2_fjLb0ELj1024ELj4ENS_18Kernel_traits_baseILj1536EfS2_fS2_fjLj1024EEEEELb0EEEvNS_9BwdParamsE)
        /*02b4*/ 	.word	0x00000000


	//----- nvinfo : EIATTR_REGCOUNT
	.align		4
.L_115:
        /*02b8*/ 	.byte	0x04, 0x2f
        /*02ba*/ 	.short	(.L_117 - .L_116)
	.align		4
.L_116:
        /*02bc*/ 	.word	index@(_ZN10layer_norm22ln_bwd_finalize_kernelINS_22Kernel_traits_finalizeILj1536Ef6__halffS2_fjLb0ELj1024ELj4ENS_18Kernel_traits_baseILj1536EfS2_fS2_fjLj1024EEEEELb0ELb0EEEvNS_9BwdParamsE)
        /*02c0*/ 	.word	0x00000020


	//----- nvinfo : EIATTR_FRAME_SIZE
	.align		4
.L_117:
        /*02c4*/ 	.byte	0x04, 0x11
        /*02c6*/ 	.short	(.L_119 - .L_118)
	.align		4
.L_118:
        /*02c8*/ 	.word	index@(_ZN10layer_norm22ln_bwd_finalize_kernelINS_22Kernel_traits_finalizeILj1536Ef6__halffS2_fjLb0ELj1024ELj4ENS_18Kernel_traits_baseILj1536EfS2_fS2_fjLj1024EEEEELb0ELb0EEEvNS_9BwdParamsE)
        /*02cc*/ 	.word	0x00000000


	//----- nvinfo : EIATTR_REGCOUNT
	.align		4
.L_119:
        /*02d0*/ 	.byte	0x04, 0x2f
        /*02d2*/ 	.short	(.L_121 - .L_120)
	.align		4
.L_120:
        /*02d4*/ 	.word	index@(_ZN10layer_norm31ln_parallel_residual_bwd_kernelINS_13Kernel_traitsIf6__halffS2_fjLj1536ELj1ELj1ELj4ELj8ENS_18Kernel_traits_baseILj1536EfS2_fS2_fjLj128EEEEELb1ELb0ELb1EEEvNS_9BwdParamsE)
        /*02d8*/ 	.word	0x00000096


	//----- nvinfo : EIATTR_FRAME_SIZE
	.align		4
.L_121:
        /*02dc*/ 	.byte	0x04, 0x11
        /*02de*/ 	.short	(.L_123 - .L_122)
	.align		4
.L_122:
        /*02e0*/ 	.word	index@(_ZN10layer_norm31ln_parallel_residual_bwd_kernelINS_13Kernel_traitsIf6__halffS2_fjLj1536ELj1ELj1ELj4ELj8ENS_18Kernel_traits_baseILj1536EfS2_fS2_fjLj128EEEEELb1ELb0ELb1EEEvNS_9BwdParamsE)
        /*02e4*/ 	.word	0x00000000


	//----- nvinfo : EIATTR_REGCOUNT
	.align		4
.L_123:
        /*02e8*/ 	.byte	0x04, 0x2f
        /*02ea*/ 	.short	(.L_125 - .L_124)
	.align		4
.L_124:
        /*02ec*/ 	.word	index@(_ZN10layer_norm31ln_parallel_residual_bwd_kernelINS_13Kernel_traitsIf6__halffS2_fjLj1536ELj1ELj1ELj4ELj8ENS_18Kernel_traits_baseILj1536EfS2_fS2_fjLj128EEEEELb1ELb0ELb0EEEvNS_9BwdParamsE)
        /*02f0*/ 	.word	0x00000096


	//----- nvinfo : EIATTR_FRAME_SIZE
	.align		4
.L_125:
        /*02f4*/ 	.byte	0x04, 0x11
        /*02f6*/ 	.short	(.L_127 - .L_126)
	.align		4
.L_126:
        /*02f8*/ 	.word	index@(_ZN10layer_norm31ln_parallel_residual_bwd_kernelINS_13Kernel_traitsIf6__halffS2_fjLj1536ELj1ELj1ELj4ELj8ENS_18Kernel_traits_baseILj1536EfS2_fS2_fjLj128EEEEELb1ELb0ELb0EEEvNS_9BwdParamsE)
        /*02fc*/ 	.word	0x00000000


	//----- nvinfo : EIATTR_REGCOUNT
	.align		4
.L_127:
        /*0300*/ 	.byte	0x04, 0x2f
        /*0302*/ 	.short	(.L_129 - .L_128)
	.align		4
.L_128:
        /*0304*/ 	.word	index@(_ZN10layer_norm31ln_parallel_residual_bwd_kernelINS_13Kernel_traitsIf6__halffS2_fjLj1536ELj1ELj1ELj4ELj8ENS_18Kernel_traits_baseILj1536EfS2_fS2_fjLj128EEEEELb0ELb1ELb1EEEvNS_9BwdParamsE)
        /*0308*/ 	.word	0x0000006c


	//----- nvinfo : EIATTR_FRAME_SIZE
	.align		4
.L_129:
        /*030c*/ 	.byte	0x04, 0x11
        /*030e*/ 	.short	(.L_131 - .L_130)
	.align		4
.L_130:
        /*0310*/ 	.word	index@(_ZN10layer_norm31ln_parallel_residual_bwd_kernelINS_13Kernel_traitsIf6__halffS2_fjLj1536ELj1ELj1ELj4ELj8ENS_18Kernel_traits_baseILj1536EfS2_fS2_fjLj128EEEEELb0ELb1ELb1EEEvNS_9BwdParamsE)
        /*0314*/ 	.word	0x00000000


	//----- nvinfo : EIATTR_REGCOUNT
	.align		4
.L_131:
        /*0318*/ 	.byte	0x04, 0x2f
        /*031a*/ 	.short	(.L_133 - .L_132)
	.align		4
.L_132:
        /*031c*/ 	.word	index@(_ZN10layer_norm31ln_parallel_residual_bwd_kernelINS_13Kernel_traitsIf6__halffS2_fjLj1536ELj1ELj1ELj4ELj8ENS_18Kernel_traits_baseILj1536EfS2_fS2_fjLj128EEEEELb0ELb1ELb0EEEvNS_9BwdParamsE)
        /*0320*/ 	.word	0x0000006a


	//----- nvinfo : EIATTR_FRAME_SIZE
	.align		4
.L_133:
        /*0324*/ 	.byte	0x04, 0x11
        /*0326*/ 	.short	(.L_135 - .L_134)
	.align		4
.L_134:
        /*0328*/ 	.word	index@(_ZN10layer_norm31ln_parallel_residual_bwd_kernelINS_13Kernel_traitsIf6__halffS2_fjLj1536ELj1ELj1ELj4ELj8ENS_18Kernel_traits_baseILj1536EfS2_fS2_fjLj128EEEEELb0ELb1ELb0EEEvNS_9BwdParamsE)
        /*032c*/ 	.word	0x00000000


	//----- nvinfo : EIATTR_REGCOUNT
	.align		4
.L_135:
        /*0330*/ 	.byte	0x04, 0x2f
        /*0332*/ 	.short	(.L_137 - .L_136)
	.align		4
.L_136:
        /*0334*/ 	.word	index@(_ZN10layer_norm31ln_parallel_residual_bwd_kernelINS_13Kernel_traitsIf6__halffS2_fjLj1536ELj1ELj1ELj4ELj8ENS_18Kernel_traits_baseILj1536EfS2_fS2_fjLj128EEEEELb0ELb0ELb1EEEvNS_9BwdParamsE)
        /*0338*/ 	.word	0x0000008e


	//----- nvinfo : EIATTR_FRAME_SIZE
	.align		4
.L_137:
        /*033c*/ 	.byte	0x04, 0x11
        /*033e*/ 	.short	(.L_139 - .L_138)
	.align		4
.L_138:
        /*0340*/ 	.word	index@(_ZN10layer_norm31ln_parallel_residual_bwd_kernelINS_13Kernel_traitsIf6__halffS2_fjLj1536ELj1ELj1ELj4ELj8ENS_18Kernel_traits_baseILj1536EfS2_fS2_fjLj128EEEEELb0ELb0ELb1EEEvNS_9BwdParamsE)
        /*0344*/ 	.word	0x00000000


	//----- nvinfo : EIATTR_REGCOUNT
	.align		4
.L_139:
        /*0348*/ 	.byte	0x04, 0x2f
        /*034a*/ 	.short	(.L_141 - .L_140)
	.align		4
.L_140:
        /*034c*/ 	.word	index@(_ZN10layer_norm31ln_parallel_residual_bwd_kernelINS_13Kernel_traitsIf6__halffS2_fjLj1536ELj1ELj1ELj4ELj8ENS_18Kernel_traits_baseILj1536EfS2_fS2_fjLj128EEEEELb0ELb0ELb0EEEvNS_9BwdParamsE)
        /*0350*/ 	.word	0x0000008e


	//----- nvinfo : EIATTR_FRAME_SIZE
	.align		4
.L_141:
        /*0354*/ 	.byte	0x04, 0x11
        /*0356*/ 	.short	(.L_143 - .L_142)
	.align		4
.L_142:
        /*0358*/ 	.word	index@(_ZN10layer_norm31ln_parallel_residual_bwd_kernelINS_13Kernel_traitsIf6__halffS2_fjLj1536ELj1ELj1ELj4ELj8ENS_18Kernel_traits_baseILj1536EfS2_fS2_fjLj128EEEEELb0ELb0ELb0EEEvNS_9BwdParamsE)
        /*035c*/ 	.word	0x00000000


	//----- nvinfo : EIATTR_REGCOUNT
	.align		4
.L_143:
        /*0360*/ 	.byte	0x04, 0x2f
        /*0362*/ 	.short	(.L_145 - .L_144)
	.align		4
.L_144:
        /*0364*/ 	.word	index@(_ZN10layer_norm31ln_parallel_residual_bwd_kernelINS_13Kernel_traitsI6__halfS2_fS2_fjLj1536ELj1ELj1ELj4ELj8ENS_18Kernel_traits_baseILj1536ES2_S2_fS2_fjLj128EEEEELb1ELb1ELb1EEEvNS_9BwdParamsE)
        /*0368*/ 	.word	0x00000070


	//----- nvinfo : EIATTR_FRAME_SIZE
	.align		4
.L_145:
        /*036c*/ 	.byte	0x04, 0x11
        /*036e*/ 	.short	(.L_147 - .L_146)
	.align		4
.L_146:
        /*0370*/ 	.word	index@(_ZN10layer_norm31ln_parallel_residual_bwd_kernelINS_13Kernel_traitsI6__halfS2_fS2_fjLj1536ELj1ELj1ELj4ELj8ENS_18Kernel_traits_baseILj1536ES2_S2_fS2_fjLj128EEEEELb1ELb1ELb1EEEvNS_9BwdParamsE)
        /*0374*/ 	.word	0x00000000


	//----- nvinfo : EIATTR_REGCOUNT
	.align		4
.L_147:
        /*0378*/ 	.byte	0x04, 0x2f
        /*037a*/ 	.short	(.L_149 - .L_148)
	.align		4
.L_148:
        /*037c*/ 	.word	index@(_ZN10layer_norm40ln_parallel_residual_bwd_finalize_kernelINS_22Kernel_traits_finalizeILj1536E6__halfS2_fS2_fjLb0ELj1024ELj4ENS_18Kernel_traits_baseILj1536ES2_S2_fS2_fjLj1024EEEEELb1EEEvNS_9BwdParamsE)
        /*0380*/ 	.word	0x00000020


	//----- nvinfo : EIATTR_FRAME_SIZE
	.align		4
.L_149:
        /*0384*/ 	.byte	0x04, 0x11
        /*0386*/ 	.short	(.L_151 - .L_150)
	.align		4
.L_150:
        /*0388*/ 	.word	index@(_ZN10layer_norm40ln_parallel_residual_bwd_finalize_kernelINS_22Kernel_traits_finalizeILj1536E6__halfS2_fS2_fjLb0ELj1024ELj4ENS_18Kernel_traits_baseILj1536ES2_S2_fS2_fjLj1024EEEEELb1EEEvNS_9BwdParamsE)
        /*038c*/ 	.word	0x00000000


	//----- nvinfo : EIATTR_REGCOUNT
	.align		4
.L_151:
        /*0390*/ 	.byte	0x04, 0x2f
        /*0392*/ 	.short	(.L_153 - .L_152)
	.align		4
.L_152:
        /*0394*/ 	.word	index@(_ZN10layer_norm22ln_bwd_finalize_kernelINS_22Kernel_traits_finalizeILj1536E6__halfS2_fS2_fjLb0ELj1024ELj4ENS_18Kernel_traits_baseILj1536ES2_S2_fS2_fjLj1024EEEEELb0ELb1EEEvNS_9BwdParamsE)
        /*0398*/ 	.word	0x00000020


	//----- nvinfo : EIATTR_FRAME_SIZE
	.align		4
.L_153:
        /*039c*/ 	.byte	0x04, 0x11
        /*039e*/ 	.short	(.L_155 - .L_154)
	.align		4
.L_154:
        /*03a0*/ 	.word	index@(_ZN10layer_norm22ln_bwd_finalize_kernelINS_22Kernel_traits_finalizeILj1536E6__halfS2_fS2_fjLb0ELj1024ELj4ENS_18Kernel_traits_baseILj1536ES2_S2_fS2_fjLj1024EEEEELb0ELb1EEEvNS_9BwdParamsE)
        /*03a4*/ 	.word	0x00000000


	//----- nvinfo : EIATTR_REGCOUNT
	.align		4
.L_155:
        /*03a8*/ 	.byte	0x04, 0x2f
        /*03aa*/ 	.short	(.L_157 - .L_156)
	.align		4
.L_156:
        /*03ac*/ 	.word	index@(_ZN10layer_norm31ln_parallel_residual_bwd_kernelINS_13Kernel_traitsI6__halfS2_fS2_fjLj1536ELj1ELj1ELj4ELj8ENS_18Kernel_traits_baseILj1536ES2_S2_fS2_fjLj128EEEEELb1ELb1ELb0EEEvNS_9BwdParamsE)
        /*03b0*/ 	.word	0x00000072


	//----- nvinfo : EIATTR_FRAME_SIZE
	.align		4
.L_157:
        /*03b4*/ 	.byte	0x04, 0x11
        /*03b6*/ 	.short	(.L_159 - .L_158)
	.align		4
.L_158:
        /*03b8*/ 	.word	index@(_ZN10layer_norm31ln_parallel_residual_bwd_kernelINS_13Kernel_traitsI6__halfS2_fS2_fjLj1536ELj1ELj1ELj4ELj8ENS_18Kernel_traits_baseILj1536ES2_S2_fS2_fjLj128EEEEELb1ELb1ELb0EEEvNS_9BwdParamsE)
        /*03bc*/ 	.word	0x00000000


	//----- nvinfo : EIATTR_REGCOUNT
	.align		4
.L_159:
        /*03c0*/ 	.byte	0x04, 0x2f
        /*03c2*/ 	.short	(.L_161 - .L_160)
	.align		4
.L_160:
        /*03c4*/ 	.word	index@(_ZN10layer_norm40ln_parallel_residual_bwd_finalize_kernelINS_22Kernel_traits_finalizeILj1536E6__halfS2_fS2_fjLb0ELj1024ELj4ENS_18Kernel_traits_baseILj1536ES2_S2_fS2_fjLj1024EEEEELb0EEEvNS_9BwdParamsE)
        /*03c8*/ 	.word	0x00000020


	//----- nvinfo : EIATTR_FRAME_SIZE
	.align		4
.L_161:
        /*03cc*/ 	.byte	0x04, 0x11
        /*03ce*/ 	.short	(.L_163 - .L_162)
	.align		4
.L_162:
        /*03d0*/ 	.word	index@(_ZN10layer_norm40ln_parallel_residual_bwd_finalize_kernelINS_22Kernel_traits_finalizeILj1536E6__halfS2_fS2_fjLb0ELj1024ELj4ENS_18Kernel_traits_baseILj1536ES2_S2_fS2_fjLj1024EEEEELb0EEEvNS_9BwdParamsE)
        /*03d4*/ 	.word	0x00000000


	//----- nvinfo : EIATTR_REGCOUNT
	.align		4
.L_163:
        /*03d8*/ 	.byte	0x04, 0x2f
        /*03da*/ 	.short	(.L_165 - .L_164)
	.align		4
.L_164:
        /*03dc*/ 	.word	index@(_ZN10layer_norm22ln_bwd_finalize_kernelINS_22Kernel_traits_finalizeILj1536E6__halfS2_fS2_fjLb0ELj1024ELj4ENS_18Kernel_traits_baseILj1536ES2_S2_fS2_fjLj1024EEEEELb0ELb0EEEvNS_9BwdParamsE)
        /*03e0*/ 	.word	0x00000020


	//----- nvinfo : EIATTR_FRAME_SIZE
	.align		4
.L_165:
        /*03e4*/ 	.byte	0x04, 0x11
        /*03e6*/ 	.short	(.L_167 - .L_166)
	.align		4
.L_166:
        /*03e8*/ 	.word	index@(_ZN10layer_norm22ln_bwd_finalize_kernelINS_22Kernel_traits_finalizeILj1536E6__halfS2_fS2_fjLb0ELj1024ELj4ENS_18Kernel_traits_baseILj1536ES2_S2_fS2_fjLj1024EEEEELb0ELb0EEEvNS_9BwdParamsE)
        /*03ec*/ 	.word	0x00000000


	//----- nvinfo : EIATTR_REGCOUNT
	.align		4
.L_167:
        /*03f0*/ 	.byte	0x04, 0x2f
        /*03f2*/ 	.short	(.L_169 - .L_168)
	.align		4
.L_168:
        /*03f4*/ 	.word	index@(_ZN10layer_norm31ln_parallel_residual_bwd_kernelINS_13Kernel_traitsI6__halfS2_fS2_fjLj1536ELj1ELj1ELj4ELj8ENS_18Kernel_traits_baseILj1536ES2_S2_fS2_fjLj128EEEEELb1ELb0ELb1EEEvNS_9BwdParamsE)
        /*03f8*/ 	.word	0x00000096


	//----- nvinfo : EIATTR_FRAME_SIZE
	.align		4
.L_169:
        /*03fc*/ 	.byte	0x04, 0x11
        /*03fe*/ 	.short	(.L_171 - .L_170)
	.align		4
.L_170:
        /*0400*/ 	.word	index@(_ZN10layer_norm31ln_parallel_residual_bwd_kernelINS_13Kernel_traitsI6__halfS2_fS2_fjLj1536ELj1ELj1ELj4ELj8ENS_18Kernel_traits_baseILj1536ES2_S2_fS2_fjLj128EEEEELb1ELb0ELb1EEEvNS_9BwdParamsE)
        /*0404*/ 	.word	0x00000000


	//----- nvinfo : EIATTR_REGCOUNT
	.align		4
.L_171:
        /*0408*/ 	.byte	0x04, 0x2f
        /*040a*/ 	.short	(.L_173 - .L_172)
	.align		4
.L_172:
        /*040c*/ 	.word	index@(_ZN10layer_norm31ln_parallel_residual_bwd_kernelINS_13Kernel_traitsI6__halfS2_fS2_fjLj1536ELj1ELj1ELj4ELj8ENS_18Kernel_traits_baseILj1536ES2_S2_fS2_fjLj128EEEEELb1ELb0ELb0EEEvNS_9BwdParamsE)
        /*0410*/ 	.word	0x00000096


	//----- nvinfo : EIATTR_FRAME_SIZE
	.align		4
.L_173:
        /*0414*/ 	.byte	0x04, 0x11
        /*0416*/ 	.short	(.L_175 - .L_174)
	.align		4
.L_174:
        /*0418*/ 	.word	index@(_ZN10layer_norm31ln_parallel_residual_bwd_kernelINS_13Kernel_traitsI6__halfS2_fS2_fjLj1536ELj1ELj1ELj4ELj8ENS_18Kernel_traits_baseILj1536ES2_S2_fS2_fjLj128EEEEELb1ELb0ELb0EEEvNS_9BwdParamsE)
        /*041c*/ 	.word	0x00000000


	//----- nvinfo : EIATTR_REGCOUNT
	.align		4
.L_175:
        /*0420*/ 	.byte	0x04, 0x2f
        /*0422*/ 	.short	(.L_177 - .L_176)
	.align		4
.L_176:
        /*0424*/ 	.word	index@(_ZN10layer_norm31ln_parallel_residual_bwd_kernelINS_13Kernel_traitsI6__halfS2_fS2_fjLj1536ELj1ELj1ELj4ELj8ENS_18Kernel_traits_baseILj1536ES2_S2_fS2_fjLj128EEEEELb0ELb1ELb1EEEvNS_9BwdParamsE)
        /*0428*/ 	.word	0x0000006e


	//----- nvinfo : EIATTR_FRAME_SIZE
	.align		4
.L_177:
        /*042c*/ 	.byte	0x04, 0x11
        /*042e*/ 	.short	(.L_179 - .L_178)
	.align		4
.L_178:
        /*0430*/ 	.word	index@(_ZN10layer_norm31ln_parallel_residual_bwd_kernelINS_13Kernel_traitsI6__halfS2_fS2_fjLj1536ELj1ELj1ELj4ELj8ENS_18Kernel_traits_baseILj1536ES2_S2_fS2_fjLj128EEEEELb0ELb1ELb1EEEvNS_9BwdParamsE)
        /*0434*/ 	.word	0x00000000


	//----- nvinfo : EIATTR_REGCOUNT
	.align		4
.L_179:
        /*0438*/ 	.byte	0x04, 0x2f
        /*043a*/ 	.short	(.L_181 - .L_180)
	.align		4
.L_180:
        /*043c*/ 	.word	index@(_ZN10layer_norm31ln_parallel_residual_bwd_kernelINS_13Kernel_traitsI6__halfS2_fS2_fjLj1536ELj1ELj1ELj4ELj8ENS_18Kernel_traits_baseILj1536ES2_S2_fS2_fjLj128EEEEELb0ELb1ELb0EEEvNS_9BwdParamsE)
        /*0440*/ 	.word	0x0000006c


	//----- nvinfo : EIATTR_FRAME_SIZE
	.align		4
.L_181:
        /*0444*/ 	.byte	0x04, 0x11
        /*0446*/ 	.short	(.L_183 - .L_182)
	.align		4
.L_182:
        /*0448*/ 	.word	index@(_ZN10layer_norm31ln_parallel_residual_bwd_kernelINS_13Kernel_traitsI6__halfS2_fS2_fjLj1536ELj1ELj1ELj4ELj8ENS_18Kernel_traits_baseILj1536ES2_S2_fS2_fjLj128EEEEELb0ELb1ELb0EEEvNS_9BwdParamsE)
        /*044c*/ 	.word	0x00000000


	//----- nvinfo : EIATTR_REGCOUNT
	.align		4
.L_183:
        /*0450*/ 	.byte	0x04, 0x2f
        /*0452*/ 	.short	(.L_185 - .L_184)
	.align		4
.L_184:
        /*0454*/ 	.word	index@(_ZN10layer_norm31ln_parallel_residual_bwd_kernelINS_13Kernel_traitsI6__halfS2_fS2_fjLj1536ELj1ELj1ELj4ELj8ENS_18Kernel_traits_baseILj1536ES2_S2_fS2_fjLj128EEEEELb0ELb0ELb1EEEvNS_9BwdParamsE)
        /*0458*/ 	.word	0x0000008e


	//----- nvinfo : EIATTR_FRAME_SIZE
	.align		4
.L_185:
        /*045c*/ 	.byte	0x04, 0x11
        /*045e*/ 	.short	(.L_187 - .L_186)
	.align		4
.L_186:
        /*0460*/ 	.word	index@(_ZN10layer_norm31ln_parallel_residual_bwd_kernelINS_13Kernel_traitsI6__halfS2_fS2_fjLj1536ELj1ELj1ELj4ELj8ENS_18Kernel_traits_baseILj1536ES2_S2_fS2_fjLj128EEEEELb0ELb0ELb1EEEvNS_9BwdParamsE)
        /*0464*/ 	.word	0x00000000


	//----- nvinfo : EIATTR_REGCOUNT
	.align		4
.L_187:
        /*0468*/ 	.byte	0x04, 0x2f
        /*046a*/ 	.short	(.L_189 - .L_188)
	.align		4
.L_188:
        /*046c*/ 	.word	index@(_ZN10layer_norm31ln_parallel_residual_bwd_kernelINS_13Kernel_traitsI6__halfS2_fS2_fjLj1536ELj1ELj1ELj4ELj8ENS_18Kernel_traits_baseILj1536ES2_S2_fS2_fjLj128EEEEELb0ELb0ELb0EEEvNS_9BwdParamsE)
        /*0470*/ 	.word	0x0000008f


	//----- nvinfo : EIATTR_FRAME_SIZE
	.align		4
.L_189:
        /*0474*/ 	.byte	0x04, 0x11
        /*0476*/ 	.short	(.L_191 - .L_190)
	.align		4
.L_190:
        /*0478*/ 	.word	index@(_ZN10layer_norm31ln_parallel_residual_bwd_kernelINS_13Kernel_traitsI6__halfS2_fS2_fjLj1536ELj1ELj1ELj4ELj8ENS_18Kernel_traits_baseILj1536ES2_S2_fS2_fjLj128EEEEELb0ELb0ELb0EEEvNS_9BwdParamsE)
        /*047c*/ 	.word	0x00000000


	//----- nvinfo : EIATTR_REGCOUNT
	.align		4
.L_191:
        /*0480*/ 	.byte	0x04, 0x2f
        /*0482*/ 	.short	(.L_193 - .L_192)
	.align		4
.L_192:
        /*0484*/ 	.word	index@(_ZN10layer_norm31ln_parallel_residual_bwd_kernelINS_13Kernel_traitsIf6__halfS2_S2_fjLj1536ELj1ELj1ELj4ELj8ENS_18Kernel_traits_baseILj1536EfS2_S2_S2_fjLj128EEEEELb1ELb1ELb1EEEvNS_9BwdParamsE)
        /*0488*/ 	.word	0x00000071


	//----- nvinfo : EIATTR_FRAME_SIZE
	.align		4
.L_193:
        /*048c*/ 	.byte	0x04, 0x11
        /*048e*/ 	.short	(.L_195 - .L_194)
	.align		4
.L_194:
        /*0490*/ 	.word	index@(_ZN10layer_norm31ln_parallel_residual_bwd_kernelINS_13Kernel_traitsIf6__halfS2_S2_fjLj1536ELj1ELj1ELj4ELj8ENS_18Kernel_traits_baseILj1536EfS2_S2_S2_fjLj128EEEEELb1ELb1ELb1EEEvNS_9BwdParamsE)
        /*0494*/ 	.word	0x00000000


	//----- nvinfo : EIATTR_REGCOUNT
	.align		4
.L_195:
        /*0498*/ 	.byte	0x04, 0x2f
        /*049a*/ 	.short	(.L_197 - .L_196)
	.align		4
.L_196:
        /*049c*/ 	.word	index@(_ZN10layer_norm40ln_parallel_residual_bwd_finalize_kernelINS_22Kernel_traits_finalizeILj1536Ef6__halfS2_S2_fjLb0ELj1024ELj4ENS_18Kernel_traits_baseILj1536EfS2_S2_S2_fjLj1024EEEEELb1EEEvNS_9BwdParamsE)
        /*04a0*/ 	.word	0x00000020


	//----- nvinfo : EIATTR_FRAME_SIZE
	.align		4
.L_197:
        /*04a4*/ 	.byte	0x04, 0x11
        /*04a6*/ 	.short	(.L_199 - .L_198)
	.align		4
.L_198:
        /*04a8*/ 	.word	index@(_ZN10layer_norm40ln_parallel_residual_bwd_finalize_kernelINS_22Kernel_traits_finalizeILj1536Ef6__halfS2_S2_fjLb0ELj1024ELj4ENS_18Kernel_traits_baseILj1536EfS2_S2_S2_fjLj1024EEEEELb1EEEvNS_9BwdParamsE)
        /*04ac*/ 	.word	0x00000000


	//----- nvinfo : EIATTR_REGCOUNT
	.align		4
.L_199:
        /*04b0*/ 	.byte	0x04, 0x2f
        /*04b2*/ 	.short	(.L_201 - .L_200)
	.align		4
.L_200:
        /*04b4*/ 	.word	index@(_ZN10layer_norm22ln_bwd_finalize_kernelINS_22Kernel_traits_finalizeILj1536Ef6__halfS2_S2_fjLb0ELj1024ELj4ENS_18Kernel_traits_baseILj1536EfS2_S2_S2_fjLj1024EEEEELb0ELb1EEEvNS_9BwdParamsE)
        /*04b8*/ 	.word	0x00000020


	//----- nvinfo : EIATTR_FRAME_SIZE
	.align		4
.L_201:
        /*04bc*/ 	.byte	0x04, 0x11
        /*04be*/ 	.short	(.L_203 - .L_202)
	.align		4
.L_202:
        /*04c0*/ 	.word	index@(_ZN10layer_norm22ln_bwd_finalize_kernelINS_22Kernel_traits_finalizeILj1536Ef6__halfS2_S2_fjLb0ELj1024ELj4ENS_18Kernel_traits_baseILj1536EfS2_S2_S2_fjLj1024EEEEELb0ELb1EEEvNS_9BwdParamsE)
        /*04c4*/ 	.word	0x00000000


	//----- nvinfo : EIATTR_REGCOUNT
	.align		4
.L_203:
        /*04c8*/ 	.byte	0x04, 0x2f
        /*04ca*/ 	.short	(.L_205 - .L_204)
	.align		4
.L_204:
        /*04cc*/ 	.word	index@(_ZN10layer_norm31ln_parallel_residual_bwd_kernelINS_13Kernel_traitsIf6__halfS2_S2_fjLj1536ELj1ELj1ELj4ELj8ENS_18Kernel_traits_baseILj1536EfS2_S2_S2_fjLj128EEEEELb1ELb1ELb0EEEvNS_9BwdParamsE)
        /*04d0*/ 	.word	0x0000006c


	//----- nvinfo : EIATTR_FRAME_SIZE
	.align		4
.L_205:
        /*04d4*/ 	.byte	0x04, 0x11
        /*04d6*/ 	.short	(.L_207 - .L_206)
	.align		4
.L_206:
        /*04d8*/ 	.word	index@(_ZN10layer_norm31ln_parallel_residual_bwd_kernelINS_13Kernel_traitsIf6__halfS2_S2_fjLj1536ELj1ELj1ELj4ELj8ENS_18Kernel_traits_baseILj1536EfS2_S2_S2_fjLj128EEEEELb1ELb1ELb0EEEvNS_9BwdParamsE)
        /*04dc*/ 	.word	0x00000000


	//----- nvinfo : EIATTR_REGCOUNT
	.align		4
.L_207:
        /*04e0*/ 	.byte	0x04, 0x2f
        /*04e2*/ 	.short	(.L_209 - .L_208)
	.align		4
.L_208:
        /*04e4*/ 	.word	index@(_ZN10layer_norm40ln_parallel_residual_bwd_finalize_kernelINS_22Kernel_traits_finalizeILj1536Ef6__halfS2_S2_fjLb0ELj1024ELj4ENS_18Kernel_traits_baseILj1536EfS2_S2_S2_fjLj1024EEEEELb0EEEvNS_9BwdParamsE)
        /*04e8*/ 	.word	0x00000020


	//----- nvinfo : EIATTR_FRAME_SIZE
	.align		4
.L_209:
        /*04ec*/ 	.byte	0x04, 0x11
        /*04ee*/ 	.short	(.L_211 - .L_210)
	.align		4
.L_210:
        /*04f0*/ 	.word	index@(_ZN10layer_norm40ln_parallel_residual_bwd_finalize_kernelINS_22Kernel_traits_finalizeILj1536Ef6__halfS2_S2_fjLb0ELj1024ELj4ENS_18Kernel_traits_baseILj1536EfS2_S2_S2_fjLj1024EEEEELb0EEEvNS_9BwdParamsE)
        /*04f4*/ 	.word	0x00000000


	//----- nvinfo : EIATTR_REGCOUNT
	.align		4
.L_211:
        /*04f8*/ 	.byte	0x04, 0x2f
        /*04fa*/ 	.short	(.L_213 - .L_212)
	.align		4
.L_212:
        /*04fc*/ 	.word	index@(_ZN10layer_norm22ln_bwd_finalize_kernelINS_22Kernel_traits_finalizeILj1536Ef6__halfS2_S2_fjLb0ELj1024ELj4ENS_18Kernel_traits_baseILj1536EfS2_S2_S2_fjLj1024EEEEELb0ELb0EEEvNS_9BwdParamsE)
        /*0500*/ 	.word	0x00000020


	//----- nvinfo : EIATTR_FRAME_SIZE
	.align		4
.L_213:
        /*0504*/ 	.byte	0x04, 0x11
        /*0506*/ 	.short	(.L_215 - .L_214)
	.align		4
.L_214:
        /*0508*/ 	.word	index@(_ZN10layer_norm22ln_bwd_finalize_kernelINS_22Kernel_traits_finalizeILj1536Ef6__halfS2_S2_fjLb0ELj1024ELj4ENS_18Kernel_traits_baseILj1536EfS2_S2_S2_fjLj1024EEEEELb0ELb0EEEvNS_9BwdParamsE)
        /*050c*/ 	.word	0x00000000


	//----- nvinfo : EIATTR_REGCOUNT
	.align		4
.L_215:
        /*0510*/ 	.byte	0x04, 0x2f
        /*0512*/ 	.short	(.L_217 - .L_216)
	.align		4
.L_216:
        /*0514*/ 	.word	index@(_ZN10layer_norm31ln_parallel_residual_bwd_kernelINS_13Kernel_traitsIf6__halfS2_S2_fjLj1536ELj1ELj1ELj4ELj8ENS_18Kernel_traits_baseILj1536EfS2_S2_S2_fjLj128EEEEELb1ELb0ELb1EEEvNS_9BwdParamsE)
        /*0518*/ 	.word	0x00000091


	//----- nvinfo : EIATTR_FRAME_SIZE
	.align		4
.L_217:
        /*051c*/ 	.byte	0x04, 0x11
        /*051e*/ 	.short	(.L_219 - .L_218)
	.align		4
.L_218:
        /*0520*/ 	.word	index@(_ZN10layer_norm31ln_parallel_residual_bwd_kernelINS_13Kernel_traitsIf6__halfS2_S2_fjLj1536ELj1ELj1ELj4ELj8ENS_18Kernel_traits_baseILj1536EfS2_S2_S2_fjLj128EEEEELb1ELb0ELb1EEEvNS_9BwdParamsE)
        /*0524*/ 	.word	0x00000000


	//----- nvinfo : EIATTR_REGCOUNT
	.align		4
.L_219:
        /*0528*/ 	.byte	0x04, 0x2f
        /*052a*/ 	.short	(.L_221 - .L_220)
	.align		4
.L_220:
        /*052c*/ 	.word	index@(_ZN10layer_norm31ln_parallel_residual_bwd_kernelINS_13Kernel_traitsIf6__halfS2_S2_fjLj1536ELj1ELj1ELj4ELj8ENS_18Kernel_traits_baseILj1536EfS2_S2_S2_fjLj128EEEEELb1ELb0ELb0EEEvNS_9BwdParamsE)
        /*0530*/ 	.word	0x00000090


	//----- nvinfo : EIATTR_FRAME_SIZE
	.align		4
.L_221:
        /*0534*/ 	.byte	0x04, 0x11
        /*0536*/ 	.short	(.L_223 - .L_222)
	.align		4
.L_222:
        /*0538*/ 	.word	index@(_ZN10layer_norm31ln_parallel_residual_bwd_kernelINS_13Kernel_traitsIf6__halfS2_S2_fjLj1536ELj1ELj1ELj4ELj8ENS_18Kernel_traits_baseILj1536EfS2_S2_S2_fjLj128EEEEELb1ELb0ELb0EEEvNS_9BwdParamsE)
        /*053c*/ 	.word	0x00000000


	//----- nvinfo : EIATTR_REGCOUNT
	.align		4
.L_223:
        /*0540*/ 	.byte	0x04, 0x2f
        /*0542*/ 	.short	(.L_225 - .L_224)
	.align		4
.L_224:
        /*0544*/ 	.word	index@(_ZN10layer_norm31ln_parallel_residual_bwd_kernelINS_13Kernel_traitsIf6__halfS2_S2_fjLj1536ELj1ELj1ELj4ELj8ENS_18Kernel_traits_baseILj1536EfS2_S2_S2_fjLj128EEEEELb0ELb1ELb1EEEvNS_9BwdParamsE)
        /*0548*/ 	.word	0x00000060


	//----- nvinfo : EIATTR_FRAME_SIZE
	.align		4
.L_225:
        /*054c*/ 	.byte	0x04, 0x11
        /*054e*/ 	.short	(.L_227 - .L_226)
	.align		4
.L_226:
        /*0550*/ 	.word	index@(_ZN10layer_norm31ln_parallel_residual_bwd_kernelINS_13Kernel_traitsIf6__halfS2_S2_fjLj1536ELj1ELj1ELj4ELj8ENS_18Kernel_traits_baseILj1536EfS2_S2_S2_fjLj128EEEEELb0ELb1ELb1EEEvNS_9BwdParamsE)
        /*0554*/ 	.word	0x00000000


	//----- nvinfo : EIATTR_REGCOUNT
	.align		4
.L_227:
        /*0558*/ 	.byte	0x04, 0x2f
        /*055a*/ 	.short	(.L_229 - .L_228)
	.align		4
.L_228:
        /*055c*/ 	.word	index@(_ZN10layer_norm31ln_parallel_residual_bwd_kernelINS_13Kernel_traitsIf6__halfS2_S2_fjLj1536ELj1ELj1ELj4ELj8ENS_18Kernel_traits_baseILj1536EfS2_S2_S2_fjLj128EEEEELb0ELb1ELb0EEEvNS_9BwdParamsE)
        /*0560*/ 	.word	0x00000060


	//----- nvinfo : EIATTR_FRAME_SIZE
	.align		4
.L_229:
        /*0564*/ 	.byte	0x04, 0x11
        /*0566*/ 	.short	(.L_231 - .L_230)
	.align		4
.L_230:
        /*0568*/ 	.word	index@(_ZN10layer_norm31ln_parallel_residual_bwd_kernelINS_13Kernel_traitsIf6__halfS2_S2_fjLj1536ELj1ELj1ELj4ELj8ENS_18Kernel_traits_baseILj1536EfS2_S2_S2_fjLj128EEEEELb0ELb1ELb0EEEvNS_9BwdParamsE)
        /*056c*/ 	.word	0x00000000


	//----- nvinfo : EIATTR_REGCOUNT
	.align		4
.L_231:
        /*0570*/ 	.byte	0x04, 0x2f
        /*0572*/ 	.short	(.L_233 - .L_232)
	.align		4
.L_232:
        /*0574*/ 	.word	index@(_ZN10layer_norm31ln_parallel_residual_bwd_kernelINS_13Kernel_traitsIf6__halfS2_S2_fjLj1536ELj1ELj1ELj4ELj8ENS_18Kernel_traits_baseILj1536EfS2_S2_S2_fjLj128EEEEELb0ELb0ELb1EEEvNS_9BwdParamsE)
        /*0578*/ 	.word	0x00000080


	//----- nvinfo : EIATTR_FRAME_SIZE
	.align		4
.L_233:
        /*057c*/ 	.byte	0x04, 0x11
        /*057e*/ 	.short	(.L_235 - .L_234)
	.align		4
.L_234:
        /*0580*/ 	.word	index@(_ZN10layer_norm31ln_parallel_residual_bwd_kernelINS_13Kernel_traitsIf6__halfS2_S2_fjLj1536ELj1ELj1ELj4ELj8ENS_18Kernel_traits_baseILj1536EfS2_S2_S2_fjLj128EEEEELb0ELb0ELb1EEEvNS_9BwdParamsE)
        /*0584*/ 	.word	0x00000000


	//----- nvinfo : EIATTR_REGCOUNT
	.align		4
.L_235:
        /*0588*/ 	.byte	0x04, 0x2f
        /*058a*/ 	.short	(.L_237 - .L_236)
	.align		4
.L_236:
        /*058c*/ 	.word	index@(_ZN10layer_norm31ln_parallel_residual_bwd_kernelINS_13Kernel_traitsIf6__halfS2_S2_fjLj1536ELj1ELj1ELj4ELj8ENS_18Kernel_traits_baseILj1536EfS2_S2_S2_fjLj128EEEEELb0ELb0ELb0EEEvNS_9BwdParamsE)
        /*0590*/ 	.word	0x00000089


	//----- nvinfo : EIATTR_FRAME_SIZE
	.align		4
.L_237:
        /*0594*/ 	.byte	0x04, 0x11
        /*0596*/ 	.short	(.L_239 - .L_238)
	.align		4
.L_238:
        /*0598*/ 	.word	index@(_ZN10layer_norm31ln_parallel_residual_bwd_kernelINS_13Kernel_traitsIf6__halfS2_S2_fjLj1536ELj1ELj1ELj4ELj8ENS_18Kernel_traits_baseILj1536EfS2_S2_S2_fjLj128EEEEELb0ELb0ELb0EEEvNS_9BwdParamsE)
        /*059c*/ 	.word	0x00000000


	//----- nvinfo : EIATTR_REGCOUNT
	.align		4
.L_239:
        /*05a0*/ 	.byte	0x04, 0x2f
        /*05a2*/ 	.short	(.L_241 - .L_240)
	.align		4
.L_240:
        /*05a4*/ 	.word	index@(_ZN10layer_norm31ln_parallel_residual_bwd_kernelINS_13Kernel_traitsIf13__nv_bfloat16fS2_fjLj1536ELj1ELj1ELj4ELj8ENS_18Kernel_traits_baseILj1536EfS2_fS2_fjLj128EEEEELb1ELb1ELb1EEEvNS_9BwdParamsE)
        /*05a8*/ 	.word	0x0000007b


	//----- nvinfo : EIATTR_FRAME_SIZE
	.align		4
.L_241:
        /*05ac*/ 	.byte	0x04, 0x11
        /*05ae*/ 	.short	(.L_243 - .L_242)
	.align		4
.L_242:
        /*05b0*/ 	.word	index@(_ZN10layer_norm31ln_parallel_residual_bwd_kernelINS_13Kernel_traitsIf13__nv_bfloat16fS2_fjLj1536ELj1ELj1ELj4ELj8ENS_18Kernel_traits_baseILj1536EfS2_fS2_fjLj128EEEEELb1ELb1ELb1EEEvNS_9BwdParamsE)
        /*05b4*/ 	.word	0x00000000


	//----- nvinfo : EIATTR_REGCOUNT
	.align		4
.L_243:
        /*05b8*/ 	.byte	0x04, 0x2f
        /*05ba*/ 	.short	(.L_245 - .L_244)
	.align		4
.L_244:
        /*05bc*/ 	.word	index@(_ZN10layer_norm40ln_parallel_residual_bwd_finalize_kernelINS_22Kernel_traits_finalizeILj1536Ef13__nv_bfloat16fS2_fjLb0ELj1024ELj4ENS_18Kernel_traits_baseILj1536EfS2_fS2_fjLj1024EEEEELb1EEEvNS_9BwdParamsE)
        /*05c0*/ 	.word	0x00000020


	//----- nvinfo : EIATTR_FRAME_SIZE
	.align		4
.L_245:
        /*05c4*/ 	.byte	0x04, 0x11
        /*05c6*/ 	.short	(.L_247 - .L_246)
	.align		4
.L_246:
        /*05c8*/ 	.word	index@(_ZN10layer_norm40ln_parallel_residual_bwd_finalize_kernelINS_22Kernel_traits_finalizeILj1536Ef13__nv_bfloat16fS2_fjLb0ELj1024ELj4ENS_18Kernel_traits_baseILj1536EfS2_fS2_fjLj1024EEEEELb1EEEvNS_9BwdParamsE)
        /*05cc*/ 	.word	0x00000000


	//----- nvinfo : EIATTR_REGCOUNT
	.align		4
.L_247:
        /*05d0*/ 	.byte	0x04, 0x2f
        /*05d2*/ 	.short	(.L_249 - .L_248)
	.align		4
.L_248:
        /*05d4*/ 	.word	index@(_ZN10layer_norm22ln_bwd_finalize_kernelINS_22Kernel_traits_finalizeILj1536Ef13__nv_bfloat16fS2_fjLb0ELj1024ELj4ENS_18Kernel_traits_baseILj1536EfS2_fS2_fjLj1024EEEEELb0ELb1EEEvNS_9BwdParamsE)
        /*05d8*/ 	.word	0x00000020


	//----- nvinfo : EIATTR_FRAME_SIZE
	.align		4
.L_249:
        /*05dc*/ 	.byte	0x04, 0x11
        /*05de*/ 	.short	(.L_251 - .L_250)
	.align		4
.L_250:
        /*05e0*/ 	.word	index@(_ZN10layer_norm22ln_bwd_finalize_kernelINS_22Kernel_traits_finalizeILj1536Ef13__nv_bfloat16fS2_fjLb0ELj1024ELj4ENS_18Kernel_traits_baseILj1536EfS2_fS2_fjLj1024EEEEELb0ELb1EEEvNS_9BwdParamsE)
        /*05e4*/ 	.word	0x00000000


	//----- nvinfo : EIATTR_REGCOUNT
	.align		4
.L_251:
        /*05e8*/ 	.byte	0x04, 0x2f
        /*05ea*/ 	.short	(.L_253 - .L_252)
	.align		4
.L_252:
        /*05ec*/ 	.word	index@(_ZN10layer_norm31ln_parallel_residual_bwd_kernelINS_13Kernel_traitsIf13__nv_bfloat16fS2_fjLj1536ELj1ELj1ELj4ELj8ENS_18Kernel_traits_baseILj1536EfS2_fS2_fjLj128EEEEELb1ELb1ELb0EEEvNS_9BwdParamsE)
        /*05f0*/ 	.word	0x00000072


	//----- nvinfo : EIATTR_FRAME_SIZE
	.align		4
.L_253:
        /*05f4*/ 	.byte	0x04, 0x11
        /*05f6*/ 	.short	(.L_255 - .L_254)
	.align		4
.L_254:
        /*05f8*/ 	.word	index@(_ZN10layer_norm31ln_parallel_residual_bwd_kernelINS_13Kernel_traitsIf13__nv_bfloat16fS2_fjLj1536ELj1ELj1ELj4ELj8ENS_18Kernel_traits_baseILj1536EfS2_fS2_fjLj128EEEEELb1ELb1ELb0EEEvNS_9BwdParamsE)
        /*05fc*/ 	.word	0x00000000


	//----- nvinfo : EIATTR_REGCOUNT
	.align		4
.L_255:
        /*0600*/ 	.byte	0x04, 0x2f
        /*0602*/ 	.short	(.L_257 - .L_256)
	.align		4
.L_256:
        /*0604*/ 	.word	index@(_ZN10layer_norm40ln_parallel_residual_bwd_finalize_kernelINS_22Kernel_traits_finalizeILj1536Ef13__nv_bfloat16fS2_fjLb0ELj1024ELj4ENS_18Kernel_traits_baseILj1536EfS2_fS2_fjLj1024EEEEELb0EEEvNS_9BwdParamsE)
        /*0608*/ 	.word	0x00000020


	//----- nvinfo : EIATTR_FRAME_SIZE
	.align		4
.L_257:
        /*060c*/ 	.byte	0x04, 0x11
        /*060e*/ 	.short	(.L_259 - .L_258)
	.align		4
.L_258:
        /*0610*/ 	.word	index@(_ZN10layer_norm40ln_parallel_residual_bwd_finalize_kernelINS_22Kernel_traits_finalizeILj1536Ef13__nv_bfloat16fS2_fjLb0ELj1024ELj4ENS_18Kernel_traits_baseILj1536EfS2_fS2_fjLj1024EEEEELb0EEEvNS_9BwdParamsE)
        /*0614*/ 	.word	0x00000000


	//----- nvinfo : EIATTR_REGCOUNT
	.align		4
.L_259:
        /*0618*/ 	.byte	0x04, 0x2f
        /*061a*/ 	.short	(.L_261 - .L_260)
	.align		4
.L_260:
        /*061c*/ 	.word	index@(_ZN10layer_norm22ln_bwd_finalize_kernelINS_22Kernel_traits_finalizeILj1536Ef13__nv_bfloat16fS2_fjLb0ELj1024ELj4ENS_18Kernel_traits_baseILj1536EfS2_fS2_fjLj1024EEEEELb0ELb0EEEvNS_9BwdParamsE)
        /*0620*/ 	.word	0x00000020


	//----- nvinfo : EIATTR_FRAME_SIZE
	.align		4
.L_261:
        /*0624*/ 	.byte	0x04, 0x11
        /*0626*/ 	.short	(.L_263 - .L_262)
	.align		4
.L_262:
        /*0628*/ 	.word	index@(_ZN10layer_norm22ln_bwd_finalize_kernelINS_22Kernel_traits_finalizeILj1536Ef13__nv_bfloat16fS2_fjLb0ELj1024ELj4ENS_18Kernel_traits_baseILj1536EfS2_fS2_fjLj1024EEEEELb0ELb0EEEvNS_9BwdParamsE)
        /*062c*/ 	.word	0x00000000


	//----- nvinfo : EIATTR_REGCOUNT
	.align		4
.L_263:
        /*0630*/ 	.byte	0x04, 0x2f
        /*0632*/ 	.short	(.L_265 - .L_264)
	.align		4
.L_264:
        /*0634*/ 	.word	index@(_ZN10layer_norm31ln_parallel_residual_bwd_kernelINS_13Kernel_traitsIf13__nv_bfloat16fS2_fjLj1536ELj1ELj1ELj4ELj8ENS_18Kernel_traits_baseILj1536EfS2_fS2_fjLj128EEEEELb1ELb0ELb1EEEvNS_9BwdParamsE)
        /*0638*/ 	.word	0x00000096


	//----- nvinfo : EIATTR_FRAME_SIZE
	.align		4
.L_265:
        /*063c*/ 	.byte	0x04, 0x11
        /*063e*/ 	.short	(.L_267 - .L_266)
	.align		4
.L_266:
        /*0640*/ 	.word	index@(_ZN10layer_norm31ln_parallel_residual_bwd_kernelINS_13Kernel_traitsIf13__nv_bfloat16fS2_fjLj1536ELj1ELj1ELj4ELj8ENS_18Kernel_traits_baseILj1536EfS2_fS2_fjLj128EEEEELb1ELb0ELb1EEEvNS_9BwdParamsE)
        /*0644*/ 	.word	0x00000000


	//----- nvinfo : EIATTR_REGCOUNT
	.align		4
.L_267:
        /*0648*/ 	.byte	0x04, 0x2f
        /*064a*/ 	.short	(.L_269 - .L_268)
	.align		4
.L_268:
        /*064c*/ 	.word	index@(_ZN10layer_norm31ln_parallel_residual_bwd_kernelINS_13Kernel_traitsIf13__nv_bfloat16fS2_fjLj1536ELj1ELj1ELj4ELj8ENS_18Kernel_traits_baseILj1536EfS2_fS2_fjLj128EEEEELb1ELb0ELb0EEEvNS_9BwdParamsE)
        /*0650*/ 	.word	0x00000096


	//----- nvinfo : EIATTR_FRAME_SIZE
	.align		4
.L_269:
        /*0654*/ 	.byte	0x04, 0x11
        /*0656*/ 	.short	(.L_271 - .L_270)
	.align		4
.L_270:
        /*0658*/ 	.word	index@(_ZN10layer_norm31ln_parallel_residual_bwd_kernelINS_13Kernel_traitsIf13__nv_bfloat16fS2_fjLj1536ELj1ELj1ELj4ELj8ENS_18Kernel_traits_baseILj1536EfS2_fS2_fjLj128EEEEELb1ELb0ELb0EEEvNS_9BwdParamsE)
        /*065c*/ 	.word	0x00000000


	//----- nvinfo : EIATTR_REGCOUNT
	.align		4
.L_271:
        /*0660*/ 	.byte	0x04, 0x2f
        /*0662*/ 	.short	(.L_273 - .L_272)
	.align		4
.L_272:
        /*0664*/ 	.word	index@(_ZN10layer_norm31ln_parallel_residual_bwd_kernelINS_13Kernel_traitsIf13__nv_bfloat16fS2_fjLj1536ELj1ELj1ELj4ELj8ENS_18Kernel_traits_baseILj1536EfS2_fS2_fjLj128EEEEELb0ELb1ELb1EEEvNS_9BwdParamsE)
        /*0668*/ 	.word	0x0000006c


	//----- nvinfo : EIATTR_FRAME_SIZE
	.align		4
.L_273:
        /*066c*/ 	.byte	0x04, 0x11
        /*066e*/ 	.short	(.L_275 - .L_274)
	.align		4
.L_274:
        /*0670*/ 	.word	index@(_ZN10layer_norm31ln_parallel_residual_bwd_kernelINS_13Kernel_traitsIf13__nv_bfloat16fS2_fjLj1536ELj1ELj1ELj4ELj8ENS_18Kernel_traits_baseILj1536EfS2_fS2_fjLj128EEEEELb0ELb1ELb1EEEvNS_9BwdParamsE)
        /*0674*/ 	.word	0x00000000


	//----- nvinfo : EIATTR_REGCOUNT
	.align		4
.L_275:
        /*0678*/ 	.byte	0x04, 0x2f
        /*067a*/ 	.short	(.L_277 - .L_276)
	.align		4
.L_276:
        /*067c*/ 	.word	index@(_ZN10layer_norm31ln_parallel_residual_bwd_kernelINS_13Kernel_traitsIf13__nv_bfloat16fS2_fjLj1536ELj1ELj1ELj4ELj8ENS_18Kernel_traits_baseILj1536EfS2_fS2_fjLj128EEEEELb0ELb1ELb0EEEvNS_9BwdParamsE)
        /*0680*/ 	.word	0x0000006a


	//----- nvinfo : EIATTR_FRAME_SIZE
	.align		4
.L_277:
        /*0684*/ 	.byte	0x04, 0x11
        /*0686*/ 	.short	(.L_279 - .L_278)
	.align		4
.L_278:
        /*0688*/ 	.word	index@(_ZN10layer_norm31ln_parallel_residual_bwd_kernelINS_13Kernel_traitsIf13__nv_bfloat16fS2_fjLj1536ELj1ELj1ELj4ELj8ENS_18Kernel_traits_baseILj1536EfS2_fS2_fjLj128EEEEELb0ELb1ELb0EEEvNS_9BwdParamsE)
        /*068c*/ 	.word	0x00000000


	//----- nvinfo : EIATTR_REGCOUNT
	.align		4
.L_279:
        /*0690*/ 	.byte	0x04, 0x2f
        /*0692*/ 	.short	(.L_281 - .L_280)
	.align		4
.L_280:
        /*0694*/ 	.word	index@(_ZN10layer_norm31ln_parallel_residual_bwd_kernelINS_13Kernel_traitsIf13__nv_bfloat16fS2_fjLj1536ELj1ELj1ELj4ELj8ENS_18Kernel_traits_baseILj1536EfS2_fS2_fjLj128EEEEELb0ELb0ELb1EEEvNS_9BwdParamsE)
        /*0698*/ 	.word	0x0000008e


	//----- nvinfo : EIATTR_FRAME_SIZE
	.align		4
.L_281:
        /*069c*/ 	.byte	0x04, 0x11
        /*069e*/ 	.short	(.L_283 - .L_282)
	.align		4
.L_282:
        /*06a0*/ 	.word	index@(_ZN10layer_norm31ln_parallel_residual_bwd_kernelINS_13Kernel_traitsIf13__nv_bfloat16fS2_fjLj1536ELj1ELj1ELj4ELj8ENS_18Kernel_traits_baseILj1536EfS2_fS2_fjLj128EEEEELb0ELb0ELb1EEEvNS_9BwdParamsE)
        /*06a4*/ 	.word	0x00000000


	//----- nvinfo : EIATTR_REGCOUNT
	.align		4
.L_283:
        /*06a8*/ 	.byte	0x04, 0x2f
        /*06aa*/ 	.short	(.L_285 - .L_284)
	.align		4
.L_284:
        /*06ac*/ 	.word	index@(_ZN10layer_norm31ln_parallel_residual_bwd_kernelINS_13Kernel_traitsIf13__nv_bfloat16fS2_fjLj1536ELj1ELj1ELj4ELj8ENS_18Kernel_traits_baseILj1536EfS2_fS2_fjLj128EEEEELb0ELb0ELb0EEEvNS_9BwdParamsE)
        /*06b0*/ 	.word	0x0000008e


	//----- nvinfo : EIATTR_FRAME_SIZE
	.align		4
.L_285:
        /*06b4*/ 	.byte	0x04, 0x11
        /*06b6*/ 	.short	(.L_287 - .L_286)
	.align		4
.L_286:
        /*06b8*/ 	.word	index@(_ZN10layer_norm31ln_parallel_residual_bwd_kernelINS_13Kernel_traitsIf13__nv_bfloat16fS2_fjLj1536ELj1ELj1ELj4ELj8ENS_18Kernel_traits_baseILj1536EfS2_fS2_fjLj128EEEEELb0ELb0ELb0EEEvNS_9BwdParamsE)
        /*06bc*/ 	.word	0x00000000


	//----- nvinfo : EIATTR_REGCOUNT
	.align		4
.L_287:
        /*06c0*/ 	.byte	0x04, 0x2f
        /*06c2*/ 	.short	(.L_289 - .L_288)
	.align		4
.L_288:
        /*06c4*/ 	.word	index@(_ZN10layer_norm31ln_parallel_residual_bwd_kernelINS_13Kernel_traitsI13__nv_bfloat16S2_fS2_fjLj1536ELj1ELj1ELj4ELj8ENS_18Kernel_traits_baseILj1536ES2_S2_fS2_fjLj128EEEEELb1ELb1ELb1EEEvNS_9BwdParamsE)
        /*06c8*/ 	.word	0x00000070


	//----- nvinfo : EIATTR_FRAME_SIZE
	.align		4
.L_289:
        /*06cc*/ 	.byte	0x04, 0x11
        /*06ce*/ 	.short	(.L_291 - .L_290)
	.align		4
.L_290:
        /*06d0*/ 	.word	index@(_ZN10layer_norm31ln_parallel_residual_bwd_kernelINS_13Kernel_traitsI13__nv_bfloat16S2_fS2_fjLj1536ELj1ELj1ELj4ELj8ENS_18Kernel_traits_baseILj1536ES2_S2_fS2_fjLj128EEEEELb1ELb1ELb1EEEvNS_9BwdParamsE)
        /*06d4*/ 	.word	0x00000000


	//----- nvinfo : EIATTR_REGCOUNT
	.align		4
.L_291:
        /*06d8*/ 	.byte	0x04, 0x2f
        /*06da*/ 	.short	(.L_293 - .L_292)
	.align		4
.L_292:
        /*06dc*/ 	.word	index@(_ZN10layer_norm40ln_parallel_residual_bwd_finalize_kernelINS_22Kernel_traits_finalizeILj1536E13__nv_bfloat16S2_fS2_fjLb0ELj1024ELj4ENS_18Kernel_traits_baseILj1536ES2_S2_fS2_fjLj1024EEEEELb1EEEvNS_9BwdParamsE)
        /*06e0*/ 	.word	0x00000020


	//----- nvinfo : EIATTR_FRAME_SIZE
	.align		4
.L_293:
        /*06e4*/ 	.byte	0x04, 0x11
        /*06e6*/ 	.short	(.L_295 - .L_294)
	.align		4
.L_294:
        /*06e8*/ 	.word	index@(_ZN10layer_norm40ln_parallel_residual_bwd_finalize_kernelINS_22Kernel_traits_finalizeILj1536E13__nv_bfloat16S2_fS2_fjLb0ELj1024ELj4ENS_18Kernel_traits_baseILj1536ES2_S2_fS2_fjLj1024EEEEELb1EEEvNS_9BwdParamsE)
        /*06ec*/ 	.word	0x00000000


	//----- nvinfo : EIATTR_REGCOUNT
	.align		4
.L_295:
        /*06f0*/ 	.byte	0x04, 0x2f
        /*06f2*/ 	.short	(.L_297 - .L_296)
	.align		4
.L_296:
        /*06f4*/ 	.word	index@(_ZN10layer_norm22ln_bwd_finalize_kernelINS_22Kernel_traits_finalizeILj1536E13__nv_bfloat16S2_fS2_fjLb0ELj1024ELj4ENS_18Kernel_traits_baseILj1536ES2_S2_fS2_fjLj1024EEEEELb0ELb1EEEvNS_9BwdParamsE)
        /*06f8*/ 	.word	0x00000020


	//----- nvinfo : EIATTR_FRAME_SIZE
	.align		4
.L_297:
        /*06fc*/ 	.byte	0x04, 0x11
        /*06fe*/ 	.short	(.L_299 - .L_298)
	.align		4
.L_298:
        /*0700*/ 	.word	index@(_ZN10layer_norm22ln_bwd_finalize_kernelINS_22Kernel_traits_finalizeILj1536E13__nv_bfloat16S2_fS2_fjLb0ELj1024ELj4ENS_18Kernel_traits_baseILj1536ES2_S2_fS2_fjLj1024EEEEELb0ELb1EEEvNS_9BwdParamsE)
        /*0704*/ 	.word	0x00000000


	//----- nvinfo : EIATTR_REGCOUNT
	.align		4
.L_299:
        /*0708*/ 	.byte	0x04, 0x2f
        /*070a*/ 	.short	(.L_301 - .L_300)
	.align		4
.L_300:
        /*070c*/ 	.word	index@(_ZN10layer_norm31ln_parallel_residual_bwd_kernelINS_13Kernel_traitsI13__nv_bfloat16S2_fS2_fjLj1536ELj1ELj1ELj4ELj8ENS_18Kernel_traits_baseILj1536ES2_S2_fS2_fjLj128EEEEELb1ELb1ELb0EEEvNS_9BwdParamsE)
        /*0710*/ 	.word	0x00000072


	//----- nvinfo : EIATTR_FRAME_SIZE
	.align		4
.L_301:
        /*0714*/ 	.byte	0x04, 0x11
        /*0716*/ 	.short	(.L_303 - .L_302)
	.align		4
.L_302:
        /*0718*/ 	.word	index@(_ZN10layer_norm31ln_parallel_residual_bwd_kernelINS_13Kernel_traitsI13__nv_bfloat16S2_fS2_fjLj1536ELj1ELj1ELj4ELj8ENS_18Kernel_traits_baseILj1536ES2_S2_fS2_fjLj128EEEEELb1ELb1ELb0EEEvNS_9BwdParamsE)
        /*071c*/ 	.word	0x00000000


	//----- nvinfo : EIATTR_REGCOUNT
	.align		4
.L_303:
        /*0720*/ 	.byte	0x04, 0x2f
        /*0722*/ 	.short	(.L_305 - .L_304)
	.align		4
.L_304:
        /*0724*/ 	.word	index@(_ZN10layer_norm40ln_parallel_residual_bwd_finalize_kernelINS_22Kernel_traits_finalizeILj1536E13__nv_bfloat16S2_fS2_fjLb0ELj1024ELj4ENS_18Kernel_traits_baseILj1536ES2_S2_fS2_fjLj1024EEEEELb0EEEvNS_9BwdParamsE)
        /*0728*/ 	.word	0x00000020


	//----- nvinfo : EIATTR_FRAME_SIZE
	.align		4
.L_305:
        /*072c*/ 	.byte	0x04, 0x11
        /*072e*/ 	.short	(.L_307 - .L_306)
	.align		4
.L_306:
        /*0730*/ 	.word	index@(_ZN10layer_norm40ln_parallel_residual_bwd_finalize_kernelINS_22Kernel_traits_finalizeILj1536E13__nv_bfloat16S2_fS2_fjLb0ELj1024ELj4ENS_18Kernel_traits_baseILj1536ES2_S2_fS2_fjLj1024EEEEELb0EEEvNS_9BwdParamsE)
        /*0734*/ 	.word	0x00000000


	//----- nvinfo : EIATTR_REGCOUNT
	.align		4
.L_307:
        /*0738*/ 	.byte	0x04, 0x2f
        /*073a*/ 	.short	(.L_309 - .L_308)
	.align		4
.L_308:
        /*073c*/ 	.word	index@(_ZN10layer_norm22ln_bwd_finalize_kernelINS_22Kernel_traits_finalizeILj1536E13__nv_bfloat16S2_fS2_fjLb0ELj1024ELj4ENS_18Kernel_traits_baseILj1536ES2_S2_fS2_fjLj1024EEEEELb0ELb0EEEvNS_9BwdParamsE)
        /*0740*/ 	.word	0x00000020


	//----- nvinfo : EIATTR_FRAME_SIZE
	.align		4
.L_309:
        /*0744*/ 	.byte	0x04, 0x11
        /*0746*/ 	.short	(.L_311 - .L_310)
	.align		4
.L_310:
        /*0748*/ 	.word	index@(_ZN10layer_norm22ln_bwd_finalize_kernelINS_22Kernel_traits_finalizeILj1536E13__nv_bfloat16S2_fS2_fjLb0ELj1024ELj4ENS_18Kernel_traits_baseILj1536ES2_S2_fS2_fjLj1024EEEEELb0ELb0EEEvNS_9BwdParamsE)
        /*074c*/ 	.word	0x00000000


	//----- nvinfo : EIATTR_REGCOUNT
	.align		4
.L_311:
        /*0750*/ 	.byte	0x04, 0x2f
        /*0752*/ 	.short	(.L_313 - .L_312)
	.align		4
.L_312:
        /*0754*/ 	.word	index@(_ZN10layer_norm31ln_parallel_residual_bwd_kernelINS_13Kernel_traitsI13__nv_bfloat16S2_fS2_fjLj1536ELj1ELj1ELj4ELj8ENS_18Kernel_traits_baseILj1536ES2_S2_fS2_fjLj128EEEEELb1ELb0ELb1EEEvNS_9BwdParamsE)
        /*0758*/ 	.word	0x00000096


	//----- nvinfo : EIATTR_FRAME_SIZE
	.align		4
.L_313:
        /*075c*/ 	.byte	0x04, 0x11
        /*075e*/ 	.short	(.L_315 - .L_314)
	.align		4
.L_314:
        /*0760*/ 	.word	index@(_ZN10layer_norm31ln_parallel_residual_bwd_kernelINS_13Kernel_traitsI13__nv_bfloat16S2_fS2_fjLj1536ELj1ELj1ELj4ELj8ENS_18Kernel_traits_baseILj1536ES2_S2_fS2_fjLj128EEEEELb1ELb0ELb1EEEvNS_9BwdParamsE)
        /*0764*/ 	.word	0x00000000


	//----- nvinfo : EIATTR_REGCOUNT
	.align		4
.L_315:
        /*0768*/ 	.byte	0x04, 0x2f
        /*076a*/ 	.short	(.L_317 - .L_316)
	.align		4
.L_316:
        /*076c*/ 	.word	index@(_ZN10layer_norm31ln_parallel_residual_bwd_kernelINS_13Kernel_traitsI13__nv_bfloat16S2_fS2_fjLj1536ELj1ELj1ELj4ELj8ENS_18Kernel_traits_baseILj1536ES2_S2_fS2_fjLj128EEEEELb1ELb0ELb0EEEvNS_9BwdParamsE)
        /*0770*/ 	.word	0x00000096


	//----- nvinfo : EIATTR_FRAME_SIZE
	.align		4
.L_317:
        /*0774*/ 	.byte	0x04, 0x11
        /*0776*/ 	.short	(.L_319 - .L_318)
	.align		4
.L_318:
        /*0778*/ 	.word	index@(_ZN10layer_norm31ln_parallel_residual_bwd_kernelINS_13Kernel_traitsI13__nv_bfloat16S2_fS2_fjLj1536ELj1ELj1ELj4ELj8ENS_18Kernel_traits_baseILj1536ES2_S2_fS2_fjLj128EEEEELb1ELb0ELb0EEEvNS_9BwdParamsE)
        /*077c*/ 	.word	0x00000000


	//----- nvinfo : EIATTR_REGCOUNT
	.align		4
.L_319:
        /*0780*/ 	.byte	0x04, 0x2f
        /*0782*/ 	.short	(.L_321 - .L_320)
	.align		4
.L_320:
        /*0784*/ 	.word	index@(_ZN10layer_norm31ln_parallel_residual_bwd_kernelINS_13Kernel_traitsI13__nv_bfloat16S2_fS2_fjLj1536ELj1ELj1ELj4ELj8ENS_18Kernel_traits_baseILj1536ES2_S2_fS2_fjLj128EEEEELb0ELb1ELb1EEEvNS_9BwdParamsE)
        /*0788*/ 	.word	0x0000006e


	//----- nvinfo : EIATTR_FRAME_SIZE
	.align		4
.L_321:
        /*078c*/ 	.byte	0x04, 0x11
        /*078e*/ 	.short	(.L_323 - .L_322)
	.align		4
.L_322:
        /*0790*/ 	.word	index@(_ZN10layer_norm31ln_parallel_residual_bwd_kernelINS_13Kernel_traitsI13__nv_bfloat16S2_fS2_fjLj1536ELj1ELj1ELj4ELj8ENS_18Kernel_traits_baseILj1536ES2_S2_fS2_fjLj128EEEEELb0ELb1ELb1EEEvNS_9BwdParamsE)
        /*0794*/ 	.word	0x00000000


	//----- nvinfo : EIATTR_REGCOUNT
	.align		4
.L_323:
        /*0798*/ 	.byte	0x04, 0x2f
        /*079a*/ 	.short	(.L_325 - .L_324)
	.align		4
.L_324:
        /*079c*/ 	.word	index@(_ZN10layer_norm31ln_parallel_residual_bwd_kernelINS_13Kernel_traitsI13__nv_bfloat16S2_fS2_fjLj1536ELj1ELj1ELj4ELj8ENS_18Kernel_traits_baseILj1536ES2_S2_fS2_fjLj128EEEEELb0ELb1ELb0EEEvNS_9BwdParamsE)
        /*07a0*/ 	.word	0x0000006c


	//----- nvinfo : EIATTR_FRAME_SIZE
	.align		4
.L_325:
        /*07a4*/ 	.byte	0x04, 0x11
        /*07a6*/ 	.short	(.L_327 - .L_326)
	.align		4
.L_326:
        /*07a8*/ 	.word	index@(_ZN10layer_norm31ln_parallel_residual_bwd_kernelINS_13Kernel_traitsI13__nv_bfloat16S2_fS2_fjLj1536ELj1ELj1ELj4ELj8ENS_18Kernel_traits_baseILj1536ES2_S2_fS2_fjLj128EEEEELb0ELb1ELb0EEEvNS_9BwdParamsE)
        /*07ac*/ 	.word	0x00000000


	//----- nvinfo : EIATTR_REGCOUNT
	.align		4
.L_327:
        /*07b0*/ 	.byte	0x04, 0x2f
        /*07b2*/ 	.short	(.L_329 - .L_328)
	.align		4
.L_328:
        /*07b4*/ 	.word	index@(_ZN10layer_norm31ln_parallel_residual_bwd_kernelINS_13Kernel_traitsI13__nv_bfloat16S2_fS2_fjLj1536ELj1ELj1ELj4ELj8ENS_18Kernel_traits_baseILj1536ES2_S2_fS2_fjLj128EEEEELb0ELb0ELb1EEEvNS_9BwdParamsE)
        /*07b8*/ 	.word	0x0000008e


	//----- nvinfo : EIATTR_FRAME_SIZE
	.align		4
.L_329:
        /*07bc*/ 	.byte	0x04, 0x11
        /*07be*/ 	.short	(.L_331 - .L_330)
	.align		4
.L_330:
        /*07c0*/ 	.word	index@(_ZN10layer_norm31ln_parallel_residual_bwd_kernelINS_13Kernel_traitsI13__nv_bfloat16S2_fS2_fjLj1536ELj1ELj1ELj4ELj8ENS_18Kernel_traits_baseILj1536ES2_S2_fS2_fjLj128EEEEELb0ELb0ELb1EEEvNS_9BwdParamsE)
        /*07c4*/ 	.word	0x00000000


	//----- nvinfo : EIATTR_REGCOUNT
	.align		4
.L_331:
        /*07c8*/ 	.byte	0x04, 0x2f
        /*07ca*/ 	.short	(.L_333 - .L_332)
	.align		4
.L_332:
        /*07cc*/ 	.word	index@(_ZN10layer_norm31ln_parallel_residual_bwd_kernelINS_13Kernel_traitsI13__nv_bfloat16S2_fS2_fjLj1536ELj1ELj1ELj4ELj8ENS_18Kernel_traits_baseILj1536ES2_S2_fS2_fjLj128EEEEELb0ELb0ELb0EEEvNS_9BwdParamsE)
        /*07d0*/ 	.word	0x0000008f


	//----- nvinfo : EIATTR_FRAME_SIZE
	.align		4
.L_333:
        /*07d4*/ 	.byte	0x04, 0x11
        /*07d6*/ 	.short	(.L_335 - .L_334)
	.align		4
.L_334:
        /*07d8*/ 	.word	index@(_ZN10layer_norm31ln_parallel_residual_bwd_kernelINS_13Kernel_traitsI13__nv_bfloat16S2_fS2_fjLj1536ELj1ELj1ELj4ELj8ENS_18Kernel_traits_baseILj1536ES2_S2_fS2_fjLj128EEEEELb0ELb0ELb0EEEvNS_9BwdParamsE)
        /*07dc*/ 	.word	0x00000000


	//----- nvinfo : EIATTR_REGCOUNT
	.align		4
.L_335:
        /*07e0*/ 	.byte	0x04, 0x2f
        /*07e2*/ 	.short	(.L_337 - .L_336)
	.align		4
.L_336:
        /*07e4*/ 	.word	index@(_ZN10layer_norm31ln_parallel_residual_bwd_kernelINS_13Kernel_traitsIf13__nv_bfloat16S2_S2_fjLj1536ELj1ELj1ELj4ELj8ENS_18Kernel_traits_baseILj1536EfS2_S2_S2_fjLj128EEEEELb1ELb1ELb1EEEvNS_9BwdParamsE)
        /*07e8*/ 	.word	0x00000071


	//----- nvinfo : EIATTR_FRAME_SIZE
	.align		4
.L_337:
        /*07ec*/ 	.byte	0x04, 0x11
        /*07ee*/ 	.short	(.L_339 - .L_338)
	.align		4
.L_338:
        /*07f0*/ 	.word	index@(_ZN10layer_norm31ln_parallel_residual_bwd_kernelINS_13Kernel_traitsIf13__nv_bfloat16S2_S2_fjLj1536ELj1ELj1ELj4ELj8ENS_18Kernel_traits_baseILj1536EfS2_S2_S2_fjLj128EEEEELb1ELb1ELb1EEEvNS_9BwdParamsE)
        /*07f4*/ 	.word	0x00000000


	//----- nvinfo : EIATTR_REGCOUNT
	.align		4
.L_339:
        /*07f8*/ 	.byte	0x04, 0x2f
        /*07fa*/ 	.short	(.L_341 - .L_340)
	.align		4
.L_340:
        /*07fc*/ 	.word	index@(_ZN10layer_norm40ln_parallel_residual_bwd_finalize_kernelINS_22Kernel_traits_finalizeILj1536Ef13__nv_bfloat16S2_S2_fjLb0ELj1024ELj4ENS_18Kernel_traits_baseILj1536EfS2_S2_S2_fjLj1024EEEEELb1EEEvNS_9BwdParamsE)
        /*0800*/ 	.word	0x00000020


	//----- nvinfo : EIATTR_FRAME_SIZE
	.align		4
.L_341:
        /*0804*/ 	.byte	0x04, 0x11
        /*0806*/ 	.short	(.L_343 - .L_342)
	.align		4
.L_342:
        /*0808*/ 	.word	index@(_ZN10layer_norm40ln_parallel_residual_bwd_finalize_kernelINS_22Kernel_traits_finalizeILj1536Ef13__nv_bfloat16S2_S2_fjLb0ELj1024ELj4ENS_18Kernel_traits_baseILj1536EfS2_S2_S2_fjLj1024EEEEELb1EEEvNS_9BwdParamsE)
        /*080c*/ 	.word	0x00000000


	//----- nvinfo : EIATTR_REGCOUNT
	.align		4
.L_343:
        /*0810*/ 	.byte	0x04, 0x2f
        /*0812*/ 	.short	(.L_345 - .L_344)
	.align		4
.L_344:
        /*0814*/ 	.word	index@(_ZN10layer_norm22ln_bwd_finalize_kernelINS_22Kernel_traits_finalizeILj1536Ef13__nv_bfloat16S2_S2_fjLb0ELj1024ELj4ENS_18Kernel_traits_baseILj1536EfS2_S2_S2_fjLj1024EEEEELb0ELb1EEEvNS_9BwdParamsE)
        /*0818*/ 	.word	0x00000020


	//----- nvinfo : EIATTR_FRAME_SIZE
	.align		4
.L_345:
        /*081c*/ 	.byte	0x04, 0x11
        /*081e*/ 	.short	(.L_347 - .L_346)
	.align		4
.L_346:
        /*0820*/ 	.word	index@(_ZN10layer_norm22ln_bwd_finalize_kernelINS_22Kernel_traits_finalizeILj1536Ef13__nv_bfloat16S2_S2_fjLb0ELj1024ELj4ENS_18Kernel_traits_baseILj1536EfS2_S2_S2_fjLj1024EEEEELb0ELb1EEEvNS_9BwdParamsE)
        /*0824*/ 	.word	0x00000000


	//----- nvinfo : EIATTR_REGCOUNT
	.align		4
.L_347:
        /*0828*/ 	.byte	0x04, 0x2f
        /*082a*/ 	.short	(.L_349 - .L_348)
	.align		4
.L_348:
        /*082c*/ 	.word	index@(_ZN10layer_norm31ln_parallel_residual_bwd_kernelINS_13Kernel_traitsIf13__nv_bfloat16S2_S2_fjLj1536ELj1ELj1ELj4ELj8ENS_18Kernel_traits_baseILj1536EfS2_S2_S2_fjLj128EEEEELb1ELb1ELb0EEEvNS_9BwdParamsE)
        /*0830*/ 	.word	0x0000006c


	//----- nvinfo : EIATTR_FRAME_SIZE
	.align		4
.L_349:
        /*0834*/ 	.byte	0x04, 0x11
        /*0836*/ 	.short	(.L_351 - .L_350)
	.align		4
.L_350:
        /*0838*/ 	.word	index@(_ZN10layer_norm31ln_parallel_residual_bwd_kernelINS_13Kernel_traitsIf13__nv_bfloat16S2_S2_fjLj1536ELj1ELj1ELj4ELj8ENS_18Kernel_traits_baseILj1536EfS2_S2_S2_fjLj128EEEEELb1ELb1ELb0EEEvNS_9BwdParamsE)
        /*083c*/ 	.word	0x00000000


	//----- nvinfo : EIATTR_REGCOUNT
	.align		4
.L_351:
        /*0840*/ 	.byte	0x04, 0x2f
        /*0842*/ 	.short	(.L_353 - .L_352)
	.align		4
.L_352:
        /*0844*/ 	.word	index@(_ZN10layer_norm40ln_parallel_residual_bwd_finalize_kernelINS_22Kernel_traits_finalizeILj1536Ef13__nv_bfloat16S2_S2_fjLb0ELj1024ELj4ENS_18Kernel_traits_baseILj1536EfS2_S2_S2_fjLj1024EEEEELb0EEEvNS_9BwdParamsE)
        /*0848*/ 	.word	0x00000020


	//----- nvinfo : EIATTR_FRAME_SIZE
	.align		4
.L_353:
        /*084c*/ 	.byte	0x04, 0x11
        /*084e*/ 	.short	(.L_355 - .L_354)
	.align		4
.L_354:
        /*0850*/ 	.word	index@(_ZN10layer_norm40ln_parallel_residual_bwd_finalize_kernelINS_22Kernel_traits_finalizeILj1536Ef13__nv_bfloat16S2_S2_fjLb0ELj1024ELj4ENS_18Kernel_traits_baseILj1536EfS2_S2_S2_fjLj1024EEEEELb0EEEvNS_9BwdParamsE)
        /*0854*/ 	.word	0x00000000


	//----- nvinfo : EIATTR_REGCOUNT
	.align		4
.L_355:
        /*0858*/ 	.byte	0x04, 0x2f
        /*085a*/ 	.short	(.L_357 - .L_356)
	.align		4
.L_356:
        /*085c*/ 	.word	index@(_ZN10layer_norm22ln_bwd_finalize_kernelINS_22Kernel_traits_finalizeILj1536Ef13__nv_bfloat16S2_S2_fjLb0ELj1024ELj4ENS_18Kernel_traits_baseILj1536EfS2_S2_S2_fjLj1024EEEEELb0ELb0EEEvNS_9BwdParamsE)
        /*0860*/ 	.word	0x00000020


	//----- nvinfo : EIATTR_FRAME_SIZE
	.align		4
.L_357:
        /*0864*/ 	.byte	0x04, 0x11
        /*0866*/ 	.short	(.L_359 - .L_358)
	.align		4
.L_358:
        /*0868*/ 	.word	index@(_ZN10layer_norm22ln_bwd_finalize_kernelINS_22Kernel_traits_finalizeILj1536Ef13__nv_bfloat16S2_S2_fjLb0ELj1024ELj4ENS_18Kernel_traits_baseILj1536EfS2_S2_S2_fjLj1024EEEEELb0ELb0EEEvNS_9BwdParamsE)
        /*086c*/ 	.word	0x00000000


	//----- nvinfo : EIATTR_REGCOUNT
	.align		4
.L_359:
        /*0870*/ 	.byte	0x04, 0x2f
        /*0872*/ 	.short	(.L_361 - .L_360)
	.align		4
.L_360:
        /*0874*/ 	.word	index@(_ZN10layer_norm31ln_parallel_residual_bwd_kernelINS_13Kernel_traitsIf13__nv_bfloat16S2_S2_fjLj1536ELj1ELj1ELj4ELj8ENS_18Kernel_traits_baseILj1536EfS2_S2_S2_fjLj128EEEEELb1ELb0ELb1EEEvNS_9BwdParamsE)
        /*0878*/ 	.word	0x0000008d


	//----- nvinfo : EIATTR_FRAME_SIZE
	.align		4
.L_361:
        /*087c*/ 	.byte	0x04, 0x11
        /*087e*/ 	.short	(.L_363 - .L_362)
	.align		4
.L_362:
        /*0880*/ 	.word	index@(_ZN10layer_norm31ln_parallel_residual_bwd_kernelINS_13Kernel_traitsIf13__nv_bfloat16S2_S2_fjLj1536ELj1ELj1ELj4ELj8ENS_18Kernel_traits_baseILj1536EfS2_S2_S2_fjLj128EEEEELb1ELb0ELb1EEEvNS_9BwdParamsE)
        /*0884*/ 	.word	0x00000000


	//----- nvinfo : EIATTR_REGCOUNT
	.align		4
.L_363:
        /*0888*/ 	.byte	0x04, 0x2f
        /*088a*/ 	.short	(.L_365 - .L_364)
	.align		4
.L_364:
        /*088c*/ 	.word	index@(_ZN10layer_norm31ln_parallel_residual_bwd_kernelINS_13Kernel_traitsIf13__nv_bfloat16S2_S2_fjLj1536ELj1ELj1ELj4ELj8ENS_18Kernel_traits_baseILj1536EfS2_S2_S2_fjLj128EEEEELb1ELb0ELb0EEEvNS_9BwdParamsE)
        /*0890*/ 	.word	0x00000090


	//----- nvinfo : EIATTR_FRAME_SIZE
	.align		4
.L_365:
        /*0894*/ 	.byte	0x04, 0x11
        /*0896*/ 	.short	(.L_367 - .L_366)
	.align		4
.L_366:
        /*0898*/ 	.word	index@(_ZN10layer_norm31ln_parallel_residual_bwd_kernelINS_13Kernel_traitsIf13__nv_bfloat16S2_S2_fjLj1536ELj1ELj1ELj4ELj8ENS_18Kernel_traits_baseILj1536EfS2_S2_S2_fjLj128EEEEELb1ELb0ELb0EEEvNS_9BwdParamsE)
        /*089c*/ 	.word	0x00000000


	//----- nvinfo : EIATTR_REGCOUNT
	.align		4
.L_367:
        /*08a0*/ 	.byte	0x04, 0x2f
        /*08a2*/ 	.short	(.L_369 - .L_368)
	.align		4
.L_368:
        /*08a4*/ 	.word	index@(_ZN10layer_norm31ln_parallel_residual_bwd_kernelINS_13Kernel_traitsIf13__nv_bfloat16S2_S2_fjLj1536ELj1ELj1ELj4ELj8ENS_18Kernel_traits_baseILj1536EfS2_S2_S2_fjLj128EEEEELb0ELb1ELb1EEEvNS_9BwdParamsE)
        /*08a8*/ 	.word	0x00000060


	//----- nvinfo : EIATTR_FRAME_SIZE
	.align		4
.L_369:
        /*08ac*/ 	.byte	0x04, 0x11
        /*08ae*/ 	.short	(.L_371 - .L_370)
	.align		4
.L_370:
        /*08b0*/ 	.word	index@(_ZN10layer_norm31ln_parallel_residual_bwd_kernelINS_13Kernel_traitsIf13__nv_bfloat16S2_S2_fjLj1536ELj1ELj1ELj4ELj8ENS_18Kernel_traits_baseILj1536EfS2_S2_S2_fjLj128EEEEELb0ELb1ELb1EEEvNS_9BwdParamsE)
        /*08b4*/ 	.word	0x00000000


	//----- nvinfo : EIATTR_REGCOUNT
	.align		4
.L_371:
        /*08b8*/ 	.byte	0x04, 0x2f
        /*08ba*/ 	.short	(.L_373 - .L_372)
	.align		4
.L_372:
        /*08bc*/ 	.word	index@(_ZN10layer_norm31ln_parallel_residual_bwd_kernelINS_13Kernel_traitsIf13__nv_bfloat16S2_S2_fjLj1536ELj1ELj1ELj4ELj8ENS_18Kernel_traits_baseILj1536EfS2_S2_S2_fjLj128EEEEELb0ELb1ELb0EEEvNS_9BwdParamsE)
        /*08c0*/ 	.word	0x00000060


	//----- nvinfo : EIATTR_FRAME_SIZE
	.align		4
.L_373:
        /*08c4*/ 	.byte	0x04, 0x11
        /*08c6*/ 	.short	(.L_375 - .L_374)
	.align		4
.L_374:
        /*08c8*/ 	.word	index@(_ZN10layer_norm31ln_parallel_residual_bwd_kernelINS_13Kernel_traitsIf13__nv_bfloat16S2_S2_fjLj1536ELj1ELj1ELj4ELj8ENS_18Kernel_traits_baseILj1536EfS2_S2_S2_fjLj128EEEEELb0ELb1ELb0EEEvNS_9BwdParamsE)
        /*08cc*/ 	.word	0x00000000


	//----- nvinfo : EIATTR_REGCOUNT
	.align		4
.L_375:
        /*08d0*/ 	.byte	0x04, 0x2f
        /*08d2*/ 	.short	(.L_377 - .L_376)
	.align		4
.L_376:
        /*08d4*/ 	.word	index@(_ZN10layer_norm31ln_parallel_residual_bwd_kernelINS_13Kernel_traitsIf13__nv_bfloat16S2_S2_fjLj1536ELj1ELj1ELj4ELj8ENS_18Kernel_traits_baseILj1536EfS2_S2_S2_fjLj128EEEEELb0ELb0ELb1EEEvNS_9BwdParamsE)
        /*08d8*/ 	.word	0x00000080


	//----- nvinfo : EIATTR_FRAME_SIZE
	.align		4
.L_377:
        /*08dc*/ 	.byte	0x04, 0x11
        /*08de*/ 	.short	(.L_379 - .L_378)
	.align		4
.L_378:
        /*08e0*/ 	.word	index@(_ZN10layer_norm31ln_parallel_residual_bwd_kernelINS_13Kernel_traitsIf13__nv_bfloat16S2_S2_fjLj1536ELj1ELj1ELj4ELj8ENS_18Kernel_traits_baseILj1536EfS2_S2_S2_fjLj128EEEEELb0ELb0ELb1EEEvNS_9BwdParamsE)
        /*08e4*/ 	.word	0x00000000


	//----- nvinfo : EIATTR_REGCOUNT
	.align		4
.L_379:
        /*08e8*/ 	.byte	0x04, 0x2f
        /*08ea*/ 	.short	(.L_381 - .L_380)
	.align		4
.L_380:
        /*08ec*/ 	.word	index@(_ZN10layer_norm31ln_parallel_residual_bwd_kernelINS_13Kernel_traitsIf13__nv_bfloat16S2_S2_fjLj1536ELj1ELj1ELj4ELj8ENS_18Kernel_traits_baseILj1536EfS2_S2_S2_fjLj128EEEEELb0ELb0ELb0EEEvNS_9BwdParamsE)
        /*08f0*/ 	.word	0x00000089


	//----- nvinfo : EIATTR_FRAME_SIZE
	.align		4
.L_381:
        /*08f4*/ 	.byte	0x04, 0x11
        /*08f6*/ 	.short	(.L_383 - .L_382)
	.align		4
.L_382:
        /*08f8*/ 	.word	index@(_ZN10layer_norm31ln_parallel_residual_bwd_kernelINS_13Kernel_traitsIf13__nv_bfloat16S2_S2_fjLj1536ELj1ELj1ELj4ELj8ENS_18Kernel_traits_baseILj1536EfS2_S2_S2_fjLj128EEEEELb0ELb0ELb0EEEvNS_9BwdParamsE)
        /*08fc*/ 	.word	0x00000000


	//----- nvinfo : EIATTR_REGCOUNT
	.align		4
.L_383:
        /*0900*/ 	.byte	0x04, 0x2f
        /*0902*/ 	.short	(.L_385 - .L_384)
	.align		4
.L_384:
        /*0904*/ 	.word	index@(_ZN10layer_norm31ln_parallel_residual_bwd_kernelINS_13Kernel_traitsI6__halfS2_S2_S2_fjLj1536ELj1ELj1ELj4ELj8ENS_18Kernel_traits_baseILj1536ES2_S2_S2_S2_fjLj128EEEEELb1ELb1ELb1EEEvNS_9BwdParamsE)
        /*0908*/ 	.word	0x00000071


	//----- nvinfo : EIATTR_FRAME_SIZE
	.align		4
.L_385:
        /*090c*/ 	.byte	0x04, 0x11
        /*090e*/ 	.short	(.L_387 - .L_386)
	.align		4
.L_386:
        /*0910*/ 	.word	index@(_ZN10layer_norm31ln_parallel_residual_bwd_kernelINS_13Kernel_traitsI6__halfS2_S2_S2_fjLj1536ELj1ELj1ELj4ELj8ENS_18Kernel_traits_baseILj1536ES2_S2_S2_S2_fjLj128EEEEELb1ELb1ELb1EEEvNS_9BwdParamsE)
        /*0914*/ 	.word	0x00000000


	//----- nvinfo : EIATTR_REGCOUNT
	.align		4
.L_387:
        /*0918*/ 	.byte	0x04, 0x2f
        /*091a*/ 	.short	(.L_389 - .L_388)
	.align		4
.L_388:
        /*091c*/ 	.word	index@(_ZN10layer_norm40ln_parallel_residual_bwd_finalize_kernelINS_22Kernel_traits_finalizeILj1536E6__halfS2_S2_S2_fjLb0ELj1024ELj4ENS_18Kernel_traits_baseILj1536ES2_S2_S2_S2_fjLj1024EEEEELb1EEEvNS_9BwdParamsE)
        /*0920*/ 	.word	0x00000020


	//----- nvinfo : EIATTR_FRAME_SIZE
	.align		4
.L_389:
        /*0924*/ 	.byte	0x04, 0x11
        /*0926*/ 	.short	(.L_391 - .L_390)
	.align		4
.L_390:
        /*0928*/ 	.word	index@(_ZN10layer_norm40ln_parallel_residual_bwd_finalize_kernelINS_22Kernel_traits_finalizeILj1536E6__halfS2_S2_S2_fjLb0ELj1024ELj4ENS_18Kernel_traits_baseILj1536ES2_S2_S2_S2_fjLj1024EEEEELb1EEEvNS_9BwdParamsE)
        /*092c*/ 	.word	0x00000000


	//----- nvinfo : EIATTR_REGCOUNT
	.align		4
.L_391:
        /*0930*/ 	.byte	0x04, 0x2f
        /*0932*/ 	.short	(.L_393 - .L_392)
	.align		4
.L_392:
        /*0934*/ 	.word	index@(_ZN10layer_norm22ln_bwd_finalize_kernelINS_22Kernel_traits_finalizeILj1536E6__halfS2_S2_S2_fjLb0ELj1024ELj4ENS_18Kernel_traits_baseILj1536ES2_S2_S2_S2_fjLj1024EEEEELb0ELb1EEEvNS_9BwdParamsE)
        /*0938*/ 	.word	0x00000020


	//----- nvinfo : EIATTR_FRAME_SIZE
	.align		4
.L_393:
        /*093c*/ 	.byte	0x04, 0x11
        /*093e*/ 	.short	(.L_395 - .L_394)
	.align		4
.L_394:
        /*0940*/ 	.word	index@(_ZN10layer_norm22ln_bwd_finalize_kernelINS_22Kernel_traits_finalizeILj1536E6__halfS2_S2_S2_fjLb0ELj1024ELj4ENS_18Kernel_traits_baseILj1536ES2_S2_S2_S2_fjLj1024EEEEELb0ELb1EEEvNS_9BwdParamsE)
        /*0944*/ 	.word	0x00000000


	//----- nvinfo : EIATTR_REGCOUNT
	.align		4
.L_395:
        /*0948*/ 	.byte	0x04, 0x2f
        /*094a*/ 	.short	(.L_397 - .L_396)
	.align		4
.L_396:
        /*094c*/ 	.word	index@(_ZN10layer_norm31ln_parallel_residual_bwd_kernelINS_13Kernel_traitsI6__halfS2_S2_S2_fjLj1536ELj1ELj1ELj4ELj8ENS_18Kernel_traits_baseILj1536ES2_S2_S2_S2_fjLj128EEEEELb1ELb1ELb0EEEvNS_9BwdParamsE)
        /*0950*/ 	.word	0x0000006c


	//----- nvinfo : EIATTR_FRAME_SIZE
	.align		4
.L_397:
        /*0954*/ 	.byte	0x04, 0x11
        /*0956*/ 	.short	(.L_399 - .L_398)
	.align		4
.L_398:
        /*0958*/ 	.word	index@(_ZN10layer_norm31ln_parallel_residual_bwd_kernelINS_13Kernel_traitsI6__halfS2_S2_S2_fjLj1536ELj1ELj1ELj4ELj8ENS_18Kernel_traits_baseILj1536ES2_S2_S2_S2_fjLj128EEEEELb1ELb1ELb0EEEvNS_9BwdParamsE)
        /*095c*/ 	.word	0x00000000


	//----- nvinfo : EIATTR_REGCOUNT
	.align		4
.L_399:
        /*0960*/ 	.byte	0x04, 0x2f
        /*0962*/ 	.short	(.L_401 - .L_400)
	.align		4
.L_400:
        /*0964*/ 	.word	index@(_ZN10layer_norm40ln_parallel_residual_bwd_finalize_kernelINS_22Kernel_traits_finalizeILj1536E6__halfS2_S2_S2_fjLb0ELj1024ELj4ENS_18Kernel_traits_baseILj1536ES2_S2_S2_S2_fjLj1024EEEEELb0EEEvNS_9BwdParamsE)
        /*0968*/ 	.word	0x00000020


	//----- nvinfo : EIATTR_FRAME_SIZE
	.align		4
.L_401:
        /*096c*/ 	.byte	0x04, 0x11
        /*096e*/ 	.short	(.L_403 - .L_402)
	.align		4
.L_402:
        /*0970*/ 	.word	index@(_ZN10layer_norm40ln_parallel_residual_bwd_finalize_kernelINS_22Kernel_traits_finalizeILj1536E6__halfS2_S2_S2_fjLb0ELj1024ELj4ENS_18Kernel_traits_baseILj1536ES2_S2_S2_S2_fjLj1024EEEEELb0EEEvNS_9BwdParamsE)
        /*0974*/ 	.word	0x00000000


	//----- nvinfo : EIATTR_REGCOUNT
	.align		4
.L_403:
        /*0978*/ 	.byte	0x04, 0x2f
        /*097a*/ 	.short	(.L_405 - .L_404)
	.align		4
.L_404:
        /*097c*/ 	.word	index@(_ZN10layer_norm22ln_bwd_finalize_kernelINS_22Kernel_traits_finalizeILj1536E6__halfS2_S2_S2_fjLb0ELj1024ELj4ENS_18Kernel_traits_baseILj1536ES2_S2_S2_S2_fjLj1024EEEEELb0ELb0EEEvNS_9BwdParamsE)
        /*0980*/ 	.word	0x00000020


	//----- nvinfo : EIATTR_FRAME_SIZE
	.align		4
.L_405:
        /*0984*/ 	.byte	0x04, 0x11
        /*0986*/ 	.short	(.L_407 - .L_406)
	.align		4
.L_406:
        /*0988*/ 	.word	index@(_ZN10layer_norm22ln_bwd_finalize_kernelINS_22Kernel_traits_finalizeILj1536E6__halfS2_S2_S2_fjLb0ELj1024ELj4ENS_18Kernel_traits_baseILj1536ES2_S2_S2_S2_fjLj1024EEEEELb0ELb0EEEvNS_9BwdParamsE)
        /*098c*/ 	.word	0x00000000


	//----- nvinfo : EIATTR_REGCOUNT
	.align		4
.L_407:
        /*0990*/ 	.byte	0x04, 0x2f
        /*0992*/ 	.short	(.L_409 - .L_408)
	.align		4
.L_408:
        /*0994*/ 	.word	index@(_ZN10layer_norm31ln_parallel_residual_bwd_kernelINS_13Kernel_traitsI6__halfS2_S2_S2_fjLj1536ELj1ELj1ELj4ELj8ENS_18Kernel_traits_baseILj1536ES2_S2_S2_S2_fjLj128EEEEELb1ELb0ELb1EEEvNS_9BwdParamsE)
        /*0998*/ 	.word	0x0000008d


	//----- nvinfo : EIATTR_FRAME_SIZE
	.align		4
.L_409:
        /*099c*/ 	.byte	0x04, 0x11
        /*099e*/ 	.short	(.L_411 - .L_410)
	.align		4
.L_410:
        /*09a0*/ 	.word	index@(_ZN10layer_norm31ln_parallel_residual_bwd_kernelINS_13Kernel_traitsI6__halfS2_S2_S2_fjLj1536ELj1ELj1ELj4ELj8ENS_18Kernel_traits_baseILj1536ES2_S2_S2_S2_fjLj128EEEEELb1ELb0ELb1EEEvNS_9BwdParamsE)
        /*09a4*/ 	.word	0x00000000


	//----- nvinfo : EIATTR_REGCOUNT
	.align		4
.L_411:
        /*09a8*/ 	.byte	0x04, 0x2f
        /*09aa*/ 	.short	(.L_413 - .L_412)
	.align		4
.L_412:
        /*09ac*/ 	.word	index@(_ZN10layer_norm31ln_parallel_residual_bwd_kernelINS_13Kernel_traitsI6__halfS2_S2_S2_fjLj1536ELj1ELj1ELj4ELj8ENS_18Kernel_traits_baseILj1536ES2_S2_S2_S2_fjLj128EEEEELb1ELb0ELb0EEEvNS_9BwdParamsE)
        /*09b0*/ 	.word	0x00000090


	//----- nvinfo : EIATTR_FRAME_SIZE
	.align		4
.L_413:
        /*09b4*/ 	.byte	0x04, 0x11
        /*09b6*/ 	.short	(.L_415 - .L_414)
	.align		4
.L_414:
        /*09b8*/ 	.word	index@(_ZN10layer_norm31ln_parallel_residual_bwd_kernelINS_13Kernel_traitsI6__halfS2_S2_S2_fjLj1536ELj1ELj1ELj4ELj8ENS_18Kernel_traits_baseILj1536ES2_S2_S2_S2_fjLj128EEEEELb1ELb0ELb0EEEvNS_9BwdParamsE)
        /*09bc*/ 	.word	0x00000000


	//----- nvinfo : EIATTR_REGCOUNT
	.align		4
.L_415:
        /*09c0*/ 	.byte	0x04, 0x2f
        /*09c2*/ 	.short	(.L_417 - .L_416)
	.align		4
.L_416:
        /*09c4*/ 	.word	index@(_ZN10layer_norm31ln_parallel_residual_bwd_kernelINS_13Kernel_traitsI6__halfS2_S2_S2_fjLj1536ELj1ELj1ELj4ELj8ENS_18Kernel_traits_baseILj1536ES2_S2_S2_S2_fjLj128EEEEELb0ELb1ELb1EEEvNS_9BwdParamsE)
        /*09c8*/ 	.word	0x00000060


	//----- nvinfo : EIATTR_FRAME_SIZE
	.align		4
.L_417:
        /*09cc*/ 	.byte	0x04, 0x11
        /*09ce*/ 	.short	(.L_419 - .L_418)
	.align		4
.L_418:
        /*09d0*/ 	.word	index@(_ZN10layer_norm31ln_parallel_residual_bwd_kernelINS_13Kernel_traitsI6__halfS2_S2_S2_fjLj1536ELj1ELj1ELj4ELj8ENS_18Kernel_traits_baseILj1536ES2_S2_S2_S2_fjLj128EEEEELb0ELb1ELb1EEEvNS_9BwdParamsE)
        /*09d4*/ 	.word	0x00000000


	//----- nvinfo : EIATTR_REGCOUNT
	.align		4
.L_419:
        /*09d8*/ 	.byte	0x04, 0x2f
        /*09da*/ 	.short	(.L_421 - .L_420)
	.align		4
.L_420:
        /*09dc*/ 	.word	index@(_ZN10layer_norm31ln_parallel_residual_bwd_kernelINS_13Kernel_traitsI6__halfS2_S2_S2_fjLj1536ELj1ELj1ELj4ELj8ENS_18Kernel_traits_baseILj1536ES2_S2_S2_S2_fjLj128EEEEELb0ELb1ELb0EEEvNS_9BwdParamsE)
        /*09e0*/ 	.word	0x00000060


	//----- nvinfo : EIATTR_FRAME_SIZE
	.align		4
.L_421:
        /*09e4*/ 	.byte	0x04, 0x11
        /*09e6*/ 	.short	(.L_423 - .L_422)
	.align		4
.L_422:
        /*09e8*/ 	.word	index@(_ZN10layer_norm31ln_parallel_residual_bwd_kernelINS_13Kernel_traitsI6__halfS2_S2_S2_fjLj1536ELj1ELj1ELj4ELj8ENS_18Kernel_traits_baseILj1536ES2_S2_S2_S2_fjLj128EEEEELb0ELb1ELb0EEEvNS_9BwdParamsE)
        /*09ec*/ 	.word	0x00000000


	//----- nvinfo : EIATTR_REGCOUNT
	.align		4
.L_423:
        /*09f0*/ 	.byte	0x04, 0x2f
        /*09f2*/ 	.short	(.L_425 - .L_424)
	.align		4
.L_424:
        /*09f4*/ 	.word	index@(_ZN10layer_norm31ln_parallel_residual_bwd_kernelINS_13Kernel_traitsI6__halfS2_S2_S2_fjLj1536ELj1ELj1ELj4ELj8ENS_18Kernel_traits_baseILj1536ES2_S2_S2_S2_fjLj128EEEEELb0ELb0ELb1EEEvNS_9BwdParamsE)
        /*09f8*/ 	.word	0x00000080


	//----- nvinfo : EIATTR_FRAME_SIZE
	.align		4
.L_425:
        /*09fc*/ 	.byte	0x04, 0x11
        /*09fe*/ 	.short	(.L_427 - .L_426)
	.align		4
.L_426:
        /*0a00*/ 	.word	index@(_ZN10layer_norm31ln_parallel_residual_bwd_kernelINS_13Kernel_traitsI6__halfS2_S2_S2_fjLj1536ELj1ELj1ELj4ELj8ENS_18Kernel_traits_baseILj1536ES2_S2_S2_S2_fjLj128EEEEELb0ELb0ELb1EEEvNS_9BwdParamsE)
        /*0a04*/ 	.word	0x00000000


	//----- nvinfo : EIATTR_REGCOUNT
	.align		4
.L_427:
        /*0a08*/ 	.byte	0x04, 0x2f
        /*0a0a*/ 	.short	(.L_429 - .L_428)
	.align		4
.L_428:
        /*0a0c*/ 	.word	index@(_ZN10layer_norm31ln_parallel_residual_bwd_kernelINS_13Kernel_traitsI6__halfS2_S2_S2_fjLj1536ELj1ELj1ELj4ELj8ENS_18Kernel_traits_baseILj1536ES2_S2_S2_S2_fjLj128EEEEELb0ELb0ELb0EEEvNS_9BwdParamsE)
        /*0a10*/ 	.word	0x00000089


	//----- nvinfo : EIATTR_FRAME_SIZE
	.align		4
.L_429:
        /*0a14*/ 	.byte	0x04, 0x11
        /*0a16*/ 	.short	(.L_431 - .L_430)
	.align		4
.L_430:
        /*0a18*/ 	.word	index@(_ZN10layer_norm31ln_parallel_residual_bwd_kernelINS_13Kernel_traitsI6__halfS2_S2_S2_fjLj1536ELj1ELj1ELj4ELj8ENS_18Kernel_traits_baseILj1536ES2_S2_S2_S2_fjLj128EEEEELb0ELb0ELb0EEEvNS_9BwdParamsE)
        /*0a1c*/ 	.word	0x00000000


	//----- nvinfo : EIATTR_REGCOUNT
	.align		4
.L_431:
        /*0a20*/ 	.byte	0x04, 0x2f
        /*0a22*/ 	.short	(.L_433 - .L_432)
	.align		4
.L_432:
        /*0a24*/ 	.word	index@(_ZN10layer_norm31ln_parallel_residual_bwd_kernelINS_13Kernel_traitsI13__nv_bfloat16S2_S2_S2_fjLj1536ELj1ELj1ELj4ELj8ENS_18Kernel_traits_baseILj1536ES2_S2_S2_S2_fjLj128EEEEELb1ELb1ELb1EEEvNS_9BwdParamsE)
        /*0a28*/ 	.word	0x00000071


	//----- nvinfo : EIATTR_FRAME_SIZE
	.align		4
.L_433:
        /*0a2c*/ 	.byte	0x04, 0x11
        /*0a2e*/ 	.short	(.L_435 - .L_434)
	.align		4
.L_434:
        /*0a30*/ 	.word	index@(_ZN10layer_norm31ln_parallel_residual_bwd_kernelINS_13Kernel_traitsI13__nv_bfloat16S2_S2_S2_fjLj1536ELj1ELj1ELj4ELj8ENS_18Kernel_traits_baseILj1536ES2_S2_S2_S2_fjLj128EEEEELb1ELb1ELb1EEEvNS_9BwdParamsE)
        /*0a34*/ 	.word	0x00000000


	//----- nvinfo : EIATTR_REGCOUNT
	.align		4
.L_435:
        /*0a38*/ 	.byte	0x04, 0x2f
        /*0a3a*/ 	.short	(.L_437 - .L_436)
	.align		4
.L_436:
        /*0a3c*/ 	.word	index@(_ZN10layer_norm40ln_parallel_residual_bwd_finalize_kernelINS_22Kernel_traits_finalizeILj1536E13__nv_bfloat16S2_S2_S2_fjLb0ELj1024ELj4ENS_18Kernel_traits_baseILj1536ES2_S2_S2_S2_fjLj1024EEEEELb1EEEvNS_9BwdParamsE)
        /*0a40*/ 	.word	0x00000020


	//----- nvinfo : EIATTR_FRAME_SIZE
	.align		4
.L_437:
        /*0a44*/ 	.byte	0x04, 0x11
        /*0a46*/ 	.short	(.L_439 - .L_438)
	.align		4
.L_438:
        /*0a48*/ 	.word	index@(_ZN10layer_norm40ln_parallel_residual_bwd_finalize_kernelINS_22Kernel_traits_finalizeILj1536E13__nv_bfloat16S2_S2_S2_fjLb0ELj1024ELj4ENS_18Kernel_traits_baseILj1536ES2_S2_S2_S2_fjLj1024EEEEELb1EEEvNS_9BwdParamsE)
        /*0a4c*/ 	.word	0x00000000


	//----- nvinfo : EIATTR_REGCOUNT
	.align		4
.L_439:
        /*0a50*/ 	.byte	0x04, 0x2f
        /*0a52*/ 	.short	(.L_441 - .L_440)
	.align		4
.L_440:
        /*0a54*/ 	.word	index@(_ZN10layer_norm22ln_bwd_finalize_kernelINS_22Kernel_traits_finalizeILj1536E13__nv_bfloat16S2_S2_S2_fjLb0ELj1024ELj4ENS_18Kernel_traits_baseILj1536ES2_S2_S2_S2_fjLj1024EEEEELb0ELb1EEEvNS_9BwdParamsE)
        /*0a58*/ 	.word	0x00000020


	//----- nvinfo : EIATTR_FRAME_SIZE
	.align		4
.L_441:
        /*0a5c*/ 	.byte	0x04, 0x11
        /*0a5e*/ 	.short	(.L_443 - .L_442)
	.align		4
.L_442:
        /*0a60*/ 	.word	index@(_ZN10layer_norm22ln_bwd_finalize_kernelINS_22Kernel_traits_finalizeILj1536E13__nv_bfloat16S2_S2_S2_fjLb0ELj1024ELj4ENS_18Kernel_traits_baseILj1536ES2_S2_S2_S2_fjLj1024EEEEELb0ELb1EEEvNS_9BwdParamsE)
        /*0a64*/ 	.word	0x00000000


	//----- nvinfo : EIATTR_REGCOUNT
	.align		4
.L_443:
        /*0a68*/ 	.byte	0x04, 0x2f
        /*0a6a*/ 	.short	(.L_445 - .L_444)
	.align		4
.L_444:
        /*0a6c*/ 	.word	index@(_ZN10layer_norm31ln_parallel_residual_bwd_kernelINS_13Kernel_traitsI13__nv_bfloat16S2_S2_S2_fjLj1536ELj1ELj1ELj4ELj8ENS_18Kernel_traits_baseILj1536ES2_S2_S2_S2_fjLj128EEEEELb1ELb1ELb0EEEvNS_9BwdParamsE)
        /*0a70*/ 	.word	0x0000006c


	//----- nvinfo : EIATTR_FRAME_SIZE
	.align		4
.L_445:
        /*0a74*/ 	.byte	0x04, 0x11
        /*0a76*/ 	.short	(.L_447 - .L_446)
	.align		4
.L_446:
        /*0a78*/ 	.word	index@(_ZN10layer_norm31ln_parallel_residual_bwd_kernelINS_13Kernel_traitsI13__nv_bfloat16S2_S2_S2_fjLj1536ELj1ELj1ELj4ELj8ENS_18Kernel_traits_baseILj1536ES2_S2_S2_S2_fjLj128EEEEELb1ELb1ELb0EEEvNS_9BwdParamsE)
        /*0a7c*/ 	.word	0x00000000


	//----- nvinfo : EIATTR_REGCOUNT
	.align		4
.L_447:
        /*0a80*/ 	.byte	0x04, 0x2f
        /*0a82*/ 	.short	(.L_449 - .L_448)
	.align		4
.L_448:
        /*0a84*/ 	.word	index@(_ZN10layer_norm40ln_parallel_residual_bwd_finalize_kernelINS_22Kernel_traits_finalizeILj1536E13__nv_bfloat16S2_S2_S2_fjLb0ELj1024ELj4ENS_18Kernel_traits_baseILj1536ES2_S2_S2_S2_fjLj1024EEEEELb0EEEvNS_9BwdParamsE)
        /*0a88*/ 	.word	0x00000020


	//----- nvinfo : EIATTR_FRAME_SIZE
	.align		4
.L_449:
        /*0a8c*/ 	.byte	0x04, 0x11
        /*0a8e*/ 	.short	(.L_451 - .L_450)
	.align		4
.L_450:
        /*0a90*/ 	.word	index@(_ZN10layer_norm40ln_parallel_residual_bwd_finalize_kernelINS_22Kernel_traits_finalizeILj1536E13__nv_bfloat16S2_S2_S2_fjLb0ELj1024ELj4ENS_18Kernel_traits_baseILj1536ES2_S2_S2_S2_fjLj1024EEEEELb0EEEvNS_9BwdParamsE)
        /*0a94*/ 	.word	0x00000000


	//----- nvinfo : EIATTR_REGCOUNT
	.align		4
.L_451:
        /*0a98*/ 	.byte	0x04, 0x2f
        /*0a9a*/ 	.short	(.L_453 - .L_452)
	.align		4
.L_452:
        /*0a9c*/ 	.word	index@(_ZN10layer_norm22ln_bwd_finalize_kernelINS_22Kernel_traits_finalizeILj1536E13__nv_bfloat16S2_S2_S2_fjLb0ELj1024ELj4ENS_18Kernel_traits_baseILj1536ES2_S2_S2_S2_fjLj1024EEEEELb0ELb0EEEvNS_9BwdParamsE)
        /*0aa0*/ 	.word	0x00000020


	//----- nvinfo : EIATTR_FRAME_SIZE
	.align		4
.L_453:
        /*0aa4*/ 	.byte	0x04, 0x11
        /*0aa6*/ 	.short	(.L_455 - .L_454)
	.align		4
.L_454:
        /*0aa8*/ 	.word	index@(_ZN10layer_norm22ln_bwd_finalize_kernelINS_22Kernel_traits_finalizeILj1536E13__nv_bfloat16S2_S2_S2_fjLb0ELj1024ELj4ENS_18Kernel_traits_baseILj1536ES2_S2_S2_S2_fjLj1024EEEEELb0ELb0EEEvNS_9BwdParamsE)
        /*0aac*/ 	.word	0x00000000


	//----- nvinfo : EIATTR_REGCOUNT
	.align		4
.L_455:
        /*0ab0*/ 	.byte	0x04, 0x2f
        /*0ab2*/ 	.short	(.L_457 - .L_456)
	.align		4
.L_456:
        /*0ab4*/ 	.word	index@(_ZN10layer_norm31ln_parallel_residual_bwd_kernelINS_13Kernel_traitsI13__nv_bfloat16S2_S2_S2_fjLj1536ELj1ELj1ELj4ELj8ENS_18Kernel_traits_baseILj1536ES2_S2_S2_S2_fjLj128EEEEELb1ELb0ELb1EEEvNS_9BwdParamsE)
        /*0ab8*/ 	.word	0x0000008d


	//----- nvinfo : EIATTR_FRAME_SIZE
	.align		4
.L_457:
        /*0abc*/ 	.byte	0x04, 0x11
        /*0abe*/ 	.short	(.L_459 - .L_458)
	.align		4
.L_458:
        /*0ac0*/ 	.word	index@(_ZN10layer_norm31ln_parallel_residual_bwd_kernelINS_13Kernel_traitsI13__nv_bfloat16S2_S2_S2_fjLj1536ELj1ELj1ELj4ELj8ENS_18Kernel_traits_baseILj1536ES2_S2_S2_S2_fjLj128EEEEELb1ELb0ELb1EEEvNS_9BwdParamsE)
        /*0ac4*/ 	.word	0x00000000


	//----- nvinfo : EIATTR_REGCOUNT
	.align		4
.L_459:
        /*0ac8*/ 	.byte	0x04, 0x2f
        /*0aca*/ 	.short	(.L_461 - .L_460)
	.align		4
.L_460:
        /*0acc*/ 	.word	index@(_ZN10layer_norm31ln_parallel_residual_bwd_kernelINS_13Kernel_traitsI13__nv_bfloat16S2_S2_S2_fjLj1536ELj1ELj1ELj4ELj8ENS_18Kernel_traits_baseILj1536ES2_S2_S2_S2_fjLj128EEEEELb1ELb0ELb0EEEvNS_9BwdParamsE)
        /*0ad0*/ 	.word	0x00000090


	//----- nvinfo : EIATTR_FRAME_SIZE
	.align		4
.L_461:
        /*0ad4*/ 	.byte	0x04, 0x11
        /*0ad6*/ 	.short	(.L_463 - .L_462)
	.align		4
.L_462:
        /*0ad8*/ 	.word	index@(_ZN10layer_norm31ln_parallel_residual_bwd_kernelINS_13Kernel_traitsI13__nv_bfloat16S2_S2_S2_fjLj1536ELj1ELj1ELj4ELj8ENS_18Kernel_traits_baseILj1536ES2_S2_S2_S2_fjLj128EEEEELb1ELb0ELb0EEEvNS_9BwdParamsE)
        /*0adc*/ 	.word	0x00000000


	//----- nvinfo : EIATTR_REGCOUNT
	.align		4
.L_463:
        /*0ae0*/ 	.byte	0x04, 0x2f
        /*0ae2*/ 	.short	(.L_465 - .L_464)
	.align		4
.L_464:
        /*0ae4*/ 	.word	index@(_ZN10layer_norm31ln_parallel_residual_bwd_kernelINS_13Kernel_traitsI13__nv_bfloat16S2_S2_S2_fjLj1536ELj1ELj1ELj4ELj8ENS_18Kernel_traits_baseILj1536ES2_S2_S2_S2_fjLj128EEEEELb0ELb1ELb1EEEvNS_9BwdParamsE)
        /*0ae8*/ 	.word	0x00000060


	//----- nvinfo : EIATTR_FRAME_SIZE
	.align		4
.L_465:
        /*0aec*/ 	.byte	0x04, 0x11
        /*0aee*/ 	.short	(.L_467 - .L_466)
	.align		4
.L_466:
        /*0af0*/ 	.word	index@(_ZN10layer_norm31ln_parallel_residual_bwd_kernelINS_13Kernel_traitsI13__nv_bfloat16S2_S2_S2_fjLj1536ELj1ELj1ELj4ELj8ENS_18Kernel_traits_baseILj1536ES2_S2_S2_S2_fjLj128EEEEELb0ELb1ELb1EEEvNS_9BwdParamsE)
        /*0af4*/ 	.word	0x00000000


	//----- nvinfo : EIATTR_REGCOUNT
	.align		4
.L_467:
        /*0af8*/ 	.byte	0x04, 0x2f
        /*0afa*/ 	.short	(.L_469 - .L_468)
	.align		4
.L_468:
        /*0afc*/ 	.word	index@(_ZN10layer_norm31ln_parallel_residual_bwd_kernelINS_13Kernel_traitsI13__nv_bfloat16S2_S2_S2_fjLj1536ELj1ELj1ELj4ELj8ENS_18Kernel_traits_baseILj1536ES2_S2_S2_S2_fjLj128EEEEELb0ELb1ELb0EEEvNS_9BwdParamsE)
        /*0b00*/ 	.word	0x00000060


	//----- nvinfo : EIATTR_FRAME_SIZE
	.align		4
.L_469:
        /*0b04*/ 	.byte	0x04, 0x11
        /*0b06*/ 	.short	(.L_471 - .L_470)
	.align		4
.L_470:
        /*0b08*/ 	.word	index@(_ZN10layer_norm31ln_parallel_residual_bwd_kernelINS_13Kernel_traitsI13__nv_bfloat16S2_S2_S2_fjLj1536ELj1ELj1ELj4ELj8ENS_18Kernel_traits_baseILj1536ES2_S2_S2_S2_fjLj128EEEEELb0ELb1ELb0EEEvNS_9BwdParamsE)
        /*0b0c*/ 	.word	0x00000000


	//----- nvinfo : EIATTR_REGCOUNT
	.align		4
.L_471:
        /*0b10*/ 	.byte	0x04, 0x2f
        /*0b12*/ 	.short	(.L_473 - .L_472)
	.align		4
.L_472:
        /*0b14*/ 	.word	index@(_ZN10layer_norm31ln_parallel_residual_bwd_kernelINS_13Kernel_traitsI13__nv_bfloat16S2_S2_S2_fjLj1536ELj1ELj1ELj4ELj8ENS_18Kernel_traits_baseILj1536ES2_S2_S2_S2_fjLj128EEEEELb0ELb0ELb1EEEvNS_9BwdParamsE)
        /*0b18*/ 	.word	0x00000080


	//----- nvinfo : EIATTR_FRAME_SIZE
	.align		4
.L_473:
        /*0b1c*/ 	.byte	0x04, 0x11
        /*0b1e*/ 	.short	(.L_475 - .L_474)
	.align		4
.L_474:
        /*0b20*/ 	.word	index@(_ZN10layer_norm31ln_parallel_residual_bwd_kernelINS_13Kernel_traitsI13__nv_bfloat16S2_S2_S2_fjLj1536ELj1ELj1ELj4ELj8ENS_18Kernel_traits_baseILj1536ES2_S2_S2_S2_fjLj128EEEEELb0ELb0ELb1EEEvNS_9BwdParamsE)
        /*0b24*/ 	.word	0x00000000


	//----- nvinfo : EIATTR_REGCOUNT
	.align		4
.L_475:
        /*0b28*/ 	.byte	0x04, 0x2f
        /*0b2a*/ 	.short	(.L_477 - .L_476)
	.align		4
.L_476:
        /*0b2c*/ 	.word	index@(_ZN10layer_norm31ln_parallel_residual_bwd_kernelINS_13Kernel_traitsI13__nv_bfloat16S2_S2_S2_fjLj1536ELj1ELj1ELj4ELj8ENS_18Kernel_traits_baseILj1536ES2_S2_S2_S2_fjLj128EEEEELb0ELb0ELb0EEEvNS_9BwdParamsE)
        /*0b30*/ 	.word	0x00000089


	//----- nvinfo : EIATTR_FRAME_SIZE
	.align		4
.L_477:
        /*0b34*/ 	.byte	0x04, 0x11
        /*0b36*/ 	.short	(.L_479 - .L_478)
	.align		4
.L_478:
        /*0b38*/ 	.word	index@(_ZN10layer_norm31ln_parallel_residual_bwd_kernelINS_13Kernel_traitsI13__nv_bfloat16S2_S2_S2_fjLj1536ELj1ELj1ELj4ELj8ENS_18Kernel_traits_baseILj1536ES2_S2_S2_S2_fjLj128EEEEELb0ELb0ELb0EEEvNS_9BwdParamsE)
        /*0b3c*/ 	.word	0x00000000


	//----- nvinfo : EIATTR_MIN_STACK_SIZE
	.align		4
.L_479:
        /*0b40*/ 	.byte	0x04, 0x12
        /*0b42*/ 	.short	(.L_481 - .L_480)
	.align		4
.L_480:
        /*0b44*/ 	.word	index@(_ZN10layer_norm31ln_parallel_residual_bwd_kernelINS_13Kernel_traitsI13__nv_bfloat16S2_S2_S2_fjLj1536ELj1ELj1ELj4ELj8ENS_18Kernel_traits_baseILj1536ES2_S2_S2_S2_fjLj128EEEEELb0ELb0ELb0EEEvNS_9BwdParamsE)
        /*0b48*/ 	.word	0x00000000


	//----- nvinfo : EIATTR_MIN_STACK_SIZE
	.align		4
.L_481:
        /*0b4c*/ 	.byte	0x04, 0x12
        /*0b4e*/ 	.short	(.L_483 - .L_482)
	.align		4
.L_482:
        /*0b50*/ 	.word	index@(_ZN10layer_norm31ln_parallel_residual_bwd_kernelINS_13Kernel_traitsI13__nv_bfloat16S2_S2_S2_fjLj1536ELj1ELj1ELj4ELj8ENS_18Kernel_traits_baseILj1536ES2_S2_S2_S2_fjLj128EEEEELb0ELb0ELb1EEEvNS_9BwdParamsE)
        /*0b54*/ 	.word	0x00000000


	//----- nvinfo : EIATTR_MIN_STACK_SIZE
	.align		4
.L_483:
        /*0b58*/ 	.byte	0x04, 0x12
        /*0b5a*/ 	.short	(.L_485 - .L_484)
	.align		4
.L_484:
        /*0b5c*/ 	.word	index@(_ZN10layer_norm31ln_parallel_residual_bwd_kernelINS_13Kernel_traitsI13__nv_bfloat16S2_S2_S2_fjLj1536ELj1ELj1ELj4ELj8ENS_18Kernel_traits_baseILj1536ES2_S2_S2_S2_fjLj128EEEEELb0ELb1ELb0EEEvNS_9BwdParamsE)
        /*0b60*/ 	.word	0x00000000


	//----- nvinfo : EIATTR_MIN_STACK_SIZE
	.align		4
.L_485:
        /*0b64*/ 	.byte	0x04, 0x12
        /*0b66*/ 	.short	(.L_487 - .L_486)
	.align		4
.L_486:
        /*0b68*/ 	.word	index@(_ZN10layer_norm31ln_parallel_residual_bwd_kernelINS_13Kernel_traitsI13__nv_bfloat16S2_S2_S2_fjLj1536ELj1ELj1ELj4ELj8ENS_18Kernel_traits_baseILj1536ES2_S2_S2_S2_fjLj128EEEEELb0ELb1ELb1EEEvNS_9BwdParamsE)
        /*0b6c*/ 	.word	0x00000000


	//----- nvinfo : EIATTR_MIN_STACK_SIZE
	.align		4
.L_487:
        /*0b70*/ 	.byte	0x04, 0x12
        /*0b72*/ 	.short	(.L_489 - .L_488)
	.align		4
.L_488:
        /*0b74*/ 	.word	index@(_ZN10layer_norm31ln_parallel_residual_bwd_kernelINS_13Kernel_traitsI13__nv_bfloat16S2_S2_S2_fjLj1536ELj1ELj1ELj4ELj8ENS_18Kernel_traits_baseILj1536ES2_S2_S2_S2_fjLj128EEEEELb1ELb0ELb0EEEvNS_9BwdParamsE)
        /*0b78*/ 	.word	0x00000000


	//----- nvinfo : EIATTR_MIN_STACK_SIZE
	.align		4
.L_489:
        /*0b7c*/ 	.byte	0x04, 0x12
        /*0b7e*/ 	.short	(.L_491 - .L_490)
	.align		4
.L_490:
        /*0b80*/ 	.word	index@(_ZN10layer_norm31ln_parallel_residual_bwd_kernelINS_13Kernel_traitsI13__nv_bfloat16S2_S2_S2_fjLj1536ELj1ELj1ELj4ELj8ENS_18Kernel_traits_baseILj1536ES2_S2_S2_S2_fjLj128EEEEELb1ELb0ELb1EEEvNS_9BwdParamsE)
        /*0b84*/ 	.word	0x00000000


	//----- nvinfo : EIATTR_MIN_STACK_SIZE
	.align		4
.L_491:
        /*0b88*/ 	.byte	0x04, 0x12
        /*0b8a*/ 	.short	(.L_493 - .L_492)
	.align		4
.L_492:
        /*0b8c*/ 	.word	index@(_ZN10layer_norm22ln_bwd_finalize_kernelINS_22Kernel_traits_finalizeILj1536E13__nv_bfloat16S2_S2_S2_fjLb0ELj1024ELj4ENS_18Kernel_traits_baseILj1536ES2_S2_S2_S2_fjLj1024EEEEELb0ELb0EEEvNS_9BwdParamsE)
        /*0b90*/ 	.word	0x00000000


	//----- nvinfo : EIATTR_MIN_STACK_SIZE
	.align		4
.L_493:
        /*0b94*/ 	.byte	0x04, 0x12
        /*0b96*/ 	.short	(.L_495 - .L_494)
	.align		4
.L_494:
        /*0b98*/ 	.word	index@(_ZN10layer_norm40ln_parallel_residual_bwd_finalize_kernelINS_22Kernel_traits_finalizeILj1536E13__nv_bfloat16S2_S2_S2_fjLb0ELj1024ELj4ENS_18Kernel_traits_baseILj1536ES2_S2_S2_S2_fjLj1024EEEEELb0EEEvNS_9BwdParamsE)
        /*0b9c*/ 	.word	0x00000000


	//----- nvinfo : EIATTR_MIN_STACK_SIZE
	.align		4
.L_495:
        /*0ba0*/ 	.byte	0x04, 0x12
        /*0ba2*/ 	.short	(.L_497 - .L_496)
	.align		4
.L_496:
        /*0ba4*/ 	.word	index@(_ZN10layer_norm31ln_parallel_residual_bwd_kernelINS_13Kernel_traitsI13__nv_bfloat16S2_S2_S2_fjLj1536ELj1ELj1ELj4ELj8ENS_18Kernel_traits_baseILj1536ES2_S2_S2_S2_fjLj128EEEEELb1ELb1ELb0EEEvNS_9BwdParamsE)
        /*0ba8*/ 	.word	0x00000000


	//----- nvinfo : EIATTR_MIN_STACK_SIZE
	.align		4
.L_497:
        /*0bac*/ 	.byte	0x04, 0x12
        /*0bae*/ 	.short	(.L_499 - .L_498)
	.align		4
.L_498:
        /*0bb0*/ 	.word	index@(_ZN10layer_norm22ln_bwd_finalize_kernelINS_22Kernel_traits_finalizeILj1536E13__nv_bfloat16S2_S2_S2_fjLb0ELj1024ELj4ENS_18Kernel_traits_baseILj1536ES2_S2_S2_S2_fjLj1024EEEEELb0ELb1EEEvNS_9BwdParamsE)
        /*0bb4*/ 	.word	0x00000000


	//----- nvinfo : EIATTR_MIN_STACK_SIZE
	.align		4
.L_499:
        /*0bb8*/ 	.byte	0x04, 0x12
        /*0bba*/ 	.short	(.L_501 - .L_500)
	.align		4
.L_500:
        /*0bbc*/ 	.word	index@(_ZN10layer_norm40ln_parallel_residual_bwd_finalize_kernelINS_22Kernel_traits_finalizeILj1536E13__nv_bfloat16S2_S2_S2_fjLb0ELj1024ELj4ENS_18Kernel_traits_baseILj1536ES2_S2_S2_S2_fjLj1024EEEEELb1EEEvNS_9BwdParamsE)
        /*0bc0*/ 	.word	0x00000000


	//----- nvinfo : EIATTR_MIN_STACK_SIZE
	.align		4
.L_501:
        /*0bc4*/ 	.byte	0x04, 0x12
        /*0bc6*/ 	.short	(.L_503 - .L_502)
	.align		4
.L_502:
        /*0bc8*/ 	.word	index@(_ZN10layer_norm31ln_parallel_residual_bwd_kernelINS_13Kernel_traitsI13__nv_bfloat16S2_S2_S2_fjLj1536ELj1ELj1ELj4ELj8ENS_18Kernel_traits_baseILj1536ES2_S2_S2_S2_fjLj128EEEEELb1ELb1ELb1EEEvNS_9BwdParamsE)
        /*0bcc*/ 	.word	0x00000000


	//----- nvinfo : EIATTR_MIN_STACK_SIZE
	.align		4
.L_503:
        /*0bd0*/ 	.byte	0x04, 0x12
        /*0bd2*/ 	.short	(.L_505 - .L_504)
	.align		4
.L_504:
        /*0bd4*/ 	.word	index@(_ZN10layer_norm31ln_parallel_residual_bwd_kernelINS_13Kernel_traitsI6__halfS2_S2_S2_fjLj1536ELj1ELj1ELj4ELj8ENS_18Kernel_traits_baseILj1536ES2_S2_S2_S2_fjLj128EEEEELb0ELb0ELb0EEEvNS_9BwdParamsE)
        /*0bd8*/ 	.word	0x00000000


	//----- nvinfo : EIATTR_MIN_STACK_SIZE
	.align		4
.L_505:
        /*0bdc*/ 	.byte	0x04, 0x12
        /*0bde*/ 	.short	(.L_507 - .L_506)
	.align		4
.L_506:
        /*0be0*/ 	.word	index@(_ZN10layer_norm31ln_parallel_residual_bwd_kernelINS_13Kernel_traitsI6__halfS2_S2_S2_fjLj1536ELj1ELj1ELj4ELj8ENS_18Kernel_traits_baseILj1536ES2_S2_S2_S2_fjLj128EEEEELb0ELb0ELb1EEEvNS_9BwdParamsE)
        /*0be4*/ 	.word	0x00000000


	//----- nvinfo : EIATTR_MIN_STACK_SIZE
	.align		4
.L_507:
        /*0be8*/ 	.byte	0x04, 0x12
        /*0bea*/ 	.short	(.L_509 - .L_508)
	.align		4
.L_508:
        /*0bec*/ 	.word	index@(_ZN10layer_norm31ln_parallel_residual_bwd_kernelINS_13Kernel_traitsI6__halfS2_S2_S2_fjLj1536ELj1ELj1ELj4ELj8ENS_18Kernel_traits_baseILj1536ES2_S2_S2_S2_fjLj128EEEEELb0ELb1ELb0EEEvNS_9BwdParamsE)
        /*0bf0*/ 	.word	0x00000000


	//----- nvinfo : EIATTR_MIN_STACK_SIZE
	.align		4
.L_509:
        /*0bf4*/ 	.byte	0x04, 0x12
        /*0bf6*/ 	.short	(.L_511 - .L_510)
	.align		4
.L_510:
        /*0bf8*/ 	.word	index@(_ZN10layer_norm31ln_parallel_residual_bwd_kernelINS_13Kernel_traitsI6__halfS2_S2_S2_fjLj1536ELj1ELj1ELj4ELj8ENS_18Kernel_traits_baseILj1536ES2_S2_S2_S2_fjLj128EEEEELb0ELb1ELb1EEEvNS_9BwdParamsE)
        /*0bfc*/ 	.word	0x00000000


	//----- nvinfo : EIATTR_MIN_STACK_SIZE
	.align		4
.L_511:
        /*0c00*/ 	.byte	0x04, 0x12
        /*0c02*/ 	.short	(.L_513 - .L_512)
	.align		4
.L_512:
        /*0c04*/ 	.word	index@(_ZN10layer_norm31ln_parallel_residual_bwd_kernelINS_13Kernel_traitsI6__halfS2_S2_S2_fjLj1536ELj1ELj1ELj4ELj8ENS_18Kernel_traits_baseILj1536ES2_S2_S2_S2_fjLj128EEEEELb1ELb0ELb0EEEvNS_9BwdParamsE)
        /*0c08*/ 	.word	0x00000000


	//----- nvinfo : EIATTR_MIN_STACK_SIZE
	.align		4
.L_513:
        /*0c0c*/ 	.byte	0x04, 0x12
        /*0c0e*/ 	.short	(.L_515 - .L_514)
	.align		4
.L_514:
        /*0c10*/ 	.word	index@(_ZN10layer_norm31ln_parallel_residual_bwd_kernelINS_13Kernel_traitsI6__halfS2_S2_S2_fjLj1536ELj1ELj1ELj4ELj8ENS_18Kernel_traits_baseILj1536ES2_S2_S2_S2_fjLj128EEEEELb1ELb0ELb1EEEvNS_9BwdParamsE)
        /*0c14*/ 	.word	0x00000000


	//----- nvinfo : EIATTR_MIN_STACK_SIZE
	.align		4
.L_515:
        /*0c18*/ 	.byte	0x04, 0x12
        /*0c1a*/ 	.short	(.L_517 - .L_516)
	.align		4
.L_516:
        /*0c1c*/ 	.word	index@(_ZN10layer_norm22ln_bwd_finalize_kernelINS_22Kernel_traits_finalizeILj1536E6__halfS2_S2_S2_fjLb0ELj1024ELj4ENS_18Kernel_traits_baseILj1536ES2_S2_S2_S2_fjLj1024EEEEELb0ELb0EEEvNS_9BwdParamsE)
        /*0c20*/ 	.word	0x00000000


	//----- nvinfo : EIATTR_MIN_STACK_SIZE
	.align		4
.L_517:
        /*0c24*/ 	.byte	0x04, 0x12
        /*0c26*/ 	.short	(.L_519 - .L_518)
	.align		4
.L_518:
        /*0c28*/ 	.word	index@(_ZN10layer_norm40ln_parallel_residual_bwd_finalize_kernelINS_22Kernel_traits_finalizeILj1536E6__halfS2_S2_S2_fjLb0ELj1024ELj4ENS_18Kernel_traits_baseILj1536ES2_S2_S2_S2_fjLj1024EEEEELb0EEEvNS_9BwdParamsE)
        /*0c2c*/ 	.word	0x00000000


	//----- nvinfo : EIATTR_MIN_STACK_SIZE
	.align		4
.L_519:
        /*0c30*/ 	.byte	0x04, 0x12
        /*0c32*/ 	.short	(.L_521 - .L_520)
	.align		4
.L_520:
        /*0c34*/ 	.word	index@(_ZN10layer_norm31ln_parallel_residual_bwd_kernelINS_13Kernel_traitsI6__halfS2_S2_S2_fjLj1536ELj1ELj1ELj4ELj8ENS_18Kernel_traits_baseILj1536ES2_S2_S2_S2_fjLj128EEEEELb1ELb1ELb0EEEvNS_9BwdParamsE)
        /*0c38*/ 	.word	0x00000000


	//----- nvinfo : EIATTR_MIN_STACK_SIZE
	.align		4
.L_521:
        /*0c3c*/ 	.byte	0x04, 0x12
        /*0c3e*/ 	.short	(.L_523 - .L_522)
	.align		4
.L_522:
        /*0c40*/ 	.word	index@(_ZN10layer_norm22ln_bwd_finalize_kernelINS_22Kernel_traits_finalizeILj1536E6__halfS2_S2_S2_fjLb0ELj1024ELj4ENS_18Kernel_traits_baseILj1536ES2_S2_S2_S2_fjLj1024EEEEELb0ELb1EEEvNS_9BwdParamsE)
        /*0c44*/ 	.word	0x00000000


	//----- nvinfo : EIATTR_MIN_STACK_SIZE
	.align		4
.L_523:
        /*0c48*/ 	.byte	0x04, 0x12
        /*0c4a*/ 	.short	(.L_525 - .L_524)
	.align		4
.L_524:
        /*0c4c*/ 	.word	index@(_ZN10layer_norm40ln_parallel_residual_bwd_finalize_kernelINS_22Kernel_traits_finalizeILj1536E6__halfS2_S2_S2_fjLb0ELj1024ELj4ENS_18Kernel_traits_baseILj1536ES2_S2_S2_S2_fjLj1024EEEEELb1EEEvNS_9BwdParamsE)
        /*0c50*/ 	.word	0x00000000


	//----- nvinfo : EIATTR_MIN_STACK_SIZE
	.align		4
.L_525:
        /*0c54*/ 	.byte	0x04, 0x12
        /*0c56*/ 	.short	(.L_527 - .L_526)
	.align		4
.L_526:
        /*0c58*/ 	.word	index@(_ZN10layer_norm31ln_parallel_residual_bwd_kernelINS_13Kernel_traitsI6__halfS2_S2_S2_fjLj1536ELj1ELj1ELj4ELj8ENS_18Kernel_traits_baseILj1536ES2_S2_S2_S2_fjLj128EEEEELb1ELb1ELb1EEEvNS_9BwdParamsE)
        /*0c5c*/ 	.word	0x00000000


	//----- nvinfo : EIATTR_MIN_STACK_SIZE
	.align		4
.L_527:
        /*0c60*/ 	.byte	0x04, 0x12
        /*0c62*/ 	.short	(.L_529 - .L_528)
	.align		4
.L_528:
        /*0c64*/ 	.word	index@(_ZN10layer_norm31ln_parallel_residual_bwd_kernelINS_13Kernel_traitsIf13__nv_bfloat16S2_S2_fjLj1536ELj1ELj1ELj4ELj8ENS_18Kernel_traits_baseILj1536EfS2_S2_S2_fjLj128EEEEELb0ELb0ELb0EEEvNS_9BwdParamsE)
        /*0c68*/ 	.word	0x00000000


	//----- nvinfo : EIATTR_MIN_STACK_SIZE
	.align		4
.L_529:
        /*0c6c*/ 	.byte	0x04, 0x12
        /*0c6e*/ 	.short	(.L_531 - .L_530)
	.align		4
.L_530:
        /*0c70*/ 	.word	index@(_ZN10layer_norm31ln_parallel_residual_bwd_kernelINS_13Kernel_traitsIf13__nv_bfloat16S2_S2_fjLj1536ELj1ELj1ELj4ELj8ENS_18Kernel_traits_baseILj1536EfS2_S2_S2_fjLj128EEEEELb0ELb0ELb1EEEvNS_9BwdParamsE)
        /*0c74*/ 	.word	0x00000000


	//----- nvinfo : EIATTR_MIN_STACK_SIZE
	.align		4
.L_531:
        /*0c78*/ 	.byte	0x04, 0x12
        /*0c7a*/ 	.short	(.L_533 - .L_532)
	.align		4
.L_532:
        /*0c7c*/ 	.word	index@(_ZN10layer_norm31ln_parallel_residual_bwd_kernelINS_13Kernel_traitsIf13__nv_bfloat16S2_S2_fjLj1536ELj1ELj1ELj4ELj8ENS_18Kernel_traits_baseILj1536EfS2_S2_S2_fjLj128EEEEELb0ELb1ELb0EEEvNS_9BwdParamsE)
        /*0c80*/ 	.word	0x00000000


	//----- nvinfo : EIATTR_MIN_STACK_SIZE
	.align		4
.L_533:
        /*0c84*/ 	.byte	0x04, 0x12
        /*0c86*/ 	.short	(.L_535 - .L_534)
	.align		4
.L_534:
        /*0c88*/ 	.word	index@(_ZN10layer_norm31ln_parallel_residual_bwd_kernelINS_13Kernel_traitsIf13__nv_bfloat16S2_S2_fjLj1536ELj1ELj1ELj4ELj8ENS_18Kernel_traits_baseILj1536EfS2_S2_S2_fjLj128EEEEELb0ELb1ELb1EEEvNS_9BwdParamsE)
        /*0c8c*/ 	.word	0x00000000


	//----- nvinfo : EIATTR_MIN_STACK_SIZE
	.align		4
.L_535:
        /*0c90*/ 	.byte	0x04, 0x12
        /*0c92*/ 	.short	(.L_537 - .L_536)
	.align		4
.L_536:
        /*0c94*/ 	.word	index@(_ZN10layer_norm31ln_parallel_residual_bwd_kernelINS_13Kernel_traitsIf13__nv_bfloat16S2_S2_fjLj1536ELj1ELj1ELj4ELj8ENS_18Kernel_traits_baseILj1536EfS2_S2_S2_fjLj128EEEEELb1ELb0ELb0EEEvNS_9BwdParamsE)
        /*0c98*/ 	.word	0x00000000


	//----- nvinfo : EIATTR_MIN_STACK_SIZE
	.align		4
.L_537:
        /*0c9c*/ 	.byte	0x04, 0x12
        /*0c9e*/ 	.short	(.L_539 - .L_538)
	.align		4
.L_538:
        /*0ca0*/ 	.word	index@(_ZN10layer_norm31ln_parallel_residual_bwd_kernelINS_13Kernel_traitsIf13__nv_bfloat16S2_S2_fjLj1536ELj1ELj1ELj4ELj8ENS_18Kernel_traits_baseILj1536EfS2_S2_S2_fjLj128EEEEELb1ELb0ELb1EEEvNS_9BwdParamsE)
        /*0ca4*/ 	.word	0x00000000


	//----- nvinfo : EIATTR_MIN_STACK_SIZE
	.align		4
.L_539:
        /*0ca8*/ 	.byte	0x04, 0x12
        /*0caa*/ 	.short	(.L_541 - .L_540)
	.align		4
.L_540:
        /*0cac*/ 	.word	index@(_ZN10layer_norm22ln_bwd_finalize_kernelINS_22Kernel_traits_finalizeILj1536Ef13__nv_bfloat16S2_S2_fjLb0ELj1024ELj4ENS_18Kernel_traits_baseILj1536EfS2_S2_S2_fjLj1024EEEEELb0ELb0EEEvNS_9BwdParamsE)
        /*0cb0*/ 	.word	0x00000000


	//----- nvinfo : EIATTR_MIN_STACK_SIZE
	.align		4
.L_541:
        /*0cb4*/ 	.byte	0x04, 0x12
        /*0cb6*/ 	.short	(.L_543 - .L_542)
	.align		4
.L_542:
        /*0cb8*/ 	.word	index@(_ZN10layer_norm40ln_parallel_residual_bwd_finalize_kernelINS_22Kernel_traits_finalizeILj1536Ef13__nv_bfloat16S2_S2_fjLb0ELj1024ELj4ENS_18Kernel_traits_baseILj1536EfS2_S2_S2_fjLj1024EEEEELb0EEEvNS_9BwdParamsE)
        /*0cbc*/ 	.word	0x00000000


	//----- nvinfo : EIATTR_MIN_STACK_SIZE
	.align		4
.L_543:
        /*0cc0*/ 	.byte	0x04, 0x12
        /*0cc2*/ 	.short	(.L_545 - .L_544)
	.align		4
.L_544:
        /*0cc4*/ 	.word	index@(_ZN10layer_norm31ln_parallel_residual_bwd_kernelINS_13Kernel_traitsIf13__nv_bfloat16S2_S2_fjLj1536ELj1ELj1ELj4ELj8ENS_18Kernel_traits_baseILj1536EfS2_S2_S2_fjLj128EEEEELb1ELb1ELb0EEEvNS_9BwdParamsE)
        /*0cc8*/ 	.word	0x00000000


	//----- nvinfo : EIATTR_MIN_STACK_SIZE
	.align		4
.L_545:
        /*0ccc*/ 	.byte	0x04, 0x12
        /*0cce*/ 	.short	(.L_547 - .L_546)
	.align		4
.L_546:
        /*0cd0*/ 	.word	index@(_ZN10layer_norm22ln_bwd_finalize_kernelINS_22Kernel_traits_finalizeILj1536Ef13__nv_bfloat16S2_S2_fjLb0ELj1024ELj4ENS_18Kernel_traits_baseILj1536EfS2_S2_S2_fjLj1024EEEEELb0ELb1EEEvNS_9BwdParamsE)
        /*0cd4*/ 	.word	0x00000000


	//----- nvinfo : EIATTR_MIN_STACK_SIZE
	.align		4
.L_547:
        /*0cd8*/ 	.byte	0x04, 0x12
        /*0cda*/ 	.short	(.L_549 - .L_548)
	.align		4
.L_548:
        /*0cdc*/ 	.word	index@(_ZN10layer_norm40ln_parallel_residual_bwd_finalize_kernelINS_22Kernel_traits_finalizeILj1536Ef13__nv_bfloat16S2_S2_fjLb0ELj1024ELj4ENS_18Kernel_traits_baseILj1536EfS2_S2_S2_fjLj1024EEEEELb1EEEvNS_9BwdParamsE)
        /*0ce0*/ 	.word	0x00000000


	//----- nvinfo : EIATTR_MIN_STACK_SIZE
	.align		4
.L_549:
        /*0ce4*/ 	.byte	0x04, 0x12
        /*0ce6*/ 	.short	(.L_551 - .L_550)
	.align		4
.L_550:
        /*0ce8*/ 	.word	index@(_ZN10layer_norm31ln_parallel_residual_bwd_kernelINS_13Kernel_traitsIf13__nv_bfloat16S2_S2_fjLj1536ELj1ELj1ELj4ELj8ENS_18Kernel_traits_baseILj1536EfS2_S2_S2_fjLj128EEEEELb1ELb1ELb1EEEvNS_9BwdParamsE)
        /*0cec*/ 	.word	0x00000000


	//----- nvinfo : EIATTR_MIN_STACK_SIZE
	.align		4
.L_551:
        /*0cf0*/ 	.byte	0x04, 0x12
        /*0cf2*/ 	.short	(.L_553 - .L_552)
	.align		4
.L_552:
        /*0cf4*/ 	.word	index@(_ZN10layer_norm31ln_parallel_residual_bwd_kernelINS_13Kernel_traitsI13__nv_bfloat16S2_fS2_fjLj1536ELj1ELj1ELj4ELj8ENS_18Kernel_traits_baseILj1536ES2_S2_fS2_fjLj128EEEEELb0ELb0ELb0EEEvNS_9BwdParamsE)
        /*0cf8*/ 	.word	0x00000000


	//----- nvinfo : EIATTR_MIN_STACK_SIZE
	.align		4
.L_553:
        /*0cfc*/ 	.byte	0x04, 0x12
        /*0cfe*/ 	.short	(.L_555 - .L_554)
	.align		4
.L_554:
        /*0d00*/ 	.word	index@(_ZN10layer_norm31ln_parallel_residual_bwd_kernelINS_13Kernel_traitsI13__nv_bfloat16S2_fS2_fjLj1536ELj1ELj1ELj4ELj8ENS_18Kernel_traits_baseILj1536ES2_S2_fS2_fjLj128EEEEELb0ELb0ELb1EEEvNS_9BwdParamsE)
        /*0d04*/ 	.word	0x00000000


	//----- nvinfo : EIATTR_MIN_STACK_SIZE
	.align		4
.L_555:
        /*0d08*/ 	.byte	0x04, 0x12
        /*0d0a*/ 	.short	(.L_557 - .L_556)
	.align		4
.L_556:
        /*0d0c*/ 	.word	index@(_ZN10layer_norm31ln_parallel_residual_bwd_kernelINS_13Kernel_traitsI13__nv_bfloat16S2_fS2_fjLj1536ELj1ELj1ELj4ELj8ENS_18Kernel_traits_baseILj1536ES2_S2_fS2_fjLj128EEEEELb0ELb1ELb0EEEvNS_9BwdParamsE)
        /*0d10*/ 	.word	0x00000000


	//----- nvinfo : EIATTR_MIN_STACK_SIZE
	.align		4
.L_557:
        /*0d14*/ 	.byte	0x04, 0x12
        /*0d16*/ 	.short	(.L_559 - .L_558)
	.align		4
.L_558:
        /*0d18*/ 	.word	index@(_ZN10layer_norm31ln_parallel_residual_bwd_kernelINS_13Kernel_traitsI13__nv_bfloat16S2_fS2_fjLj1536ELj1ELj1ELj4ELj8ENS_18Kernel_traits_baseILj1536ES2_S2_fS2_fjLj128EEEEELb0ELb1ELb1EEEvNS_9BwdParamsE)
        /*0d1c*/ 	.word	0x00000000


	//----- nvinfo : EIATTR_MIN_STACK_SIZE
	.align		4
.L_559:
        /*0d20*/ 	.byte	0x04, 0x12
        /*0d22*/ 	.short	(.L_561 - .L_560)
	.align		4
.L_560:
        /*0d24*/ 	.word	index@(_ZN10layer_norm31ln_parallel_residual_bwd_kernelINS_13Kernel_traitsI13__nv_bfloat16S2_fS2_fjLj1536ELj1ELj1ELj4ELj8ENS_18Kernel_traits_baseILj1536ES2_S2_fS2_fjLj128EEEEELb1ELb0ELb0EEEvNS_9BwdParamsE)
        /*0d28*/ 	.word	0x00000000


	//----- nvinfo : EIATTR_MIN_STACK_SIZE
	.align		4
.L_561:
        /*0d2c*/ 	.byte	0x04, 0x12
        /*0d2e*/ 	.short	(.L_563 - .L_562)
	.align		4
.L_562:
        /*0d30*/ 	.word	index@(_ZN10layer_norm31ln_parallel_residual_bwd_kernelINS_13Kernel_traitsI13__nv_bfloat16S2_fS2_fjLj1536ELj1ELj1ELj4ELj8ENS_18Kernel_traits_baseILj1536ES2_S2_fS2_fjLj128EEEEELb1ELb0ELb1EEEvNS_9BwdParamsE)
        /*0d34*/ 	.word	0x00000000


	//----- nvinfo : EIATTR_MIN_STACK_SIZE
	.align		4
.L_563:
        /*0d38*/ 	.byte	0x04, 0x12
        /*0d3a*/ 	.short	(.L_565 - .L_564)
	.align		4
.L_564:
        /*0d3c*/ 	.word	index@(_ZN10layer_norm22ln_bwd_finalize_kernelINS_22Kernel_traits_finalizeILj1536E13__nv_bfloat16S2_fS2_fjLb0ELj1024ELj4ENS_18Kernel_traits_baseILj1536ES2_S2_fS2_fjLj1024EEEEELb0ELb0EEEvNS_9BwdParamsE)
        /*0d40*/ 	.word	0x00000000


	//----- nvinfo : EIATTR_MIN_STACK_SIZE
	.align		4
.L_565:
        /*0d44*/ 	.byte	0x04, 0x12
        /*0d46*/ 	.short	(.L_567 - .L_566)
	.align		4
.L_566:
        /*0d48*/ 	.word	index@(_ZN10layer_norm40ln_parallel_residual_bwd_finalize_kernelINS_22Kernel_traits_finalizeILj1536E13__nv_bfloat16S2_fS2_fjLb0ELj1024ELj4ENS_18Kernel_traits_baseILj1536ES2_S2_fS2_fjLj1024EEEEELb0EEEvNS_9BwdParamsE)
        /*0d4c*/ 	.word	0x00000000


	//----- nvinfo : EIATTR_MIN_STACK_SIZE
	.align		4
.L_567:
        /*0d50*/ 	.byte	0x04, 0x12
        /*0d52*/ 	.short	(.L_569 - .L_568)
	.align		4
.L_568:
        /*0d54*/ 	.word	index@(_ZN10layer_norm31ln_parallel_residual_bwd_kernelINS_13Kernel_traitsI13__nv_bfloat16S2_fS2_fjLj1536ELj1ELj1ELj4ELj8ENS_18Kernel_traits_baseILj1536ES2_S2_fS2_fjLj128EEEEELb1ELb1ELb0EEEvNS_9BwdParamsE)
        /*0d58*/ 	.word	0x00000000


	//----- nvinfo : EIATTR_MIN_STACK_SIZE
	.align		4
.L_569:
        /*0d5c*/ 	.byte	0x04, 0x12
        /*0d5e*/ 	.short	(.L_571 - .L_570)
	.align		4
.L_570:
        /*0d60*/ 	.word	index@(_ZN10layer_norm22ln_bwd_finalize_kernelINS_22Kernel_traits_finalizeILj1536E13__nv_bfloat16S2_fS2_fjLb0ELj1024ELj4ENS_18Kernel_traits_baseILj1536ES2_S2_fS2_fjLj1024EEEEELb0ELb1EEEvNS_9BwdParamsE)
        /*0d64*/ 	.word	0x00000000


	//----- nvinfo : EIATTR_MIN_STACK_SIZE
	.align		4
.L_571:
        /*0d68*/ 	.byte	0x04, 0x12
        /*0d6a*/ 	.short	(.L_573 - .L_572)
	.align		4
.L_572:
        /*0d6c*/ 	.word	index@(_ZN10layer_norm40ln_parallel_residual_bwd_finalize_kernelINS_22Kernel_traits_finalizeILj1536E13__nv_bfloat16S2_fS2_fjLb0ELj1024ELj4ENS_18Kernel_traits_baseILj1536ES2_S2_fS2_fjLj1024EEEEELb1EEEvNS_9BwdParamsE)
        /*0d70*/ 	.word	0x00000000


	//----- nvinfo : EIATTR_MIN_STACK_SIZE
	.align		4
.L_573:
        /*0d74*/ 	.byte	0x04, 0x12
        /*0d76*/ 	.short	(.L_575 - .L_574)
	.align		4
.L_574:
        /*0d78*/ 	.word	index@(_ZN10layer_norm31ln_parallel_residual_bwd_kernelINS_13Kernel_traitsI13__nv_bfloat16S2_fS2_fjLj1536ELj1ELj1ELj4ELj8ENS_18Kernel_traits_baseILj1536ES2_S2_fS2_fjLj128EEEEELb1ELb1ELb1EEEvNS_9BwdParamsE)
        /*0d7c*/ 	.word	0x00000000


	//----- nvinfo : EIATTR_MIN_STACK_SIZE
	.align		4
.L_575:
        /*0d80*/ 	.byte	0x04, 0x12
        /*0d82*/ 	.short	(.L_577 - .L_576)
	.align		4
.L_576:
        /*0d84*/ 	.word	index@(_ZN10layer_norm31ln_parallel_residual_bwd_kernelINS_13Kernel_traitsIf13__nv_bfloat16fS2_fjLj1536ELj1ELj1ELj4ELj8ENS_18Kernel_traits_baseILj1536EfS2_fS2_fjLj128EEEEELb0ELb0ELb0EEEvNS_9BwdParamsE)
        /*0d88*/ 	.word	0x00000000


	//----- nvinfo : EIATTR_MIN_STACK_SIZE
	.align		4
.L_577:
        /*0d8c*/ 	.byte	0x04, 0x12
        /*0d8e*/ 	.short	(.L_579 - .L_578)
	.align		4
.L_578:
        /*0d90*/ 	.word	index@(_ZN10layer_norm31ln_parallel_residual_bwd_kernelINS_13Kernel_traitsIf13__nv_bfloat16fS2_fjLj1536ELj1ELj1ELj4ELj8ENS_18Kernel_traits_baseILj1536EfS2_fS2_fjLj128EEEEELb0ELb0ELb1EEEvNS_9BwdParamsE)
        /*0d94*/ 	.word	0x00000000


	//----- nvinfo : EIATTR_MIN_STACK_SIZE
	.align		4
.L_579:
        /*0d98*/ 	.byte	0x04, 0x12
        /*0d9a*/ 	.short	(.L_581 - .L_580)
	.align		4
.L_580:
        /*0d9c*/ 	.word	index@(_ZN10layer_norm31ln_parallel_residual_bwd_kernelINS_13Kernel_traitsIf13__nv_bfloat16fS2_fjLj1536ELj1ELj1ELj4ELj8ENS_18Kernel_traits_baseILj1536EfS2_fS2_fjLj128EEEEELb0ELb1ELb0EEEvNS_9BwdParamsE)
        /*0da0*/ 	.word	0x00000000


	//----- nvinfo : EIATTR_MIN_STACK_SIZE
	.align		4
.L_581:
        /*0da4*/ 	.byte	0x04, 0x12
        /*0da6*/ 	.short	(.L_583 - .L_582)
	.align		4
.L_582:
        /*0da8*/ 	.word	index@(_ZN10layer_norm31ln_parallel_residual_bwd_kernelINS_13Kernel_traitsIf13__nv_bfloat16fS2_fjLj1536ELj1ELj1ELj4ELj8ENS_18Kernel_traits_baseILj1536EfS2_fS2_fjLj128EEEEELb0ELb1ELb1EEEvNS_9BwdParamsE)
        /*0dac*/ 	.word	0x00000000


	//----- nvinfo : EIATTR_MIN_STACK_SIZE
	.align		4
.L_583:
        /*0db0*/ 	.byte	0x04, 0x12
        /*0db2*/ 	.short	(.L_585 - .L_584)
	.align		4
.L_584:
        /*0db4*/ 	.word	index@(_ZN10layer_norm31ln_parallel_residual_bwd_kernelINS_13Kernel_traitsIf13__nv_bfloat16fS2_fjLj1536ELj1ELj1ELj4ELj8ENS_18Kernel_traits_baseILj1536EfS2_fS2_fjLj128EEEEELb1ELb0ELb0EEEvNS_9BwdParamsE)
        /*0db8*/ 	.word	0x00000000


	//----- nvinfo : EIATTR_MIN_STACK_SIZE
	.align		4
.L_585:
        /*0dbc*/ 	.byte	0x04, 0x12
        /*0dbe*/ 	.short	(.L_587 - .L_586)
	.align		4
.L_586:
        /*0dc0*/ 	.word	index@(_ZN10layer_norm31ln_parallel_residual_bwd_kernelINS_13Kernel_traitsIf13__nv_bfloat16fS2_fjLj1536ELj1ELj1ELj4ELj8ENS_18Kernel_traits_baseILj1536EfS2_fS2_fjLj128EEEEELb1ELb0ELb1EEEvNS_9BwdParamsE)
        /*0dc4*/ 	.word	0x00000000


	//----- nvinfo : EIATTR_MIN_STACK_SIZE
	.align		4
.L_587:
        /*0dc8*/ 	.byte	0x04, 0x12
        /*0dca*/ 	.short	(.L_589 - .L_588)
	.align		4
.L_588:
        /*0dcc*/ 	.word	index@(_ZN10layer_norm22ln_bwd_finalize_kernelINS_22Kernel_traits_finalizeILj1536Ef13__nv_bfloat16fS2_fjLb0ELj1024ELj4ENS_18Kernel_traits_baseILj1536EfS2_fS2_fjLj1024EEEEELb0ELb0EEEvNS_9BwdParamsE)
        /*0dd0*/ 	.word	0x00000000


	//----- nvinfo : EIATTR_MIN_STACK_SIZE
	.align		4
.L_589:
        /*0dd4*/ 	.byte	0x04, 0x12
        /*0dd6*/ 	.short	(.L_591 - .L_590)
	.align		4
.L_590:
        /*0dd8*/ 	.word	index@(_ZN10layer_norm40ln_parallel_residual_bwd_finalize_kernelINS_22Kernel_traits_finalizeILj1536Ef13__nv_bfloat16fS2_fjLb0ELj1024ELj4ENS_18Kernel_traits_baseILj1536EfS2_fS2_fjLj1024EEEEELb0EEEvNS_9BwdParamsE)
        /*0ddc*/ 	.word	0x00000000


	//----- nvinfo : EIATTR_MIN_STACK_SIZE
	.align		4
.L_591:
        /*0de0*/ 	.byte	0x04, 0x12
        /*0de2*/ 	.short	(.L_593 - .L_592)
	.align		4
.L_592:
        /*0de4*/ 	.word	index@(_ZN10layer_norm31ln_parallel_residual_bwd_kernelINS_13Kernel_traitsIf13__nv_bfloat16fS2_fjLj1536ELj1ELj1ELj4ELj8ENS_18Kernel_traits_baseILj1536EfS2_fS2_fjLj128EEEEELb1ELb1ELb0EEEvNS_9BwdParamsE)
        /*0de8*/ 	.word	0x00000000


	//----- nvinfo : EIATTR_MIN_STACK_SIZE
	.align		4
.L_593:
        /*0dec*/ 	.byte	0x04, 0x12
        /*0dee*/ 	.short	(.L_595 - .L_594)
	.align		4
.L_594:
        /*0df0*/ 	.word	index@(_ZN10layer_norm22ln_bwd_finalize_kernelINS_22Kernel_traits_finalizeILj1536Ef13__nv_bfloat16fS2_fjLb0ELj1024ELj4ENS_18Kernel_traits_baseILj1536EfS2_fS2_fjLj1024EEEEELb0ELb1EEEvNS_9BwdParamsE)
        /*0df4*/ 	.word	0x00000000


	//----- nvinfo : EIATTR_MIN_STACK_SIZE
	.align		4
.L_595:
        /*0df8*/ 	.byte	0x04, 0x12
        /*0dfa*/ 	.short	(.L_597 - .L_596)
	.align		4
.L_596:
        /*0dfc*/ 	.word	index@(_ZN10layer_norm40ln_parallel_residual_bwd_finalize_kernelINS_22Kernel_traits_finalizeILj1536Ef13__nv_bfloat16fS2_fjLb0ELj1024ELj4ENS_18Kernel_traits_baseILj1536EfS2_fS2_fjLj1024EEEEELb1EEEvNS_9BwdParamsE)
        /*0e00*/ 	.word	0x00000000


	//----- nvinfo : EIATTR_MIN_STACK_SIZE
	.align		4
.L_597:
        /*0e04*/ 	.byte	0x04, 0x12
        /*0e06*/ 	.short	(.L_599 - .L_598)
	.align		4
.L_598:
        /*0e08*/ 	.word	index@(_ZN10layer_norm31ln_parallel_residual_bwd_kernelINS_13Kernel_traitsIf13__nv_bfloat16fS2_fjLj1536ELj1ELj1ELj4ELj8ENS_18Kernel_traits_baseILj1536EfS2_fS2_fjLj128EEEEELb1ELb1ELb1EEEvNS_9BwdParamsE)
        /*0e0c*/ 	.word	0x00000000


	//----- nvinfo : EIATTR_MIN_STACK_SIZE
	.align		4
.L_599:
        /*0e10*/ 	.byte	0x04, 0x12
        /*0e12*/ 	.short	(.L_601 - .L_600)
	.align		4
.L_600:
        /*0e14*/ 	.word	index@(_ZN10layer_norm31ln_parallel_residual_bwd_kernelINS_13Kernel_traitsIf6__halfS2_S2_fjLj1536ELj1ELj1ELj4ELj8ENS_18Kernel_traits_baseILj1536EfS2_S2_S2_fjLj128EEEEELb0ELb0ELb0EEEvNS_9BwdParamsE)
        /*0e18*/ 	.word	0x00000000


	//----- nvinfo : EIATTR_MIN_STACK_SIZE
	.align		4
.L_601:
        /*0e1c*/ 	.byte	0x04, 0x12
        /*0e1e*/ 	.short	(.L_603 - .L_602)
	.align		4
.L_602:
        /*0e20*/ 	.word	index@(_ZN10layer_norm31ln_parallel_residual_bwd_kernelINS_13Kernel_traitsIf6__halfS2_S2_fjLj1536ELj1ELj1ELj4ELj8ENS_18Kernel_traits_baseILj1536EfS2_S2_S2_fjLj128EEEEELb0ELb0ELb1EEEvNS_9BwdParamsE)
        /*0e24*/ 	.word	0x00000000


	//----- nvinfo : EIATTR_MIN_STACK_SIZE
	.align		4
.L_603:
        /*0e28*/ 	.byte	0x04, 0x12
        /*0e2a*/ 	.short	(.L_605 - .L_604)
	.align		4
.L_604:
        /*0e2c*/ 	.word	index@(_ZN10layer_norm31ln_parallel_residual_bwd_kernelINS_13Kernel_traitsIf6__halfS2_S2_fjLj1536ELj1ELj1ELj4ELj8ENS_18Kernel_traits_baseILj1536EfS2_S2_S2_fjLj128EEEEELb0ELb1ELb0EEEvNS_9BwdParamsE)
        /*0e30*/ 	.word	0x00000000


	//----- nvinfo : EIATTR_MIN_STACK_SIZE
	.align		4
.L_605:
        /*0e34*/ 	.byte	0x04, 0x12
        /*0e36*/ 	.short	(.L_607 - .L_606)
	.align		4
.L_606:
        /*0e38*/ 	.word	index@(_ZN10layer_norm31ln_parallel_residual_bwd_kernelINS_13Kernel_traitsIf6__halfS2_S2_fjLj1536ELj1ELj1ELj4ELj8ENS_18Kernel_traits_baseILj1536EfS2_S2_S2_fjLj128EEEEELb0ELb1ELb1EEEvNS_9BwdParamsE)
        /*0e3c*/ 	.word	0x00000000


	//----- nvinfo : EIATTR_MIN_STACK_SIZE
	.align		4
.L_607:
        /*0e40*/ 	.byte	0x04, 0x12
        /*0e42*/ 	.short	(.L_609 - .L_608)
	.align		4
.L_608:
        /*0e44*/ 	.word	index@(_ZN10layer_norm31ln_parallel_residual_bwd_kernelINS_13Kernel_traitsIf6__halfS2_S2_fjLj1536ELj1ELj1ELj4ELj8ENS_18Kernel_traits_baseILj1536EfS2_S2_S2_fjLj128EEEEELb1ELb0ELb0EEEvNS_9BwdParamsE)
        /*0e48*/ 	.word	0x00000000


	//----- nvinfo : EIATTR_MIN_STACK_SIZE
	.align		4
.L_609:
        /*0e4c*/ 	.byte	0x04, 0x12
        /*0e4e*/ 	.short	(.L_611 - .L_610)
	.align		4
.L_610:
        /*0e50*/ 	.word	index@(_ZN10layer_norm31ln_parallel_residual_bwd_kernelINS_13Kernel_traitsIf6__halfS2_S2_fjLj1536ELj1ELj1ELj4ELj8ENS_18Kernel_traits_baseILj1536EfS2_S2_S2_fjLj128EEEEELb1ELb0ELb1EEEvNS_9BwdParamsE)
        /*0e54*/ 	.word	0x00000000


	//----- nvinfo : EIATTR_MIN_STACK_SIZE
	.align		4
.L_611:
        /*0e58*/ 	.byte	0x04, 0x12
        /*0e5a*/ 	.short	(.L_613 - .L_612)
	.align		4
.L_612:
        /*0e5c*/ 	.word	index@(_ZN10layer_norm22ln_bwd_finalize_kernelINS_22Kernel_traits_finalizeILj1536Ef6__halfS2_S2_fjLb0ELj1024ELj4ENS_18Kernel_traits_baseILj1536EfS2_S2_S2_fjLj1024EEEEELb0ELb0EEEvNS_9BwdParamsE)
        /*0e60*/ 	.word	0x00000000


	//----- nvinfo : EIATTR_MIN_STACK_SIZE
	.align		4
.L_613:
        /*0e64*/ 	.byte	0x04, 0x12
        /*0e66*/ 	.short	(.L_615 - .L_614)
	.align		4
.L_614:
        /*0e68*/ 	.word	index@(_ZN10layer_norm40ln_parallel_residual_bwd_finalize_kernelINS_22Kernel_traits_finalizeILj1536Ef6__halfS2_S2_fjLb0ELj1024ELj4ENS_18Kernel_traits_baseILj1536EfS2_S2_S2_fjLj1024EEEEELb0EEEvNS_9BwdParamsE)
        /*0e6c*/ 	.word	0x00000000


	//----- nvinfo : EIATTR_MIN_STACK_SIZE
	.align		4
.L_615:
        /*0e70*/ 	.byte	0x04, 0x12
        /*0e72*/ 	.short	(.L_617 - .L_616)
	.align		4
.L_616:
        /*0e74*/ 	.word	index@(_ZN10layer_norm31ln_parallel_residual_bwd_kernelINS_13Kernel_traitsIf6__halfS2_S2_fjLj1536ELj1ELj1ELj4ELj8ENS_18Kernel_traits_baseILj1536EfS2_S2_S2_fjLj128EEEEELb1ELb1ELb0EEEvNS_9BwdParamsE)
        /*0e78*/ 	.word	0x00000000


	//----- nvinfo : EIATTR_MIN_STACK_SIZE
	.align		4
.L_617:
        /*0e7c*/ 	.byte	0x04, 0x12
        /*0e7e*/ 	.short	(.L_619 - .L_618)
	.align		4
.L_618:
        /*0e80*/ 	.word	index@(_ZN10layer_norm22ln_bwd_finalize_kernelINS_22Kernel_traits_finalizeILj1536Ef6__halfS2_S2_fjLb0ELj1024ELj4ENS_18Kernel_traits_baseILj1536EfS2_S2_S2_fjLj1024EEEEELb0ELb1EEEvNS_9BwdParamsE)
        /*0e84*/ 	.word	0x00000000


	//----- nvinfo : EIATTR_MIN_STACK_SIZE
	.align		4
.L_619:
        /*0e88*/ 	.byte	0x04, 0x12
        /*0e8a*/ 	.short	(.L_621 - .L_620)
	.align		4
.L_620:
        /*0e8c*/ 	.word	index@(_ZN10layer_norm40ln_parallel_residual_bwd_finalize_kernelINS_22Kernel_traits_finalizeILj1536Ef6__halfS2_S2_fjLb0ELj1024ELj4ENS_18Kernel_traits_baseILj1536EfS2_S2_S2_fjLj1024EEEEELb1EEEvNS_9BwdParamsE)
        /*0e90*/ 	.word	0x00000000


	//----- nvinfo : EIATTR_MIN_STACK_SIZE
	.align		4
.L_621:
        /*0e94*/ 	.byte	0x04, 0x12
        /*0e96*/ 	.short	(.L_623 - .L_622)
	.align		4
.L_622:
        /*0e98*/ 	.word	index@(_ZN10layer_norm31ln_parallel_residual_bwd_kernelINS_13Kernel_traitsIf6__halfS2_S2_fjLj1536ELj1ELj1ELj4ELj8ENS_18Kernel_traits_baseILj1536EfS2_S2_S2_fjLj128EEEEELb1ELb1ELb1EEEvNS_9BwdParamsE)
        /*0e9c*/ 	.word	0x00000000


	//----- nvinfo : EIATTR_MIN_STACK_SIZE
	.align		4
.L_623:
        /*0ea0*/ 	.byte	0x04, 0x12
        /*0ea2*/ 	.short	(.L_625 - .L_624)
	.align		4
.L_624:
        /*0ea4*/ 	.word	index@(_ZN10layer_norm31ln_parallel_residual_bwd_kernelINS_13Kernel_traitsI6__halfS2_fS2_fjLj1536ELj1ELj1ELj4ELj8ENS_18Kernel_traits_baseILj1536ES2_S2_fS2_fjLj128EEEEELb0ELb0ELb0EEEvNS_9BwdParamsE)
        /*0ea8*/ 	.word	0x00000000


	//----- nvinfo : EIATTR_MIN_STACK_SIZE
	.align		4
.L_625:
        /*0eac*/ 	.byte	0x04, 0x12
        /*0eae*/ 	.short	(.L_627 - .L_626)
	.align		4
.L_626:
        /*0eb0*/ 	.word	index@(_ZN10layer_norm31ln_parallel_residual_bwd_kernelINS_13Kernel_traitsI6__halfS2_fS2_fjLj1536ELj1ELj1ELj4ELj8ENS_18Kernel_traits_baseILj1536ES2_S2_fS2_fjLj128EEEEELb0ELb0ELb1EEEvNS_9BwdParamsE)
        /*0eb4*/ 	.word	0x00000000


	//----- nvinfo : EIATTR_MIN_STACK_SIZE
	.align		4
.L_627:
        /*0eb8*/ 	.byte	0x04, 0x12
        /*0eba*/ 	.short	(.L_629 - .L_628)
	.align		4
.L_628:
        /*0ebc*/ 	.word	index@(_ZN10layer_norm31ln_parallel_residual_bwd_kernelINS_13Kernel_traitsI6__halfS2_fS2_fjLj1536ELj1ELj1ELj4ELj8ENS_18Kernel_traits_baseILj1536ES2_S2_fS2_fjLj128EEEEELb0ELb1ELb0EEEvNS_9BwdParamsE)
        /*0ec0*/ 	.word	0x00000000


	//----- nvinfo : EIATTR_MIN_STACK_SIZE
	.align		4
.L_629:
        /*0ec4*/ 	.byte	0x04, 0x12
        /*0ec6*/ 	.short	(.L_631 - .L_630)
	.align		4
.L_630:
        /*0ec8*/ 	.word	index@(_ZN10layer_norm31ln_parallel_residual_bwd_kernelINS_13Kernel_traitsI6__halfS2_fS2_fjLj1536ELj1ELj1ELj4ELj8ENS_18Kernel_traits_baseILj1536ES2_S2_fS2_fjLj128EEEEELb0ELb1ELb1EEEvNS_9BwdParamsE)
        /*0ecc*/ 	.word	0x00000000


	//----- nvinfo : EIATTR_MIN_STACK_SIZE
	.align		4
.L_631:
        /*0ed0*/ 	.byte	0x04, 0x12
        /*0ed2*/ 	.short	(.L_633 - .L_632)
	.align		4
.L_632:
        /*0ed4*/ 	.word	index@(_ZN10layer_norm31ln_parallel_residual_bwd_kernelINS_13Kernel_traitsI6__halfS2_fS2_fjLj1536ELj1ELj1ELj4ELj8ENS_18Kernel_traits_baseILj1536ES2_S2_fS2_fjLj128EEEEELb1ELb0ELb0EEEvNS_9BwdParamsE)
        /*0ed8*/ 	.word	0x00000000


	//----- nvinfo : EIATTR_MIN_STACK_SIZE
	.align		4
.L_633:
        /*0edc*/ 	.byte	0x04, 0x12
        /*0ede*/ 	.short	(.L_635 - .L_634)
	.align		4
.L_634:
        /*0ee0*/ 	.word	index@(_ZN10layer_norm31ln_parallel_residual_bwd_kernelINS_13Kernel_traitsI6__halfS2_fS2_fjLj1536ELj1ELj1ELj4ELj8ENS_18Kernel_traits_baseILj1536ES2_S2_fS2_fjLj128EEEEELb1ELb0ELb1EEEvNS_9BwdParamsE)
        /*0ee4*/ 	.word	0x00000000


	//----- nvinfo : EIATTR_MIN_STACK_SIZE
	.align		4
.L_635:
        /*0ee8*/ 	.byte	0x04, 0x12
        /*0eea*/ 	.short	(.L_637 - .L_636)
	.align		4
.L_636:
        /*0eec*/ 	.word	index@(_ZN10layer_norm22ln_bwd_finalize_kernelINS_22Kernel_traits_finalizeILj1536E6__halfS2_fS2_fjLb0ELj1024ELj4ENS_18Kernel_traits_baseILj1536ES2_S2_fS2_fjLj1024EEEEELb0ELb0EEEvNS_9BwdParamsE)
        /*0ef0*/ 	.word	0x00000000


	//----- nvinfo : EIATTR_MIN_STACK_SIZE
	.align		4
.L_637:
        /*0ef4*/ 	.byte	0x04, 0x12
        /*0ef6*/ 	.short	(.L_639 - .L_638)
	.align		4
.L_638:
        /*0ef8*/ 	.word	index@(_ZN10layer_norm40ln_parallel_residual_bwd_finalize_kernelINS_22Kernel_traits_finalizeILj1536E6__halfS2_fS2_fjLb0ELj1024ELj4ENS_18Kernel_traits_baseILj1536ES2_S2_fS2_fjLj1024EEEEELb0EEEvNS_9BwdParamsE)
        /*0efc*/ 	.word	0x00000000


	//----- nvinfo : EIATTR_MIN_STACK_SIZE
	.align		4
.L_639:
        /*0f00*/ 	.byte	0x04, 0x12
        /*0f02*/ 	.short	(.L_641 - .L_640)
	.align		4
.L_640:
        /*0f04*/ 	.word	index@(_ZN10layer_norm31ln_parallel_residual_bwd_kernelINS_13Kernel_traitsI6__halfS2_fS2_fjLj1536ELj1ELj1ELj4ELj8ENS_18Kernel_traits_baseILj1536ES2_S2_fS2_fjLj128EEEEELb1ELb1ELb0EEEvNS_9BwdParamsE)
        /*0f08*/ 	.word	0x00000000


	//----- nvinfo : EIATTR_MIN_STACK_SIZE
	.align		4
.L_641:
        /*0f0c*/ 	.byte	0x04, 0x12
        /*0f0e*/ 	.short	(.L_643 - .L_642)
	.align		4
.L_642:
        /*0f10*/ 	.word	index@(_ZN10layer_norm22ln_bwd_finalize_kernelINS_22Kernel_traits_finalizeILj1536E6__halfS2_fS2_fjLb0ELj1024ELj4ENS_18Kernel_traits_baseILj1536ES2_S2_fS2_fjLj1024EEEEELb0ELb1EEEvNS_9BwdParamsE)
        /*0f14*/ 	.word	0x00000000


	//----- nvinfo : EIATTR_MIN_STACK_SIZE
	.align		4
.L_643:
        /*0f18*/ 	.byte	0x04, 0x12
        /*0f1a*/ 	.short	(.L_645 - .L_644)
	.align		4
.L_644:
        /*0f1c*/ 	.word	index@(_ZN10layer_norm40ln_parallel_residual_bwd_finalize_kernelINS_22Kernel_traits_finalizeILj1536E6__halfS2_fS2_fjLb0ELj1024ELj4ENS_18Kernel_traits_baseILj1536ES2_S2_fS2_fjLj1024EEEEELb1EEEvNS_9BwdParamsE)
        /*0f20*/ 	.word	0x00000000


	//----- nvinfo : EIATTR_MIN_STACK_SIZE
	.align		4
.L_645:
        /*0f24*/ 	.byte	0x04, 0x12
        /*0f26*/ 	.short	(.L_647 - .L_646)
	.align		4
.L_646:
        /*0f28*/ 	.word	index@(_ZN10layer_norm31ln_parallel_residual_bwd_kernelINS_13Kernel_traitsI6__halfS2_fS2_fjLj1536ELj1ELj1ELj4ELj8ENS_18Kernel_traits_baseILj1536ES2_S2_fS2_fjLj128EEEEELb1ELb1ELb1EEEvNS_9BwdParamsE)
        /*0f2c*/ 	.word	0x00000000


	//----- nvinfo : EIATTR_MIN_STACK_SIZE
	.align		4
.L_647:
        /*0f30*/ 	.byte	0x04, 0x12
        /*0f32*/ 	.short	(.L_649 - .L_648)
	.align		4
.L_648:
        /*0f34*/ 	.word	index@(_ZN10layer_norm31ln_parallel_residual_bwd_kernelINS_13Kernel_traitsIf6__halffS2_fjLj1536ELj1ELj1ELj4ELj8ENS_18Kernel_traits_baseILj1536EfS2_fS2_fjLj128EEEEELb0ELb0ELb0EEEvNS_9BwdParamsE)
        /*0f38*/ 	.word	0x00000000


	//----- nvinfo : EIATTR_MIN_STACK_SIZE
	.align		4
.L_649:
        /*0f3c*/ 	.byte	0x04, 0x12
        /*0f3e*/ 	.short	(.L_651 - .L_650)
	.align		4
.L_650:
        /*0f40*/ 	.word	index@(_ZN10layer_norm31ln_parallel_residual_bwd_kernelINS_13Kernel_traitsIf6__halffS2_fjLj1536ELj1ELj1ELj4ELj8ENS_18Kernel_traits_baseILj1536EfS2_fS2_fjLj128EEEEELb0ELb0ELb1EEEvNS_9BwdParamsE)
        /*0f44*/ 	.word	0x00000000


	//----- nvinfo : EIATTR_MIN_STACK_SIZE
	.align		4
.L_651:
        /*0f48*/ 	.byte	0x04, 0x12
        /*0f4a*/ 	.short	(.L_653 - .L_652)
	.align		4
.L_652:
        /*0f4c*/ 	.word	index@(_ZN10layer_norm31ln_parallel_residual_bwd_kernelINS_13Kernel_traitsIf6__halffS2_fjLj1536ELj1ELj1ELj4ELj8ENS_18Kernel_traits_baseILj1536EfS2_fS2_fjLj128EEEEELb0ELb1ELb0EEEvNS_9BwdParamsE)
        /*0f50*/ 	.word	0x00000000


	//----- nvinfo : EIATTR_MIN_STACK_SIZE
	.align		4
.L_653:
        /*0f54*/ 	.byte	0x04, 0x12
        /*0f56*/ 	.short	(.L_655 - .L_654)
	.align		4
.L_654:
        /*0f58*/ 	.word	index@(_ZN10layer_norm31ln_parallel_residual_bwd_kernelINS_13Kernel_traitsIf6__halffS2_fjLj1536ELj1ELj1ELj4ELj8ENS_18Kernel_traits_baseILj1536EfS2_fS2_fjLj128EEEEELb0ELb1ELb1EEEvNS_9BwdParamsE)
        /*0f5c*/ 	.word	0x00000000


	//----- nvinfo : EIATTR_MIN_STACK_SIZE
	.align		4
.L_655:
        /*0f60*/ 	.byte	0x04, 0x12
        /*0f62*/ 	.short	(.L_657 - .L_656)
	.align		4
.L_656:
        /*0f64*/ 	.word	index@(_ZN10layer_norm31ln_parallel_residual_bwd_kernelINS_13Kernel_traitsIf6__halffS2_fjLj1536ELj1ELj1ELj4ELj8ENS_18Kernel_traits_baseILj1536EfS2_fS2_fjLj128EEEEELb1ELb0ELb0EEEvNS_9BwdParamsE)
        /*0f68*/ 	.word	0x00000000


	//----- nvinfo : EIATTR_MIN_STACK_SIZE
	.align		4
.L_657:
        /*0f6c*/ 	.byte	0x04, 0x12
        /*0f6e*/ 	.short	(.L_659 - .L_658)
	.align		4
.L_658:
        /*0f70*/ 	.word	index@(_ZN10layer_norm31ln_parallel_residual_bwd_kernelINS_13Kernel_traitsIf6__halffS2_fjLj1536ELj1ELj1ELj4ELj8ENS_18Kernel_traits_baseILj1536EfS2_fS2_fjLj128EEEEELb1ELb0ELb1EEEvNS_9BwdParamsE)
        /*0f74*/ 	.word	0x00000000


	//----- nvinfo : EIATTR_MIN_STACK_SIZE
	.align		4
.L_659:
        /*0f78*/ 	.byte	0x04, 0x12
        /*0f7a*/ 	.short	(.L_661 - .L_660)
	.align		4
.L_660:
        /*0f7c*/ 	.word	index@(_ZN10layer_norm22ln_bwd_finalize_kernelINS_22Kernel_traits_finalizeILj1536Ef6__halffS2_fjLb0ELj1024ELj4ENS_18Kernel_traits_baseILj1536EfS2_fS2_fjLj1024EEEEELb0ELb0EEEvNS_9BwdParamsE)
        /*0f80*/ 	.word	0x00000000


	//----- nvinfo : EIATTR_MIN_STACK_SIZE
	.align		4
.L_661:
        /*0f84*/ 	.byte	0x04, 0x12
        /*0f86*/ 	.short	(.L_663 - .L_662)
	.align		4
.L_662:
        /*0f88*/ 	.word	index@(_ZN10layer_norm40ln_parallel_residual_bwd_finalize_kernelINS_22Kernel_traits_finalizeILj1536Ef6__halffS2_fjLb0ELj1024ELj4ENS_18Kernel_traits_baseILj1536EfS2_fS2_fjLj1024EEEEELb0EEEvNS_9BwdParamsE)
        /*0f8c*/ 	.word	0x00000000


	//----- nvinfo : EIATTR_MIN_STACK_SIZE
	.align		4
.L_663:
        /*0f90*/ 	.byte	0x04, 0x12
        /*0f92*/ 	.short	(.L_665 - .L_664)
	.align		4
.L_664:
        /*0f94*/ 	.word	index@(_ZN10layer_norm31ln_parallel_residual_bwd_kernelINS_13Kernel_traitsIf6__halffS2_fjLj1536ELj1ELj1ELj4ELj8ENS_18Kernel_traits_baseILj1536EfS2_fS2_fjLj128EEEEELb1ELb1ELb0EEEvNS_9BwdParamsE)
        /*0f98*/ 	.word	0x00000000


	//----- nvinfo : EIATTR_MIN_STACK_SIZE
	.align		4
.L_665:
        /*0f9c*/ 	.byte	0x04, 0x12
        /*0f9e*/ 	.short	(.L_667 - .L_666)
	.align		4
.L_666:
        /*0fa0*/ 	.word	index@(_ZN10layer_norm22ln_bwd_finalize_kernelINS_22Kernel_traits_finalizeILj1536Ef6__halffS2_fjLb0ELj1024ELj4ENS_18Kernel_traits_baseILj1536EfS2_fS2_fjLj1024EEEEELb0ELb1EEEvNS_9BwdParamsE)
        /*0fa4*/ 	.word	0x00000000


	//----- nvinfo : EIATTR_MIN_STACK_SIZE
	.align		4
.L_667:
        /*0fa8*/ 	.byte	0x04, 0x12
        /*0faa*/ 	.short	(.L_669 - .L_668)
	.align		4
.L_668:
        /*0fac*/ 	.word	index@(_ZN10layer_norm40ln_parallel_residual_bwd_finalize_kernelINS_22Kernel_traits_finalizeILj1536Ef6__halffS2_fjLb0ELj1024ELj4ENS_18Kernel_traits_baseILj1536EfS2_fS2_fjLj1024EEEEELb1EEEvNS_9BwdParamsE)
        /*0fb0*/ 	.word	0x00000000


	//----- nvinfo : EIATTR_MIN_STACK_SIZE
	.align		4
.L_669:
        /*0fb4*/ 	.byte	0x04, 0x12
        /*0fb6*/ 	.short	(.L_671 - .L_670)
	.align		4
.L_670:
        /*0fb8*/ 	.word	index@(_ZN10layer_norm31ln_parallel_residual_bwd_kernelINS_13Kernel_traitsIf6__halffS2_fjLj1536ELj1ELj1ELj4ELj8ENS_18Kernel_traits_baseILj1536EfS2_fS2_fjLj128EEEEELb1ELb1ELb1EEEvNS_9BwdParamsE)
        /*0fbc*/ 	.word	0x00000000


	//----- nvinfo : EIATTR_MIN_STACK_SIZE
	.align		4
.L_671:
        /*0fc0*/ 	.byte	0x04, 0x12
        /*0fc2*/ 	.short	(.L_673 - .L_672)
	.align		4
.L_672:
        /*0fc4*/ 	.word	index@(_ZN10layer_norm31ln_parallel_residual_bwd_kernelINS_13Kernel_traitsI6__halfffffjLj1536ELj1ELj1ELj4ELj16ENS_18Kernel_traits_baseILj1536ES2_ffffjLj128EEEEELb0ELb0ELb0EEEvNS_9BwdParamsE)
        /*0fc8*/ 	.word	0x00000000


	//----- nvinfo : EIATTR_MIN_STACK_SIZE
	.align		4
.L_673:
        /*0fcc*/ 	.byte	0x04, 0x12
        /*0fce*/ 	.short	(.L_675 - .L_674)
	.align		4
.L_674:
        /*0fd0*/ 	.word	index@(_ZN10layer_norm31ln_parallel_residual_bwd_kernelINS_13Kernel_traitsI6__halfffffjLj1536ELj1ELj1ELj4ELj16ENS_18Kernel_traits_baseILj1536ES2_ffffjLj128EEEEELb0ELb0ELb1EEEvNS_9BwdParamsE)
        /*0fd4*/ 	.word	0x00000000


	//----- nvinfo : EIATTR_MIN_STACK_SIZE
	.align		4
.L_675:
        /*0fd8*/ 	.byte	0x04, 0x12
        /*0fda*/ 	.short	(.L_677 - .L_676)
	.align		4
.L_676:
        /*0fdc*/ 	.word	index@(_ZN10layer_norm31ln_parallel_residual_bwd_kernelINS_13Kernel_traitsI6__halfffffjLj1536ELj1ELj1ELj4ELj16ENS_18Kernel_traits_baseILj1536ES2_ffffjLj128EEEEELb0ELb1ELb0EEEvNS_9BwdParamsE)
        /*0fe0*/ 	.word	0x00000000


	//----- nvinfo : EIATTR_MIN_STACK_SIZE
	.align		4
.L_677:
        /*0fe4*/ 	.byte	0x04, 0x12
        /*0fe6*/ 	.short	(.L_679 - .L_678)
	.align		4
.L_678:
        /*0fe8*/ 	.word	index@(_ZN10layer_norm31ln_parallel_residual_bwd_kernelINS_13Kernel_traitsI6__halfffffjLj1536ELj1ELj1ELj4ELj16ENS_18Kernel_traits_baseILj1536ES2_ffffjLj128EEEEELb0ELb1ELb1EEEvNS_9BwdParamsE)
        /*0fec*/ 	.word	0x00000000


	//----- nvinfo : EIATTR_MIN_STACK_SIZE
	.align		4
.L_679:
        /*0ff0*/ 	.byte	0x04, 0x12
        /*0ff2*/ 	.short	(.L_681 - .L_680)
	.align		4
.L_680:
        /*0ff4*/ 	.word	index@(_ZN10layer_norm31ln_parallel_residual_bwd_kernelINS_13Kernel_traitsI6__halfffffjLj1536ELj1ELj1ELj4ELj16ENS_18Kernel_traits_baseILj1536ES2_ffffjLj128EEEEELb1ELb0ELb0EEEvNS_9BwdParamsE)
        /*0ff8*/ 	.word	0x00000000


	//----- nvinfo : EIATTR_MIN_STACK_SIZE
	.align		4
.L_681:
        /*0ffc*/ 	.byte	0x04, 0x12
        /*0ffe*/ 	.short	(.L_683 - .L_682)
	.align		4
.L_682:
        /*1000*/ 	.word	index@(_ZN10layer_norm31ln_parallel_residual_bwd_kernelINS_13Kernel_traitsI6__halfffffjLj1536ELj1ELj1ELj4ELj16ENS_18Kernel_traits_baseILj1536ES2_ffffjLj128EEEEELb1ELb0ELb1EEEvNS_9BwdParamsE)
        /*1004*/ 	.word	0x00000000


	//----- nvinfo : EIATTR_MIN_STACK_SIZE
	.align		4
.L_683:
        /*1008*/ 	.byte	0x04, 0x12
        /*100a*/ 	.short	(.L_685 - .L_684)
	.align		4
.L_684:
        /*100c*/ 	.word	index@(_ZN10layer_norm22ln_bwd_finalize_kernelINS_22Kernel_traits_finalizeILj1536E6__halfffffjLb0ELj1024ELj4ENS_18Kernel_traits_baseILj1536ES2_ffffjLj1024EEEEELb0ELb0EEEvNS_9BwdParamsE)
        /*1010*/ 	.word	0x00000000


	//----- nvinfo : EIATTR_MIN_STACK_SIZE
	.align		4
.L_685:
        /*1014*/ 	.byte	0x04, 0x12
        /*1016*/ 	.short	(.L_687 - .L_686)
	.align		4
.L_686:
        /*1018*/ 	.word	index@(_ZN10layer_norm40ln_parallel_residual_bwd_finalize_kernelINS_22Kernel_traits_finalizeILj1536E6__halfffffjLb0ELj1024ELj4ENS_18Kernel_traits_baseILj1536ES2_ffffjLj1024EEEEELb0EEEvNS_9BwdParamsE)
        /*101c*/ 	.word	0x00000000


	//----- nvinfo : EIATTR_MIN_STACK_SIZE
	.align		4
.L_687:
        /*1020*/ 	.byte	0x04, 0x12
        /*1022*/ 	.short	(.L_689 - .L_688)
	.align		4
.L_688:
        /*1024*/ 	.word	index@(_ZN10layer_norm31ln_parallel_residual_bwd_kernelINS_13Kernel_traitsI6__halfffffjLj1536ELj1ELj1ELj4ELj16ENS_18Kernel_traits_baseILj1536ES2_ffffjLj128EEEEELb1ELb1ELb0EEEvNS_9BwdParamsE)
        /*1028*/ 	.word	0x00000000


	//----- nvinfo : EIATTR_MIN_STACK_SIZE
	.align		4
.L_689:
        /*102c*/ 	.byte	0x04, 0x12
        /*102e*/ 	.short	(.L_691 - .L_690)
	.align		4
.L_690:
        /*1030*/ 	.word	index@(_ZN10layer_norm22ln_bwd_finalize_kernelINS_22Kernel_traits_finalizeILj1536E6__halfffffjLb0ELj1024ELj4ENS_18Kernel_traits_baseILj1536ES2_ffffjLj1024EEEEELb0ELb1EEEvNS_9BwdParamsE)
        /*1034*/ 	.word	0x00000000


	//----- nvinfo : EIATTR_MIN_STACK_SIZE
	.align		4
.L_691:
        /*1038*/ 	.byte	0x04, 0x12
        /*103a*/ 	.short	(.L_693 - .L_692)
	.align		4
.L_692:
        /*103c*/ 	.word	index@(_ZN10layer_norm40ln_parallel_residual_bwd_finalize_kernelINS_22Kernel_traits_finalizeILj1536E6__halfffffjLb0ELj1024ELj4ENS_18Kernel_traits_baseILj1536ES2_ffffjLj1024EEEEELb1EEEvNS_9BwdParamsE)
        /*1040*/ 	.word	0x00000000


	//----- nvinfo : EIATTR_MIN_STACK_SIZE
	.align		4
.L_693:
        /*1044*/ 	.byte	0x04, 0x12
        /*1046*/ 	.short	(.L_695 - .L_694)
	.align		4
.L_694:
        /*1048*/ 	.word	index@(_ZN10layer_norm31ln_parallel_residual_bwd_kernelINS_13Kernel_traitsI6__halfffffjLj1536ELj1ELj1ELj4ELj16ENS_18Kernel_traits_baseILj1536ES2_ffffjLj128EEEEELb1ELb1ELb1EEEvNS_9BwdParamsE)
        /*104c*/ 	.word	0x00000000


	//----- nvinfo : EIATTR_MIN_STACK_SIZE
	.align		4
.L_695:
        /*1050*/ 	.byte	0x04, 0x12
        /*1052*/ 	.short	(.L_697 - .L_696)
	.align		4
.L_696:
        /*1054*/ 	.word	index@(_ZN10layer_norm31ln_parallel_residual_bwd_kernelINS_13Kernel_traitsIfffffjLj1536ELj1ELj1ELj4ELj16ENS_18Kernel_traits_baseILj1536EfffffjLj128EEEEELb0ELb0ELb0EEEvNS_9BwdParamsE)
        /*1058*/ 	.word	0x00000000


	//----- nvinfo : EIATTR_MIN_STACK_SIZE
	.align		4
.L_697:
        /*105c*/ 	.byte	0x04, 0x12
        /*105e*/ 	.short	(.L_699 - .L_698)
	.align		4
.L_698:
        /*1060*/ 	.word	index@(_ZN10layer_norm31ln_parallel_residual_bwd_kernelINS_13Kernel_traitsIfffffjLj1536ELj1ELj1ELj4ELj16ENS_18Kernel_traits_baseILj1536EfffffjLj128EEEEELb0ELb0ELb1EEEvNS_9BwdParamsE)
        /*1064*/ 	.word	0x00000000


	//----- nvinfo : EIATTR_MIN_STACK_SIZE
	.align		4
.L_699:
        /*1068*/ 	.byte	0x04, 0x12
        /*106a*/ 	.short	(.L_701 - .L_700)
	.align		4
.L_700:
        /*106c*/ 	.word	index@(_ZN10layer_norm31ln_parallel_residual_bwd_kernelINS_13Kernel_traitsIfffffjLj1536ELj1ELj1ELj4ELj16ENS_18Kernel_traits_baseILj1536EfffffjLj128EEEEELb0ELb1ELb0EEEvNS_9BwdParamsE)
        /*1070*/ 	.word	0x00000000


	//----- nvinfo : EIATTR_MIN_STACK_SIZE
	.align		4
.L_701:
        /*1074*/ 	.byte	0x04, 0x12
        /*1076*/ 	.short	(.L_703 - .L_702)
	.align		4
.L_702:
        /*1078*/ 	.word	index@(_ZN10layer_norm31ln_parallel_residual_bwd_kernelINS_13Kernel_traitsIfffffjLj1536ELj1ELj1ELj4ELj16ENS_18Kernel_traits_baseILj1536EfffffjLj128EEEEELb0ELb1ELb1EEEvNS_9BwdParamsE)
        /*107c*/ 	.word	0x00000000


	//----- nvinfo : EIATTR_MIN_STACK_SIZE
	.align		4
.L_703:
        /*1080*/ 	.byte	0x04, 0x12
        /*1082*/ 	.short	(.L_705 - .L_704)
	.align		4
.L_704:
        /*1084*/ 	.word	index@(_ZN10layer_norm31ln_parallel_residual_bwd_kernelINS_13Kernel_traitsIfffffjLj1536ELj1ELj1ELj4ELj16ENS_18Kernel_traits_baseILj1536EfffffjLj128EEEEELb1ELb0ELb0EEEvNS_9BwdParamsE)
        /*1088*/ 	.word	0x00000000


	//----- nvinfo : EIATTR_MIN_STACK_SIZE
	.align		4
.L_705:
        /*108c*/ 	.byte	0x04, 0x12
        /*108e*/ 	.short	(.L_707 - .L_706)
	.align		4
.L_706:
        /*1090*/ 	.word	index@(_ZN10layer_norm31ln_parallel_residual_bwd_kernelINS_13Kernel_traitsIfffffjLj1536ELj1ELj1ELj4ELj16ENS_18Kernel_traits_baseILj1536EfffffjLj128EEEEELb1ELb0ELb1EEEvNS_9BwdParamsE)
        /*1094*/ 	.word	0x00000000


	//----- nvinfo : EIATTR_MIN_STACK_SIZE
	.align		4
.L_707:
        /*1098*/ 	.byte	0x04, 0x12
        /*109a*/ 	.short	(.L_709 - .L_708)
	.align		4
.L_708:
        /*109c*/ 	.word	index@(_ZN10layer_norm22ln_bwd_finalize_kernelINS_22Kernel_traits_finalizeILj1536EfffffjLb0ELj1024ELj4ENS_18Kernel_traits_baseILj1536EfffffjLj1024EEEEELb0ELb0EEEvNS_9BwdParamsE)
        /*10a0*/ 	.word	0x00000000


	//----- nvinfo : EIATTR_MIN_STACK_SIZE
	.align		4
.L_709:
        /*10a4*/ 	.byte	0x04, 0x12
        /*10a6*/ 	.short	(.L_711 - .L_710)
	.align		4
.L_710:
        /*10a8*/ 	.word	index@(_ZN10layer_norm40ln_parallel_residual_bwd_finalize_kernelINS_22Kernel_traits_finalizeILj1536EfffffjLb0ELj1024ELj4ENS_18Kernel_traits_baseILj1536EfffffjLj1024EEEEELb0EEEvNS_9BwdParamsE)
        /*10ac*/ 	.word	0x00000000


	//----- nvinfo : EIATTR_MIN_STACK_SIZE
	.align		4
.L_711:
        /*10b0*/ 	.byte	0x04, 0x12
        /*10b2*/ 	.short	(.L_713 - .L_712)
	.align		4
.L_712:
        /*10b4*/ 	.word	index@(_ZN10layer_norm31ln_parallel_residual_bwd_kernelINS_13Kernel_traitsIfffffjLj1536ELj1ELj1ELj4ELj16ENS_18Kernel_traits_baseILj1536EfffffjLj128EEEEELb1ELb1ELb0EEEvNS_9BwdParamsE)
        /*10b8*/ 	.word	0x00000000


	//----- nvinfo : EIATTR_MIN_STACK_SIZE
	.align		4
.L_713:
        /*10bc*/ 	.byte	0x04, 0x12
        /*10be*/ 	.short	(.L_715 - .L_714)
	.align		4
.L_714:
        /*10c0*/ 	.word	index@(_ZN10layer_norm22ln_bwd_finalize_kernelINS_22Kernel_traits_finalizeILj1536EfffffjLb0ELj1024ELj4ENS_18Kernel_traits_baseILj1536EfffffjLj1024EEEEELb0ELb1EEEvNS_9BwdParamsE)
        /*10c4*/ 	.word	0x00000000


	//----- nvinfo : EIATTR_MIN_STACK_SIZE
	.align		4
.L_715:
        /*10c8*/ 	.byte	0x04, 0x12
        /*10ca*/ 	.short	(.L_717 - .L_716)
	.align		4
.L_716:
        /*10cc*/ 	.word	index@(_ZN10layer_norm40ln_parallel_residual_bwd_finalize_kernelINS_22Kernel_traits_finalizeILj1536EfffffjLb0ELj1024ELj4ENS_18Kernel_traits_baseILj1536EfffffjLj1024EEEEELb1EEEvNS_9BwdParamsE)
        /*10d0*/ 	.word	0x00000000


	//----- nvinfo : EIATTR_MIN_STACK_SIZE
	.align		4
.L_717:
        /*10d4*/ 	.byte	0x04, 0x12
        /*10d6*/ 	.short	(.L_719 - .L_718)
	.align		4
.L_718:
        /*10d8*/ 	.word	index@(_ZN10layer_norm31ln_parallel_residual_bwd_kernelINS_13Kernel_traitsIfffffjLj1536ELj1ELj1ELj4ELj16ENS_18Kernel_traits_baseILj1536EfffffjLj128EEEEELb1ELb1ELb1EEEvNS_9BwdParamsE)
        /*10dc*/ 	.word	0x00000000
.L_719:


//--------------------- .nv.compat                --------------------------
	.section	.nv.compat,"",@"SHT_CUDA_COMPAT_INFO"
	.align	4
        /*0000*/ 	.byte	0x02, 0x09, 0x01, 0x00, 0x02, 0x02, 0x01, 0x00, 0x02, 0x05, 0x05, 0x00, 0x03, 0x07, 0x01, 0x01
        /*0010*/ 	.byte	0x02, 0x03, 0x00, 0x00, 0x02, 0x06, 0x01, 0x00, 0x04, 0x0b, 0x08, 0x00, 0x00, 0x00, 0x00, 0x00
        /*0020*/ 	.byte	0x00, 0x00, 0x00, 0x00


//--------------------- .nv.info._ZN10layer_norm31ln_parallel_residual_bwd_kernelINS_13Kernel_traitsI13__nv_bfloat16S2_S2_S2_fjLj1536ELj1ELj1ELj4ELj8ENS_18Kernel_traits_baseILj1536ES2_S2_S2_S2_fjLj128EEEEELb0ELb0ELb0EEEvNS_9BwdParamsE --------------------------
	.section	.nv.info._ZN10layer_norm31ln_parallel_residual_bwd_kernelINS_13Kernel_traitsI13__nv_bfloat16S2_S2_S2_fjLj1536ELj1ELj1ELj4ELj8ENS_18Kernel_traits_baseILj1536ES2_S2_S2_S2_fjLj128EEEEELb0ELb0ELb0EEEvNS_9BwdParamsE,"",@"SHT_CUDA_INFO"
	.sectionflags	@""
	.align	4


	//----- nvinfo : EIATTR_CUDA_API_VERSION
	.align		4
        /*0000*/ 	.byte	0x04, 0x37
        /*0002*/ 	.short	(.L_721 - .L_720)
.L_720:
        /*0004*/ 	.word	0x00000082


	//----- nvinfo : EIATTR_KPARAM_INFO
	.align		4
.L_721:
        /*0008*/ 	.byte	0x04, 0x17
        /*000a*/ 	.short	(.L_723 - .L_722)
.L_722:
        /*000c*/ 	.word	0x00000000
        /*0010*/ 	.short	0x0000
        /*0012*/ 	.short	0x0000
        /*0014*/ 	.byte	0x00, 0xf0, 0xa1, 0x04


	//----- nvinfo : EIATTR_SPARSE_MMA_MASK
	.align		4
.L_723:
        /*0018*/ 	.byte	0x03, 0x50
        /*001a*/ 	.short	0x0000


	//----- nvinfo : EIATTR_MAXREG_COUNT
	.align		4
        /*001c*/ 	.byte	0x03, 0x1b
        /*001e*/ 	.short	0x00ff


	//----- nvinfo : EIATTR_NUM_BARRIERS
	.align		4
        /*0020*/ 	.byte	0x02, 0x4c
        /*0022*/ 	.byte	0x01
	.zero		1


	//----- nvinfo : EIATTR_MERCURY_ISA_VERSION
	.align		4
        /*0024*/ 	.byte	0x03, 0x5f
        /*0026*/ 	.short	0x0101


	//----- nvinfo : EIATTR_COOP_GROUP_MASK_REGIDS
	.align		4
        /*0028*/ 	.byte	0x04, 0x29
        /*002a*/ 	.short	(.L_725 - .L_724)


	//   ....[0]....
.L_724:
        /*002c*/ 	.word	0xffffffff


	//   ....[1]....
        /*0030*/ 	.word	0xffffffff


	//   ....[2]....
        /*0034*/ 	.word	0xffffffff


	//   ....[3]....
        /*0038*/ 	.word	0xffffffff


	//   ....[4]....
        /*003c*/ 	.word	0xffffffff


	//   ....[5]....
        /*0040*/ 	.word	0xffffffff


	//   ....[6]....
        /*0044*/ 	.word	0xffffffff


	//   ....[7]....
        /*0048*/ 	.word	0xffffffff


	//   ....[8]....
        /*004c*/ 	.word	0xffffffff


	//   ....[9]....
        /*0050*/ 	.word	0xffffffff


	//   ....[10]....
        /*0054*/ 	.word	0x05000081


	//   ....[11]....
        /*0058*/ 	.word	0x05000081


	//   ....[12]....
        /*005c*/ 	.word	0x05000081


	//   ....[13]....
        /*0060*/ 	.word	0x05000081


	//   ....[14]....
        /*0064*/ 	.word	0x05000081


	//   ....[15]....
        /*0068*/ 	.word	0x05000081


	//   ....[16]....
        /*006c*/ 	.word	0x05000081


	//   ....[17]....
        /*0070*/ 	.word	0x05000081


	//   ....[18]....
        /*0074*/ 	.word	0x05000081


	//   ....[19]....
        /*0078*/ 	.word	0x05000081


	//----- nvinfo : EIATTR_COOP_GROUP_INSTR_OFFSETS
	.align		4
.L_725:
        /*007c*/ 	.byte	0x04, 0x28
        /*007e*/ 	.short	(.L_727 - .L_726)


	//   ....[0]....
.L_726:
        /*0080*/ 	.word	0x00001850


	//   ....[1]....
        /*0084*/ 	.word	0x00001860


	//   ....[2]....
        /*0088*/ 	.word	0x00001890


	//   ....[3]....
        /*008c*/ 	.word	0x000018a0


	//   ....[4]....
        /*0090*/ 	.word	0x000018d0


	//   ....[5]....
        /*0094*/ 	.word	0x000018e0


	//   ....[6]....
        /*0098*/ 	.word	0x00001910


	//   ....[7]....
        /*009c*/ 	.word	0x00001920


	//   ....[8]....
        /*00a0*/ 	.word	0x00001950


	//   ....[9]....
        /*00a4*/ 	.word	0x00001960


	//   ....[10]....
        /*00a8*/ 	.word	0x00002d40


	//   ....[11]....
        /*00ac*/ 	.word	0x00002d90


	//   ....[12]....
        /*00b0*/ 	.word	0x00002e00


	//   ....[13]....
        /*00b4*/ 	.word	0x00002e60


	//   ....[14]....
        /*00b8*/ 	.word	0x00002ed0


	//   ....[15]....
        /*00bc*/ 	.word	0x00002f30


	//   ....[16]....
        /*00c0*/ 	.word	0x00002fa0


	//   ....[17]....
        /*00c4*/ 	.word	0x00003000


	//   ....[18]....
        /*00c8*/ 	.word	0x00003070


	//   ....[19]....
        /*00cc*/ 	.word	0x000030d0


	//----- nvinfo : EIATTR_EXIT_INSTR_OFFSETS
	.align		4
.L_727:
        /*00d0*/ 	.byte	0x04, 0x1c
        /*00d2*/ 	.short	(.L_729 - .L_728)


	//   ....[0]....
.L_728:
        /*00d4*/ 	.word	0x00002c10


	//   ....[1]....
        /*00d8*/ 	.word	0x00002ce0


	//----- nvinfo : EIATTR_MAX_THREADS
	.align		4
.L_729:
        /*00dc*/ 	.byte	0x04, 0x05
        /*00de*/ 	.short	(.L_731 - .L_730)
.L_730:
        /*00e0*/ 	.word	0x00000080
        /*00e4*/ 	.word	0x00000001
        /*00e8*/ 	.word	0x00000001


	//----- nvinfo : EIATTR_CRS_STACK_SIZE
	.align		4
.L_731:
        /*00ec*/ 	.byte	0x04, 0x1e
        /*00ee*/ 	.short	(.L_733 - .L_732)
.L_732:
        /*00f0*/ 	.word	0x00000000


	//----- nvinfo : EIATTR_CBANK_PARAM_SIZE
	.align		4
.L_733:
        /*00f4*/ 	.byte	0x03, 0x19
        /*00f6*/ 	.short	0x0128


	//----- nvinfo : EIATTR_PARAM_CBANK
	.align		4
        /*00f8*/ 	.byte	0x04, 0x0a
        /*00fa*/ 	.short	(.L_735 - .L_734)
	.align		4
.L_734:
        /*00fc*/ 	.word	index@(.nv.constant0._ZN10layer_norm31ln_parallel_residual_bwd_kernelINS_13Kernel_traitsI13__nv_bfloat16S2_S2_S2_fjLj1536ELj1ELj1ELj4ELj8ENS_18Kernel_traits_baseILj1536ES2_S2_S2_S2_fjLj128EEEEELb0ELb0ELb0EEEvNS_9BwdParamsE)
        /*0100*/ 	.short	0x0210
        /*0102*/ 	.short	0x0128


	//----- nvinfo : EIATTR_SW_WAR
	.align		4
.L_735:
        /*0104*/ 	.byte	0x04, 0x36
        /*0106*/ 	.short	(.L_737 - .L_736)
.L_736:
        /*0108*/ 	.word	0x00000008
.L_737:


//--------------------- .nv.info._ZN10layer_norm31ln_parallel_residual_bwd_kernelINS_13Kernel_traitsI13__nv_bfloat16S2_S2_S2_fjLj1536ELj1ELj1ELj4ELj8ENS_18Kernel_traits_baseILj1536ES2_S2_S2_S2_fjLj128EEEEELb0ELb0ELb1EEEvNS_9BwdParamsE --------------------------
	.section	.nv.info._ZN10layer_norm31ln_parallel_residual_bwd_kernelINS_13Kernel_traitsI13__nv_bfloat16S2_S2_S2_fjLj1536ELj1ELj1ELj4ELj8ENS_18Kernel_traits_baseILj1536ES2_S2_S2_S2_fjLj128EEEEELb0ELb0ELb1EEEvNS_9BwdParamsE,"",@"SHT_CUDA_INFO"
	.sectionflags	@""
	.align	4


	//----- nvinfo : EIATTR_CUDA_API_VERSION
	.align		4
        /*0000*/ 	.byte	0x04, 0x37
        /*0002*/ 	.short	(.L_739 - .L_738)
.L_738:
        /*0004*/ 	.word	0x00000082


	//----- nvinfo : EIATTR_KPARAM_INFO
	.align		4
.L_739:
        /*0008*/ 	.byte	0x04, 0x17
        /*000a*/ 	.short	(.L_741 - .L_740)
.L_740:
        /*000c*/ 	.word	0x00000000
        /*0010*/ 	.short	0x0000
        /*0012*/ 	.short	0x0000
        /*0014*/ 	.byte	0x00, 0xf0, 0xa1, 0x04


	//----- nvinfo : EIATTR_SPARSE_MMA_MASK
	.align		4
.L_741:
        /*0018*/ 	.byte	0x03, 0x50
        /*001a*/ 	.short	0x0000


	//----- nvinfo : EIATTR_MAXREG_COUNT
	.align		4
        /*001c*/ 	.byte	0x03, 0x1b
        /*001e*/ 	.short	0x00ff


	//----- nvinfo : EIATTR_NUM_BARRIERS
	.align		4
        /*0020*/ 	.byte	0x02, 0x4c
        /*0022*/ 	.byte	0x01
	.zero		1


	//----- nvinfo : EIATTR_MERCURY_ISA_VERSION
	.align		4
        /*0024*/ 	.byte	0x03, 0x5f
        /*0026*/ 	.short	0x0101


	//----- nvinfo : EIATTR_COOP_GROUP_MASK_REGIDS
	.align		4
        /*0028*/ 	.byte	0x04, 0x29
        /*002a*/ 	.short	(.L_743 - .L_742)


	//   ....[0]....
.L_742:
        /*002c*/ 	.word	0xffffffff


	//   ....[1]....
        /*0030*/ 	.word	0xffffffff


	//   ....[2]....
        /*0034*/ 	.word	0xffffffff


	//   ....[3]....
        /*0038*/ 	.word	0xffffffff


	//   ....[4]....
        /*003c*/ 	.word	0xffffffff


	//   ....[5]....
        /*0040*/ 	.word	0xffffffff


	//   ....[6]....
        /*0044*/ 	.word	0xffffffff


	//   ....[7]....
        /*0048*/ 	.word	0xffffffff


	//   ....[8]....
        /*004c*/ 	.word	0xffffffff


	//   ....[9]....
        /*0050*/ 	.word	0xffffffff


	//   ....[10]....
        /*0054*/ 	.word	0x0500007a


	//   ....[11]....
        /*0058*/ 	.word	0x0500007a


	//   ....[12]....
        /*005c*/ 	.word	0x0500007a


	//   ....[13]....
        /*0060*/ 	.word	0x0500007a


	//   ....[14]....
        /*0064*/ 	.word	0x0500007a


	//   ....[15]....
        /*0068*/ 	.word	0x0500007a


	//   ....[16]....
        /*006c*/ 	.word	0x0500007a


	//   ....[17]....
        /*0070*/ 	.word	0x0500007a


	//   ....[18]....
        /*0074*/ 	.word	0x0500007a


	//   ....[19]....
        /*0078*/ 	.word	0x0500007a


	//----- nvinfo : EIATTR_COOP_GROUP_INSTR_OFFSETS
	.align		4
.L_743:
        /*007c*/ 	.byte	0x04, 0x28
        /*007e*/ 	.short	(.L_745 - .L_744)


	//   ....[0]....
.L_744:
        /*0080*/ 	.word	0x00001640


	//   ....[1]....
        /*0084*/ 	.word	0x00001650


	//   ....[2]....
        /*0088*/ 	.word	0x00001680


	//   ....[3]....
        /*008c*/ 	.word	0x00001690


	//   ....[4]....
        /*0090*/ 	.word	0x000016c0


	//   ....[5]....
        /*0094*/ 	.word	0x000016d0


	//   ....[6]....
        /*0098*/ 	.word	0x00001700


	//   ....[7]....
        /*009c*/ 	.word	0x00001710


	//   ....[8]....
        /*00a0*/ 	.word	0x00001740


	//   ....[9]....
        /*00a4*/ 	.word	0x00001750


	//   ....[10]....
        /*00a8*/ 	.word	0x000029a0


	//   ....[11]....
        /*00ac*/ 	.word	0x000029f0


	//   ....[12]....
        /*00b0*/ 	.word	0x00002a50


	//   ....[13]....
        /*00b4*/ 	.word	0x00002ab0


	//   ....[14]....
        /*00b8*/ 	.word	0x00002b10


	//   ....[15]....
        /*00bc*/ 	.word	0x00002b70


	//   ....[16]....
        /*00c0*/ 	.word	0x00002bf0


	//   ....[17]....
        /*00c4*/ 	.word	0x00002c40


	//   ....[18]....
        /*00c8*/ 	.word	0x00002ca0


	//   ....[19]....
        /*00cc*/ 	.word	0x00002d00


	//----- nvinfo : EIATTR_EXIT_INSTR_OFFSETS
	.align		4
.L_745:
        /*00d0*/ 	.byte	0x04, 0x1c
        /*00d2*/ 	.short	(.L_747 - .L_746)


	//   ....[0]....
.L_746:
        /*00d4*/ 	.word	0x00002950


	//----- nvinfo : EIATTR_MAX_THREADS
	.align		4
.L_747:
        /*00d8*/ 	.byte	0x04, 0x05
        /*00da*/ 	.short	(.L_749 - .L_748)
.L_748:
        /*00dc*/ 	.word	0x00000080
        /*00e0*/ 	.word	0x00000001
        /*00e4*/ 	.word	0x00000001


	//----- nvinfo : EIATTR_CRS_STACK_SIZE
	.align		4
.L_749:
        /*00e8*/ 	.byte	0x04, 0x1e
        /*00ea*/ 	.short	(.L_751 - .L_750)
.L_750:
        /*00ec*/ 	.word	0x00000000


	//----- nvinfo : EIATTR_CBANK_PARAM_SIZE
	.align		4
.L_751:
        /*00f0*/ 	.byte	0x03, 0x19
        /*00f2*/ 	.short	0x0128


	//----- nvinfo : EIATTR_PARAM_CBANK
	.align		4
        /*00f4*/ 	.byte	0x04, 0x0a
        /*00f6*/ 	.short	(.L_753 - .L_752)
	.align		4
.L_752:
        /*00f8*/ 	.word	index@(.nv.constant0._ZN10layer_norm31ln_parallel_residual_bwd_kernelINS_13Kernel_traitsI13__nv_bfloat16S2_S2_S2_fjLj1536ELj1ELj1ELj4ELj8ENS_18Kernel_traits_baseILj1536ES2_S2_S2_S2_fjLj128EEEEELb0ELb0ELb1EEEvNS_9BwdParamsE)
        /*00fc*/ 	.short	0x0210
        /*00fe*/ 	.short	0x0128


	//----- nvinfo : EIATTR_SW_WAR
	.align		4
.L_753:
        /*0100*/ 	.byte	0x04, 0x36
        /*0102*/ 	.short	(.L_755 - .L_754)
.L_754:
        /*0104*/ 	.word	0x00000008
.L_755:


//--------------------- .nv.info._ZN10layer_norm31ln_parallel_residual_bwd_kernelINS_13Kernel_traitsI13__nv_bfloat16S2_S2_S2_fjLj1536ELj1ELj1ELj4ELj8ENS_18Kernel_traits_baseILj1536ES2_S2_S2_S2_fjLj128EEEEELb0ELb1ELb0EEEvNS_9BwdParamsE --------------------------
	.section	.nv.info._ZN10layer_norm31ln_parallel_residual_bwd_kernelINS_13Kernel_traitsI13__nv_bfloat16S2_S2_S2_fjLj1536ELj1ELj1ELj4ELj8ENS_18Kernel_traits_baseILj1536ES2_S2_S2_S2_fjLj128EEEEELb0ELb1ELb0EEEvNS_9BwdParamsE,"",@"SHT_CUDA_INFO"
	.sectionflags	@""
	.align	4


	//----- nvinfo : EIATTR_CUDA_API_VERSION
	.align		4
        /*0000*/ 	.byte	0x04, 0x37
        /*0002*/ 	.short	(.L_757 - .L_756)
.L_756:
        /*0004*/ 	.word	0x00000082


	//----- nvinfo : EIATTR_KPARAM_INFO
	.align		4
.L_757:
        /*0008*/ 	.byte	0x04, 0x17
        /*000a*/ 	.short	(.L_759 - .L_758)
.L_758:
        /*000c*/ 	.word	0x00000000
        /*0010*/ 	.short	0x0000
        /*0012*/ 	.short	0x0000
        /*0014*/ 	.byte	0x00, 0xf0, 0xa1, 0x04


	//----- nvinfo : EIATTR_SPARSE_MMA_MASK
	.align		4
.L_759:
        /*0018*/ 	.byte	0x03, 0x50
        /*001a*/ 	.short	0x0000


	//----- nvinfo : EIATTR_MAXREG_COUNT
	.align		4
        /*001c*/ 	.byte	0x03, 0x1b
        /*001e*/ 	.short	0x00ff


	//----- nvinfo : EIATTR_NUM_BARRIERS
	.align		4
        /*0020*/ 	.byte	0x02, 0x4c
        /*0022*/ 	.byte	0x01
	.zero		1


	//----- nvinfo : EIATTR_MERCURY_ISA_VERSION
	.align		4
        /*0024*/ 	.byte	0x03, 0x5f
        /*0026*/ 	.short	0x0101


	//----- nvinfo : EIATTR_COOP_GROUP_MASK_REGIDS
	.align		4
        /*0028*/ 	.byte	0x04, 0x29
        /*002a*/ 	.short	(.L_761 - .L_760)


	//   ....[0]....
.L_760:
        /*002c*/ 	.word	0xffffffff


	//   ....[1]....
        /*0030*/ 	.word	0xffffffff


	//   ....[2]....
        /*0034*/ 	.word	0xffffffff


	//   ....[3]....
        /*0038*/ 	.word	0xffffffff


	//   ....[4]....
        /*003c*/ 	.word	0xffffffff


	//   ....[5]....
        /*0040*/ 	.word	0xffffffff


	//   ....[6]....
        /*0044*/ 	.word	0xffffffff


	//   ....[7]....
        /*0048*/ 	.word	0xffffffff


	//   ....[8]....
        /*004c*/ 	.word	0xffffffff


	//   ....[9]....
        /*0050*/ 	.word	0xffffffff


	//   ....[10]....
        /*0054*/ 	.word	0x0500002c


	//   ....[11]....
        /*0058*/ 	.word	0x0500002c


	//   ....[12]....
        /*005c*/ 	.word	0x0500002c


	//   ....[13]....
        /*0060*/ 	.word	0x0500002c


	//   ....[14]....
        /*0064*/ 	.word	0x0500002c


	//   ....[15]....
        /*0068*/ 	.word	0x0500002c


	//   ....[16]....
        /*006c*/ 	.word	0x0500002c


	//   ....[17]....
        /*0070*/ 	.word	0x0500002c


	//   ....[18]....
        /*0074*/ 	.word	0x0500002c


	//   ....[19]....
        /*0078*/ 	.word	0x0500002c


	//----- nvinfo : EIATTR_COOP_GROUP_INSTR_OFFSETS
	.align		4
.L_761:
        /*007c*/ 	.byte	0x04, 0x28
        /*007e*/ 	.short	(.L_763 - .L_762)


	//   ....[0]....
.L_762:
        /*0080*/ 	.word	0x00001130


	//   ....[1]....
        /*0084*/ 	.word	0x00001140


	//   ....[2]....
        /*0088*/ 	.word	0x00001170


	//   ....[3]....
        /*008c*/ 	.word	0x00001180


	//   ....[4]....
        /*0090*/ 	.word	0x000011b0


	//   ....[5]....
        /*0094*/ 	.word	0x000011c0


	//   ....[6]....
        /*0098*/ 	.word	0x000011f0


	//   ....[7]....
        /*009c*/ 	.word	0x00001200


	//   ....[8]....
        /*00a0*/ 	.word	0x00001230


	//   ....[9]....
        /*00a4*/ 	.word	0x00001240


	//   ....[10]....
        /*00a8*/ 	.word	0x00002490


	//   ....[11]....
        /*00ac*/ 	.word	0x000024e0


	//   ....[12]....
        /*00b0*/ 	.word	0x00002540


	//   ....[13]....
        /*00b4*/ 	.word	0x000025a0


	//   ....[14]....
        /*00b8*/ 	.word	0x00002600


	//   ....[15]....
        /*00bc*/ 	.word	0x00002660


	//   ....[16]....
        /*00c0*/ 	.word	0x000026c0


	//   ....[17]....
        /*00c4*/ 	.word	0x00002720


	//   ....[18]....
        /*00c8*/ 	.word	0x00002780


	//   ....[19]....
        /*00cc*/ 	.word	0x000027e0


	//----- nvinfo : EIATTR_EXIT_INSTR_OFFSETS
	.align		4
.L_763:
        /*00d0*/ 	.byte	0x04, 0x1c
        /*00d2*/ 	.short	(.L_765 - .L_764)


	//   ....[0]....
.L_764:
        /*00d4*/ 	.word	0x000023c0


	//   ....[1]....
        /*00d8*/ 	.word	0x00002440


	//----- nvinfo : EIATTR_MAX_THREADS
	.align		4
.L_765:
        /*00dc*/ 	.byte	0x04, 0x05
        /*00de*/ 	.short	(.L_767 - .L_766)
.L_766:
        /*00e0*/ 	.word	0x00000080
        /*00e4*/ 	.word	0x00000001
        /*00e8*/ 	.word	0x00000001


	//----- nvinfo : EIATTR_CRS_STACK_SIZE
	.align		4
.L_767:
        /*00ec*/ 	.byte	0x04, 0x1e
        /*00ee*/ 	.short	(.L_769 - .L_768)
.L_768:
        /*00f0*/ 	.word	0x00000000


	//----- nvinfo : EIATTR_CBANK_PARAM_SIZE
	.align		4
.L_769:
        /*00f4*/ 	.byte	0x03, 0x19
        /*00f6*/ 	.short	0x0128


	//----- nvinfo : EIATTR_PARAM_CBANK
	.align		4
        /*00f8*/ 	.byte	0x04, 0x0a
        /*00fa*/ 	.short	(.L_771 - .L_770)
	.align		4
.L_770:
        /*00fc*/ 	.word	index@(.nv.constant0._ZN10layer_norm31ln_parallel_residual_bwd_kernelINS_13Kernel_traitsI13__nv_bfloat16S2_S2_S2_fjLj1536ELj1ELj1ELj4ELj8ENS_18Kernel_traits_baseILj1536ES2_S2_S2_S2_fjLj128EEEEELb0ELb1ELb0EEEvNS_9BwdParamsE)
        /*0100*/ 	.short	0x0210
        /*0102*/ 	.short	0x0128


	//----- nvinfo : EIATTR_SW_WAR
	.align		4
.L_771:
        /*0104*/ 	.byte	0x04, 0x36
        /*0106*/ 	.short	(.L_773 - .L_772)
.L_772:
        /*0108*/ 	.word	0x00000008
.L_773:


//--------------------- .nv.info._ZN10layer_norm31ln_parallel_residual_bwd_kernelINS_13Kernel_traitsI13__nv_bfloat16S2_S2_S2_fjLj1536ELj1ELj1ELj4ELj8ENS_18Kernel_traits_baseILj1536ES2_S2_S2_S2_fjLj128EEEEELb0ELb1ELb1EEEvNS_9BwdParamsE --------------------------
	.section	.nv.info._ZN10layer_norm31ln_parallel_residual_bwd_kernelINS_13Kernel_traitsI13__nv_bfloat16S2_S2_S2_fjLj1536ELj1ELj1ELj4ELj8ENS_18Kernel_traits_baseILj1536ES2_S2_S2_S2_fjLj128EEEEELb0ELb1ELb1EEEvNS_9BwdParamsE,"",@"SHT_CUDA_INFO"
	.sectionflags	@""
	.align	4


	//----- nvinfo : EIATTR_CUDA_API_VERSION
	.align		4
        /*0000*/ 	.byte	0x04, 0x37
        /*0002*/ 	.short	(.L_775 - .L_774)
.L_774:
        /*0004*/ 	.word	0x00000082


	//----- nvinfo : EIATTR_KPARAM_INFO
	.align		4
.L_775:
        /*0008*/ 	.byte	0x04, 0x17
        /*000a*/ 	.short	(.L_777 - .L_776)
.L_776:
        /*000c*/ 	.word	0x00000000
        /*0010*/ 	.short	0x0000
        /*0012*/ 	.short	0x0000
        /*0014*/ 	.byte	0x00, 0xf0, 0xa1, 0x04


	//----- nvinfo : EIATTR_SPARSE_MMA_MASK
	.align		4
.L_777:
        /*0018*/ 	.byte	0x03, 0x50
        /*001a*/ 	.short	0x0000


	//----- nvinfo : EIATTR_MAXREG_COUNT
	.align		4
        /*001c*/ 	.byte	0x03, 0x1b
        /*001e*/ 	.short	0x00ff


	//----- nvinfo : EIATTR_NUM_BARRIERS
	.align		4
        /*0020*/ 	.byte	0x02, 0x4c
        /*0022*/ 	.byte	0x01
	.zero		1


	//----- nvinfo : EIATTR_MERCURY_ISA_VERSION
	.align		4
        /*0024*/ 	.byte	0x03, 0x5f
        /*0026*/ 	.short	0x0101


	//----- nvinfo : EIATTR_COOP_GROUP_MASK_REGIDS
	.align		4
        /*0028*/ 	.byte	0x04, 0x29
        /*002a*/ 	.short	(.L_779 - .L_778)


	//   ....[0]....
.L_778:
        /*002c*/ 	.word	0xffffffff


	//   ....[1]....
        /*0030*/ 	.word	0xffffffff


	//   ....[2]....
        /*0034*/ 	.word	0xffffffff


	//   ....[3]....
        /*0038*/ 	.word	0xffffffff


	//   ....[4]....
        /*003c*/ 	.word	0xffffffff


	//   ....[5]....
        /*0040*/ 	.word	0xffffffff


	//   ....[6]....
        /*0044*/ 	.word	0xffffffff


	//   ....[7]....
        /*0048*/ 	.word	0xffffffff


	//   ....[8]....
        /*004c*/ 	.word	0xffffffff


	//   ....[9]....
        /*0050*/ 	.word	0xffffffff


	//   ....[10]....
        /*0054*/ 	.word	0x0500001c


	//   ....[11]....
        /*0058*/ 	.word	0x0500001c


	//   ....[12]....
        /*005c*/ 	.word	0x0500001c


	//   ....[13]....
        /*0060*/ 	.word	0x0500001c


	//   ....[14]....
        /*0064*/ 	.word	0x0500001c


	//   ....[15]....
        /*0068*/ 	.word	0x0500001c


	//   ....[16]....
        /*006c*/ 	.word	0x0500001c


	//   ....[17]....
        /*0070*/ 	.word	0x0500001c


	//   ....[18]....
        /*0074*/ 	.word	0x0500001c


	//   ....[19]....
        /*0078*/ 	.word	0x0500001c


	//----- nvinfo : EIATTR_COOP_GROUP_INSTR_OFFSETS
	.align		4
.L_779:
        /*007c*/ 	.byte	0x04, 0x28
        /*007e*/ 	.short	(.L_781 - .L_780)


	//   ....[0]....
.L_780:
        /*0080*/ 	.word	0x00000f10


	//   ....[1]....
        /*0084*/ 	.word	0x00000f20


	//   ....[2]....
        /*0088*/ 	.word	0x00000f50


	//   ....[3]....
        /*008c*/ 	.word	0x00000f60


	//   ....[4]....
        /*0090*/ 	.word	0x00000f90


	//   ....[5]....
        /*0094*/ 	.word	0x00000fa0


	//   ....[6]....
        /*0098*/ 	.word	0x00000fd0


	//   ....[7]....
        /*009c*/ 	.word	0x00000fe0


	//   ....[8]....
        /*00a0*/ 	.word	0x00001010


	//   ....[9]....
        /*00a4*/ 	.word	0x00001020


	//   ....[10]....
        /*00a8*/ 	.word	0x000021c0


	//   ....[11]....
        /*00ac*/ 	.word	0x00002210


	//   ....[12]....
        /*00b0*/ 	.word	0x00002270


	//   ....[13]....
        /*00b4*/ 	.word	0x000022d0


	//   ....[14]....
        /*00b8*/ 	.word	0x00002330


	//   ....[15]....
        /*00bc*/ 	.word	0x00002390


	//   ....[16]....
        /*00c0*/ 	.word	0x000023f0


	//   ....[17]....
        /*00c4*/ 	.word	0x00002450


	//   ....[18]....
        /*00c8*/ 	.word	0x000024b0


	//   ....[19]....
        /*00cc*/ 	.word	0x00002510


	//----- nvinfo : EIATTR_EXIT_INSTR_OFFSETS
	.align		4
.L_781:
        /*00d0*/ 	.byte	0x04, 0x1c
        /*00d2*/ 	.short	(.L_783 - .L_782)


	//   ....[0]....
.L_782:
        /*00d4*/ 	.word	0x00002170


	//----- nvinfo : EIATTR_MAX_THREADS
	.align		4
.L_783:
        /*00d8*/ 	.byte	0x04, 0x05
        /*00da*/ 	.short	(.L_785 - .L_784)
.L_784:
        /*00dc*/ 	.word	0x00000080
        /*00e0*/ 	.word	0x00000001
        /*00e4*/ 	.word	0x00000001


	//----- nvinfo : EIATTR_CRS_STACK_SIZE
	.align		4
.L_785:
        /*00e8*/ 	.byte	0x04, 0x1e
        /*00ea*/ 	.short	(.L_787 - .L_786)
.L_786:
        /*00ec*/ 	.word	0x00000000


	//----- nvinfo : EIATTR_CBANK_PARAM_SIZE
	.align		4
.L_787:
        /*00f0*/ 	.byte	0x03, 0x19
        /*00f2*/ 	.short	0x0128


	//----- nvinfo : EIATTR_PARAM_CBANK
	.align		4
        /*00f4*/ 	.byte	0x04, 0x0a
        /*00f6*/ 	.short	(.L_789 - .L_788)
	.align		4
.L_788:
        /*00f8*/ 	.word	index@(.nv.constant0._ZN10layer_norm31ln_parallel_residual_bwd_kernelINS_13Kernel_traitsI13__nv_bfloat16S2_S2_S2_fjLj1536ELj1ELj1ELj4ELj8ENS_18Kernel_traits_baseILj1536ES2_S2_S2_S2_fjLj128EEEEELb0ELb1ELb1EEEvNS_9BwdParamsE)
        /*00fc*/ 	.short	0x0210
        /*00fe*/ 	.short	0x0128


	//----- nvinfo : EIATTR_SW_WAR
	.align		4
.L_789:
        /*0100*/ 	.byte	0x04, 0x36
        /*0102*/ 	.short	(.L_791 - .L_790)
.L_790:
        /*0104*/ 	.word	0x00000008
.L_791:


//--------------------- .nv.info._ZN10layer_norm31ln_parallel_residual_bwd_kernelINS_13Kernel_traitsI13__nv_bfloat16S2_S2_S2_fjLj1536ELj1ELj1ELj4ELj8ENS_18Kernel_traits_baseILj1536ES2_S2_S2_S2_fjLj128EEEEELb1ELb0ELb0EEEvNS_9BwdParamsE --------------------------
	.section	.nv.info._ZN10layer_norm31ln_parallel_residual_bwd_kernelINS_13Kernel_traitsI13__nv_bfloat16S2_S2_S2_fjLj1536ELj1ELj1ELj4ELj8ENS_18Kernel_traits_baseILj1536ES2_S2_S2_S2_fjLj128EEEEELb1ELb0ELb0EEEvNS_9BwdParamsE,"",@"SHT_CUDA_INFO"
	.sectionflags	@""
	.align	4


	//----- nvinfo : EIATTR_CUDA_API_VERSION
	.align		4
        /*0000*/ 	.byte	0x04, 0x37
        /*0002*/ 	.short	(.L_793 - .L_792)
.L_792:
        /*0004*/ 	.word	0x00000082


	//----- nvinfo : EIATTR_KPARAM_INFO
	.align		4
.L_793:
        /*0008*/ 	.byte	0x04, 0x17
        /*000a*/ 	.short	(.L_795 - .L_794)
.L_794:
        /*000c*/ 	.word	0x00000000
        /*0010*/ 	.short	0x0000
        /*0012*/ 	.short	0x0000
        /*0014*/ 	.byte	0x00, 0xf0, 0xa1, 0x04


	//----- nvinfo : EIATTR_SPARSE_MMA_MASK
	.align		4
.L_795:
        /*0018*/ 	.byte	0x03, 0x50
        /*001a*/ 	.short	0x0000


	//----- nvinfo : EIATTR_MAXREG_COUNT
	.align		4
        /*001c*/ 	.byte	0x03, 0x1b
        /*001e*/ 	.short	0x00ff


	//----- nvinfo : EIATTR_NUM_BARRIERS
	.align		4
        /*0020*/ 	.byte	0x02, 0x4c
        /*0022*/ 	.byte	0x01
	.zero		1


	//----- nvinfo : EIATTR_MERCURY_ISA_VERSION
	.align		4
        /*0024*/ 	.byte	0x03, 0x5f
        /*0026*/ 	.short	0x0101


	//----- nvinfo : EIATTR_COOP_GROUP_MASK_REGIDS
	.align		4
        /*0028*/ 	.byte	0x04, 0x29
        /*002a*/ 	.short	(.L_797 - .L_796)


	//   ....[0]....
.L_796:
        /*002c*/ 	.word	0xffffffff


	//   ....[1]....
        /*0030*/ 	.word	0xffffffff


	//   ....[2]....
        /*0034*/ 	.word	0xffffffff


	//   ....[3]....
        /*0038*/ 	.word	0xffffffff


	//   ....[4]....
        /*003c*/ 	.word	0xffffffff


	//   ....[5]....
        /*0040*/ 	.word	0xffffffff


	//   ....[6]....
        /*0044*/ 	.word	0xffffffff


	//   ....[7]....
        /*0048*/ 	.word	0xffffffff


	//   ....[8]....
        /*004c*/ 	.word	0xffffffff


	//   ....[9]....
        /*0050*/ 	.word	0xffffffff


	//   ....[10]....
        /*0054*/ 	.word	0x05000088


	//   ....[11]....
        /*0058*/ 	.word	0x05000088


	//   ....[12]....
        /*005c*/ 	.word	0x05000088


	//   ....[13]....
        /*0060*/ 	.word	0x05000088


	//   ....[14]....
        /*0064*/ 	.word	0x05000088


	//   ....[15]....
        /*0068*/ 	.word	0x05000088


	//   ....[16]....
        /*006c*/ 	.word	0x05000088


	//   ....[17]....
        /*0070*/ 	.word	0x05000088


	//   ....[18]....
        /*0074*/ 	.word	0x05000088


	//   ....[19]....
        /*0078*/ 	.word	0x05000088


	//----- nvinfo : EIATTR_COOP_GROUP_INSTR_OFFSETS
	.align		4
.L_797:
        /*007c*/ 	.byte	0x04, 0x28
        /*007e*/ 	.short	(.L_799 - .L_798)


	//   ....[0]....
.L_798:
        /*0080*/ 	.word	0x00001ac0


	//   ....[1]....
        /*0084*/ 	.word	0x00001ad0


	//   ....[2]....
        /*0088*/ 	.word	0x00001b00


	//   ....[3]....
        /*008c*/ 	.word	0x00001b10


	//   ....[4]....
        /*0090*/ 	.word	0x00001b40


	//   ....[5]....
        /*0094*/ 	.word	0x00001b50


	//   ....[6]....
        /*0098*/ 	.word	0x00001b80


	//   ....[7]....
        /*009c*/ 	.word	0x00001b90


	//   ....[8]....
        /*00a0*/ 	.word	0x00001bc0


	//   ....[9]....
        /*00a4*/ 	.word	0x00001bd0


	//   ....[10]....
        /*00a8*/ 	.word	0x00003430


	//   ....[11]....
        /*00ac*/ 	.word	0x00003480


	//   ....[12]....
        /*00b0*/ 	.word	0x000034f0


	//   ....[13]....
        /*00b4*/ 	.word	0x00003550


	//   ....[14]....
        /*00b8*/ 	.word	0x000035c0


	//   ....[15]....
        /*00bc*/ 	.word	0x00003620


	//   ....[16]....
        /*00c0*/ 	.word	0x00003690


	//   ....[17]....
        /*00c4*/ 	.word	0x000036f0


	//   ....[18]....
        /*00c8*/ 	.word	0x00003760


	//   ....[19]....
        /*00cc*/ 	.word	0x000037c0


	//----- nvinfo : EIATTR_EXIT_INSTR_OFFSETS
	.align		4
.L_799:
        /*00d0*/ 	.byte	0x04, 0x1c
        /*00d2*/ 	.short	(.L_801 - .L_800)


	//   ....[0]....
.L_800:
        /*00d4*/ 	.word	0x00003300


	//   ....[1]....
        /*00d8*/ 	.word	0x000033d0


	//----- nvinfo : EIATTR_MAX_THREADS
	.align		4
.L_801:
        /*00dc*/ 	.byte	0x04, 0x05
        /*00de*/ 	.short	(.L_803 - .L_802)
.L_802:
        /*00e0*/ 	.word	0x00000080
        /*00e4*/ 	.word	0x00000001
        /*00e8*/ 	.word	0x00000001


	//----- nvinfo : EIATTR_CRS_STACK_SIZE
	.align		4
.L_803:
        /*00ec*/ 	.byte	0x04, 0x1e
        /*00ee*/ 	.short	(.L_805 - .L_804)
.L_804:
        /*00f0*/ 	.word	0x00000000


	//----- nvinfo : EIATTR_CBANK_PARAM_SIZE
	.align		4
.L_805:
        /*00f4*/ 	.byte	0x03, 0x19
        /*00f6*/ 	.short	0x0128


	//----- nvinfo : EIATTR_PARAM_CBANK
	.align		4
        /*00f8*/ 	.byte	0x04, 0x0a
        /*00fa*/ 	.short	(.L_807 - .L_806)
	.align		4
.L_806:
        /*00fc*/ 	.word	index@(.nv.constant0._ZN10layer_norm31ln_parallel_residual_bwd_kernelINS_13Kernel_traitsI13__nv_bfloat16S2_S2_S2_fjLj1536ELj1ELj1ELj4ELj8ENS_18Kernel_traits_baseILj1536ES2_S2_S2_S2_fjLj128EEEEELb1ELb0ELb0EEEvNS_9BwdParamsE)
        /*0100*/ 	.short	0x0210
        /*0102*/ 	.short	0x0128


	//----- nvinfo : EIATTR_SW_WAR
	.align		4
.L_807:
        /*0104*/ 	.byte	0x04, 0x36
        /*0106*/ 	.short	(.L_809 - .L_808)
.L_808:
        /*0108*/ 	.word	0x00000008
.L_809:


//--------------------- .nv.info._ZN10layer_norm31ln_parallel_residual_bwd_kernelINS_13Kernel_traitsI13__nv_bfloat16S2_S2_S2_fjLj1536ELj1ELj1ELj4ELj8ENS_18Kernel_traits_baseILj1536ES2_S2_S2_S2_fjLj128EEEEELb1ELb0ELb1EEEvNS_9BwdParamsE --------------------------
	.section	.nv.info._ZN10layer_norm31ln_parallel_residual_bwd_kernelINS_13Kernel_traitsI13__nv_bfloat16S2_S2_S2_fjLj1536ELj1ELj1ELj4ELj8ENS_18Kernel_traits_baseILj1536ES2_S2_S2_S2_fjLj128EEEEELb1ELb0ELb1EEEvNS_9BwdParamsE,"",@"SHT_CUDA_INFO"
	.sectionflags	@""
	.align	4


	//----- nvinfo : EIATTR_CUDA_API_VERSION
	.align		4
        /*0000*/ 	.byte	0x04, 0x37
        /*0002*/ 	.short	(.L_811 - .L_810)
.L_810:
        /*0004*/ 	.word	0x00000082


	//----- nvinfo : EIATTR_KPARAM_INFO
	.align		4
.L_811:
        /*0008*/ 	.byte	0x04, 0x17
        /*000a*/ 	.short	(.L_813 - .L_812)
.L_812:
        /*000c*/ 	.word	0x00000000
        /*0010*/ 	.short	0x0000
        /*0012*/ 	.short	0x0000
        /*0014*/ 	.byte	0x00, 0xf0, 0xa1, 0x04


	//----- nvinfo : EIATTR_SPARSE_MMA_MASK
	.align		4
.L_813:
        /*0018*/ 	.byte	0x03, 0x50
        /*001a*/ 	.short	0x0000


	//----- nvinfo : EIATTR_MAXREG_COUNT
	.align		4
        /*001c*/ 	.byte	0x03, 0x1b
        /*001e*/ 	.short	0x00ff


	//----- nvinfo : EIATTR_NUM_BARRIERS
	.align		4
        /*0020*/ 	.byte	0x02, 0x4c
        /*0022*/ 	.byte	0x01
	.zero		1


	//----- nvinfo : EIATTR_MERCURY_ISA_VERSION
	.align		4
        /*0024*/ 	.byte	0x03, 0x5f
        /*0026*/ 	.short	0x0101


	//----- nvinfo : EIATTR_COOP_GROUP_MASK_REGIDS
	.align		4
        /*0028*/ 	.byte	0x04, 0x29
        /*002a*/ 	.short	(.L_815 - .L_814)


	//   ....[0]....
.L_814:
        /*002c*/ 	.word	0xffffffff


	//   ....[1]....
        /*0030*/ 	.word	0xffffffff


	//   ....[2]....
        /*0034*/ 	.word	0xffffffff


	//   ....[3]....
        /*0038*/ 	.word	0xffffffff


	//   ....[4]....
        /*003c*/ 	.word	0xffffffff


	//   ....[5]....
        /*0040*/ 	.word	0xffffffff


	//   ....[6]....
        /*0044*/ 	.word	0xffffffff


	//   ....[7]....
        /*0048*/ 	.word	0xffffffff


	//   ....[8]....
        /*004c*/ 	.word	0xffffffff


	//   ....[9]....
        /*0050*/ 	.word	0xffffffff


	//   ....[10]....
        /*0054*/ 	.word	0x05000067


	//   ....[11]....
        /*0058*/ 	.word	0x05000067


	//   ....[12]....
        /*005c*/ 	.word	0x05000067


	//   ....[13]....
        /*0060*/ 	.word	0x05000067


	//   ....[14]....
        /*0064*/ 	.word	0x05000067


	//   ....[15]....
        /*0068*/ 	.word	0x05000067


	//   ....[16]....
        /*006c*/ 	.word	0x05000067


	//   ....[17]....
        /*0070*/ 	.word	0x05000067


	//   ....[18]....
        /*0074*/ 	.word	0x05000067


	//   ....[19]....
        /*0078*/ 	.word	0x05000067


	//----- nvinfo : EIATTR_COOP_GROUP_INSTR_OFFSETS
	.align		4
.L_815:
        /*007c*/ 	.byte	0x04, 0x28
        /*007e*/ 	.short	(.L_817 - .L_816)


	//   ....[0]....
.L_816:
        /*0080*/ 	.word	0x000017f0


	//   ....[1]....
        /*0084*/ 	.word	0x00001800


	//   ....[2]....
        /*0088*/ 	.word	0x00001830


	//   ....[3]....
        /*008c*/ 	.word	0x00001840


	//   ....[4]....
        /*0090*/ 	.word	0x00001870


	//   ....[5]....
        /*0094*/ 	.word	0x00001880


	//   ....[6]....
        /*0098*/ 	.word	0x000018b0


	//   ....[7]....
        /*009c*/ 	.word	0x000018c0


	//   ....[8]....
        /*00a0*/ 	.word	0x000018f0


	//   ....[9]....
        /*00a4*/ 	.word	0x00001900


	//   ....[10]....
        /*00a8*/ 	.word	0x00003080


	//   ....[11]....
        /*00ac*/ 	.word	0x000030d0


	//   ....[12]....
        /*00b0*/ 	.word	0x00003140


	//   ....[13]....
        /*00b4*/ 	.word	0x000031a0


	//   ....[14]....
        /*00b8*/ 	.word	0x00003210


	//   ....[15]....
        /*00bc*/ 	.word	0x00003270


	//   ....[16]....
        /*00c0*/ 	.word	0x000032e0


	//   ....[17]....
        /*00c4*/ 	.word	0x00003340


	//   ....[18]....
        /*00c8*/ 	.word	0x000033b0


	//   ....[19]....
        /*00cc*/ 	.word	0x00003410


	//----- nvinfo : EIATTR_EXIT_INSTR_OFFSETS
	.align		4
.L_817:
        /*00d0*/ 	.byte	0x04, 0x1c
        /*00d2*/ 	.short	(.L_819 - .L_818)


	//   ....[0]....
.L_818:
        /*00d4*/ 	.word	0x00003020


	//----- nvinfo : EIATTR_MAX_THREADS
	.align		4
.L_819:
        /*00d8*/ 	.byte	0x04, 0x05
        /*00da*/ 	.short	(.L_821 - .L_820)
.L_820:
        /*00dc*/ 	.word	0x00000080
        /*00e0*/ 	.word	0x00000001
        /*00e4*/ 	.word	0x00000001


	//----- nvinfo : EIATTR_CRS_STACK_SIZE
	.align		4
.L_821:
        /*00e8*/ 	.byte	0x04, 0x1e
        /*00ea*/ 	.short	(.L_823 - .L_822)
.L_822:
        /*00ec*/ 	.word	0x00000000


	//----- nvinfo : EIATTR_CBANK_PARAM_SIZE
	.align		4
.L_823:
        /*00f0*/ 	.byte	0x03, 0x19
        /*00f2*/ 	.short	0x0128


	//----- nvinfo : EIATTR_PARAM_CBANK
	.align		4
        /*00f4*/ 	.byte	0x04, 0x0a
        /*00f6*/ 	.short	(.L_825 - .L_824)
	.align		4
.L_824:
        /*00f8*/ 	.word	index@(.nv.constant0._ZN10layer_norm31ln_parallel_residual_bwd_kernelINS_13Kernel_traitsI13__nv_bfloat16S2_S2_S2_fjLj1536ELj1ELj1ELj4ELj8ENS_18Kernel_traits_baseILj1536ES2_S2_S2_S2_fjLj128EEEEELb1ELb0ELb1EEEvNS_9BwdParamsE)
        /*00fc*/ 	.short	0x0210
        /*00fe*/ 	.short	0x0128


	//----- nvinfo : EIATTR_SW_WAR
	.align		4
.L_825:
        /*0100*/ 	.byte	0x04, 0x36
        /*0102*/ 	.short	(.L_827 - .L_826)
.L_826:
        /*0104*/ 	.word	0x00000008
.L_827:


//--------------------- .nv.info._ZN10layer_norm22ln_bwd_finalize_kernelINS_22Kernel_traits_finalizeILj1536E13__nv_bfloat16S2_S2_S2_fjLb0ELj1024ELj4ENS_18Kernel_traits_baseILj1536ES2_S2_S2_S2_fjLj1024EEEEELb0ELb0EEEvNS_9BwdParamsE --------------------------
	.section	.nv.info._ZN10layer_norm22ln_bwd_finalize_kernelINS_22Kernel_traits_finalizeILj1536E13__nv_bfloat16S2_S2_S2_fjLb0ELj1024ELj4ENS_18Kernel_traits_baseILj1536ES2_S2_S2_S2_fjLj1024EEEEELb0ELb0EEEvNS_9BwdParamsE,"",@"SHT_CUDA_INFO"
	.sectionflags	@""
	.align	4


	//----- nvinfo : EIATTR_CUDA_API_VERSION
	.align		4
        /*0000*/ 	.byte	0x04, 0x37
        /*0002*/ 	.short	(.L_829 - .L_828)
.L_828:
        /*0004*/ 	.word	0x00000082


	//----- nvinfo : EIATTR_KPARAM_INFO
	.align		4
.L_829:
        /*0008*/ 	.byte	0x04, 0x17
        /*000a*/ 	.short	(.L_831 - .L_830)
.L_830:
        /*000c*/ 	.word	0x00000000
        /*0010*/ 	.short	0x0000
        /*0012*/ 	.short	0x0000
        /*0014*/ 	.byte	0x00, 0xf0, 0xa1, 0x04


	//----- nvinfo : EIATTR_SPARSE_MMA_MASK
	.align		4
.L_831:
        /*0018*/ 	.byte	0x03, 0x50
        /*001a*/ 	.short	0x0000


	//----- nvinfo : EIATTR_MAXREG_COUNT
	.align		4
        /*001c*/ 	.byte	0x03, 0x1b
        /*001e*/ 	.short	0x0040


	//----- nvinfo : EIATTR_NUM_BARRIERS
	.align		4
        /*0020*/ 	.byte	0x02, 0x4c
        /*0022*/ 	.byte	0x01
	.zero		1


	//----- nvinfo : EIATTR_MERCURY_ISA_VERSION
	.align		4
        /*0024*/ 	.byte	0x03, 0x5f
        /*0026*/ 	.short	0x0101


	//----- nvinfo : EIATTR_COOP_GROUP_MASK_REGIDS
	.align		4
        /*0028*/ 	.byte	0x04, 0x29
        /*002a*/ 	.short	(.L_833 - .L_832)


	//   ....[0]....
.L_832:
        /*002c*/ 	.word	0xffffffff


	//   ....[1]....
        /*0030*/ 	.word	0xffffffff


	//   ....[2]....
        /*0034*/ 	.word	0xffffffff


	//   ....[3]....
        /*0038*/ 	.word	0xffffffff


	//   ....[4]....
        /*003c*/ 	.word	0xffffffff


	//   ....[5]....
        /*0040*/ 	.word	0xffffffff


	//   ....[6]....
        /*0044*/ 	.word	0xffffffff


	//   ....[7]....
        /*0048*/ 	.word	0xffffffff


	//   ....[8]....
        /*004c*/ 	.word	0xffffffff


	//   ....[9]....
        /*0050*/ 	.word	0xffffffff


	//   ....[10]....
        /*0054*/ 	.word	0x05000013


	//   ....[11]....
        /*0058*/ 	.word	0x05000013


	//   ....[12]....
        /*005c*/ 	.word	0x05000013


	//   ....[13]....
        /*0060*/ 	.word	0x05000013


	//   ....[14]....
        /*0064*/ 	.word	0x05000013


	//   ....[15]....
        /*0068*/ 	.word	0x05000013


	//   ....[16]....
        /*006c*/ 	.word	0x05000013


	//   ....[17]....
        /*0070*/ 	.word	0x05000013


	//   ....[18]....
        /*0074*/ 	.word	0x05000013


	//   ....[19]....
        /*0078*/ 	.word	0x05000013


	//----- nvinfo : EIATTR_COOP_GROUP_INSTR_OFFSETS
	.align		4
.L_833:
        /*007c*/ 	.byte	0x04, 0x28
        /*007e*/ 	.short	(.L_835 - .L_834)


	//   ....[0]....
.L_834:
        /*0080*/ 	.word	0x000008e0


	//   ....[1]....
        /*0084*/ 	.word	0x000008f0


	//   ....[2]....
        /*0088*/ 	.word	0x00000920


	//   ....[3]....
        /*008c*/ 	.word	0x00000930


	//   ....[4]....
        /*0090*/ 	.word	0x00000960


	//   ....[5]....
        /*0094*/ 	.word	0x00000970


	//   ....[6]....
        /*0098*/ 	.word	0x000009a0


	//   ....[7]....
        /*009c*/ 	.word	0x000009b0


	//   ....[8]....
        /*00a0*/ 	.word	0x000009e0


	//   ....[9]....
        /*00a4*/ 	.word	0x000009f0


	//   ....[10]....
        /*00a8*/ 	.word	0x00000c10


	//   ....[11]....
        /*00ac*/ 	.word	0x00000c80


	//   ....[12]....
        /*00b0*/ 	.word	0x00000cf0


	//   ....[13]....
        /*00b4*/ 	.word	0x00000d60


	//   ....[14]....
        /*00b8*/ 	.word	0x00000dd0


	//   ....[15]....
        /*00bc*/ 	.word	0x00000e30


	//   ....[16]....
        /*00c0*/ 	.word	0x00000ea0


	//   ....[17]....
        /*00c4*/ 	.word	0x00000f10


	//   ....[18]....
        /*00c8*/ 	.word	0x00000f80


	//   ....[19]....
        /*00cc*/ 	.word	0x00000ff0


	//----- nvinfo : EIATTR_EXIT_INSTR_OFFSETS
	.align		4
.L_835:
        /*00d0*/ 	.byte	0x04, 0x1c
        /*00d2*/ 	.short	(.L_837 - .L_836)


	//   ....[0]....
.L_836:
        /*00d4*/ 	.word	0x00000070


	//   ....[1]....
        /*00d8*/ 	.word	0x00000bb0


	//----- nvinfo : EIATTR_MAX_THREADS
	.align		4
.L_837:
        /*00dc*/ 	.byte	0x04, 0x05
        /*00de*/ 	.short	(.L_839 - .L_838)
.L_838:
        /*00e0*/ 	.word	0x00000400
        /*00e4*/ 	.word	0x00000001
        /*00e8*/ 	.word	0x00000001


	//----- nvinfo : EIATTR_CRS_STACK_SIZE
	.align		4
.L_839:
        /*00ec*/ 	.byte	0x04, 0x1e
        /*00ee*/ 	.short	(.L_841 - .L_840)
.L_840:
        /*00f0*/ 	.word	0x00000000


	//----- nvinfo : EIATTR_CBANK_PARAM_SIZE
	.align		4
.L_841:
        /*00f4*/ 	.byte	0x03, 0x19
        /*00f6*/ 	.short	0x0128


	//----- nvinfo : EIATTR_PARAM_CBANK
	.align		4
        /*00f8*/ 	.byte	0x04, 0x0a
        /*00fa*/ 	.short	(.L_843 - .L_842)
	.align		4
.L_842:
        /*00fc*/ 	.word	index@(.nv.constant0._ZN10layer_norm22ln_bwd_finalize_kernelINS_22Kernel_traits_finalizeILj1536E13__nv_bfloat16S2_S2_S2_fjLb0ELj1024ELj4ENS_18Kernel_traits_baseILj1536ES2_S2_S2_S2_fjLj1024EEEEELb0ELb0EEEvNS_9BwdParamsE)
        /*0100*/ 	.short	0x0210
        /*0102*/ 	.short	0x0128


	//----- nvinfo : EIATTR_SW_WAR
	.align		4
.L_843:
        /*0104*/ 	.byte	0x04, 0x36
        /*0106*/ 	.short	(.L_845 - .L_844)
.L_844:
        /*0108*/ 	.word	0x00000008
.L_845:


//--------------------- .nv.info._ZN10layer_norm40ln_parallel_residual_bwd_finalize_kernelINS_22Kernel_traits_finalizeILj1536E13__nv_bfloat16S2_S2_S2_fjLb0ELj1024ELj4ENS_18Kernel_traits_baseILj1536ES2_S2_S2_S2_fjLj1024EEEEELb0EEEvNS_9BwdParamsE --------------------------
	.section	.nv.info._ZN10layer_norm40ln_parallel_residual_bwd_finalize_kernelINS_22Kernel_traits_finalizeILj1536E13__nv_bfloat16S2_S2_S2_fjLb0ELj1024ELj4ENS_18Kernel_traits_baseILj1536ES2_S2_S2_S2_fjLj1024EEEEELb0EEEvNS_9BwdParamsE,"",@"SHT_CUDA_INFO"
	.sectionflags	@""
	.align	4


	//----- nvinfo : EIATTR_CUDA_API_VERSION
	.align		4
        /*0000*/ 	.byte	0x04, 0x37
        /*0002*/ 	.short	(.L_847 - .L_846)
.L_846:
        /*0004*/ 	.word	0x00000082


	//----- nvinfo : EIATTR_KPARAM_INFO
	.align		4
.L_847:
        /*0008*/ 	.byte	0x04, 0x17
        /*000a*/ 	.short	(.L_849 - .L_848)
.L_848:
        /*000c*/ 	.word	0x00000000
        /*0010*/ 	.short	0x0000
        /*0012*/ 	.short	0x0000
        /*0014*/ 	.byte	0x00, 0xf0, 0xa1, 0x04


	//----- nvinfo : EIATTR_SPARSE_MMA_MASK
	.align		4
.L_849:
        /*0018*/ 	.byte	0x03, 0x50
        /*001a*/ 	.short	0x0000


	//----- nvinfo : EIATTR_MAXREG_COUNT
	.align		4
        /*001c*/ 	.byte	0x03, 0x1b
        /*001e*/ 	.short	0x0040


	//----- nvinfo : EIATTR_NUM_BARRIERS
	.align		4
        /*0020*/ 	.byte	0x02, 0x4c
        /*0022*/ 	.byte	0x01
	.zero		1


	//----- nvinfo : EIATTR_MERCURY_ISA_VERSION
	.align		4
        /*0024*/ 	.byte	0x03, 0x5f
        /*0026*/ 	.short	0x0101


	//----- nvinfo : EIATTR_COOP_GROUP_MASK_REGIDS
	.align		4
        /*0028*/ 	.byte	0x04, 0x29
        /*002a*/ 	.short	(.L_851 - .L_850)


	//   ....[0]....
.L_850:
        /*002c*/ 	.word	0xffffffff


	//   ....[1]....
        /*0030*/ 	.word	0xffffffff


	//   ....[2]....
        /*0034*/ 	.word	0xffffffff


	//   ....[3]....
        /*0038*/ 	.word	0xffffffff


	//   ....[4]....
        /*003c*/ 	.word	0xffffffff


	//   ....[5]....
        /*0040*/ 	.word	0xffffffff


	//   ....[6]....
        /*0044*/ 	.word	0xffffffff


	//   ....[7]....
        /*0048*/ 	.word	0xffffffff


	//   ....[8]....
        /*004c*/ 	.word	0xffffffff


	//   ....[9]....
        /*0050*/ 	.word	0xffffffff


	//   ....[10]....
        /*0054*/ 	.word	0xffffffff


	//   ....[11]....
        /*0058*/ 	.word	0xffffffff


	//   ....[12]....
        /*005c*/ 	.word	0xffffffff


	//   ....[13]....
        /*0060*/ 	.word	0xffffffff


	//   ....[14]....
        /*0064*/ 	.word	0xffffffff


	//   ....[15]....
        /*0068*/ 	.word	0xffffffff


	//   ....[16]....
        /*006c*/ 	.word	0xffffffff


	//   ....[17]....
        /*0070*/ 	.word	0xffffffff


	//   ....[18]....
        /*0074*/ 	.word	0xffffffff


	//   ....[19]....
        /*0078*/ 	.word	0xffffffff


	//   ....[20]....
        /*007c*/ 	.word	0x0500000c


	//   ....[21]....
        /*0080*/ 	.word	0x0500000c


	//   ....[22]....
        /*0084*/ 	.word	0x0500000c


	//   ....[23]....
        /*0088*/ 	.word	0x0500000c


	//   ....[24]....
        /*008c*/ 	.word	0x0500000c


	//   ....[25]....
        /*0090*/ 	.word	0x0500000c


	//   ....[26]....
        /*0094*/ 	.word	0x0500000c


	//   ....[27]....
        /*0098*/ 	.word	0x0500000c


	//   ....[28]....
        /*009c*/ 	.word	0x0500000c


	//   ....[29]....
        /*00a0*/ 	.word	0x0500000c


	//   ....[30]....
        /*00a4*/ 	.word	0x0500000c


	//   ....[31]....
        /*00a8*/ 	.word	0x0500000c


	//   ....[32]....
        /*00ac*/ 	.word	0x0500000c


	//   ....[33]....
        /*00b0*/ 	.word	0x0500000c


	//   ....[34]....
        /*00b4*/ 	.word	0x0500000c


	//   ....[35]....
        /*00b8*/ 	.word	0x0500000c


	//   ....[36]....
        /*00bc*/ 	.word	0x0500000c


	//   ....[37]....
        /*00c0*/ 	.word	0x0500000c


	//   ....[38]....
        /*00c4*/ 	.word	0x0500000c


	//   ....[39]....
        /*00c8*/ 	.word	0x0500000c


	//----- nvinfo : EIATTR_COOP_GROUP_INSTR_OFFSETS
	.align		4
.L_851:
        /*00cc*/ 	.byte	0x04, 0x28
        /*00ce*/ 	.short	(.L_853 - .L_852)


	//   ....[0]....
.L_852:
        /*00d0*/ 	.word	0x00000ce0


	//   ....[1]....
        /*00d4*/ 	.word	0x00000cf0


	//   ....[2]....
        /*00d8*/ 	.word	0x00000d00


	//   ....[3]....
        /*00dc*/ 	.word	0x00000d10


	//   ....[4]....
        /*00e0*/ 	.word	0x00000d40


	//   ....[5]....
        /*00e4*/ 	.word	0x00000d70


	//   ....[6]....
        /*00e8*/ 	.word	0x00000d80


	//   ....[7]....
        /*00ec*/ 	.word	0x00000d90


	//   ....[8]....
        /*00f0*/ 	.word	0x00000db0


	//   ....[9]....
        /*00f4*/ 	.word	0x00000df0


	//   ....[10]....
        /*00f8*/ 	.word	0x00000e00


	//   ....[11]....
        /*00fc*/ 	.word	0x00000e10


	//   ....[12]....
        /*0100*/ 	.word	0x00000e30


	//   ....[13]....
        /*0104*/ 	.word	0x00000e70


	//   ....[14]....
        /*0108*/ 	.word	0x00000e80


	//   ....[15]....
        /*010c*/ 	.word	0x00000e90


	//   ....[16]....
        /*0110*/ 	.word	0x00000eb0


	//   ....[17]....
        /*0114*/ 	.word	0x00000ee0


	//   ....[18]....
        /*0118*/ 	.word	0x00000f00


	//   ....[19]....
        /*011c*/ 	.word	0x00000f10


	//   ....[20]....
        /*0120*/ 	.word	0x00001230


	//   ....[21]....
        /*0124*/ 	.word	0x00001290


	//   ....[22]....
        /*0128*/ 	.word	0x000012f0


	//   ....[23]....
        /*012c*/ 	.word	0x00001350


	//   ....[24]....
        /*0130*/ 	.word	0x000013b0


	//   ....[25]....
        /*0134*/ 	.word	0x00001410


	//   ....[26]....
        /*0138*/ 	.word	0x00001480


	//   ....[27]....
        /*013c*/ 	.word	0x000014f0


	//   ....[28]....
        /*0140*/ 	.word	0x00001560


	//   ....[29]....
        /*0144*/ 	.word	0x000015d0


	//   ....[30]....
        /*0148*/ 	.word	0x00001630


	//   ....[31]....
        /*014c*/ 	.word	0x000016a0


	//   ....[32]....
        /*0150*/ 	.word	0x00001710


	//   ....[33]....
        /*0154*/ 	.word	0x00001780


	//   ....[34]....
        /*0158*/ 	.word	0x000017f0


	//   ....[35]....
        /*015c*/ 	.word	0x00001850


	//   ....[36]....
        /*0160*/ 	.word	0x000018c0


	//   ....[37]....
        /*0164*/ 	.word	0x00001930


	//   ....[38]....
        /*0168*/ 	.word	0x000019a0


	//   ....[39]....
        /*016c*/ 	.word	0x00001a10


	//----- nvinfo : EIATTR_EXIT_INSTR_OFFSETS
	.align		4
.L_853:
        /*0170*/ 	.byte	0x04, 0x1c
        /*0172*/ 	.short	(.L_855 - .L_854)


	//   ....[0]....
.L_854:
        /*0174*/ 	.word	0x00000070


	//   ....[1]....
        /*0178*/ 	.word	0x000011d0


	//----- nvinfo : EIATTR_MAX_THREADS
	.align		4
.L_855:
        /*017c*/ 	.byte	0x04, 0x05
        /*017e*/ 	.short	(.L_857 - .L_856)
.L_856:
        /*0180*/ 	.word	0x00000400
        /*0184*/ 	.word	0x00000001
        /*0188*/ 	.word	0x00000001


	//----- nvinfo : EIATTR_CRS_STACK_SIZE
	.align		4
.L_857:
        /*018c*/ 	.byte	0x04, 0x1e
        /*018e*/ 	.short	(.L_859 - .L_858)
.L_858:
        /*0190*/ 	.word	0x00000000


	//----- nvinfo : EIATTR_CBANK_PARAM_SIZE
	.align		4
.L_859:
        /*0194*/ 	.byte	0x03, 0x19
        /*0196*/ 	.short	0x0128


	//----- nvinfo : EIATTR_PARAM_CBANK
	.align		4
        /*0198*/ 	.byte	0x04, 0x0a
        /*019a*/ 	.short	(.L_861 - .L_860)
	.align		4
.L_860:
        /*019c*/ 	.word	index@(.nv.constant0._ZN10layer_norm40ln_parallel_residual_bwd_finalize_kernelINS_22Kernel_traits_finalizeILj1536E13__nv_bfloat16S2_S2_S2_fjLb0ELj1024ELj4ENS_18Kernel_traits_baseILj1536ES2_S2_S2_S2_fjLj1024EEEEELb0EEEvNS_9BwdParamsE)
        /*01a0*/ 	.short	0x0210
        /*01a2*/ 	.short	0x0128


	//----- nvinfo : EIATTR_SW_WAR
	.align		4
.L_861:
        /*01a4*/ 	.byte	0x04, 0x36
        /*01a6*/ 	.short	(.L_863 - .L_862)
.L_862:
        /*01a8*/ 	.word	0x00000008
.L_863:


//--------------------- .nv.info._ZN10layer_norm31ln_parallel_residual_bwd_kernelINS_13Kernel_traitsI13__nv_bfloat16S2_S2_S2_fjLj1536ELj1ELj1ELj4ELj8ENS_18Kernel_traits_baseILj1536ES2_S2_S2_S2_fjLj128EEEEELb1ELb1ELb0EEEvNS_9BwdParamsE --------------------------
	.section	.nv.info._ZN10layer_norm31ln_parallel_residual_bwd_kernelINS_13Kernel_traitsI13__nv_bfloat16S2_S2_S2_fjLj1536ELj1ELj1ELj4ELj8ENS_18Kernel_traits_baseILj1536ES2_S2_S2_S2_fjLj128EEEEELb1ELb1ELb0EEEvNS_9BwdParamsE,"",@"SHT_CUDA_INFO"
	.sectionflags	@""
	.align	4


	//----- nvinfo : EIATTR_CUDA_API_VERSION
	.align		4
        /*0000*/ 	.byte	0x04, 0x37
        /*0002*/ 	.short	(.L_865 - .L_864)
.L_864:
        /*0004*/ 	.word	0x00000082


	//----- nvinfo : EIATTR_KPARAM_INFO
	.align		4
.L_865:
        /*0008*/ 	.byte	0x04, 0x17
        /*000a*/ 	.short	(.L_867 - .L_866)
.L_866:
        /*000c*/ 	.word	0x00000000
        /*0010*/ 	.short	0x0000
        /*0012*/ 	.short	0x0000
        /*0014*/ 	.byte	0x00, 0xf0, 0xa1, 0x04


	//----- nvinfo : EIATTR_SPARSE_MMA_MASK
	.align		4
.L_867:
        /*0018*/ 	.byte	0x03, 0x50
        /*001a*/ 	.short	0x0000


	//----- nvinfo : EIATTR_MAXREG_COUNT
	.align		4
        /*001c*/ 	.byte	0x03, 0x1b
        /*001e*/ 	.short	0x00ff


	//----- nvinfo : EIATTR_NUM_BARRIERS
	.align		4
        /*0020*/ 	.byte	0x02, 0x4c
        /*0022*/ 	.byte	0x01
	.zero		1


	//----- nvinfo : EIATTR_MERCURY_ISA_VERSION
	.align		4
        /*0024*/ 	.byte	0x03, 0x5f
        /*0026*/ 	.short	0x0101


	//----- nvinfo : EIATTR_COOP_GROUP_MASK_REGIDS
	.align		4
        /*0028*/ 	.byte	0x04, 0x29
        /*002a*/ 	.short	(.L_869 - .L_868)


	//   ....[0]....
.L_868:
        /*002c*/ 	.word	0xffffffff


	//   ....[1]....
        /*0030*/ 	.word	0xffffffff


	//   ....[2]....
        /*0034*/ 	.word	0xffffffff


	//   ....[3]....
        /*0038*/ 	.word	0xffffffff


	//   ....[4]....
        /*003c*/ 	.word	0xffffffff


	//   ....[5]....
        /*0040*/ 	.word	0xffffffff


	//   ....[6]....
        /*0044*/ 	.word	0xffffffff


	//   ....[7]....
        /*0048*/ 	.word	0xffffffff


	//   ....[8]....
        /*004c*/ 	.word	0xffffffff


	//   ....[9]....
        /*0050*/ 	.word	0xffffffff


	//   ....[10]....
        /*0054*/ 	.word	0x05000064


	//   ....[11]....
        /*0058*/ 	.word	0x05000064


	//   ....[12]....
        /*005c*/ 	.word	0x05000064


	//   ....[13]....
        /*0060*/ 	.word	0x05000064


	//   ....[14]....
        /*0064*/ 	.word	0x05000064


	//   ....[15]....
        /*0068*/ 	.word	0x05000064


	//   ....[16]....
        /*006c*/ 	.word	0x05000064


	//   ....[17]....
        /*0070*/ 	.word	0x05000064


	//   ....[18]....
        /*0074*/ 	.word	0x05000064


	//   ....[19]....
        /*0078*/ 	.word	0x05000064


	//----- nvinfo : EIATTR_COOP_GROUP_INSTR_OFFSETS
	.align		4
.L_869:
        /*007c*/ 	.byte	0x04, 0x28
        /*007e*/ 	.short	(.L_871 - .L_870)


	//   ....[0]....
.L_870:
        /*0080*/ 	.word	0x000013a0


	//   ....[1]....
        /*0084*/ 	.word	0x000013b0


	//   ....[2]....
        /*0088*/ 	.word	0x000013e0


	//   ....[3]....
        /*008c*/ 	.word	0x000013f0


	//   ....[4]....
        /*0090*/ 	.word	0x00001420


	//   ....[5]....
        /*0094*/ 	.word	0x00001430


	//   ....[6]....
        /*0098*/ 	.word	0x00001460


	//   ....[7]....
        /*009c*/ 	.word	0x00001470


	//   ....[8]....
        /*00a0*/ 	.word	0x000014a0


	//   ....[9]....
        /*00a4*/ 	.word	0x000014b0


	//   ....[10]....
        /*00a8*/ 	.word	0x00002b90


	//   ....[11]....
        /*00ac*/ 	.word	0x00002be0


	//   ....[12]....
        /*00b0*/ 	.word	0x00002c50


	//   ....[13]....
        /*00b4*/ 	.word	0x00002cb0


	//   ....[14]....
        /*00b8*/ 	.word	0x00002d20


	//   ....[15]....
        /*00bc*/ 	.word	0x00002d80


	//   ....[16]....
        /*00c0*/ 	.word	0x00002df0


	//   ....[17]....
        /*00c4*/ 	.word	0x00002e50


	//   ....[18]....
        /*00c8*/ 	.word	0x00002ec0


	//   ....[19]....
        /*00cc*/ 	.word	0x00002f20


	//----- nvinfo : EIATTR_EXIT_INSTR_OFFSETS
	.align		4
.L_871:
        /*00d0*/ 	.byte	0x04, 0x1c
        /*00d2*/ 	.short	(.L_873 - .L_872)


	//   ....[0]....
.L_872:
        /*00d4*/ 	.word	0x00002ab0


	//   ....[1]....
        /*00d8*/ 	.word	0x00002b30


	//----- nvinfo : EIATTR_MAX_THREADS
	.align		4
.L_873:
        /*00dc*/ 	.byte	0x04, 0x05
        /*00de*/ 	.short	(.L_875 - .L_874)
.L_874:
        /*00e0*/ 	.word	0x00000080
        /*00e4*/ 	.word	0x00000001
        /*00e8*/ 	.word	0x00000001


	//----- nvinfo : EIATTR_CRS_STACK_SIZE
	.align		4
.L_875:
        /*00ec*/ 	.byte	0x04, 0x1e
        /*00ee*/ 	.short	(.L_877 - .L_876)
.L_876:
        /*00f0*/ 	.word	0x00000000


	//----- nvinfo : EIATTR_CBANK_PARAM_SIZE
	.align		4
.L_877:
        /*00f4*/ 	.byte	0x03, 0x19
        /*00f6*/ 	.short	0x0128


	//----- nvinfo : EIATTR_PARAM_CBANK
	.align		4
        /*00f8*/ 	.byte	0x04, 0x0a
        /*00fa*/ 	.short	(.L_879 - .L_878)
	.align		4
.L_878:
        /*00fc*/ 	.word	index@(.nv.constant0._ZN10layer_norm31ln_parallel_residual_bwd_kernelINS_13Kernel_traitsI13__nv_bfloat16S2_S2_S2_fjLj1536ELj1ELj1ELj4ELj8ENS_18Kernel_traits_baseILj1536ES2_S2_S2_S2_fjLj128EEEEELb1ELb1ELb0EEEvNS_9BwdParamsE)
        /*0100*/ 	.short	0x0210
        /*0102*/ 	.short	0x0128


	//----- nvinfo : EIATTR_SW_WAR
	.align		4
.L_879:
        /*0104*/ 	.byte	0x04, 0x36
        /*0106*/ 	.short	(.L_881 - .L_880)
.L_880:
        /*0108*/ 	.word	0x00000008
.L_881:


//--------------------- .nv.info._ZN10layer_norm22ln_bwd_finalize_kernelINS_22Kernel_traits_finalizeILj1536E13__nv_bfloat16S2_S2_S2_fjLb0ELj1024ELj4ENS_18Kernel_traits_baseILj1536ES2_S2_S2_S2_fjLj1024EEEEELb0ELb1EEEvNS_9BwdParamsE --------------------------
	.section	.nv.info._ZN10layer_norm22ln_bwd_finalize_kernelINS_22Kernel_traits_finalizeILj1536E13__nv_bfloat16S2_S2_S2_fjLb0ELj1024ELj4ENS_18Kernel_traits_baseILj1536ES2_S2_S2_S2_fjLj1024EEEEELb0ELb1EEEvNS_9BwdParamsE,"",@"SHT_CUDA_INFO"
	.sectionflags	@""
	.align	4


	//----- nvinfo : EIATTR_CUDA_API_VERSION
	.align		4
        /*0000*/ 	.byte	0x04, 0x37
        /*0002*/ 	.short	(.L_883 - .L_882)
.L_882:
        /*0004*/ 	.word	0x00000082


	//----- nvinfo : EIATTR_KPARAM_INFO
	.align		4
.L_883:
        /*0008*/ 	.byte	0x04, 0x17
        /*000a*/ 	.short	(.L_885 - .L_884)
.L_884:
        /*000c*/ 	.word	0x00000000
        /*0010*/ 	.short	0x0000
        /*0012*/ 	.short	0x0000
        /*0014*/ 	.byte	0x00, 0xf0, 0xa1, 0x04


	//----- nvinfo : EIATTR_SPARSE_MMA_MASK
	.align		4
.L_885:
        /*0018*/ 	.byte	0x03, 0x50
        /*001a*/ 	.short	0x0000


	//----- nvinfo : EIATTR_MAXREG_COUNT
	.align		4
        /*001c*/ 	.byte	0x03, 0x1b
        /*001e*/ 	.short	0x0040


	//----- nvinfo : EIATTR_NUM_BARRIERS
	.align		4
        /*0020*/ 	.byte	0x02, 0x4c
        /*0022*/ 	.byte	0x01
	.zero		1


	//----- nvinfo : EIATTR_MERCURY_ISA_VERSION
	.align		4
        /*0024*/ 	.byte	0x03, 0x5f
        /*0026*/ 	.short	0x0101


	//----- nvinfo : EIATTR_COOP_GROUP_MASK_REGIDS
	.align		4
        /*0028*/ 	.byte	0x04, 0x29
        /*002a*/ 	.short	(.L_887 - .L_886)


	//   ....[0]....
.L_886:
        /*002c*/ 	.word	0xffffffff


	//   ....[1]....
        /*0030*/ 	.word	0xffffffff


	//   ....[2]....
        /*0034*/ 	.word	0xffffffff


	//   ....[3]....
        /*0038*/ 	.word	0xffffffff


	//   ....[4]....
        /*003c*/ 	.word	0xffffffff


	//   ....[5]....
        /*0040*/ 	.word	0xffffffff


	//   ....[6]....
        /*0044*/ 	.word	0xffffffff


	//   ....[7]....
        /*0048*/ 	.word	0xffffffff


	//   ....[8]....
        /*004c*/ 	.word	0xffffffff


	//   ....[9]....
        /*0050*/ 	.word	0xffffffff


	//   ....[10]....
        /*0054*/ 	.word	0x05000011


	//   ....[11]....
        /*0058*/ 	.word	0x05000011


	//   ....[12]....
        /*005c*/ 	.word	0x05000011


	//   ....[13]....
        /*0060*/ 	.word	0x05000011


	//   ....[14]....
        /*0064*/ 	.word	0x05000011


	//   ....[15]....
        /*0068*/ 	.word	0x05000011


	//   ....[16]....
        /*006c*/ 	.word	0x05000011


	//   ....[17]....
        /*0070*/ 	.word	0x05000011


	//   ....[18]....
        /*0074*/ 	.word	0x05000011


	//   ....[19]....
        /*0078*/ 	.word	0x05000011


	//----- nvinfo : EIATTR_COOP_GROUP_INSTR_OFFSETS
	.align		4
.L_887:
        /*007c*/ 	.byte	0x04, 0x28
        /*007e*/ 	.short	(.L_889 - .L_888)


	//   ....[0]....
.L_888:
        /*0080*/ 	.word	0x000008e0


	//   ....[1]....
        /*0084*/ 	.word	0x000008f0


	//   ....[2]....
        /*0088*/ 	.word	0x00000920


	//   ....[3]....
        /*008c*/ 	.word	0x00000930


	//   ....[4]....
        /*0090*/ 	.word	0x00000960


	//   ....[5]....
        /*0094*/ 	.word	0x00000970


	//   ....[6]....
        /*0098*/ 	.word	0x000009a0


	//   ....[7]....
        /*009c*/ 	.word	0x000009b0


	//   ....[8]....
        /*00a0*/ 	.word	0x000009e0


	//   ....[9]....
        /*00a4*/ 	.word	0x000009f0


	//   ....[10]....
        /*00a8*/ 	.word	0x00000bf0


	//   ....[11]....
        /*00ac*/ 	.word	0x00000c60


	//   ....[12]....
        /*00b0*/ 	.word	0x00000cd0


	//   ....[13]....
        /*00b4*/ 	.word	0x00000d40


	//   ....[14]....
        /*00b8*/ 	.word	0x00000db0


	//   ....[15]....
        /*00bc*/ 	.word	0x00000e10


	//   ....[16]....
        /*00c0*/ 	.word	0x00000e80


	//   ....[17]....
        /*00c4*/ 	.word	0x00000ef0


	//   ....[18]....
        /*00c8*/ 	.word	0x00000f60


	//   ....[19]....
        /*00cc*/ 	.word	0x00000fd0


	//----- nvinfo : EIATTR_EXIT_INSTR_OFFSETS
	.align		4
.L_889:
        /*00d0*/ 	.byte	0x04, 0x1c
        /*00d2*/ 	.short	(.L_891 - .L_890)


	//   ....[0]....
.L_890:
        /*00d4*/ 	.word	0x00000070


	//   ....[1]....
        /*00d8*/ 	.word	0x00000b90


	//----- nvinfo : EIATTR_MAX_THREADS
	.align		4
.L_891:
        /*00dc*/ 	.byte	0x04, 0x05
        /*00de*/ 	.short	(.L_893 - .L_892)
.L_892:
        /*00e0*/ 	.word	0x00000400
        /*00e4*/ 	.word	0x00000001
        /*00e8*/ 	.word	0x00000001


	//----- nvinfo : EIATTR_CRS_STACK_SIZE
	.align		4
.L_893:
        /*00ec*/ 	.byte	0x04, 0x1e
        /*00ee*/ 	.short	(.L_895 - .L_894)
.L_894:
        /*00f0*/ 	.word	0x00000000


	//----- nvinfo : EIATTR_CBANK_PARAM_SIZE
	.align		4
.L_895:
        /*00f4*/ 	.byte	0x03, 0x19
        /*00f6*/ 	.short	0x0128


	//----- nvinfo : EIATTR_PARAM_CBANK
	.align		4
        /*00f8*/ 	.byte	0x04, 0x0a
        /*00fa*/ 	.short	(.L_897 - .L_896)
	.align		4
.L_896:
        /*00fc*/ 	.word	index@(.nv.constant0._ZN10layer_norm22ln_bwd_finalize_kernelINS_22Kernel_traits_finalizeILj1536E13__nv_bfloat16S2_S2_S2_fjLb0ELj1024ELj4ENS_18Kernel_traits_baseILj1536ES2_S2_S2_S2_fjLj1024EEEEELb0ELb1EEEvNS_9BwdParamsE)
        /*0100*/ 	.short	0x0210
        /*0102*/ 	.short	0x0128


	//----- nvinfo : EIATTR_SW_WAR
	.align		4
.L_897:
        /*0104*/ 	.byte	0x04, 0x36
        /*0106*/ 	.short	(.L_899 - .L_898)
.L_898:
        /*0108*/ 	.word	0x00000008
.L_899:


//--------------------- .nv.info._ZN10layer_norm40ln_parallel_residual_bwd_finalize_kernelINS_22Kernel_traits_finalizeILj1536E13__nv_bfloat16S2_S2_S2_fjLb0ELj1024ELj4ENS_18Kernel_traits_baseILj1536ES2_S2_S2_S2_fjLj1024EEEEELb1EEEvNS_9BwdParamsE --------------------------
	.section	.nv.info._ZN10layer_norm40ln_parallel_residual_bwd_finalize_kernelINS_22Kernel_traits_finalizeILj1536E13__nv_bfloat16S2_S2_S2_fjLb0ELj1024ELj4ENS_18Kernel_traits_baseILj1536ES2_S2_S2_S2_fjLj1024EEEEELb1EEEvNS_9BwdParamsE,"",@"SHT_CUDA_INFO"
	.sectionflags	@""
	.align	4


	//----- nvinfo : EIATTR_CUDA_API_VERSION
	.align		4
        /*0000*/ 	.byte	0x04, 0x37
        /*0002*/ 	.short	(.L_901 - .L_900)
.L_900:
        /*0004*/ 	.word	0x00000082


	//----- nvinfo : EIATTR_KPARAM_INFO
	.align		4
.L_901:
        /*0008*/ 	.byte	0x04, 0x17
        /*000a*/ 	.short	(.L_903 - .L_902)
.L_902:
        /*000c*/ 	.word	0x00000000
        /*0010*/ 	.short	0x0000
        /*0012*/ 	.short	0x0000
        /*0014*/ 	.byte	0x00, 0xf0, 0xa1, 0x04


	//----- nvinfo : EIATTR_SPARSE_MMA_MASK
	.align		4
.L_903:
        /*0018*/ 	.byte	0x03, 0x50
        /*001a*/ 	.short	0x0000


	//----- nvinfo : EIATTR_MAXREG_COUNT
	.align		4
        /*001c*/ 	.byte	0x03, 0x1b
        /*001e*/ 	.short	0x0040


	//----- nvinfo : EIATTR_NUM_BARRIERS
	.align		4
        /*0020*/ 	.byte	0x02, 0x4c
        /*0022*/ 	.byte	0x01
	.zero		1


	//----- nvinfo : EIATTR_MERCURY_ISA_VERSION
	.align		4
        /*0024*/ 	.byte	0x03, 0x5f
        /*0026*/ 	.short	0x0101


	//----- nvinfo : EIATTR_COOP_GROUP_MASK_REGIDS
	.align		4
        /*0028*/ 	.byte	0x04, 0x29
        /*002a*/ 	.short	(.L_905 - .L_904)


	//   ....[0]....
.L_904:
        /*002c*/ 	.word	0xffffffff


	//   ....[1]....
        /*0030*/ 	.word	0xffffffff


	//   ....[2]....
        /*0034*/ 	.word	0xffffffff


	//   ....[3]....
        /*0038*/ 	.word	0xffffffff


	//   ....[4]....
        /*003c*/ 	.word	0xffffffff


	//   ....[5]....
        /*0040*/ 	.word	0xffffffff


	//   ....[6]....
        /*0044*/ 	.word	0xffffffff


	//   ....[7]....
        /*0048*/ 	.word	0xffffffff


	//   ....[8]....
        /*004c*/ 	.word	0xffffffff


	//   ....[9]....
        /*0050*/ 	.word	0xffffffff


	//   ....[10]....
        /*0054*/ 	.word	0xffffffff


	//   ....[11]....
        /*0058*/ 	.word	0xffffffff


	//   ....[12]....
        /*005c*/ 	.word	0xffffffff


	//   ....[13]....
        /*0060*/ 	.word	0xffffffff


	//   ....[14]....
        /*0064*/ 	.word	0xffffffff


	//   ....[15]....
        /*0068*/ 	.word	0xffffffff


	//   ....[16]....
        /*006c*/ 	.word	0xffffffff


	//   ....[17]....
        /*0070*/ 	.word	0xffffffff


	//   ....[18]....
        /*0074*/ 	.word	0xffffffff


	//   ....[19]....
        /*0078*/ 	.word	0xffffffff


	//   ....[20]....
        /*007c*/ 	.word	0x0500000b


	//   ....[21]....
        /*0080*/ 	.word	0x0500000b


	//   ....[22]....
        /*0084*/ 	.word	0x0500000b


	//   ....[23]....
        /*0088*/ 	.word	0x0500000b


	//   ....[24]....
        /*008c*/ 	.word	0x0500000b


	//   ....[25]....
        /*0090*/ 	.word	0x0500000b


	//   ....[26]....
        /*0094*/ 	.word	0x0500000b


	//   ....[27]....
        /*0098*/ 	.word	0x0500000b


	//   ....[28]....
        /*009c*/ 	.word	0x0500000b


	//   ....[29]....
        /*00a0*/ 	.word	0x0500000b


	//   ....[30]....
        /*00a4*/ 	.word	0x0500000b


	//   ....[31]....
        /*00a8*/ 	.word	0x0500000b


	//   ....[32]....
        /*00ac*/ 	.word	0x0500000b


	//   ....[33]....
        /*00b0*/ 	.word	0x0500000b


	//   ....[34]....
        /*00b4*/ 	.word	0x0500000b


	//   ....[35]....
        /*00b8*/ 	.word	0x0500000b


	//   ....[36]....
        /*00bc*/ 	.word	0x0500000b


	//   ....[37]....
        /*00c0*/ 	.word	0x0500000b


	//   ....[38]....
        /*00c4*/ 	.word	0x0500000b


	//   ....[39]....
        /*00c8*/ 	.word	0x0500000b


	//----- nvinfo : EIATTR_COOP_GROUP_INSTR_OFFSETS
	.align		4
.L_905:
        /*00cc*/ 	.byte	0x04, 0x28
        /*00ce*/ 	.short	(.L_907 - .L_906)


	//   ....[0]....
.L_906:
        /*00d0*/ 	.word	0x00000ce0


	//   ....[1]....
        /*00d4*/ 	.word	0x00000cf0


	//   ....[2]....
        /*00d8*/ 	.word	0x00000d00


	//   ....[3]....
        /*00dc*/ 	.word	0x00000d10


	//   ....[4]....
        /*00e0*/ 	.word	0x00000d40


	//   ....[5]....
        /*00e4*/ 	.word	0x00000d70


	//   ....[6]....
        /*00e8*/ 	.word	0x00000d80


	//   ....[7]....
        /*00ec*/ 	.word	0x00000d90


	//   ....[8]....
        /*00f0*/ 	.word	0x00000db0


	//   ....[9]....
        /*00f4*/ 	.word	0x00000df0


	//   ....[10]....
        /*00f8*/ 	.word	0x00000e00


	//   ....[11]....
        /*00fc*/ 	.word	0x00000e10


	//   ....[12]....
        /*0100*/ 	.word	0x00000e30


	//   ....[13]....
        /*0104*/ 	.word	0x00000e70


	//   ....[14]....
        /*0108*/ 	.word	0x00000e80


	//   ....[15]....
        /*010c*/ 	.word	0x00000e90


	//   ....[16]....
        /*0110*/ 	.word	0x00000eb0


	//   ....[17]....
        /*0114*/ 	.word	0x00000ee0


	//   ....[18]....
        /*0118*/ 	.word	0x00000f00


	//   ....[19]....
        /*011c*/ 	.word	0x00000f10


	//   ....[20]....
        /*0120*/ 	.word	0x00001210


	//   ....[21]....
        /*0124*/ 	.word	0x00001270


	//   ....[22]....
        /*0128*/ 	.word	0x000012d0


	//   ....[23]....
        /*012c*/ 	.word	0x00001330


	//   ....[24]....
        /*0130*/ 	.word	0x00001390


	//   ....[25]....
        /*0134*/ 	.word	0x000013f0


	//   ....[26]....
        /*0138*/ 	.word	0x00001460


	//   ....[27]....
        /*013c*/ 	.word	0x000014d0


	//   ....[28]....
        /*0140*/ 	.word	0x00001540


	//   ....[29]....
        /*0144*/ 	.word	0x000015b0


	//   ....[30]....
        /*0148*/ 	.word	0x00001610


	//   ....[31]....
        /*014c*/ 	.word	0x00001680


	//   ....[32]....
        /*0150*/ 	.word	0x000016f0


	//   ....[33]....
        /*0154*/ 	.word	0x00001760


	//   ....[34]....
        /*0158*/ 	.word	0x000017d0


	//   ....[35]....
        /*015c*/ 	.word	0x00001830


	//   ....[36]....
        /*0160*/ 	.word	0x000018a0


	//   ....[37]....
        /*0164*/ 	.word	0x00001910


	//   ....[38]....
        /*0168*/ 	.word	0x00001980


	//   ....[39]....
        /*016c*/ 	.word	0x000019f0


	//----- nvinfo : EIATTR_EXIT_INSTR_OFFSETS
	.align		4
.L_907:
        /*0170*/ 	.byte	0x04, 0x1c
        /*0172*/ 	.short	(.L_909 - .L_908)


	//   ....[0]....
.L_908:
        /*0174*/ 	.word	0x00000070


	//   ....[1]....
        /*0178*/ 	.word	0x000011b0


	//----- nvinfo : EIATTR_MAX_THREADS
	.align		4
.L_909:
        /*017c*/ 	.byte	0x04, 0x05
        /*017e*/ 	.short	(.L_911 - .L_910)
.L_910:
        /*0180*/ 	.word	0x00000400
        /*0184*/ 	.word	0x00000001
        /*0188*/ 	.word	0x00000001


	//----- nvinfo : EIATTR_CRS_STACK_SIZE
	.align		4
.L_911:
        /*018c*/ 	.byte	0x04, 0x1e
        /*018e*/ 	.short	(.L_913 - .L_912)
.L_912:
        /*0190*/ 	.word	0x00000000


	//----- nvinfo : EIATTR_CBANK_PARAM_SIZE
	.align		4
.L_913:
        /*0194*/ 	.byte	0x03, 0x19
        /*0196*/ 	.short	0x0128


	//----- nvinfo : EIATTR_PARAM_CBANK
	.align		4
        /*0198*/ 	.byte	0x04, 0x0a
        /*019a*/ 	.short	(.L_915 - .L_914)
	.align		4
.L_914:
        /*019c*/ 	.word	index@(.nv.constant0._ZN10layer_norm40ln_parallel_residual_bwd_finalize_kernelINS_22Kernel_traits_finalizeILj1536E13__nv_bfloat16S2_S2_S2_fjLb0ELj1024ELj4ENS_18Kernel_traits_baseILj1536ES2_S2_S2_S2_fjLj1024EEEEELb1EEEvNS_9BwdParamsE)
        /*01a0*/ 	.short	0x0210
        /*01a2*/ 	.short	0x0128


	//----- nvinfo : EIATTR_SW_WAR
	.align		4
.L_915:
        /*01a4*/ 	.byte	0x04, 0x36
        /*01a6*/ 	.short	(.L_917 - .L_916)
.L_916:
        /*01a8*/ 	.word	0x00000008
.L_917:


//--------------------- .nv.info._ZN10layer_norm31ln_parallel_residual_bwd_kernelINS_13Kernel_traitsI13__nv_bfloat16S2_S2_S2_fjLj1536ELj1ELj1ELj4ELj8ENS_18Kernel_traits_baseILj1536ES2_S2_S2_S2_fjLj128EEEEELb1ELb1ELb1EEEvNS_9BwdParamsE --------------------------
	.section	.nv.info._ZN10layer_norm31ln_parallel_residual_bwd_kernelINS_13Kernel_traitsI13__nv_bfloat16S2_S2_S2_fjLj1536ELj1ELj1ELj4ELj8ENS_18Kernel_traits_baseILj1536ES2_S2_S2_S2_fjLj128EEEEELb1ELb1ELb1EEEvNS_9BwdParamsE,"",@"SHT_CUDA_INFO"
	.sectionflags	@""
	.align	4


	//----- nvinfo : EIATTR_CUDA_API_VERSION
	.align		4
        /*0000*/ 	.byte	0x04, 0x37
        /*0002*/ 	.short	(.L_919 - .L_918)
.L_918:
        /*0004*/ 	.word	0x00000082


	//----- nvinfo : EIATTR_KPARAM_INFO
	.align		4
.L_919:
        /*0008*/ 	.byte	0x04, 0x17
        /*000a*/ 	.short	(.L_921 - .L_920)
.L_920:
        /*000c*/ 	.word	0x00000000
        /*0010*/ 	.short	0x0000
        /*0012*/ 	.short	0x0000
        /*0014*/ 	.byte	0x00, 0xf0, 0xa1, 0x04


	//----- nvinfo : EIATTR_SPARSE_MMA_MASK
	.align		4
.L_921:
        /*0018*/ 	.byte	0x03, 0x50
        /*001a*/ 	.short	0x0000


	//----- nvinfo : EIATTR_MAXREG_COUNT
	.align		4
        /*001c*/ 	.byte	0x03, 0x1b
        /*001e*/ 	.short	0x00ff


	//----- nvinfo : EIATTR_NUM_BARRIERS
	.align		4
        /*0020*/ 	.byte	0x02, 0x4c
        /*0022*/ 	.byte	0x01
	.zero		1


	//----- nvinfo : EIATTR_MERCURY_ISA_VERSION
	.align		4
        /*0024*/ 	.byte	0x03, 0x5f
        /*0026*/ 	.short	0x0101


	//----- nvinfo : EIATTR_COOP_GROUP_MASK_REGIDS
	.align		4
        /*0028*/ 	.byte	0x04, 0x29
        /*002a*/ 	.short	(.L_923 - .L_922)


	//   ....[0]....
.L_922:
        /*002c*/ 	.word	0xffffffff


	//   ....[1]....
        /*0030*/ 	.word	0xffffffff


	//   ....[2]....
        /*0034*/ 	.word	0xffffffff


	//   ....[3]....
        /*0038*/ 	.word	0xffffffff


	//   ....[4]....
        /*003c*/ 	.word	0xffffffff


	//   ....[5]....
        /*0040*/ 	.word	0xffffffff


	//   ....[6]....
        /*0044*/ 	.word	0xffffffff


	//   ....[7]....
        /*0048*/ 	.word	0xffffffff


	//   ....[8]....
        /*004c*/ 	.word	0xffffffff


	//   ....[9]....
        /*0050*/ 	.word	0xffffffff


	//   ....[10]....
        /*0054*/ 	.word	0x05000067


	//   ....[11]....
        /*0058*/ 	.word	0x05000067


	//   ....[12]....
        /*005c*/ 	.word	0x05000067


	//   ....[13]....
        /*0060*/ 	.word	0x05000067


	//   ....[14]....
        /*0064*/ 	.word	0x05000067


	//   ....[15]....
        /*0068*/ 	.word	0x05000067


	//   ....[16]....
        /*006c*/ 	.word	0x05000067


	//   ....[17]....
        /*0070*/ 	.word	0x05000067


	//   ....[18]....
        /*0074*/ 	.word	0x05000067


	//   ....[19]....
        /*0078*/ 	.word	0x05000067


	//----- nvinfo : EIATTR_COOP_GROUP_INSTR_OFFSETS
	.align		4
.L_923:
        /*007c*/ 	.byte	0x04, 0x28
        /*007e*/ 	.short	(.L_925 - .L_924)


	//   ....[0]....
.L_924:
        /*0080*/ 	.word	0x000012c0


	//   ....[1]....
        /*0084*/ 	.word	0x000012d0


	//   ....[2]....
        /*0088*/ 	.word	0x00001300


	//   ....[3]....
        /*008c*/ 	.word	0x00001310


	//   ....[4]....
        /*0090*/ 	.word	0x00001340


	//   ....[5]....
        /*0094*/ 	.word	0x00001350


	//   ....[6]....
        /*0098*/ 	.word	0x00001380


	//   ....[7]....
        /*009c*/ 	.word	0x00001390


	//   ....[8]....
        /*00a0*/ 	.word	0x000013c0


	//   ....[9]....
        /*00a4*/ 	.word	0x000013d0


	//   ....[10]....
        /*00a8*/ 	.word	0x00002930


	//   ....[11]....
        /*00ac*/ 	.word	0x00002980


	//   ....[12]....
        /*00b0*/ 	.word	0x000029f0


	//   ....[13]....
        /*00b4*/ 	.word	0x00002a50


	//   ....[14]....
        /*00b8*/ 	.word	0x00002ac0


	//   ....[15]....
        /*00bc*/ 	.word	0x00002b20


	//   ....[16]....
        /*00c0*/ 	.word	0x00002b90


	//   ....[17]....
        /*00c4*/ 	.word	0x00002bf0


	//   ....[18]....
        /*00c8*/ 	.word	0x00002c60


	//   ....[19]....
        /*00cc*/ 	.word	0x00002cc0


	//----- nvinfo : EIATTR_EXIT_INSTR_OFFSETS
	.align		4
.L_925:
        /*00d0*/ 	.byte	0x04, 0x1c
        /*00d2*/ 	.short	(.L_927 - .L_926)


	//   ....[0]....
.L_926:
        /*00d4*/ 	.word	0x000028d0


	//----- nvinfo : EIATTR_MAX_THREADS
	.align		4
.L_927:
        /*00d8*/ 	.byte	0x04, 0x05
        /*00da*/ 	.short	(.L_929 - .L_928)
.L_928:
        /*00dc*/ 	.word	0x00000080
        /*00e0*/ 	.word	0x00000001
        /*00e4*/ 	.word	0x00000001


	//----- nvinfo : EIATTR_CRS_STACK_SIZE
	.align		4
.L_929:
        /*00e8*/ 	.byte	0x04, 0x1e
        /*00ea*/ 	.short	(.L_931 - .L_930)
.L_930:
        /*00ec*/ 	.word	0x00000000


	//----- nvinfo : EIATTR_CBANK_PARAM_SIZE
	.align		4
.L_931:
        /*00f0*/ 	.byte	0x03, 0x19
        /*00f2*/ 	.short	0x0128


	//----- nvinfo : EIATTR_PARAM_CBANK
	.align		4
        /*00f4*/ 	.byte	0x04, 0x0a
        /*00f6*/ 	.short	(.L_933 - .L_932)
	.align		4
.L_932:
        /*00f8*/ 	.word	index@(.nv.constant0._ZN10layer_norm31ln_parallel_residual_bwd_kernelINS_13Kernel_traitsI13__nv_bfloat16S2_S2_S2_fjLj1536ELj1ELj1ELj4ELj8ENS_18Kernel_traits_baseILj1536ES2_S2_S2_S2_fjLj128EEEEELb1ELb1ELb1EEEvNS_9BwdParamsE)
        /*00fc*/ 	.short	0x0210
        /*00fe*/ 	.short	0x0128


	//----- nvinfo : EIATTR_SW_WAR
	.align		4
.L_933:
        /*0100*/ 	.byte	0x04, 0x36
        /*0102*/ 	.short	(.L_935 - .L_934)
.L_934:
        /*0104*/ 	.word	0x00000008
.L_935:


//--------------------- .nv.info._ZN10layer_norm31ln_parallel_residual_bwd_kernelINS_13Kernel_traitsI6__halfS2_S2_S2_fjLj1536ELj1ELj1ELj4ELj8ENS_18Kernel_traits_baseILj1536ES2_S2_S2_S2_fjLj128EEEEELb0ELb0ELb0EEEvNS_9BwdParamsE --------------------------
	.section	.nv.info._ZN10layer_norm31ln_parallel_residual_bwd_kernelINS_13Kernel_traitsI6__halfS2_S2_S2_fjLj1536ELj1ELj1ELj4ELj8ENS_18Kernel_traits_baseILj1536ES2_S2_S2_S2_fjLj128EEEEELb0ELb0ELb0EEEvNS_9BwdParamsE,"",@"SHT_CUDA_INFO"
	.sectionflags	@""
	.align	4


	//----- nvinfo : EIATTR_CUDA_API_VERSION
	.align		4
        /*0000*/ 	.byte	0x04, 0x37
        /*0002*/ 	.short	(.L_937 - .L_936)
.L_936:
        /*0004*/ 	.word	0x00000082


	//----- nvinfo : EIATTR_KPARAM_INFO
	.align		4
.L_937:
        /*0008*/ 	.byte	0x04, 0x17
        /*000a*/ 	.short	(.L_939 - .L_938)
.L_938:
        /*000c*/ 	.word	0x00000000
        /*0010*/ 	.short	0x0000
        /*0012*/ 	.short	0x0000
        /*0014*/ 	.byte	0x00, 0xf0, 0xa1, 0x04


	//----- nvinfo : EIATTR_SPARSE_MMA_MASK
	.align		4
.L_939:
        /*0018*/ 	.byte	0x03, 0x50
        /*001a*/ 	.short	0x0000


	//----- nvinfo : EIATTR_MAXREG_COUNT
	.align		4
        /*001c*/ 	.byte	0x03, 0x1b
        /*001e*/ 	.short	0x00ff


	//----- nvinfo : EIATTR_NUM_BARRIERS
	.align		4
        /*0020*/ 	.byte	0x02, 0x4c
        /*0022*/ 	.byte	0x01
	.zero		1


	//----- nvinfo : EIATTR_MERCURY_ISA_VERSION
	.align		4
        /*0024*/ 	.byte	0x03, 0x5f
        /*0026*/ 	.short	0x0101


	//----- nvinfo : EIATTR_COOP_GROUP_MASK_REGIDS
	.align		4
        /*0028*/ 	.byte	0x04, 0x29
        /*002a*/ 	.short	(.L_941 - .L_940)


	//   ....[0]....
.L_940:
        /*002c*/ 	.word	0xffffffff


	//   ....[1]....
        /*0030*/ 	.word	0xffffffff


	//   ....[2]....
        /*0034*/ 	.word	0xffffffff


	//   ....[3]....
        /*0038*/ 	.word	0xffffffff


	//   ....[4]....
        /*003c*/ 	.word	0xffffffff


	//   ....[5]....
        /*0040*/ 	.word	0xffffffff


	//   ....[6]....
        /*0044*/ 	.word	0xffffffff


	//   ....[7]....
        /*0048*/ 	.word	0xffffffff


	//   ....[8]....
        /*004c*/ 	.word	0xffffffff


	//   ....[9]....
        /*0050*/ 	.word	0xffffffff


	//   ....[10]....
        /*0054*/ 	.word	0x05000081


	//   ....[11]....
        /*0058*/ 	.word	0x05000081


	//   ....[12]....
        /*005c*/ 	.word	0x05000081


	//   ....[13]....
        /*0060*/ 	.word	0x05000081


	//   ....[14]....
        /*0064*/ 	.word	0x05000081


	//   ....[15]....
        /*0068*/ 	.word	0x05000081


	//   ....[16]....
        /*006c*/ 	.word	0x05000081


	//   ....[17]....
        /*0070*/ 	.word	0x05000081


	//   ....[18]....
        /*0074*/ 	.word	0x05000081


	//   ....[19]....
        /*0078*/ 	.word	0x05000081


	//----- nvinfo : EIATTR_COOP_GROUP_INSTR_OFFSETS
	.align		4
.L_941:
        /*007c*/ 	.byte	0x04, 0x28
        /*007e*/ 	.short	(.L_943 - .L_942)


	//   ....[0]....
.L_942:
        /*0080*/ 	.word	0x00001850


	//   ....[1]....
        /*0084*/ 	.word	0x00001860


	//   ....[2]....
        /*0088*/ 	.word	0x00001890


	//   ....[3]....
        /*008c*/ 	.word	0x000018a0


	//   ....[4]....
        /*0090*/ 	.word	0x000018d0


	//   ....[5]....
        /*0094*/ 	.word	0x000018e0


	//   ....[6]....
        /*0098*/ 	.word	0x00001910


	//   ....[7]....
        /*009c*/ 	.word	0x00001920


	//   ....[8]....
        /*00a0*/ 	.word	0x00001950


	//   ....[9]....
        /*00a4*/ 	.word	0x00001960


	//   ....[10]....
        /*00a8*/ 	.word	0x00002d40


	//   ....[11]....
        /*00ac*/ 	.word	0x00002d90


	//   ....[12]....
        /*00b0*/ 	.word	0x00002e00


	//   ....[13]....
        /*00b4*/ 	.word	0x00002e60


	//   ....[14]....
        /*00b8*/ 	.word	0x00002ed0


	//   ....[15]....
        /*00bc*/ 	.word	0x00002f30


	//   ....[16]....
        /*00c0*/ 	.word	0x00002fa0


	//   ....[17]....
        /*00c4*/ 	.word	0x00003000


	//   ....[18]....
        /*00c8*/ 	.word	0x00003070


	//   ....[19]....
        /*00cc*/ 	.word	0x000030d0


	//----- nvinfo : EIATTR_EXIT_INSTR_OFFSETS
	.align		4
.L_943:
        /*00d0*/ 	.byte	0x04, 0x1c
        /*00d2*/ 	.short	(.L_945 - .L_944)


	//   ....[0]....
.L_944:
        /*00d4*/ 	.word	0x00002c10


	//   ....[1]....
        /*00d8*/ 	.word	0x00002ce0


	//----- nvinfo : EIATTR_MAX_THREADS
	.align		4
.L_945:
        /*00dc*/ 	.byte	0x04, 0x05
        /*00de*/ 	.short	(.L_947 - .L_946)
.L_946:
        /*00e0*/ 	.word	0x00000080
        /*00e4*/ 	.word	0x00000001
        /*00e8*/ 	.word	0x00000001


	//----- nvinfo : EIATTR_CRS_STACK_SIZE
	.align		4
.L_947:
        /*00ec*/ 	.byte	0x04, 0x1e
        /*00ee*/ 	.short	(.L_949 - .L_948)
.L_948:
        /*00f0*/ 	.word	0x00000000


	//----- nvinfo : EIATTR_CBANK_PARAM_SIZE
	.align		4
.L_949:
        /*00f4*/ 	.byte	0x03, 0x19
        /*00f6*/ 	.short	0x0128


	//----- nvinfo : EIATTR_PARAM_CBANK
	.align		4
        /*00f8*/ 	.byte	0x04, 0x0a
        /*00fa*/ 	.short	(.L_951 - .L_950)
	.align		4
.L_950:
        /*00fc*/ 	.word	index@(.nv.constant0._ZN10layer_norm31ln_parallel_residual_bwd_kernelINS_13Kernel_traitsI6__halfS2_S2_S2_fjLj1536ELj1ELj1ELj4ELj8ENS_18Kernel_traits_baseILj1536ES2_S2_S2_S2_fjLj128EEEEELb0ELb0ELb0EEEvNS_9BwdParamsE)
        /*0100*/ 	.short	0x0210
        /*0102*/ 	.short	0x0128


	//----- nvinfo : EIATTR_SW_WAR
	.align		4
.L_951:
        /*0104*/ 	.byte	0x04, 0x36
        /*0106*/ 	.short	(.L_953 - .L_952)
.L_952:
        /*0108*/ 	.word	0x00000008
.L_953:


//--------------------- .nv.info._ZN10layer_norm31ln_parallel_residual_bwd_kernelINS_13Kernel_traitsI6__halfS2_S2_S2_fjLj1536ELj1ELj1ELj4ELj8ENS_18Kernel_traits_baseILj1536ES2_S2_S2_S2_fjLj128EEEEELb0ELb0ELb1EEEvNS_9BwdParamsE --------------------------
	.section	.nv.info._ZN10layer_norm31ln_parallel_residual_bwd_kernelINS_13Kernel_traitsI6__halfS2_S2_S2_fjLj1536ELj1ELj1ELj4ELj8ENS_18Kernel_traits_baseILj1536ES2_S2_S2_S2_fjLj128EEEEELb0ELb0ELb1EEEvNS_9BwdParamsE,"",@"SHT_CUDA_INFO"
	.sectionflags	@""
	.align	4


	//----- nvinfo : EIATTR_CUDA_API_VERSION
	.align		4
        /*0000*/ 	.byte	0x04, 0x37
        /*0002*/ 	.short	(.L_955 - .L_954)
.L_954:
        /*0004*/ 	.word	0x00000082


	//----- nvinfo : EIATTR_KPARAM_INFO
	.align		4
.L_955:
        /*0008*/ 	.byte	0x04, 0x17
        /*000a*/ 	.short	(.L_957 - .L_956)
.L_956:
        /*000c*/ 	.word	0x00000000
        /*0010*/ 	.short	0x0000
        /*0012*/ 	.short	0x0000
        /*0014*/ 	.byte	0x00, 0xf0, 0xa1, 0x04


	//----- nvinfo : EIATTR_SPARSE_MMA_MASK
	.align		4
.L_957:
        /*0018*/ 	.byte	0x03, 0x50
        /*001a*/ 	.short	0x0000


	//----- nvinfo : EIATTR_MAXREG_COUNT
	.align		4
        /*001c*/ 	.byte	0x03, 0x1b
        /*001e*/ 	.short	0x00ff


	//----- nvinfo : EIATTR_NUM_BARRIERS
	.align		4
        /*0020*/ 	.byte	0x02, 0x4c
        /*0022*/ 	.byte	0x01
	.zero		1


	//----- nvinfo : EIATTR_MERCURY_ISA_VERSION
	.align		4
        /*0024*/ 	.byte	0x03, 0x5f
        /*0026*/ 	.short	0x0101


	//----- nvinfo : EIATTR_COOP_GROUP_MASK_REGIDS
	.align		4
        /*0028*/ 	.byte	0x04, 0x29
        /*002a*/ 	.short	(.L_959 - .L_958)


	//   ....[0]....
.L_958:
        /*002c*/ 	.word	0xffffffff


	//   ....[1]....
        /*0030*/ 	.word	0xffffffff


	//   ....[2]....
        /*0034*/ 	.word	0xffffffff


	//   ....[3]....
        /*0038*/ 	.word	0xffffffff


	//   ....[4]....
        /*003c*/ 	.word	0xffffffff


	//   ....[5]....
        /*0040*/ 	.word	0xffffffff


	//   ....[6]....
        /*0044*/ 	.word	0xffffffff


	//   ....[7]....
        /*0048*/ 	.word	0xffffffff


	//   ....[8]....
        /*004c*/ 	.word	0xffffffff


	//   ....[9]....
        /*0050*/ 	.word	0xffffffff


	//   ....[10]....
        /*0054*/ 	.word	0x05000077


	//   ....[11]....
        /*0058*/ 	.word	0x05000077


	//   ....[12]....
        /*005c*/ 	.word	0x05000077


	//   ....[13]....
        /*0060*/ 	.word	0x05000077


	//   ....[14]....
        /*0064*/ 	.word	0x05000077


	//   ....[15]....
        /*0068*/ 	.word	0x05000077


	//   ....[16]....
        /*006c*/ 	.word	0x05000077


	//   ....[17]....
        /*0070*/ 	.word	0x05000077


	//   ....[18]....
        /*0074*/ 	.word	0x05000077


	//   ....[19]....
        /*0078*/ 	.word	0x05000077


	//----- nvinfo : EIATTR_COOP_GROUP_INSTR_OFFSETS
	.align		4
.L_959:
        /*007c*/ 	.byte	0x04, 0x28
        /*007e*/ 	.short	(.L_961 - .L_960)


	//   ....[0]....
.L_960:
        /*0080*/ 	.word	0x00001640


	//   ....[1]....
        /*0084*/ 	.word	0x00001650


	//   ....[2]....
        /*0088*/ 	.word	0x00001680


	//   ....[3]....
        /*008c*/ 	.word	0x00001690


	//   ....[4]....
        /*0090*/ 	.word	0x000016c0


	//   ....[5]....
        /*0094*/ 	.word	0x000016d0


	//   ....[6]....
        /*0098*/ 	.word	0x00001700


	//   ....[7]....
        /*009c*/ 	.word	0x00001710


	//   ....[8]....
        /*00a0*/ 	.word	0x00001740


	//   ....[9]....
        /*00a4*/ 	.word	0x00001750


	//   ....[10]....
        /*00a8*/ 	.word	0x000029a0


	//   ....[11]....
        /*00ac*/ 	.word	0x000029f0


	//   ....[12]....
        /*00b0*/ 	.word	0x00002a50


	//   ....[13]....
        /*00b4*/ 	.word	0x00002ab0


	//   ....[14]....
        /*00b8*/ 	.word	0x00002b10


	//   ....[15]....
        /*00bc*/ 	.word	0x00002b70


	//   ....[16]....
        /*00c0*/ 	.word	0x00002bf0


	//   ....[17]....
        /*00c4*/ 	.word	0x00002c40


	//   ....[18]....
        /*00c8*/ 	.word	0x00002ca0


	//   ....[19]....
        /*00cc*/ 	.word	0x00002d00


	//----- nvinfo : EIATTR_EXIT_INSTR_OFFSETS
	.align		4
.L_961:
        /*00d0*/ 	.byte	0x04, 0x1c
        /*00d2*/ 	.short	(.L_963 - .L_962)


	//   ....[0]....
.L_962:
        /*00d4*/ 	.word	0x00002950


	//----- nvinfo : EIATTR_MAX_THREADS
	.align		4
.L_963:
        /*00d8*/ 	.byte	0x04, 0x05
        /*00da*/ 	.short	(.L_965 - .L_964)
.L_964:
        /*00dc*/ 	.word	0x00000080
        /*00e0*/ 	.word	0x00000001
        /*00e4*/ 	.word	0x00000001


	//----- nvinfo : EIATTR_CRS_STACK_SIZE
	.align		4
.L_965:
        /*00e8*/ 	.byte	0x04, 0x1e
        /*00ea*/ 	.short	(.L_967 - .L_966)
.L_966:
        /*00ec*/ 	.word	0x00000000


	//----- nvinfo : EIATTR_CBANK_PARAM_SIZE
	.align		4
.L_967:
        /*00f0*/ 	.byte	0x03, 0x19
        /*00f2*/ 	.short	0x0128


	//----- nvinfo : EIATTR_PARAM_CBANK
	.align		4
        /*00f4*/ 	.byte	0x04, 0x0a
        /*00f6*/ 	.short	(.L_969 - .L_968)
	.align		4
.L_968:
        /*00f8*/ 	.word	index@(.nv.constant0._ZN10layer_norm31ln_parallel_residual_bwd_kernelINS_13Kernel_traitsI6__halfS2_S2_S2_fjLj1536ELj1ELj1ELj4ELj8ENS_18Kernel_traits_baseILj1536ES2_S2_S2_S2_fjLj128EEEEELb0ELb0ELb1EEEvNS_9BwdParamsE)
        /*00fc*/ 	.short	0x0210
        /*00fe*/ 	.short	0x0128


	//----- nvinfo : EIATTR_SW_WAR
	.align		4
.L_969:
        /*0100*/ 	.byte	0x04, 0x36
        /*0102*/ 	.short	(.L_971 - .L_970)
.L_970:
        /*0104*/ 	.word	0x00000008
.L_971:


//--------------------- .nv.info._ZN10layer_norm31ln_parallel_residual_bwd_kernelINS_13Kernel_traitsI6__halfS2_S2_S2_fjLj1536ELj1ELj1ELj4ELj8ENS_18Kernel_traits_baseILj1536ES2_S2_S2_S2_fjLj128EEEEELb0ELb1ELb0EEEvNS_9BwdParamsE --------------------------
	.section	.nv.info._ZN10layer_norm31ln_parallel_residual_bwd_kernelINS_13Kernel_traitsI6__halfS2_S2_S2_fjLj1536ELj1ELj1ELj4ELj8ENS_18Kernel_traits_baseILj1536ES2_S2_S2_S2_fjLj128EEEEELb0ELb1ELb0EEEvNS_9BwdParamsE,"",@"SHT_CUDA_INFO"
	.sectionflags	@""
	.align	4


	//----- nvinfo : EIATTR_CUDA_API_VERSION
	.align		4
        /*0000*/ 	.byte	0x04, 0x37
        /*0002*/ 	.short	(.L_973 - .L_972)
.L_972:
        /*0004*/ 	.word	0x00000082


	//----- nvinfo : EIATTR_KPARAM_INFO
	.align		4
.L_973:
        /*0008*/ 	.byte	0x04, 0x17
        /*000a*/ 	.short	(.L_975 - .L_974)
.L_974:
        /*000c*/ 	.word	0x00000000
        /*0010*/ 	.short	0x0000
        /*0012*/ 	.short	0x0000
        /*0014*/ 	.byte	0x00, 0xf0, 0xa1, 0x04


	//----- nvinfo : EIATTR_SPARSE_MMA_MASK
	.align		4
.L_975:
        /*0018*/ 	.byte	0x03, 0x50
        /*001a*/ 	.short	0x0000


	//----- nvinfo : EIATTR_MAXREG_COUNT
	.align		4
        /*001c*/ 	.byte	0x03, 0x1b
        /*001e*/ 	.short	0x00ff


	//----- nvinfo : EIATTR_NUM_BARRIERS
	.align		4
        /*0020*/ 	.byte	0x02, 0x4c
        /*0022*/ 	.byte	0x01
	.zero		1


	//----- nvinfo : EIATTR_MERCURY_ISA_VERSION
	.align		4
        /*0024*/ 	.byte	0x03, 0x5f
        /*0026*/ 	.short	0x0101


	//----- nvinfo : EIATTR_COOP_GROUP_MASK_REGIDS
	.align		4
        /*0028*/ 	.byte	0x04, 0x29
        /*002a*/ 	.short	(.L_977 - .L_976)


	//   ....[0]....
.L_976:
        /*002c*/ 	.word	0xffffffff


	//   ....[1]....
        /*0030*/ 	.word	0xffffffff


	//   ....[2]....
        /*0034*/ 	.word	0xffffffff


	//   ....[3]....
        /*0038*/ 	.word	0xffffffff


	//   ....[4]....
        /*003c*/ 	.word	0xffffffff


	//   ....[5]....
        /*0040*/ 	.word	0xffffffff


	//   ....[6]....
        /*0044*/ 	.word	0xffffffff


	//   ....[7]....
        /*0048*/ 	.word	0xffffffff


	//   ....[8]....
        /*004c*/ 	.word	0xffffffff


	//   ....[9]....
        /*0050*/ 	.word	0xffffffff


	//   ....[10]....
        /*0054*/ 	.word	0x0500002c


	//   ....[11]....
        /*0058*/ 	.word	0x0500002c


	//   ....[12]....
        /*005c*/ 	.word	0x0500002c


	//   ....[13]....
        /*0060*/ 	.word	0x0500002c


	//   ....[14]....
        /*0064*/ 	.word	0x0500002c


	//   ....[15]....
        /*0068*/ 	.word	0x0500002c


	//   ....[16]....
        /*006c*/ 	.word	0x0500002c


	//   ....[17]....
        /*0070*/ 	.word	0x0500002c


	//   ....[18]....
        /*0074*/ 	.word	0x0500002c


	//   ....[19]....
        /*0078*/ 	.word	0x0500002c


	//----- nvinfo : EIATTR_COOP_GROUP_INSTR_OFFSETS
	.align		4
.L_977:
        /*007c*/ 	.byte	0x04, 0x28
        /*007e*/ 	.short	(.L_979 - .L_978)


	//   ....[0]....
.L_978:
        /*0080*/ 	.word	0x00001130


	//   ....[1]....
        /*0084*/ 	.word	0x00001140


	//   ....[2]....
        /*0088*/ 	.word	0x00001170


	//   ....[3]....
        /*008c*/ 	.word	0x00001180


	//   ....[4]....
        /*0090*/ 	.word	0x000011b0


	//   ....[5]....
        /*0094*/ 	.word	0x000011c0


	//   ....[6]....
        /*0098*/ 	.word	0x000011f0


	//   ....[7]....
        /*009c*/ 	.word	0x00001200


	//   ....[8]....
        /*00a0*/ 	.word	0x00001230


	//   ....[9]....
        /*00a4*/ 	.word	0x00001240


	//   ....[10]....
        /*00a8*/ 	.word	0x00002490


	//   ....[11]....
        /*00ac*/ 	.word	0x000024e0


	//   ....[12]....
        /*00b0*/ 	.word	0x00002540


	//   ....[13]....
        /*00b4*/ 	.word	0x000025a0


	//   ....[14]....
        /*00b8*/ 	.word	0x00002600


	//   ....[15]....
        /*00bc*/ 	.word	0x00002660


	//   ....[16]....
        /*00c0*/ 	.word	0x000026c0


	//   ....[17]....
        /*00c4*/ 	.word	0x00002720


	//   ....[18]....
        /*00c8*/ 	.word	0x00002780


	//   ....[19]....
        /*00cc*/ 	.word	0x000027e0


	//----- nvinfo : EIATTR_EXIT_INSTR_OFFSETS
	.align		4
.L_979:
        /*00d0*/ 	.byte	0x04, 0x1c
        /*00d2*/ 	.short	(.L_981 - .L_980)


	//   ....[0]....
.L_980:
        /*00d4*/ 	.word	0x000023c0


	//   ....[1]....
        /*00d8*/ 	.word	0x00002440


	//----- nvinfo : EIATTR_MAX_THREADS
	.align		4
.L_981:
        /*00dc*/ 	.byte	0x04, 0x05
        /*00de*/ 	.short	(.L_983 - .L_982)
.L_982:
        /*00e0*/ 	.word	0x00000080
        /*00e4*/ 	.word	0x00000001
        /*00e8*/ 	.word	0x00000001


	//----- nvinfo : EIATTR_CRS_STACK_SIZE
	.align		4
.L_983:
        /*00ec*/ 	.byte	0x04, 0x1e
        /*00ee*/ 	.short	(.L_985 - .L_984)
.L_984:
        /*00f0*/ 	.word	0x00000000


	//----- nvinfo : EIATTR_CBANK_PARAM_SIZE
	.align		4
.L_985:
        /*00f4*/ 	.byte	0x03, 0x19
        /*00f6*/ 	.short	0x0128


	//----- nvinfo : EIATTR_PARAM_CBANK
	.align		4
        /*00f8*/ 	.byte	0x04, 0x0a
        /*00fa*/ 	.short	(.L_987 - .L_986)
	.align		4
.L_986:
        /*00fc*/ 	.word	index@(.nv.constant0._ZN10layer_norm31ln_parallel_residual_bwd_kernelINS_13Kernel_traitsI6__halfS2_S2_S2_fjLj1536ELj1ELj1ELj4ELj8ENS_18Kernel_traits_baseILj1536ES2_S2_S2_S2_fjLj128EEEEELb0ELb1ELb0EEEvNS_9BwdParamsE)
        /*0100*/ 	.short	0x0210
        /*0102*/ 	.short	0x0128


	//----- nvinfo : EIATTR_SW_WAR
	.align		4
.L_987:
        /*0104*/ 	.byte	0x04, 0x36
        /*0106*/ 	.short	(.L_989 - .L_988)
.L_988:
        /*0108*/ 	.word	0x00000008
.L_989:


//--------------------- .nv.info._ZN10layer_norm31ln_parallel_residual_bwd_kernelINS_13Kernel_traitsI6__halfS2_S2_S2_fjLj1536ELj1ELj1ELj4ELj8ENS_18Kernel_traits_baseILj1536ES2_S2_S2_S2_fjLj128EEEEELb0ELb1ELb1EEEvNS_9BwdParamsE --------------------------
	.section	.nv.info._ZN10layer_norm31ln_parallel_residual_bwd_kernelINS_13Kernel_traitsI6__halfS2_S2_S2_fjLj1536ELj1ELj1ELj4ELj8ENS_18Kernel_traits_baseILj1536ES2_S2_S2_S2_fjLj128EEEEELb0ELb1ELb1EEEvNS_9BwdParamsE,"",@"SHT_CUDA_INFO"
	.sectionflags	@""
	.align	4


	//----- nvinfo : EIATTR_CUDA_API_VERSION
	.align		4
        /*0000*/ 	.byte	0x04, 0x37
        /*0002*/ 	.short	(.L_991 - .L_990)
.L_990:
        /*0004*/ 	.word	0x00000082


	//----- nvinfo : EIATTR_KPARAM_INFO
	.align		4
.L_991:
        /*0008*/ 	.byte	0x04, 0x17
        /*000a*/ 	.short	(.L_993 - .L_992)
.L_992:
        /*000c*/ 	.word	0x00000000
        /*0010*/ 	.short	0x0000
        /*0012*/ 	.short	0x0000
        /*0014*/ 	.byte	0x00, 0xf0, 0xa1, 0x04


	//----- nvinfo : EIATTR_SPARSE_MMA_MASK
	.align		4
.L_993:
        /*0018*/ 	.byte	0x03, 0x50
        /*001a*/ 	.short	0x0000


	//----- nvinfo : EIATTR_MAXREG_COUNT
	.align		4
        /*001c*/ 	.byte	0x03, 0x1b
        /*001e*/ 	.short	0x00ff


	//----- nvinfo : EIATTR_NUM_BARRIERS
	.align		4
        /*0020*/ 	.byte	0x02, 0x4c
        /*0022*/ 	.byte	0x01
	.zero		1


	//----- nvinfo : EIATTR_MERCURY_ISA_VERSION
	.align		4
        /*0024*/ 	.byte	0x03, 0x5f
        /*0026*/ 	.short	0x0101


	//----- nvinfo : EIATTR_COOP_GROUP_MASK_REGIDS
	.align		4
        /*0028*/ 	.byte	0x04, 0x29
        /*002a*/ 	.short	(.L_995 - .L_994)


	//   ....[0]....
.L_994:
        /*002c*/ 	.word	0xffffffff


	//   ....[1]....
        /*0030*/ 	.word	0xffffffff


	//   ....[2]....
        /*0034*/ 	.word	0xffffffff


	//   ....[3]....
        /*0038*/ 	.word	0xffffffff


	//   ....[4]....
        /*003c*/ 	.word	0xffffffff


	//   ....[5]....
        /*0040*/ 	.word	0xffffffff


	//   ....[6]....
        /*0044*/ 	.word	0xffffffff


	//   ....[7]....
        /*0048*/ 	.word	0xffffffff


	//   ....[8]....
        /*004c*/ 	.word	0xffffffff


	//   ....[9]....
        /*0050*/ 	.word	0xffffffff


	//   ....[10]....
        /*0054*/ 	.word	0x0500001c


	//   ....[11]....
        /*0058*/ 	.word	0x0500001c


	//   ....[12]....
        /*005c*/ 	.word	0x0500001c


	//   ....[13]....
        /*0060*/ 	.word	0x0500001c


	//   ....[14]....
        /*0064*/ 	.word	0x0500001c


	//   ....[15]....
        /*0068*/ 	.word	0x0500001c


	//   ....[16]....
        /*006c*/ 	.word	0x0500001c


	//   ....[17]....
        /*0070*/ 	.word	0x0500001c


	//   ....[18]....
        /*0074*/ 	.word	0x0500001c


	//   ....[19]....
        /*0078*/ 	.word	0x0500001c


	//----- nvinfo : EIATTR_COOP_GROUP_INSTR_OFFSETS
	.align		4
.L_995:
        /*007c*/ 	.byte	0x04, 0x28
        /*007e*/ 	.short	(.L_997 - .L_996)


	//   ....[0]....
.L_996:
        /*0080*/ 	.word	0x00000f10


	//   ....[1]....
        /*0084*/ 	.word	0x00000f20


	//   ....[2]....
        /*0088*/ 	.word	0x00000f50


	//   ....[3]....
        /*008c*/ 	.word	0x00000f60


	//   ....[4]....
        /*0090*/ 	.word	0x00000f90


	//   ....[5]....
        /*0094*/ 	.word	0x00000fa0


	//   ....[6]....
        /*0098*/ 	.word	0x00000fd0


	//   ....[7]....
        /*009c*/ 	.word	0x00000fe0


	//   ....[8]....
        /*00a0*/ 	.word	0x00001010


	//   ....[9]....
        /*00a4*/ 	.word	0x00001020


	//   ....[10]....
        /*00a8*/ 	.word	0x000021c0


	//   ....[11]....
        /*00ac*/ 	.word	0x00002210


	//   ....[12]....
        /*00b0*/ 	.word	0x00002270


	//   ....[13]....
        /*00b4*/ 	.word	0x000022d0


	//   ....[14]....
        /*00b8*/ 	.word	0x00002330


	//   ....[15]....
        /*00bc*/ 	.word	0x00002390


	//   ....[16]....
        /*00c0*/ 	.word	0x000023f0


	//   ....[17]....
        /*00c4*/ 	.word	0x00002450


	//   ....[18]....
        /*00c8*/ 	.word	0x000024b0


	//   ....[19]....
        /*00cc*/ 	.word	0x00002510


	//----- nvinfo : EIATTR_EXIT_INSTR_OFFSETS
	.align		4
.L_997:
        /*00d0*/ 	.byte	0x04, 0x1c
        /*00d2*/ 	.short	(.L_999 - .L_998)


	//   ....[0]....
.L_998:
        /*00d4*/ 	.word	0x00002170


	//----- nvinfo : EIATTR_MAX_THREADS
	.align		4
.L_999:
        /*00d8*/ 	.byte	0x04, 0x05
        /*00da*/ 	.short	(.L_1001 - .L_1000)
.L_1000:
        /*00dc*/ 	.word	0x00000080
        /*00e0*/ 	.word	0x00000001
        /*00e4*/ 	.word	0x00000001


	//----- nvinfo : EIATTR_CRS_STACK_SIZE
	.align		4
.L_1001:
        /*00e8*/ 	.byte	0x04, 0x1e
        /*00ea*/ 	.short	(.L_1003 - .L_1002)
.L_1002:
        /*00ec*/ 	.word	0x00000000


	//----- nvinfo : EIATTR_CBANK_PARAM_SIZE
	.align		4
.L_1003:
        /*00f0*/ 	.byte	0x03, 0x19
        /*00f2*/ 	.short	0x0128


	//----- nvinfo : EIATTR_PARAM_CBANK
	.align		4
        /*00f4*/ 	.byte	0x04, 0x0a
        /*00f6*/ 	.short	(.L_1005 - .L_1004)
	.align		4
.L_1004:
        /*00f8*/ 	.word	index@(.nv.constant0._ZN10layer_norm31ln_parallel_residual_bwd_kernelINS_13Kernel_traitsI6__halfS2_S2_S2_fjLj1536ELj1ELj1ELj4ELj8ENS_18Kernel_traits_baseILj1536ES2_S2_S2_S2_fjLj128EEEEELb0ELb1ELb1EEEvNS_9BwdParamsE)
        /*00fc*/ 	.short	0x0210
        /*00fe*/ 	.short	0x0128


	//----- nvinfo : EIATTR_SW_WAR
	.align		4
.L_1005:
        /*0100*/ 	.byte	0x04, 0x36
        /*0102*/ 	.short	(.L_1007 - .L_1006)
.L_1006:
        /*0104*/ 	.word	0x00000008
.L_1007:


//--------------------- .nv.info._ZN10layer_norm31ln_parallel_residual_bwd_kernelINS_13Kernel_traitsI6__halfS2_S2_S2_fjLj1536ELj1ELj1ELj4ELj8ENS_18Kernel_traits_baseILj1536ES2_S2_S2_S2_fjLj128EEEEELb1ELb0ELb0EEEvNS_9BwdParamsE --------------------------
	.section	.nv.info._ZN10layer_norm31ln_parallel_residual_bwd_kernelINS_13Kernel_traitsI6__halfS2_S2_S2_fjLj1536ELj1ELj1ELj4ELj8ENS_18Kernel_traits_baseILj1536ES2_S2_S2_S2_fjLj128EEEEELb1ELb0ELb0EEEvNS_9BwdParamsE,"",@"SHT_CUDA_INFO"
	.sectionflags	@""
	.align	4


	//----- nvinfo : EIATTR_CUDA_API_VERSION
	.align		4
        /*0000*/ 	.byte	0x04, 0x37
        /*0002*/ 	.short	(.L_1009 - .L_1008)
.L_1008:
        /*0004*/ 	.word	0x00000082


	//----- nvinfo : EIATTR_KPARAM_INFO
	.align		4
.L_1009:
        /*0008*/ 	.byte	0x04, 0x17
        /*000a*/ 	.short	(.L_1011 - .L_1010)
.L_1010:
        /*000c*/ 	.word	0x00000000
        /*0010*/ 	.short	0x0000
        /*0012*/ 	.short	0x0000
        /*0014*/ 	.byte	0x00, 0xf0, 0xa1, 0x04


	//----- nvinfo : EIATTR_SPARSE_MMA_MASK
	.align		4
.L_1011:
        /*0018*/ 	.byte	0x03, 0x50
        /*001a*/ 	.short	0x0000


	//----- nvinfo : EIATTR_MAXREG_COUNT
	.align		4
        /*001c*/ 	.byte	0x03, 0x1b
        /*001e*/ 	.short	0x00ff


	//----- nvinfo : EIATTR_NUM_BARRIERS
	.align		4
        /*0020*/ 	.byte	0x02, 0x4c
        /*0022*/ 	.byte	0x01
	.zero		1


	//----- nvinfo : EIATTR_MERCURY_ISA_VERSION
	.align		4
        /*0024*/ 	.byte	0x03, 0x5f
        /*0026*/ 	.short	0x0101


	//----- nvinfo : EIATTR_COOP_GROUP_MASK_REGIDS
	.align		4
        /*0028*/ 	.byte	0x04, 0x29
        /*002a*/ 	.short	(.L_1013 - .L_1012)


	//   ....[0]....
.L_1012:
        /*002c*/ 	.word	0xffffffff


	//   ....[1]....
        /*0030*/ 	.word	0xffffffff


	//   ....[2]....
        /*0034*/ 	.word	0xffffffff


	//   ....[3]....
        /*0038*/ 	.word	0xffffffff


	//   ....[4]....
        /*003c*/ 	.word	0xffffffff


	//   ....[5]....
        /*0040*/ 	.word	0xffffffff


	//   ....[6]....
        /*0044*/ 	.word	0xffffffff


	//   ....[7]....
        /*0048*/ 	.word	0xffffffff


	//   ....[8]....
        /*004c*/ 	.word	0xffffffff


	//   ....[9]....
        /*0050*/ 	.word	0xffffffff


	//   ....[10]....
        /*0054*/ 	.word	0x05000088


	//   ....[11]....
        /*0058*/ 	.word	0x05000088


	//   ....[12]....
        /*005c*/ 	.word	0x05000088


	//   ....[13]....
        /*0060*/ 	.word	0x05000088


	//   ....[14]....
        /*0064*/ 	.word	0x05000088


	//   ....[15]....
        /*0068*/ 	.word	0x05000088


	//   ....[16]....
        /*006c*/ 	.word	0x05000088


	//   ....[17]....
        /*0070*/ 	.word	0x05000088


	//   ....[18]....
        /*0074*/ 	.word	0x05000088


	//   ....[19]....
        /*0078*/ 	.word	0x05000088


	//----- nvinfo : EIATTR_COOP_GROUP_INSTR_OFFSETS
	.align		4
.L_1013:
        /*007c*/ 	.byte	0x04, 0x28
        /*007e*/ 	.short	(.L_1015 - .L_1014)


	//   ....[0]....
.L_1014:
        /*0080*/ 	.word	0x00001ac0


	//   ....[1]....
        /*0084*/ 	.word	0x00001ad0


	//   ....[2]....
        /*0088*/ 	.word	0x00001b00


	//   ....[3]....
        /*008c*/ 	.word	0x00001b10


	//   ....[4]....
        /*0090*/ 	.word	0x00001b40


	//   ....[5]....
        /*0094*/ 	.word	0x00001b50


	//   ....[6]....
        /*0098*/ 	.word	0x00001b80


	//   ....[7]....
        /*009c*/ 	.word	0x00001b90


	//   ....[8]....
        /*00a0*/ 	.word	0x00001bc0


	//   ....[9]....
        /*00a4*/ 	.word	0x00001bd0


	//   ....[10]....
        /*00a8*/ 	.word	0x00003430


	//   ....[11]....
        /*00ac*/ 	.word	0x00003480


	//   ....[12]....
        /*00b0*/ 	.word	0x000034f0


	//   ....[13]....
        /*00b4*/ 	.word	0x00003550


	//   ....[14]....
        /*00b8*/ 	.word	0x000035c0


	//   ....[15]....
        /*00bc*/ 	.word	0x00003620


	//   ....[16]....
        /*00c0*/ 	.word	0x00003690


	//   ....[17]....
        /*00c4*/ 	.word	0x000036f0


	//   ....[18]....
        /*00c8*/ 	.word	0x00003760


	//   ....[19]....
        /*00cc*/ 	.word	0x000037c0


	//----- nvinfo : EIATTR_EXIT_INSTR_OFFSETS
	.align		4
.L_1015:
        /*00d0*/ 	.byte	0x04, 0x1c
        /*00d2*/ 	.short	(.L_1017 - .L_1016)


	//   ....[0]....
.L_1016:
        /*00d4*/ 	.word	0x00003300


	//   ....[1]....
        /*00d8*/ 	.word	0x000033d0


	//----- nvinfo : EIATTR_MAX_THREADS
	.align		4
.L_1017:
        /*00dc*/ 	.byte	0x04, 0x05
        /*00de*/ 	.short	(.L_1019 - .L_1018)
.L_1018:
        /*00e0*/ 	.word	0x00000080
        /*00e4*/ 	.word	0x00000001
        /*00e8*/ 	.word	0x00000001


	//----- nvinfo : EIATTR_CRS_STACK_SIZE
	.align		4
.L_1019:
        /*00ec*/ 	.byte	0x04, 0x1e
        /*00ee*/ 	.short	(.L_1021 - .L_1020)
.L_1020:
        /*00f0*/ 	.word	0x00000000


	//----- nvinfo : EIATTR_CBANK_PARAM_SIZE
	.align		4
.L_1021:
        /*00f4*/ 	.byte	0x03, 0x19
        /*00f6*/ 	.short	0x0128


	//----- nvinfo : EIATTR_PARAM_CBANK
	.align		4
        /*00f8*/ 	.byte	0x04, 0x0a
        /*00fa*/ 	.short	(.L_1023 - .L_1022)
	.align		4
.L_1022:
        /*00fc*/ 	.word	index@(.nv.constant0._ZN10layer_norm31ln_parallel_residual_bwd_kernelINS_13Kernel_traitsI6__halfS2_S2_S2_fjLj1536ELj1ELj1ELj4ELj8ENS_18Kernel_traits_baseILj1536ES2_S2_S2_S2_fjLj128EEEEELb1ELb0ELb0EEEvNS_9BwdParamsE)
        /*0100*/ 	.short	0x0210
        /*0102*/ 	.short	0x0128


	//----- nvinfo : EIATTR_SW_WAR
	.align		4
.L_1023:
        /*0104*/ 	.byte	0x04, 0x36
        /*0106*/ 	.short	(.L_1025 - .L_1024)
.L_1024:
        /*0108*/ 	.word	0x00000008
.L_1025:


//--------------------- .nv.info._ZN10layer_norm31ln_parallel_residual_bwd_kernelINS_13Kernel_traitsI6__halfS2_S2_S2_fjLj1536ELj1ELj1ELj4ELj8ENS_18Kernel_traits_baseILj1536ES2_S2_S2_S2_fjLj128EEEEELb1ELb0ELb1EEEvNS_9BwdParamsE --------------------------
	.section	.nv.info._ZN10layer_norm31ln_parallel_residual_bwd_kernelINS_13Kernel_traitsI6__halfS2_S2_S2_fjLj1536ELj1ELj1ELj4ELj8ENS_18Kernel_traits_baseILj1536ES2_S2_S2_S2_fjLj128EEEEELb1ELb0ELb1EEEvNS_9BwdParamsE,"",@"SHT_CUDA_INFO"
	.sectionflags	@""
	.align	4


	//----- nvinfo : EIATTR_CUDA_API_VERSION
	.align		4
        /*0000*/ 	.byte	0x04, 0x37
        /*0002*/ 	.short	(.L_1027 - .L_1026)
.L_1026:
        /*0004*/ 	.word	0x00000082


	//----- nvinfo : EIATTR_KPARAM_INFO
	.align		4
.L_1027:
        /*0008*/ 	.byte	0x04, 0x17
        /*000a*/ 	.short	(.L_1029 - .L_1028)
.L_1028:
        /*000c*/ 	.word	0x00000000
        /*0010*/ 	.short	0x0000
        /*0012*/ 	.short	0x0000
        /*0014*/ 	.byte	0x00, 0xf0, 0xa1, 0x04


	//----- nvinfo : EIATTR_SPARSE_MMA_MASK
	.align		4
.L_1029:
        /*0018*/ 	.byte	0x03, 0x50
        /*001a*/ 	.short	0x0000


	//----- nvinfo : EIATTR_MAXREG_COUNT
	.align		4
        /*001c*/ 	.byte	0x03, 0x1b
        /*001e*/ 	.short	0x00ff


	//----- nvinfo : EIATTR_NUM_BARRIERS
	.align		4
        /*0020*/ 	.byte	0x02, 0x4c
        /*0022*/ 	.byte	0x01
	.zero		1


	//----- nvinfo : EIATTR_MERCURY_ISA_VERSION
	.align		4
        /*0024*/ 	.byte	0x03, 0x5f
        /*0026*/ 	.short	0x0101


	//----- nvinfo : EIATTR_COOP_GROUP_MASK_REGIDS
	.align		4
        /*0028*/ 	.byte	0x04, 0x29
        /*002a*/ 	.short	(.L_1031 - .L_1030)


	//   ....[0]....
.L_1030:
        /*002c*/ 	.word	0xffffffff


	//   ....[1]....
        /*0030*/ 	.word	0xffffffff


	//   ....[2]....
        /*0034*/ 	.word	0xffffffff


	//   ....[3]....
        /*0038*/ 	.word	0xffffffff


	//   ....[4]....
        /*003c*/ 	.word	0xffffffff


	//   ....[5]....
        /*0040*/ 	.word	0xffffffff


	//   ....[6]....
        /*0044*/ 	.word	0xffffffff


	//   ....[7]....
        /*0048*/ 	.word	0xffffffff


	//   ....[8]....
        /*004c*/ 	.word	0xffffffff


	//   ....[9]....
        /*0050*/ 	.word	0xffffffff


	//   ....[10]....
        /*0054*/ 	.word	0x05000067


	//   ....[11]....
        /*0058*/ 	.word	0x05000067


	//   ....[12]....
        /*005c*/ 	.word	0x05000067


	//   ....[13]....
        /*0060*/ 	.word	0x05000067


	//   ....[14]....
        /*0064*/ 	.word	0x05000067


	//   ....[15]....
        /*0068*/ 	.word	0x05000067


	//   ....[16]....
        /*006c*/ 	.word	0x05000067


	//   ....[17]....
        /*0070*/ 	.word	0x05000067


	//   ....[18]....
        /*0074*/ 	.word	0x05000067


	//   ....[19]....
        /*0078*/ 	.word	0x05000067


	//----- nvinfo : EIATTR_COOP_GROUP_INSTR_OFFSETS
	.align		4
.L_1031:
        /*007c*/ 	.byte	0x04, 0x28
        /*007e*/ 	.short	(.L_1033 - .L_1032)


	//   ....[0]....
.L_1032:
        /*0080*/ 	.word	0x000017f0


	//   ....[1]....
        /*0084*/ 	.word	0x00001800


	//   ....[2]....
        /*0088*/ 	.word	0x00001830


	//   ....[3]....
        /*008c*/ 	.word	0x00001840


	//   ....[4]....
        /*0090*/ 	.word	0x00001870


	//   ....[5]....
        /*0094*/ 	.word	0x00001880


	//   ....[6]....
        /*0098*/ 	.word	0x000018b0


	//   ....[7]....
        /*009c*/ 	.word	0x000018c0


	//   ....[8]....
        /*00a0*/ 	.word	0x000018f0


	//   ....[9]....
        /*00a4*/ 	.word	0x00001900


	//   ....[10]....
        /*00a8*/ 	.word	0x00003080


	//   ....[11]....
        /*00ac*/ 	.word	0x000030d0


	//   ....[12]....
        /*00b0*/ 	.word	0x00003140


	//   ....[13]....
        /*00b4*/ 	.word	0x000031a0


	//   ....[14]....
        /*00b8*/ 	.word	0x00003210


	//   ....[15]....
        /*00bc*/ 	.word	0x00003270


	//   ....[16]....
        /*00c0*/ 	.word	0x000032e0


	//   ....[17]....
        /*00c4*/ 	.word	0x00003340


	//   ....[18]....
        /*00c8*/ 	.word	0x000033b0


	//   ....[19]....
        /*00cc*/ 	.word	0x00003410


	//----- nvinfo : EIATTR_EXIT_INSTR_OFFSETS
	.align		4
.L_1033:
        /*00d0*/ 	.byte	0x04, 0x1c
        /*00d2*/ 	.short	(.L_1035 - .L_1034)


	//   ....[0]....
.L_1034:
        /*00d4*/ 	.word	0x00003020


	//----- nvinfo : EIATTR_MAX_THREADS
	.align		4
.L_1035:
        /*00d8*/ 	.byte	0x04, 0x05
        /*00da*/ 	.short	(.L_1037 - .L_1036)
.L_1036:
        /*00dc*/ 	.word	0x00000080
        /*00e0*/ 	.word	0x00000001
        /*00e4*/ 	.word	0x00000001


	//----- nvinfo : EIATTR_CRS_STACK_SIZE
	.align		4
.L_1037:
        /*00e8*/ 	.byte	0x04, 0x1e
        /*00ea*/ 	.short	(.L_1039 - .L_1038)
.L_1038:
        /*00ec*/ 	.word	0x00000000


	//----- nvinfo : EIATTR_CBANK_PARAM_SIZE
	.align		4
.L_1039:
        /*00f0*/ 	.byte	0x03, 0x19
        /*00f2*/ 	.short	0x0128


	//----- nvinfo : EIATTR_PARAM_CBANK
	.align		4
        /*00f4*/ 	.byte	0x04, 0x0a
        /*00f6*/ 	.short	(.L_1041 - .L_1040)
	.align		4
.L_1040:
        /*00f8*/ 	.word	index@(.nv.constant0._ZN10layer_norm31ln_parallel_residual_bwd_kernelINS_13Kernel_traitsI6__halfS2_S2_S2_fjLj1536ELj1ELj1ELj4ELj8ENS_18Kernel_traits_baseILj1536ES2_S2_S2_S2_fjLj128EEEEELb1ELb0ELb1EEEvNS_9BwdParamsE)
        /*00fc*/ 	.short	0x0210
        /*00fe*/ 	.short	0x0128


	//----- nvinfo : EIATTR_SW_WAR
	.align		4
.L_1041:
        /*0100*/ 	.byte	0x04, 0x36
        /*0102*/ 	.short	(.L_1043 - .L_1042)
.L_1042:
        /*0104*/ 	.word	0x00000008
.L_1043:


//--------------------- .nv.info._ZN10layer_norm22ln_bwd_finalize_kernelINS_22Kernel_traits_finalizeILj1536E6__halfS2_S2_S2_fjLb0ELj1024ELj4ENS_18Kernel_traits_baseILj1536ES2_S2_S2_S2_fjLj1024EEEEELb0ELb0EEEvNS_9BwdParamsE --------------------------
	.section	.nv.info._ZN10layer_norm22ln_bwd_finalize_kernelINS_22Kernel_traits_finalizeILj1536E6__halfS2_S2_S2_fjLb0ELj1024ELj4ENS_18Kernel_traits_baseILj1536ES2_S2_S2_S2_fjLj1024EEEEELb0ELb0EEEvNS_9BwdParamsE,"",@"SHT_CUDA_INFO"
	.sectionflags	@""
	.align	4


	//----- nvinfo : EIATTR_CUDA_API_VERSION
	.align		4
        /*0000*/ 	.byte	0x04, 0x37
        /*0002*/ 	.short	(.L_1045 - .L_1044)
.L_1044:
        /*0004*/ 	.word	0x00000082


	//----- nvinfo : EIATTR_KPARAM_INFO
	.align		4
.L_1045:
        /*0008*/ 	.byte	0x04, 0x17
        /*000a*/ 	.short	(.L_1047 - .L_1046)
.L_1046:
        /*000c*/ 	.word	0x00000000
        /*0010*/ 	.short	0x0000
        /*0012*/ 	.short	0x0000
        /*0014*/ 	.byte	0x00, 0xf0, 0xa1, 0x04


	//----- nvinfo : EIATTR_SPARSE_MMA_MASK
	.align		4
.L_1047:
        /*0018*/ 	.byte	0x03, 0x50
        /*001a*/ 	.short	0x0000


	//----- nvinfo : EIATTR_MAXREG_COUNT
	.align		4
        /*001c*/ 	.byte	0x03, 0x1b
        /*001e*/ 	.short	0x0040


	//----- nvinfo : EIATTR_NUM_BARRIERS
	.align		4
        /*0020*/ 	.byte	0x02, 0x4c
        /*0022*/ 	.byte	0x01
	.zero		1


	//----- nvinfo : EIATTR_MERCURY_ISA_VERSION
	.align		4
        /*0024*/ 	.byte	0x03, 0x5f
        /*0026*/ 	.short	0x0101


	//----- nvinfo : EIATTR_COOP_GROUP_MASK_REGIDS
	.align		4
        /*0028*/ 	.byte	0x04, 0x29
        /*002a*/ 	.short	(.L_1049 - .L_1048)


	//   ....[0]....
.L_1048:
        /*002c*/ 	.word	0xffffffff


	//   ....[1]....
        /*0030*/ 	.word	0xffffffff


	//   ....[2]....
        /*0034*/ 	.word	0xffffffff


	//   ....[3]....
        /*0038*/ 	.word	0xffffffff


	//   ....[4]....
        /*003c*/ 	.word	0xffffffff


	//   ....[5]....
        /*0040*/ 	.word	0xffffffff


	//   ....[6]....
        /*0044*/ 	.word	0xffffffff


	//   ....[7]....
        /*0048*/ 	.word	0xffffffff


	//   ....[8]....
        /*004c*/ 	.word	0xffffffff


	//   ....[9]....
        /*0050*/ 	.word	0xffffffff


	//   ....[10]....
        /*0054*/ 	.word	0x05000013


	//   ....[11]....
        /*0058*/ 	.word	0x05000013


	//   ....[12]....
        /*005c*/ 	.word	0x05000013


	//   ....[13]....
        /*0060*/ 	.word	0x05000013


	//   ....[14]....
        /*0064*/ 	.word	0x05000013


	//   ....[15]....
        /*0068*/ 	.word	0x05000013


	//   ....[16]....
        /*006c*/ 	.word	0x05000013


	//   ....[17]....
        /*0070*/ 	.word	0x05000013


	//   ....[18]....
        /*0074*/ 	.word	0x05000013


	//   ....[19]....
        /*0078*/ 	.word	0x05000013


	//----- nvinfo : EIATTR_COOP_GROUP_INSTR_OFFSETS
	.align		4
.L_1049:
        /*007c*/ 	.byte	0x04, 0x28
        /*007e*/ 	.short	(.L_1051 - .L_1050)


	//   ....[0]....
.L_1050:
        /*0080*/ 	.word	0x000008e0


	//   ....[1]....
        /*0084*/ 	.word	0x000008f0


	//   ....[2]....
        /*0088*/ 	.word	0x00000920


	//   ....[3]....
        /*008c*/ 	.word	0x00000930


	//   ....[4]....
        /*0090*/ 	.word	0x00000960


	//   ....[5]....
        /*0094*/ 	.word	0x00000970


	//   ....[6]....
        /*0098*/ 	.word	0x000009a0


	//   ....[7]....
        /*009c*/ 	.word	0x000009b0


	//   ....[8]....
        /*00a0*/ 	.word	0x000009e0


	//   ....[9]....
        /*00a4*/ 	.word	0x000009f0


	//   ....[10]....
        /*00a8*/ 	.word	0x00000c10


	//   ....[11]....
        /*00ac*/ 	.word	0x00000c80


	//   ....[12]....
        /*00b0*/ 	.word	0x00000cf0


	//   ....[13]....
        /*00b4*/ 	.word	0x00000d60


	//   ....[14]....
        /*00b8*/ 	.word	0x00000dd0


	//   ....[15]....
        /*00bc*/ 	.word	0x00000e30


	//   ....[16]....
        /*00c0*/ 	.word	0x00000ea0


	//   ....[17]....
        /*00c4*/ 	.word	0x00000f10


	//   ....[18]....
        /*00c8*/ 	.word	0x00000f80


	//   ....[19]....
        /*00cc*/ 	.word	0x00000ff0


	//----- nvinfo : EIATTR_EXIT_INSTR_OFFSETS
	.align		4
.L_1051:
        /*00d0*/ 	.byte	0x04, 0x1c
        /*00d2*/ 	.short	(.L_1053 - .L_1052)


	//   ....[0]....
.L_1052:
        /*00d4*/ 	.word	0x00000070


	//   ....[1]....
        /*00d8*/ 	.word	0x00000bb0


	//----- nvinfo : EIATTR_MAX_THREADS
	.align		4
.L_1053:
        /*00dc*/ 	.byte	0x04, 0x05
        /*00de*/ 	.short	(.L_1055 - .L_1054)
.L_1054:
        /*00e0*/ 	.word	0x00000400
        /*00e4*/ 	.word	0x00000001
        /*00e8*/ 	.word	0x00000001


	//----- nvinfo : EIATTR_CRS_STACK_SIZE
	.align		4
.L_1055:
        /*00ec*/ 	.byte	0x04, 0x1e
        /*00ee*/ 	.short	(.L_1057 - .L_1056)
.L_1056:
        /*00f0*/ 	.word	0x00000000


	//----- nvinfo : EIATTR_CBANK_PARAM_SIZE
	.align		4
.L_1057:
        /*00f4*/ 	.byte	0x03, 0x19
        /*00f6*/ 	.short	0x0128


	//----- nvinfo : EIATTR_PARAM_CBANK
	.align		4
        /*00f8*/ 	.byte	0x04, 0x0a
        /*00fa*/ 	.short	(.L_1059 - .L_1058)
	.align		4
.L_1058:
        /*00fc*/ 	.word	index@(.nv.constant0._ZN10layer_norm22ln_bwd_finalize_kernelINS_22Kernel_traits_finalizeILj1536E6__halfS2_S2_S2_fjLb0ELj1024ELj4ENS_18Kernel_traits_baseILj1536ES2_S2_S2_S2_fjLj1024EEEEELb0ELb0EEEvNS_9BwdParamsE)
        /*0100*/ 	.short	0x0210
        /*0102*/ 	.short	0x0128


	//----- nvinfo : EIATTR_SW_WAR
	.align		4
.L_1059:
        /*0104*/ 	.byte	0x04, 0x36
        /*0106*/ 	.short	(.L_1061 - .L_1060)
.L_1060:
        /*0108*/ 	.word	0x00000008
.L_1061:


//--------------------- .nv.info._ZN10layer_norm40ln_parallel_residual_bwd_finalize_kernelINS_22Kernel_traits_finalizeILj1536E6__halfS2_S2_S2_fjLb0ELj1024ELj4ENS_18Kernel_traits_baseILj1536ES2_S2_S2_S2_fjLj1024EEEEELb0EEEvNS_9BwdParamsE --------------------------
	.section	.nv.info._ZN10layer_norm40ln_parallel_residual_bwd_finalize_kernelINS_22Kernel_traits_finalizeILj1536E6__halfS2_S2_S2_fjLb0ELj1024ELj4ENS_18Kernel_traits_baseILj1536ES2_S2_S2_S2_fjLj1024EEEEELb0EEEvNS_9BwdParamsE,"",@"SHT_CUDA_INFO"
	.sectionflags	@""
	.align	4


	//----- nvinfo : EIATTR_CUDA_API_VERSION
	.align		4
        /*0000*/ 	.byte	0x04, 0x37
        /*0002*/ 	.short	(.L_1063 - .L_1062)
.L_1062:
        /*0004*/ 	.word	0x00000082


	//----- nvinfo : EIATTR_KPARAM_INFO
	.align		4
.L_1063:
        /*0008*/ 	.byte	0x04, 0x17
        /*000a*/ 	.short	(.L_1065 - .L_1064)
.L_1064:
        /*000c*/ 	.word	0x00000000
        /*0010*/ 	.short	0x0000
        /*0012*/ 	.short	0x0000
        /*0014*/ 	.byte	0x00, 0xf0, 0xa1, 0x04


	//----- nvinfo : EIATTR_SPARSE_MMA_MASK
	.align		4
.L_1065:
        /*0018*/ 	.byte	0x03, 0x50
        /*001a*/ 	.short	0x0000


	//----- nvinfo : EIATTR_MAXREG_COUNT
	.align		4
        /*001c*/ 	.byte	0x03, 0x1b
        /*001e*/ 	.short	0x0040


	//----- nvinfo : EIATTR_NUM_BARRIERS
	.align		4
        /*0020*/ 	.byte	0x02, 0x4c
        /*0022*/ 	.byte	0x01
	.zero		1


	//----- nvinfo : EIATTR_MERCURY_ISA_VERSION
	.align		4
        /*0024*/ 	.byte	0x03, 0x5f
        /*0026*/ 	.short	0x0101


	//----- nvinfo : EIATTR_COOP_GROUP_MASK_REGIDS
	.align		4
        /*0028*/ 	.byte	0x04, 0x29
        /*002a*/ 	.short	(.L_1067 - .L_1066)


	//   ....[0]....
.L_1066:
        /*002c*/ 	.word	0xffffffff


	//   ....[1]....
        /*0030*/ 	.word	0xffffffff


	//   ....[2]....
        /*0034*/ 	.word	0xffffffff


	//   ....[3]....
        /*0038*/ 	.word	0xffffffff


	//   ....[4]....
        /*003c*/ 	.word	0xffffffff


	//   ....[5]....
        /*0040*/ 	.word	0xffffffff


	//   ....[6]....
        /*0044*/ 	.word	0xffffffff


	//   ....[7]....
        /*0048*/ 	.word	0xffffffff


	//   ....[8]....
        /*004c*/ 	.word	0xffffffff


	//   ....[9]....
        /*0050*/ 	.word	0xffffffff


	//   ....[10]....
        /*0054*/ 	.word	0xffffffff


	//   ....[11]....
        /*0058*/ 	.word	0xffffffff


	//   ....[12]....
        /*005c*/ 	.word	0xffffffff


	//   ....[13]....
        /*0060*/ 	.word	0xffffffff


	//   ....[14]....
        /*0064*/ 	.word	0xffffffff


	//   ....[15]....
        /*0068*/ 	.word	0xffffffff


	//   ....[16]....
        /*006c*/ 	.word	0xffffffff


	//   ....[17]....
        /*0070*/ 	.word	0xffffffff


	//   ....[18]....
        /*0074*/ 	.word	0xffffffff


	//   ....[19]....
        /*0078*/ 	.word	0xffffffff


	//   ....[20]....
        /*007c*/ 	.word	0x0500000c


	//   ....[21]....
        /*0080*/ 	.word	0x0500000c


	//   ....[22]....
        /*0084*/ 	.word	0x0500000c


	//   ....[23]....
        /*0088*/ 	.word	0x0500000c


	//   ....[24]....
        /*008c*/ 	.word	0x0500000c


	//   ....[25]....
        /*0090*/ 	.word	0x0500000c


	//   ....[26]....
        /*0094*/ 	.word	0x0500000c


	//   ....[27]....
        /*0098*/ 	.word	0x0500000c


	//   ....[28]....
        /*009c*/ 	.word	0x0500000c


	//   ....[29]....
        /*00a0*/ 	.word	0x0500000c


	//   ....[30]....
        /*00a4*/ 	.word	0x0500000c


	//   ....[31]....
        /*00a8*/ 	.word	0x0500000c


	//   ....[32]....
        /*00ac*/ 	.word	0x0500000c


	//   ....[33]....
        /*00b0*/ 	.word	0x0500000c


	//   ....[34]....
        /*00b4*/ 	.word	0x0500000c


	//   ....[35]....
        /*00b8*/ 	.word	0x0500000c


	//   ....[36]....
        /*00bc*/ 	.word	0x0500000c


	//   ....[37]....
        /*00c0*/ 	.word	0x0500000c


	//   ....[38]....
        /*00c4*/ 	.word	0x0500000c


	//   ....[39]....
        /*00c8*/ 	.word	0x0500000c


	//----- nvinfo : EIATTR_COOP_GROUP_INSTR_OFFSETS
	.align		4
.L_1067:
        /*00cc*/ 	.byte	0x04, 0x28
        /*00ce*/ 	.short	(.L_1069 - .L_1068)


	//   ....[0]....
.L_1068:
        /*00d0*/ 	.word	0x00000ce0


	//   ....[1]....
        /*00d4*/ 	.word	0x00000cf0


	//   ....[2]....
        /*00d8*/ 	.word	0x00000d00


	//   ....[3]....
        /*00dc*/ 	.word	0x00000d10


	//   ....[4]....
        /*00e0*/ 	.word	0x00000d40


	//   ....[5]....
        /*00e4*/ 	.word	0x00000d70


	//   ....[6]....
        /*00e8*/ 	.word	0x00000d80


	//   ....[7]....
        /*00ec*/ 	.word	0x00000d90


	//   ....[8]....
        /*00f0*/ 	.word	0x00000db0


	//   ....[9]....
        /*00f4*/ 	.word	0x00000df0


	//   ....[10]....
        /*00f8*/ 	.word	0x00000e00


	//   ....[11]....
        /*00fc*/ 	.word	0x00000e10


	//   ....[12]....
        /*0100*/ 	.word	0x00000e30


	//   ....[13]....
        /*0104*/ 	.word	0x00000e70


	//   ....[14]....
        /*0108*/ 	.word	0x00000e80


	//   ....[15]....
        /*010c*/ 	.word	0x00000e90


	//   ....[16]....
        /*0110*/ 	.word	0x00000eb0


	//   ....[17]....
        /*0114*/ 	.word	0x00000ee0


	//   ....[18]....
        /*0118*/ 	.word	0x00000f00


	//   ....[19]....
        /*011c*/ 	.word	0x00000f10


	//   ....[20]....
        /*0120*/ 	.word	0x00001230


	//   ....[21]....
        /*0124*/ 	.word	0x00001290


	//   ....[22]....
        /*0128*/ 	.word	0x000012f0


	//   ....[23]....
        /*012c*/ 	.word	0x00001350


	//   ....[24]....
        /*0130*/ 	.word	0x000013b0


	//   ....[25]....
        /*0134*/ 	.word	0x00001410


	//   ....[26]....
        /*0138*/ 	.word	0x00001480


	//   ....[27]....
        /*013c*/ 	.word	0x000014f0


	//   ....[28]....
        /*0140*/ 	.word	0x00001560


	//   ....[29]....
        /*0144*/ 	.word	0x000015d0


	//   ....[30]....
        /*0148*/ 	.word	0x00001630


	//   ....[31]....
        /*014c*/ 	.word	0x000016a0


	//   ....[32]....
        /*0150*/ 	.word	0x00001710


	//   ....[33]....
        /*0154*/ 	.word	0x00001780


	//   ....[34]....
        /*0158*/ 	.word	0x000017f0


	//   ....[35]....
        /*015c*/ 	.word	0x00001850


	//   ....[36]....
        /*0160*/ 	.word	0x000018c0


	//   ....[37]....
        /*0164*/ 	.word	0x00001930


	//   ....[38]....
        /*0168*/ 	.word	0x000019a0


	//   ....[39]....
        /*016c*/ 	.word	0x00001a10


	//----- nvinfo : EIATTR_EXIT_INSTR_OFFSETS
	.align		4
.L_1069:
        /*0170*/ 	.byte	0x04, 0x1c
        /*0172*/ 	.short	(.L_1071 - .L_1070)


	//   ....[0]....
.L_1070:
        /*0174*/ 	.word	0x00000070


	//   ....[1]....
        /*0178*/ 	.word	0x000011d0


	//----- nvinfo : EIATTR_MAX_THREADS
	.align		4
.L_1071:
        /*017c*/ 	.byte	0x04, 0x05
        /*017e*/ 	.short	(.L_1073 - .L_1072)
.L_1072:
        /*0180*/ 	.word	0x00000400
        /*0184*/ 	.word	0x00000001
        /*0188*/ 	.word	0x00000001


	//----- nvinfo : EIATTR_CRS_STACK_SIZE
	.align		4
.L_1073:
        /*018c*/ 	.byte	0x04, 0x1e
        /*018e*/ 	.short	(.L_1075 - .L_1074)
.L_1074:
        /*0190*/ 	.word	0x00000000


	//----- nvinfo : EIATTR_CBANK_PARAM_SIZE
	.align		4
.L_1075:
        /*0194*/ 	.byte	0x03, 0x19
        /*0196*/ 	.short	0x0128


	//----- nvinfo : EIATTR_PARAM_CBANK
	.align		4
        /*0198*/ 	.byte	0x04, 0x0a
        /*019a*/ 	.short	(.L_1077 - .L_1076)
	.align		4
.L_1076:
        /*019c*/ 	.word	index@(.nv.constant0._ZN10layer_norm40ln_parallel_residual_bwd_finalize_kernelINS_22Kernel_traits_finalizeILj1536E6__halfS2_S2_S2_fjLb0ELj1024ELj4ENS_18Kernel_traits_baseILj1536ES2_S2_S2_S2_fjLj1024EEEEELb0EEEvNS_9BwdParamsE)
        /*01a0*/ 	.short	0x0210
        /*01a2*/ 	.short	0x0128


	//----- nvinfo : EIATTR_SW_WAR
	.align		4
.L_1077:
        /*01a4*/ 	.byte	0x04, 0x36
        /*01a6*/ 	.short	(.L_1079 - .L_1078)
.L_1078:
        /*01a8*/ 	.word	0x00000008
.L_1079:


//--------------------- .nv.info._ZN10layer_norm31ln_parallel_residual_bwd_kernelINS_13Kernel_traitsI6__halfS2_S2_S2_fjLj1536ELj1ELj1ELj4ELj8ENS_18Kernel_traits_baseILj1536ES2_S2_S2_S2_fjLj128EEEEELb1ELb1ELb0EEEvNS_9BwdParamsE --------------------------
	.section	.nv.info._ZN10layer_norm31ln_parallel_residual_bwd_kernelINS_13Kernel_traitsI6__halfS2_S2_S2_fjLj1536ELj1ELj1ELj4ELj8ENS_18Kernel_traits_baseILj1536ES2_S2_S2_S2_fjLj128EEEEELb1ELb1ELb0EEEvNS_9BwdParamsE,"",@"SHT_CUDA_INFO"
	.sectionflags	@""
	.align	4


	//----- nvinfo : EIATTR_CUDA_API_VERSION
	.align		4
        /*0000*/ 	.byte	0x04, 0x37
        /*0002*/ 	.short	(.L_1081 - .L_1080)
.L_1080:
        /*0004*/ 	.word	0x00000082


	//----- nvinfo : EIATTR_KPARAM_INFO
	.align		4
.L_1081:
        /*0008*/ 	.byte	0x04, 0x17
        /*000a*/ 	.short	(.L_1083 - .L_1082)
.L_1082:
        /*000c*/ 	.word	0x00000000
        /*0010*/ 	.short	0x0000
        /*0012*/ 	.short	0x0000
        /*0014*/ 	.byte	0x00, 0xf0, 0xa1, 0x04


	//----- nvinfo : EIATTR_SPARSE_MMA_MASK
	.align		4
.L_1083:
        /*0018*/ 	.byte	0x03, 0x50
        /*001a*/ 	.short	0x0000


	//----- nvinfo : EIATTR_MAXREG_COUNT
	.align		4
        /*001c*/ 	.byte	0x03, 0x1b
        /*001e*/ 	.short	0x00ff


	//----- nvinfo : EIATTR_NUM_BARRIERS
	.align		4
        /*0020*/ 	.byte	0x02, 0x4c
        /*0022*/ 	.byte	0x01
	.zero		1


	//----- nvinfo : EIATTR_MERCURY_ISA_VERSION
	.align		4
        /*0024*/ 	.byte	0x03, 0x5f
        /*0026*/ 	.short	0x0101


	//----- nvinfo : EIATTR_COOP_GROUP_MASK_REGIDS
	.align		4
        /*0028*/ 	.byte	0x04, 0x29
        /*002a*/ 	.short	(.L_1085 - .L_1084)


	//   ....[0]....
.L_1084:
        /*002c*/ 	.word	0xffffffff


	//   ....[1]....
        /*0030*/ 	.word	0xffffffff


	//   ....[2]....
        /*0034*/ 	.word	0xffffffff


	//   ....[3]....
        /*0038*/ 	.word	0xffffffff


	//   ....[4]....
        /*003c*/ 	.word	0xffffffff


	//   ....[5]....
        /*0040*/ 	.word	0xffffffff


	//   ....[6]....
        /*0044*/ 	.word	0xffffffff


	//   ....[7]....
        /*0048*/ 	.word	0xffffffff


	//   ....[8]....
        /*004c*/ 	.word	0xffffffff


	//   ....[9]....
        /*0050*/ 	.word	0xffffffff


	//   ....[10]....
        /*0054*/ 	.word	0x05000064


	//   ....[11]....
        /*0058*/ 	.word	0x05000064


	//   ....[12]....
        /*005c*/ 	.word	0x05000064


	//   ....[13]....
        /*0060*/ 	.word	0x05000064


	//   ....[14]....
        /*0064*/ 	.word	0x05000064


	//   ....[15]....
        /*0068*/ 	.word	0x05000064


	//   ....[16]....
        /*006c*/ 	.word	0x05000064


	//   ....[17]....
        /*0070*/ 	.word	0x05000064


	//   ....[18]....
        /*0074*/ 	.word	0x05000064


	//   ....[19]....
        /*0078*/ 	.word	0x05000064


	//----- nvinfo : EIATTR_COOP_GROUP_INSTR_OFFSETS
	.align		4
.L_1085:
        /*007c*/ 	.byte	0x04, 0x28
        /*007e*/ 	.short	(.L_1087 - .L_1086)


	//   ....[0]....
.L_1086:
        /*0080*/ 	.word	0x000013a0


	//   ....[1]....
        /*0084*/ 	.word	0x000013b0


	//   ....[2]....
        /*0088*/ 	.word	0x000013e0


	//   ....[3]....
        /*008c*/ 	.word	0x000013f0


	//   ....[4]....
        /*0090*/ 	.word	0x00001420


	//   ....[5]....
        /*0094*/ 	.word	0x00001430


	//   ....[6]....
        /*0098*/ 	.word	0x00001460


	//   ....[7]....
        /*009c*/ 	.word	0x00001470


	//   ....[8]....
        /*00a0*/ 	.word	0x000014a0


	//   ....[9]....
        /*00a4*/ 	.word	0x000014b0


	//   ....[10]....
        /*00a8*/ 	.word	0x00002b90


	//   ....[11]....
        /*00ac*/ 	.word	0x00002be0


	//   ....[12]....
        /*00b0*/ 	.word	0x00002c50


	//   ....[13]....
        /*00b4*/ 	.word	0x00002cb0


	//   ....[14]....
        /*00b8*/ 	.word	0x00002d20


	//   ....[15]....
        /*00bc*/ 	.word	0x00002d80


	//   ....[16]....
        /*00c0*/ 	.word	0x00002df0


	//   ....[17]....
        /*00c4*/ 	.word	0x00002e50


	//   ....[18]....
        /*00c8*/ 	.word	0x00002ec0


	//   ....[19]....
        /*00cc*/ 	.word	0x00002f20


	//----- nvinfo : EIATTR_EXIT_INSTR_OFFSETS
	.align		4
.L_1087:
        /*00d0*/ 	.byte	0x04, 0x1c
        /*00d2*/ 	.short	(.L_1089 - .L_1088)


	//   ....[0]....
.L_1088:
        /*00d4*/ 	.word	0x00002ab0


	//   ....[1]....
        /*00d8*/ 	.word	0x00002b30


	//----- nvinfo : EIATTR_MAX_THREADS
	.align		4
.L_1089:
        /*00dc*/ 	.byte	0x04, 0x05
        /*00de*/ 	.short	(.L_1091 - .L_1090)
.L_1090:
        /*00e0*/ 	.word	0x00000080
        /*00e4*/ 	.word	0x00000001
        /*00e8*/ 	.word	0x00000001


	//----- nvinfo : EIATTR_CRS_STACK_SIZE
	.align		4
.L_1091:
        /*00ec*/ 	.byte	0x04, 0x1e
        /*00ee*/ 	.short	(.L_1093 - .L_1092)
.L_1092:
        /*00f0*/ 	.word	0x00000000


	//----- nvinfo : EIATTR_CBANK_PARAM_SIZE
	.align		4
.L_1093:
        /*00f4*/ 	.byte	0x03, 0x19
        /*00f6*/ 	.short	0x0128


	//----- nvinfo : EIATTR_PARAM_CBANK
	.align		4
        /*00f8*/ 	.byte	0x04, 0x0a
        /*00fa*/ 	.short	(.L_1095 - .L_1094)
	.align		4
.L_1094:
        /*00fc*/ 	.word	index@(.nv.constant0._ZN10layer_norm31ln_parallel_residual_bwd_kernelINS_13Kernel_traitsI6__halfS2_S2_S2_fjLj1536ELj1ELj1ELj4ELj8ENS_18Kernel_traits_baseILj1536ES2_S2_S2_S2_fjLj128EEEEELb1ELb1ELb0EEEvNS_9BwdParamsE)
        /*0100*/ 	.short	0x0210
        /*0102*/ 	.short	0x0128


	//----- nvinfo : EIATTR_SW_WAR
	.align		4
.L_1095:
        /*0104*/ 	.byte	0x04, 0x36
        /*0106*/ 	.short	(.L_1097 - .L_1096)
.L_1096:
        /*0108*/ 	.word	0x00000008
.L_1097:


//--------------------- .nv.info._ZN10layer_norm22ln_bwd_finalize_kernelINS_22Kernel_traits_finalizeILj1536E6__halfS2_S2_S2_fjLb0ELj1024ELj4ENS_18Kernel_traits_baseILj1536ES2_S2_S2_S2_fjLj1024EEEEELb0ELb1EEEvNS_9BwdParamsE --------------------------
	.section	.nv.info._ZN10layer_norm22ln_bwd_finalize_kernelINS_22Kernel_traits_finalizeILj1536E6__halfS2_S2_S2_fjLb0ELj1024ELj4ENS_18Kernel_traits_baseILj1536ES2_S2_S2_S2_fjLj1024EEEEELb0ELb1EEEvNS_9BwdParamsE,"",@"SHT_CUDA_INFO"
	.sectionflags	@""
	.align	4


	//----- nvinfo : EIATTR_CUDA_API_VERSION
	.align		4
        /*0000*/ 	.byte	0x04, 0x37
        /*0002*/ 	.short	(.L_1099 - .L_1098)
.L_1098:
        /*0004*/ 	.word	0x00000082


	//----- nvinfo : EIATTR_KPARAM_INFO
	.align		4
.L_1099:
        /*0008*/ 	.byte	0x04, 0x17
        /*000a*/ 	.short	(.L_1101 - .L_1100)
.L_1100:
        /*000c*/ 	.word	0x00000000
        /*0010*/ 	.short	0x0000
        /*0012*/ 	.short	0x0000
        /*0014*/ 	.byte	0x00, 0xf0, 0xa1, 0x04


	//----- nvinfo : EIATTR_SPARSE_MMA_MASK
	.align		4
.L_1101:
        /*0018*/ 	.byte	0x03, 0x50
        /*001a*/ 	.short	0x0000


	//----- nvinfo : EIATTR_MAXREG_COUNT
	.align		4
        /*001c*/ 	.byte	0x03, 0x1b
        /*001e*/ 	.short	0x0040


	//----- nvinfo : EIATTR_NUM_BARRIERS
	.align		4
        /*0020*/ 	.byte	0x02, 0x4c
        /*0022*/ 	.byte	0x01
	.zero		1


	//----- nvinfo : EIATTR_MERCURY_ISA_VERSION
	.align		4
        /*0024*/ 	.byte	0x03, 0x5f
        /*0026*/ 	.short	0x0101


	//----- nvinfo : EIATTR_COOP_GROUP_MASK_REGIDS
	.align		4
        /*0028*/ 	.byte	0x04, 0x29
        /*002a*/ 	.short	(.L_1103 - .L_1102)


	//   ....[0]....
.L_1102:
        /*002c*/ 	.word	0xffffffff


	//   ....[1]....
        /*0030*/ 	.word	0xffffffff


	//   ....[2]....
        /*0034*/ 	.word	0xffffffff


	//   ....[3]....
        /*0038*/ 	.word	0xffffffff


	//   ....[4]....
        /*003c*/ 	.word	0xffffffff


	//   ....[5]....
        /*0040*/ 	.word	0xffffffff


	//   ....[6]....
        /*0044*/ 	.word	0xffffffff


	//   ....[7]....
        /*0048*/ 	.word	0xffffffff


	//   ....[8]....
        /*004c*/ 	.word	0xffffffff


	//   ....[9]....
        /*0050*/ 	.word	0xffffffff


	//   ....[10]....
        /*0054*/ 	.word	0x05000011


	//   ....[11]....
        /*0058*/ 	.word	0x05000011


	//   ....[12]....
        /*005c*/ 	.word	0x05000011


	//   ....[13]....
        /*0060*/ 	.word	0x05000011


	//   ....[14]....
        /*0064*/ 	.word	0x05000011


	//   ....[15]....
        /*0068*/ 	.word	0x05000011


	//   ....[16]....
        /*006c*/ 	.word	0x05000011


	//   ....[17]....
        /*0070*/ 	.word	0x05000011


	//   ....[18]....
        /*0074*/ 	.word	0x05000011


	//   ....[19]....
        /*0078*/ 	.word	0x05000011


	//----- nvinfo : EIATTR_COOP_GROUP_INSTR_OFFSETS
	.align		4
.L_1103:
        /*007c*/ 	.byte	0x04, 0x28
        /*007e*/ 	.short	(.L_1105 - .L_1104)


	//   ....[0]....
.L_1104:
        /*0080*/ 	.word	0x000008e0


	//   ....[1]....
        /*0084*/ 	.word	0x000008f0


	//   ....[2]....
        /*0088*/ 	.word	0x00000920


	//   ....[3]....
        /*008c*/ 	.word	0x00000930


	//   ....[4]....
        /*0090*/ 	.word	0x00000960


	//   ....[5]....
        /*0094*/ 	.word	0x00000970


	//   ....[6]....
        /*0098*/ 	.word	0x000009a0


	//   ....[7]....
        /*009c*/ 	.word	0x000009b0


	//   ....[8]....
        /*00a0*/ 	.word	0x000009e0


	//   ....[9]....
        /*00a4*/ 	.word	0x000009f0


	//   ....[10]....
        /*00a8*/ 	.word	0x00000bf0


	//   ....[11]....
        /*00ac*/ 	.word	0x00000c60


	//   ....[12]....
        /*00b0*/ 	.word	0x00000cd0


	//   ....[13]....
        /*00b4*/ 	.word	0x00000d40


	//   ....[14]....
        /*00b8*/ 	.word	0x00000db0


	//   ....[15]....
        /*00bc*/ 	.word	0x00000e10


	//   ....[16]....
        /*00c0*/ 	.word	0x00000e80


	//   ....[17]....
        /*00c4*/ 	.word	0x00000ef0


	//   ....[18]....
        /*00c8*/ 	.word	0x00000f60


	//   ....[19]....
        /*00cc*/ 	.word	0x00000fd0


	//----- nvinfo : EIATTR_EXIT_INSTR_OFFSETS
	.align		4
.L_1105:
        /*00d0*/ 	.byte	0x04, 0x1c
        /*00d2*/ 	.short	(.L_1107 - .L_1106)


	//   ....[0]....
.L_1106:
        /*00d4*/ 	.word	0x00000070


	//   ....[1]....
        /*00d8*/ 	.word	0x00000b90


	//----- nvinfo : EIATTR_MAX_THREADS
	.align		4
.L_1107:
        /*00dc*/ 	.byte	0x04, 0x05
        /*00de*/ 	.short	(.L_1109 - .L_1108)
.L_1108:
        /*00e0*/ 	.word	0x00000400
        /*00e4*/ 	.word	0x00000001
        /*00e8*/ 	.word	0x00000001


	//----- nvinfo : EIATTR_CRS_STACK_SIZE
	.align		4
.L_1109:
        /*00ec*/ 	.byte	0x04, 0x1e
        /*00ee*/ 	.short	(.L_1111 - .L_1110)
.L_1110:
        /*00f0*/ 	.word	0x00000000


	//----- nvinfo : EIATTR_CBANK_PARAM_SIZE
	.align		4
.L_1111:
        /*00f4*/ 	.byte	0x03, 0x19
        /*00f6*/ 	.short	0x0128


	//----- nvinfo : EIATTR_PARAM_CBANK
	.align		4
        /*00f8*/ 	.byte	0x04, 0x0a
        /*00fa*/ 	.short	(.L_1113 - .L_1112)
	.align		4
.L_1112:
        /*00fc*/ 	.word	index@(.nv.constant0._ZN10layer_norm22ln_bwd_finalize_kernelINS_22Kernel_traits_finalizeILj1536E6__halfS2_S2_S2_fjLb0ELj1024ELj4ENS_18Kernel_traits_baseILj1536ES2_S2_S2_S2_fjLj1024EEEEELb0ELb1EEEvNS_9BwdParamsE)
        /*0100*/ 	.short	0x0210
        /*0102*/ 	.short	0x0128


	//----- nvinfo : EIATTR_SW_WAR
	.align		4
.L_1113:
        /*0104*/ 	.byte	0x04, 0x36
        /*0106*/ 	.short	(.L_1115 - .L_1114)
.L_1114:
        /*0108*/ 	.word	0x00000008
.L_1115:


//--------------------- .nv.info._ZN10layer_norm40ln_parallel_residual_bwd_finalize_kernelINS_22Kernel_traits_finalizeILj1536E6__halfS2_S2_S2_fjLb0ELj1024ELj4ENS_18Kernel_traits_baseILj1536ES2_S2_S2_S2_fjLj1024EEEEELb1EEEvNS_9BwdParamsE --------------------------
	.section	.nv.info._ZN10layer_norm40ln_parallel_residual_bwd_finalize_kernelINS_22Kernel_traits_finalizeILj1536E6__halfS2_S2_S2_fjLb0ELj1024ELj4ENS_18Kernel_traits_baseILj1536ES2_S2_S2_S2_fjLj1024EEEEELb1EEEvNS_9BwdParamsE,"",@"SHT_CUDA_INFO"
	.sectionflags	@""
	.align	4


	//----- nvinfo : EIATTR_CUDA_API_VERSION
	.align		4
        /*0000*/ 	.byte	0x04, 0x37
        /*0002*/ 	.short	(.L_1117 - .L_1116)
.L_1116:
        /*0004*/ 	.word	0x00000082


	//----- nvinfo : EIATTR_KPARAM_INFO
	.align		4
.L_1117:
        /*0008*/ 	.byte	0x04, 0x17
        /*000a*/ 	.short	(.L_1119 - .L_1118)
.L_1118:
        /*000c*/ 	.word	0x00000000
        /*0010*/ 	.short	0x0000
        /*0012*/ 	.short	0x0000
        /*0014*/ 	.byte	0x00, 0xf0, 0xa1, 0x04


	//----- nvinfo : EIATTR_SPARSE_MMA_MASK
	.align		4
.L_1119:
        /*0018*/ 	.byte	0x03, 0x50
        /*001a*/ 	.short	0x0000


	//----- nvinfo : EIATTR_MAXREG_COUNT
	.align		4
        /*001c*/ 	.byte	0x03, 0x1b
        /*001e*/ 	.short	0x0040


	//----- nvinfo : EIATTR_NUM_BARRIERS
	.align		4
        /*0020*/ 	.byte	0x02, 0x4c
        /*0022*/ 	.byte	0x01
	.zero		1


	//----- nvinfo : EIATTR_MERCURY_ISA_VERSION
	.align		4
        /*0024*/ 	.byte	0x03, 0x5f
        /*0026*/ 	.short	0x0101


	//----- nvinfo : EIATTR_COOP_GROUP_MASK_REGIDS
	.align		4
        /*0028*/ 	.byte	0x04, 0x29
        /*002a*/ 	.short	(.L_1121 - .L_1120)


	//   ....[0]....
.L_1120:
        /*002c*/ 	.word	0xffffffff


	//   ....[1]....
        /*0030*/ 	.word	0xffffffff


	//   ....[2]....
        /*0034*/ 	.word	0xffffffff


	//   ....[3]....
        /*0038*/ 	.word	0xffffffff


	//   ....[4]....
        /*003c*/ 	.word	0xffffffff


	//   ....[5]....
        /*0040*/ 	.word	0xffffffff


	//   ....[6]....
        /*0044*/ 	.word	0xffffffff


	//   ....[7]....
        /*0048*/ 	.word	0xffffffff


	//   ....[8]....
        /*004c*/ 	.word	0xffffffff


	//   ....[9]....
        /*0050*/ 	.word	0xffffffff


	//   ....[10]....
        /*0054*/ 	.word	0xffffffff


	//   ....[11]....
        /*0058*/ 	.word	0xffffffff


	//   ....[12]....
        /*005c*/ 	.word	0xffffffff


	//   ....[13]....
        /*0060*/ 	.word	0xffffffff


	//   ....[14]....
        /*0064*/ 	.word	0xffffffff


	//   ....[15]....
        /*0068*/ 	.word	0xffffffff


	//   ....[16]....
        /*006c*/ 	.word	0xffffffff


	//   ....[17]....
        /*0070*/ 	.word	0xffffffff


	//   ....[18]....
        /*0074*/ 	.word	0xffffffff


	//   ....[19]....
        /*0078*/ 	.word	0xffffffff


	//   ....[20]....
        /*007c*/ 	.word	0x0500000b


	//   ....[21]....
        /*0080*/ 	.word	0x0500000b


	//   ....[22]....
        /*0084*/ 	.word	0x0500000b


	//   ....[23]....
        /*0088*/ 	.word	0x0500000b


	//   ....[24]....
        /*008c*/ 	.word	0x0500000b


	//   ....[25]....
        /*0090*/ 	.word	0x0500000b


	//   ....[26]....
        /*0094*/ 	.word	0x0500000b


	//   ....[27]....
        /*0098*/ 	.word	0x0500000b


	//   ....[28]....
        /*009c*/ 	.word	0x0500000b


	//   ....[29]....
        /*00a0*/ 	.word	0x0500000b


	//   ....[30]....
        /*00a4*/ 	.word	0x0500000b


	//   ....[31]....
        /*00a8*/ 	.word	0x0500000b


	//   ....[32]....
        /*00ac*/ 	.word	0x0500000b


	//   ....[33]....
        /*00b0*/ 	.word	0x0500000b


	//   ....[34]....
        /*00b4*/ 	.word	0x0500000b


	//   ....[35]....
        /*00b8*/ 	.word	0x0500000b


	//   ....[36]....
        /*00bc*/ 	.word	0x0500000b


	//   ....[37]....
        /*00c0*/ 	.word	0x0500000b


	//   ....[38]....
        /*00c4*/ 	.word	0x0500000b


	//   ....[39]....
        /*00c8*/ 	.word	0x0500000b


	//----- nvinfo : EIATTR_COOP_GROUP_INSTR_OFFSETS
	.align		4
.L_1121:
        /*00cc*/ 	.byte	0x04, 0x28
        /*00ce*/ 	.short	(.L_1123 - .L_1122)


	//   ....[0]....
.L_1122:
        /*00d0*/ 	.word	0x00000ce0


	//   ....[1]....
        /*00d4*/ 	.word	0x00000cf0


	//   ....[2]....
        /*00d8*/ 	.word	0x00000d00


	//   ....[3]....
        /*00dc*/ 	.word	0x00000d10


	//   ....[4]....
        /*00e0*/ 	.word	0x00000d40


	//   ....[5]....
        /*00e4*/ 	.word	0x00000d70


	//   ....[6]....
        /*00e8*/ 	.word	0x00000d80


	//   ....[7]....
        /*00ec*/ 	.word	0x00000d90


	//   ....[8]....
        /*00f0*/ 	.word	0x00000db0


	//   ....[9]....
        /*00f4*/ 	.word	0x00000df0


	//   ....[10]....
        /*00f8*/ 	.word	0x00000e00


	//   ....[11]....
        /*00fc*/ 	.word	0x00000e10


	//   ....[12]....
        /*0100*/ 	.word	0x00000e30


	//   ....[13]....
        /*0104*/ 	.word	0x00000e70


	//   ....[14]....
        /*0108*/ 	.word	0x00000e80


	//   ....[15]....
        /*010c*/ 	.word	0x00000e90


	//   ....[16]....
        /*0110*/ 	.word	0x00000eb0


	//   ....[17]....
        /*0114*/ 	.word	0x00000ee0


	//   ....[18]....
        /*0118*/ 	.word	0x00000f00


	//   ....[19]....
        /*011c*/ 	.word	0x00000f10


	//   ....[20]....
        /*0120*/ 	.word	0x00001210


	//   ....[21]....
        /*0124*/ 	.word	0x00001270


	//   ....[22]....
        /*0128*/ 	.word	0x000012d0


	//   ....[23]....
        /*012c*/ 	.word	0x00001330


	//   ....[24]....
        /*0130*/ 	.word	0x00001390


	//   ....[25]....
        /*0134*/ 	.word	0x000013f0


	//   ....[26]....
        /*0138*/ 	.word	0x00001460


	//   ....[27]....
        /*013c*/ 	.word	0x000014d0


	//   ....[28]....
        /*0140*/ 	.word	0x00001540


	//   ....[29]....
        /*0144*/ 	.word	0x000015b0


	//   ....[30]....
        /*0148*/ 	.word	0x00001610


	//   ....[31]....
        /*014c*/ 	.word	0x00001680


	//   ....[32]....
        /*0150*/ 	.word	0x000016f0


	//   ....[33]....
        /*0154*/ 	.word	0x00001760


	//   ....[34]....
        /*0158*/ 	.word	0x000017d0


	//   ....[35]....
        /*015c*/ 	.word	0x00001830


	//   ....[36]....
        /*0160*/ 	.word	0x000018a0


	//   ....[37]....
        /*0164*/ 	.word	0x00001910


	//   ....[38]....
        /*0168*/ 	.word	0x00001980


	//   ....[39]....
        /*016c*/ 	.word	0x000019f0


	//----- nvinfo : EIATTR_EXIT_INSTR_OFFSETS
	.align		4
.L_1123:
        /*0170*/ 	.byte	0x04, 0x1c
        /*0172*/ 	.short	(.L_1125 - .L_1124)


	//   ....[0]....
.L_1124:
        /*0174*/ 	.word	0x00000070


	//   ....[1]....
        /*0178*/ 	.word	0x000011b0


	//----- nvinfo : EIATTR_MAX_THREADS
	.align		4
.L_1125:
        /*017c*/ 	.byte	0x04, 0x05
        /*017e*/ 	.short	(.L_1127 - .L_1126)
.L_1126:
        /*0180*/ 	.word	0x00000400
        /*0184*/ 	.word	0x00000001
        /*0188*/ 	.word	0x00000001


	//----- nvinfo : EIATTR_CRS_STACK_SIZE
	.align		4
.L_1127:
        /*018c*/ 	.byte	0x04, 0x1e
        /*018e*/ 	.short	(.L_1129 - .L_1128)
.L_1128:
        /*0190*/ 	.word	0x00000000


	//----- nvinfo : EIATTR_CBANK_PARAM_SIZE
	.align		4
.L_1129:
        /*0194*/ 	.byte	0x03, 0x19
        /*0196*/ 	.short	0x0128


	//----- nvinfo : EIATTR_PARAM_CBANK
	.align		4
        /*0198*/ 	.byte	0x04, 0x0a
        /*019a*/ 	.short	(.L_1131 - .L_1130)
	.align		4
.L_1130:
        /*019c*/ 	.word	index@(.nv.constant0._ZN10layer_norm40ln_parallel_residual_bwd_finalize_kernelINS_22Kernel_traits_finalizeILj1536E6__halfS2_S2_S2_fjLb0ELj1024ELj4ENS_18Kernel_traits_baseILj1536ES2_S2_S2_S2_fjLj1024EEEEELb1EEEvNS_9BwdParamsE)
        /*01a0*/ 	.short	0x0210
        /*01a2*/ 	.short	0x0128


	//----- nvinfo : EIATTR_SW_WAR
	.align		4
.L_1131:
        /*01a4*/ 	.byte	0x04, 0x36
        /*01a6*/ 	.short	(.L_1133 - .L_1132)
.L_1132:
        /*01a8*/ 	.word	0x00000008
.L_1133:


//--------------------- .nv.info._ZN10layer_norm31ln_parallel_residual_bwd_kernelINS_13Kernel_traitsI6__halfS2_S2_S2_fjLj1536ELj1ELj1ELj4ELj8ENS_18Kernel_traits_baseILj1536ES2_S2_S2_S2_fjLj128EEEEELb1ELb1ELb1EEEvNS_9BwdParamsE --------------------------
	.section	.nv.info._ZN10layer_norm31ln_parallel_residual_bwd_kernelINS_13Kernel_traitsI6__halfS2_S2_S2_fjLj1536ELj1ELj1ELj4ELj8ENS_18Kernel_traits_baseILj1536ES2_S2_S2_S2_fjLj128EEEEELb1ELb1ELb1EEEvNS_9BwdParamsE,"",@"SHT_CUDA_INFO"
	.sectionflags	@""
	.align	4


	//----- nvinfo : EIATTR_CUDA_API_VERSION
	.align		4
        /*0000*/ 	.byte	0x04, 0x37
        /*0002*/ 	.short	(.L_1135 - .L_1134)
.L_1134:
        /*0004*/ 	.word	0x00000082


	//----- nvinfo : EIATTR_KPARAM_INFO
	.align		4
.L_1135:
        /*0008*/ 	.byte	0x04, 0x17
        /*000a*/ 	.short	(.L_1137 - .L_1136)
.L_1136:
        /*000c*/ 	.word	0x00000000
        /*0010*/ 	.short	0x0000
        /*0012*/ 	.short	0x0000
        /*0014*/ 	.byte	0x00, 0xf0, 0xa1, 0x04


	//----- nvinfo : EIATTR_SPARSE_MMA_MASK
	.align		4
.L_1137:
        /*0018*/ 	.byte	0x03, 0x50
        /*001a*/ 	.short	0x0000


	//----- nvinfo : EIATTR_MAXREG_COUNT
	.align		4
        /*001c*/ 	.byte	0x03, 0x1b
        /*001e*/ 	.short	0x00ff


	//----- nvinfo : EIATTR_NUM_BARRIERS
	.align		4
        /*0020*/ 	.byte	0x02, 0x4c
        /*0022*/ 	.byte	0x01
	.zero		1


	//----- nvinfo : EIATTR_MERCURY_ISA_VERSION
	.align		4
        /*0024*/ 	.byte	0x03, 0x5f
        /*0026*/ 	.short	0x0101


	//----- nvinfo : EIATTR_COOP_GROUP_MASK_REGIDS
	.align		4
        /*0028*/ 	.byte	0x04, 0x29
        /*002a*/ 	.short	(.L_1139 - .L_1138)


	//   ....[0]....
.L_1138:
        /*002c*/ 	.word	0xffffffff


	//   ....[1]....
        /*0030*/ 	.word	0xffffffff


	//   ....[2]....
        /*0034*/ 	.word	0xffffffff


	//   ....[3]....
        /*0038*/ 	.word	0xffffffff


	//   ....[4]....
        /*003c*/ 	.word	0xffffffff


	//   ....[5]....
        /*0040*/ 	.word	0xffffffff


	//   ....[6]....
        /*0044*/ 	.word	0xffffffff


	//   ....[7]....
        /*0048*/ 	.word	0xffffffff


	//   ....[8]....
        /*004c*/ 	.word	0xffffffff


	//   ....[9]....
        /*0050*/ 	.word	0xffffffff


	//   ....[10]....
        /*0054*/ 	.word	0x05000067


	//   ....[11]....
        /*0058*/ 	.word	0x05000067


	//   ....[12]....
        /*005c*/ 	.word	0x05000067


	//   ....[13]....
        /*0060*/ 	.word	0x05000067


	//   ....[14]....
        /*0064*/ 	.word	0x05000067


	//   ....[15]....
        /*0068*/ 	.word	0x05000067


	//   ....[16]....
        /*006c*/ 	.word	0x05000067


	//   ....[17]....
        /*0070*/ 	.word	0x05000067


	//   ....[18]....
        /*0074*/ 	.word	0x05000067


	//   ....[19]....
        /*0078*/ 	.word	0x05000067


	//----- nvinfo : EIATTR_COOP_GROUP_INSTR_OFFSETS
	.align		4
.L_1139:
        /*007c*/ 	.byte	0x04, 0x28
        /*007e*/ 	.short	(.L_1141 - .L_1140)


	//   ....[0]....
.L_1140:
        /*0080*/ 	.word	0x000012c0


	//   ....[1]....
        /*0084*/ 	.word	0x000012d0


	//   ....[2]....
        /*0088*/ 	.word	0x00001300


	//   ....[3]....
        /*008c*/ 	.word	0x00001310


	//   ....[4]....
        /*0090*/ 	.word	0x00001340


	//   ....[5]....
        /*0094*/ 	.word	0x00001350


	//   ....[6]....
        /*0098*/ 	.word	0x00001380


	//   ....[7]....
        /*009c*/ 	.word	0x00001390


	//   ....[8]....
        /*00a0*/ 	.word	0x000013c0


	//   ....[9]....
        /*00a4*/ 	.word	0x000013d0


	//   ....[10]....
        /*00a8*/ 	.word	0x00002930


	//   ....[11]....
        /*00ac*/ 	.word	0x00002980


	//   ....[12]....
        /*00b0*/ 	.word	0x000029f0


	//   ....[13]....
        /*00b4*/ 	.word	0x00002a50


	//   ....[14]....
        /*00b8*/ 	.word	0x00002ac0


	//   ....[15]....
        /*00bc*/ 	.word	0x00002b20


	//   ....[16]....
        /*00c0*/ 	.word	0x00002b90


	//   ....[17]....
        /*00c4*/ 	.word	0x00002bf0


	//   ....[18]....
        /*00c8*/ 	.word	0x00002c60


	//   ....[19]....
        /*00cc*/ 	.word	0x00002cc0


	//----- nvinfo : EIATTR_EXIT_INSTR_OFFSETS
	.align		4
.L_1141:
        /*00d0*/ 	.byte	0x04, 0x1c
        /*00d2*/ 	.short	(.L_1143 - .L_1142)


	//   ....[0]....
.L_1142:
        /*00d4*/ 	.word	0x000028d0


	//----- nvinfo : EIATTR_MAX_THREADS
	.align		4
.L_1143:
        /*00d8*/ 	.byte	0x04, 0x05
        /*00da*/ 	.short	(.L_1145 - .L_1144)
.L_1144:
        /*00dc*/ 	.word	0x00000080
        /*00e0*/ 	.word	0x00000001
        /*00e4*/ 	.word	0x00000001


	//----- nvinfo : EIATTR_CRS_STACK_SIZE
	.align		4
.L_1145:
        /*00e8*/ 	.byte	0x04, 0x1e
        /*00ea*/ 	.short	(.L_1147 - .L_1146)
.L_1146:
        /*00ec*/ 	.word	0x00000000


	//----- nvinfo : EIATTR_CBANK_PARAM_SIZE
	.align		4
.L_1147:
        /*00f0*/ 	.byte	0x03, 0x19
        /*00f2*/ 	.short	0x0128


	//----- nvinfo : EIATTR_PARAM_CBANK
	.align		4
        /*00f4*/ 	.byte	0x04, 0x0a
        /*00f6*/ 	.short	(.L_1149 - .L_1148)
	.align		4
.L_1148:
        /*00f8*/ 	.word	index@(.nv.constant0._ZN10layer_norm31ln_parallel_residual_bwd_kernelINS_13Kernel_traitsI6__halfS2_S2_S2_fjLj1536ELj1ELj1ELj4ELj8ENS_18Kernel_traits_baseILj1536ES2_S2_S2_S2_fjLj128EEEEELb1ELb1ELb1EEEvNS_9BwdParamsE)
        /*00fc*/ 	.short	0x0210
        /*00fe*/ 	.short	0x0128


	//----- nvinfo : EIATTR_SW_WAR
	.align		4
.L_1149:
        /*0100*/ 	.byte	0x04, 0x36
        /*0102*/ 	.short	(.L_1151 - .L_1150)
.L_1150:
        /*0104*/ 	.word	0x00000008
.L_1151:


//--------------------- .nv.info._ZN10layer_norm31ln_parallel_residual_bwd_kernelINS_13Kernel_traitsIf13__nv_bfloat16S2_S2_fjLj1536ELj1ELj1ELj4ELj8ENS_18Kernel_traits_baseILj1536EfS2_S2_S2_fjLj128EEEEELb0ELb0ELb0EEEvNS_9BwdParamsE --------------------------
	.section	.nv.info._ZN10layer_norm31ln_parallel_residual_bwd_kernelINS_13Kernel_traitsIf13__nv_bfloat16S2_S2_fjLj1536ELj1ELj1ELj4ELj8ENS_18Kernel_traits_baseILj1536EfS2_S2_S2_fjLj128EEEEELb0ELb0ELb0EEEvNS_9BwdParamsE,"",@"SHT_CUDA_INFO"
	.sectionflags	@""
	.align	4


	//----- nvinfo : EIATTR_CUDA_API_VERSION
	.align		4
        /*0000*/ 	.byte	0x04, 0x37
        /*0002*/ 	.short	(.L_1153 - .L_1152)
.L_1152:
        /*0004*/ 	.word	0x00000082


	//----- nvinfo : EIATTR_KPARAM_INFO
	.align		4
.L_1153:
        /*0008*/ 	.byte	0x04, 0x17
        /*000a*/ 	.short	(.L_1155 - .L_1154)
.L_1154:
        /*000c*/ 	.word	0x00000000
        /*0010*/ 	.short	0x0000
        /*0012*/ 	.short	0x0000
        /*0014*/ 	.byte	0x00, 0xf0, 0xa1, 0x04


	//----- nvinfo : EIATTR_SPARSE_MMA_MASK
	.align		4
.L_1155:
        /*0018*/ 	.byte	0x03, 0x50
        /*001a*/ 	.short	0x0000


	//----- nvinfo : EIATTR_MAXREG_COUNT
	.align		4
        /*001c*/ 	.byte	0x03, 0x1b
        /*001e*/ 	.short	0x00ff


	//----- nvinfo : EIATTR_NUM_BARRIERS
	.align		4
        /*0020*/ 	.byte	0x02, 0x4c
        /*0022*/ 	.byte	0x01
	.zero		1


	//----- nvinfo : EIATTR_MERCURY_ISA_VERSION
	.align		4
        /*0024*/ 	.byte	0x03, 0x5f
        /*0026*/ 	.short	0x0101


	//----- nvinfo : EIATTR_COOP_GROUP_MASK_REGIDS
	.align		4
        /*0028*/ 	.byte	0x04, 0x29
        /*002a*/ 	.short	(.L_1157 - .L_1156)


	//   ....[0]....
.L_1156:
        /*002c*/ 	.word	0xffffffff


	//   ....[1]....
        /*0030*/ 	.word	0xffffffff


	//   ....[2]....
        /*0034*/ 	.word	0xffffffff


	//   ....[3]....
        /*0038*/ 	.word	0xffffffff


	//   ....[4]....
        /*003c*/ 	.word	0xffffffff


	//   ....[5]....
        /*0040*/ 	.word	0xffffffff


	//   ....[6]....
        /*0044*/ 	.word	0xffffffff


	//   ....[7]....
        /*0048*/ 	.word	0xffffffff


	//   ....[8]....
        /*004c*/ 	.word	0xffffffff


	//   ....[9]....
        /*0050*/ 	.word	0xffffffff


	//   ....[10]....
        /*0054*/ 	.word	0x05000081


	//   ....[11]....
        /*0058*/ 	.word	0x05000081


	//   ....[12]....
        /*005c*/ 	.word	0x05000081


	//   ....[13]....
        /*0060*/ 	.word	0x05000081


	//   ....[14]....
        /*0064*/ 	.word	0x05000081


	//   ....[15]....
        /*0068*/ 	.word	0x05000081


	//   ....[16]....
        /*006c*/ 	.word	0x05000081


	//   ....[17]....
        /*0070*/ 	.word	0x05000081


	//   ....[18]....
        /*0074*/ 	.word	0x05000081


	//   ....[19]....
        /*0078*/ 	.word	0x05000081


	//----- nvinfo : EIATTR_COOP_GROUP_INSTR_OFFSETS
	.align		4
.L_1157:
        /*007c*/ 	.byte	0x04, 0x28
        /*007e*/ 	.short	(.L_1159 - .L_1158)


	//   ....[0]....
.L_1158:
        /*0080*/ 	.word	0x00001540


	//   ....[1]....
        /*0084*/ 	.word	0x00001550


	//   ....[2]....
        /*0088*/ 	.word	0x00001580


	//   ....[3]....
        /*008c*/ 	.word	0x00001590


	//   ....[4]....
        /*0090*/ 	.word	0x000015c0


	//   ....[5]....
        /*0094*/ 	.word	0x000015d0


	//   ....[6]....
        /*0098*/ 	.word	0x00001600


	//   ....[7]....
        /*009c*/ 	.word	0x00001610


	//   ....[8]....
        /*00a0*/ 	.word	0x00001640


	//   ....[9]....
        /*00a4*/ 	.word	0x00001650


	//   ....[10]....
        /*00a8*/ 	.word	0x00002a30


	//   ....[11]....
        /*00ac*/ 	.word	0x00002a80


	//   ....[12]....
        /*00b0*/ 	.word	0x00002af0


	//   ....[13]....
        /*00b4*/ 	.word	0x00002b50


	//   ....[14]....
        /*00b8*/ 	.word	0x00002bc0


	//   ....[15]....
        /*00bc*/ 	.word	0x00002c20


	//   ....[16]....
        /*00c0*/ 	.word	0x00002c90


	//   ....[17]....
        /*00c4*/ 	.word	0x00002cf0


	//   ....[18]....
        /*00c8*/ 	.word	0x00002d60


	//   ....[19]....
        /*00cc*/ 	.word	0x00002dc0


	//----- nvinfo : EIATTR_EXIT_INSTR_OFFSETS
	.align		4
.L_1159:
        /*00d0*/ 	.byte	0x04, 0x1c
        /*00d2*/ 	.short	(.L_1161 - .L_1160)


	//   ....[0]....
.L_1160:
        /*00d4*/ 	.word	0x00002900


	//   ....[1]....
        /*00d8*/ 	.word	0x000029d0


	//----- nvinfo : EIATTR_MAX_THREADS
	.align		4
.L_1161:
        /*00dc*/ 	.byte	0x04, 0x05
        /*00de*/ 	.short	(.L_1163 - .L_1162)
.L_1162:
        /*00e0*/ 	.word	0x00000080
        /*00e4*/ 	.word	0x00000001
        /*00e8*/ 	.word	0x00000001


	//----- nvinfo : EIATTR_CRS_STACK_SIZE
	.align		4
.L_1163:
        /*00ec*/ 	.byte	0x04, 0x1e
        /*00ee*/ 	.short	(.L_1165 - .L_1164)
.L_1164:
        /*00f0*/ 	.word	0x00000000


	//----- nvinfo : EIATTR_CBANK_PARAM_SIZE
	.align		4
.L_1165:
        /*00f4*/ 	.byte	0x03, 0x19
        /*00f6*/ 	.short	0x0128


	//----- nvinfo : EIATTR_PARAM_CBANK
	.align		4
        /*00f8*/ 	.byte	0x04, 0x0a
        /*00fa*/ 	.short	(.L_1167 - .L_1166)
	.align		4
.L_1166:
        /*00fc*/ 	.word	index@(.nv.constant0._ZN10layer_norm31ln_parallel_residual_bwd_kernelINS_13Kernel_traitsIf13__nv_bfloat16S2_S2_fjLj1536ELj1ELj1ELj4ELj8ENS_18Kernel_traits_baseILj1536EfS2_S2_S2_fjLj128EEEEELb0ELb0ELb0EEEvNS_9BwdParamsE)
        /*0100*/ 	.short	0x0210
        /*0102*/ 	.short	0x0128


	//----- nvinfo : EIATTR_SW_WAR
	.align		4
.L_1167:
        /*0104*/ 	.byte	0x04, 0x36
        /*0106*/ 	.short	(.L_1169 - .L_1168)
.L_1168:
        /*0108*/ 	.word	0x00000008
.L_1169:


//--------------------- .nv.info._ZN10layer_norm31ln_parallel_residual_bwd_kernelINS_13Kernel_traitsIf13__nv_bfloat16S2_S2_fjLj1536ELj1ELj1ELj4ELj8ENS_18Kernel_traits_baseILj1536EfS2_S2_S2_fjLj128EEEEELb0ELb0ELb1EEEvNS_9BwdParamsE --------------------------
	.section	.nv.info._ZN10layer_norm31ln_parallel_residual_bwd_kernelINS_13Kernel_traitsIf13__nv_bfloat16S2_S2_fjLj1536ELj1ELj1ELj4ELj8ENS_18Kernel_traits_baseILj1536EfS2_S2_S2_fjLj128EEEEELb0ELb0ELb1EEEvNS_9BwdParamsE,"",@"SHT_CUDA_INFO"
	.sectionflags	@""
	.align	4


	//----- nvinfo : EIATTR_CUDA_API_VERSION
	.align		4
        /*0000*/ 	.byte	0x04, 0x37
        /*0002*/ 	.short	(.L_1171 - .L_1170)
.L_1170:
        /*0004*/ 	.word	0x00000082


	//----- nvinfo : EIATTR_KPARAM_INFO
	.align		4
.L_1171:
        /*0008*/ 	.byte	0x04, 0x17
        /*000a*/ 	.short	(.L_1173 - .L_1172)
.L_1172:
        /*000c*/ 	.word	0x00000000
        /*0010*/ 	.short	0x0000
        /*0012*/ 	.short	0x0000
        /*0014*/ 	.byte	0x00, 0xf0, 0xa1, 0x04


	//----- nvinfo : EIATTR_SPARSE_MMA_MASK
	.align		4
.L_1173:
        /*0018*/ 	.byte	0x03, 0x50
        /*001a*/ 	.short	0x0000


	//----- nvinfo : EIATTR_MAXREG_COUNT
	.align		4
        /*001c*/ 	.byte	0x03, 0x1b
        /*001e*/ 	.short	0x00ff


	//----- nvinfo : EIATTR_NUM_BARRIERS
	.align		4
        /*0020*/ 	.byte	0x02, 0x4c
        /*0022*/ 	.byte	0x01
	.zero		1


	//----- nvinfo : EIATTR_MERCURY_ISA_VERSION
	.align		4
        /*0024*/ 	.byte	0x03, 0x5f
        /*0026*/ 	.short	0x0101


	//----- nvinfo : EIATTR_COOP_GROUP_MASK_REGIDS
	.align		4
        /*0028*/ 	.byte	0x04, 0x29
        /*002a*/ 	.short	(.L_1175 - .L_1174)


	//   ....[0]....
.L_1174:
        /*002c*/ 	.word	0xffffffff


	//   ....[1]....
        /*0030*/ 	.word	0xffffffff


	//   ....[2]....
        /*0034*/ 	.word	0xffffffff


	//   ....[3]....
        /*0038*/ 	.word	0xffffffff


	//   ....[4]....
        /*003c*/ 	.word	0xffffffff


	//   ....[5]....
        /*0040*/ 	.word	0xffffffff


	//   ....[6]....
        /*0044*/ 	.word	0xffffffff


	//   ....[7]....
        /*0048*/ 	.word	0xffffffff


	//   ....[8]....
        /*004c*/ 	.word	0xffffffff


	//   ....[9]....
        /*0050*/ 	.word	0xffffffff


	//   ....[10]....
        /*0054*/ 	.word	0x05000010


	//   ....[11]....
        /*0058*/ 	.word	0x05000010


	//   ....[12]....
        /*005c*/ 	.word	0x05000010


	//   ....[13]....
        /*0060*/ 	.word	0x05000010


	//   ....[14]....
        /*0064*/ 	.word	0x05000010


	//   ....[15]....
        /*0068*/ 	.word	0x05000010


	//   ....[16]....
        /*006c*/ 	.word	0x05000010


	//   ....[17]....
        /*0070*/ 	.word	0x05000010


	//   ....[18]....
        /*0074*/ 	.word	0x05000010


	//   ....[19]....
        /*0078*/ 	.word	0x05000010


	//----- nvinfo : EIATTR_COOP_GROUP_INSTR_OFFSETS
	.align		4
.L_1175:
        /*007c*/ 	.byte	0x04, 0x28
        /*007e*/ 	.short	(.L_1177 - .L_1176)


	//   ....[0]....
.L_1176:
        /*0080*/ 	.word	0x000014d0


	//   ....[1]....
        /*0084*/ 	.word	0x00001520


	//   ....[2]....
        /*0088*/ 	.word	0x00001540


	//   ....[3]....
        /*008c*/ 	.word	0x00001560


	//   ....[4]....
        /*0090*/ 	.word	0x00001580


	//   ....[5]....
        /*0094*/ 	.word	0x000015a0


	//   ....[6]....
        /*0098*/ 	.word	0x000015c0


	//   ....[7]....
        /*009c*/ 	.word	0x000015e0


	//   ....[8]....
        /*00a0*/ 	.word	0x00001600


	//   ....[9]....
        /*00a4*/ 	.word	0x00001610


	//   ....[10]....
        /*00a8*/ 	.word	0x00002a10


	//   ....[11]....
        /*00ac*/ 	.word	0x00002a80


	//   ....[12]....
        /*00b0*/ 	.word	0x00002af0


	//   ....[13]....
        /*00b4*/ 	.word	0x00002b60


	//   ....[14]....
        /*00b8*/ 	.word	0x00002bd0


	//   ....[15]....
        /*00bc*/ 	.word	0x00002c40


	//   ....[16]....
        /*00c0*/ 	.word	0x00002cb0


	//   ....[17]....
        /*00c4*/ 	.word	0x00002d20


	//   ....[18]....
        /*00c8*/ 	.word	0x00002d90


	//   ....[19]....
        /*00cc*/ 	.word	0x00002df0


	//----- nvinfo : EIATTR_EXIT_INSTR_OFFSETS
	.align		4
.L_1177:
        /*00d0*/ 	.byte	0x04, 0x1c
        /*00d2*/ 	.short	(.L_1179 - .L_1178)


	//   ....[0]....
.L_1178:
        /*00d4*/ 	.word	0x000029b0


	//----- nvinfo : EIATTR_MAX_THREADS
	.align		4
.L_1179:
        /*00d8*/ 	.byte	0x04, 0x05
        /*00da*/ 	.short	(.L_1181 - .L_1180)
.L_1180:
        /*00dc*/ 	.word	0x00000080
        /*00e0*/ 	.word	0x00000001
        /*00e4*/ 	.word	0x00000001


	//----- nvinfo : EIATTR_CRS_STACK_SIZE
	.align		4
.L_1181:
        /*00e8*/ 	.byte	0x04, 0x1e
        /*00ea*/ 	.short	(.L_1183 - .L_1182)
.L_1182:
        /*00ec*/ 	.word	0x00000000


	//----- nvinfo : EIATTR_CBANK_PARAM_SIZE
	.align		4
.L_1183:
        /*00f0*/ 	.byte	0x03, 0x19
        /*00f2*/ 	.short	0x0128


	//----- nvinfo : EIATTR_PARAM_CBANK
	.align		4
        /*00f4*/ 	.byte	0x04, 0x0a
        /*00f6*/ 	.short	(.L_1185 - .L_1184)
	.align		4
.L_1184:
        /*00f8*/ 	.word	index@(.nv.constant0._ZN10layer_norm31ln_parallel_residual_bwd_kernelINS_13Kernel_traitsIf13__nv_bfloat16S2_S2_fjLj1536ELj1ELj1ELj4ELj8ENS_18Kernel_traits_baseILj1536EfS2_S2_S2_fjLj128EEEEELb0ELb0ELb1EEEvNS_9BwdParamsE)
        /*00fc*/ 	.short	0x0210
        /*00fe*/ 	.short	0x0128


	//----- nvinfo : EIATTR_SW_WAR
	.align		4
.L_1185:
        /*0100*/ 	.byte	0x04, 0x36
        /*0102*/ 	.short	(.L_1187 - .L_1186)
.L_1186:
        /*0104*/ 	.word	0x00000008
.L_1187:


//--------------------- .nv.info._ZN10layer_norm31ln_parallel_residual_bwd_kernelINS_13Kernel_traitsIf13__nv_bfloat16S2_S2_fjLj1536ELj1ELj1ELj4ELj8ENS_18Kernel_traits_baseILj1536EfS2_S2_S2_fjLj128EEEEELb0ELb1ELb0EEEvNS_9BwdParamsE --------------------------
	.section	.nv.info._ZN10layer_norm31ln_parallel_residual_bwd_kernelINS_13Kernel_traitsIf13__nv_bfloat16S2_S2_fjLj1536ELj1ELj1ELj4ELj8ENS_18Kernel_traits_baseILj1536EfS2_S2_S2_fjLj128EEEEELb0ELb1ELb0EEEvNS_9BwdParamsE,"",@"SHT_CUDA_INFO"
	.sectionflags	@""
	.align	4


	//----- nvinfo : EIATTR_CUDA_API_VERSION
	.align		4
        /*0000*/ 	.byte	0x04, 0x37
        /*0002*/ 	.short	(.L_1189 - .L_1188)
.L_1188:
        /*0004*/ 	.word	0x00000082


	//----- nvinfo : EIATTR_KPARAM_INFO
	.align		4
.L_1189:
        /*0008*/ 	.byte	0x04, 0x17
        /*000a*/ 	.short	(.L_1191 - .L_1190)
.L_1190:
        /*000c*/ 	.word	0x00000000
        /*0010*/ 	.short	0x0000
        /*0012*/ 	.short	0x0000
        /*0014*/ 	.byte	0x00, 0xf0, 0xa1, 0x04


	//----- nvinfo : EIATTR_SPARSE_MMA_MASK
	.align		4
.L_1191:
        /*0018*/ 	.byte	0x03, 0x50
        /*001a*/ 	.short	0x0000


	//----- nvinfo : EIATTR_MAXREG_COUNT
	.align		4
        /*001c*/ 	.byte	0x03, 0x1b
        /*001e*/ 	.short	0x00ff


	//----- nvinfo : EIATTR_NUM_BARRIERS
	.align		4
        /*0020*/ 	.byte	0x02, 0x4c
        /*0022*/ 	.byte	0x01
	.zero		1


	//----- nvinfo : EIATTR_MERCURY_ISA_VERSION
	.align		4
        /*0024*/ 	.byte	0x03, 0x5f
        /*0026*/ 	.short	0x0101


	//----- nvinfo : EIATTR_COOP_GROUP_MASK_REGIDS
	.align		4
        /*0028*/ 	.byte	0x04, 0x29
        /*002a*/ 	.short	(.L_1193 - .L_1192)


	//   ....[0]....
.L_1192:
        /*002c*/ 	.word	0xffffffff


	//   ....[1]....
        /*0030*/ 	.word	0xffffffff


	//   ....[2]....
        /*0034*/ 	.word	0xffffffff


	//   ....[3]....
        /*0038*/ 	.word	0xffffffff


	//   ....[4]....
        /*003c*/ 	.word	0xffffffff


	//   ....[5]....
        /*0040*/ 	.word	0xffffffff


	//   ....[6]....
        /*0044*/ 	.word	0xffffffff


	//   ....[7]....
        /*0048*/ 	.word	0xffffffff


	//   ....[8]....
        /*004c*/ 	.word	0xffffffff


	//   ....[9]....
        /*0050*/ 	.word	0xffffffff


	//   ....[10]....
        /*0054*/ 	.word	0x05000034


	//   ....[11]....
        /*0058*/ 	.word	0x05000034


	//   ....[12]....
        /*005c*/ 	.word	0x05000034


	//   ....[13]....
        /*0060*/ 	.word	0x05000034


	//   ....[14]....
        /*0064*/ 	.word	0x05000034


	//   ....[15]....
        /*0068*/ 	.word	0x05000034


	//   ....[16]....
        /*006c*/ 	.word	0x05000034


	//   ....[17]....
        /*0070*/ 	.word	0x05000034


	//   ....[18]....
        /*0074*/ 	.word	0x05000034


	//   ....[19]....
        /*0078*/ 	.word	0x05000034


	//----- nvinfo : EIATTR_COOP_GROUP_INSTR_OFFSETS
	.align		4
.L_1193:
        /*007c*/ 	.byte	0x04, 0x28
        /*007e*/ 	.short	(.L_1195 - .L_1194)


	//   ....[0]....
.L_1194:
        /*0080*/ 	.word	0x00000fa0


	//   ....[1]....
        /*0084*/ 	.word	0x00000fb0


	//   ....[2]....
        /*0088*/ 	.word	0x00000fe0


	//   ....[3]....
        /*008c*/ 	.word	0x00000ff0


	//   ....[4]....
        /*0090*/ 	.word	0x00001020


	//   ....[5]....
        /*0094*/ 	.word	0x00001030


	//   ....[6]....
        /*0098*/ 	.word	0x00001060


	//   ....[7]....
        /*009c*/ 	.word	0x00001070


	//   ....[8]....
        /*00a0*/ 	.word	0x000010a0


	//   ....[9]....
        /*00a4*/ 	.word	0x000010b0


	//   ....[10]....
        /*00a8*/ 	.word	0x00002300


	//   ....[11]....
        /*00ac*/ 	.word	0x00002350


	//   ....[12]....
        /*00b0*/ 	.word	0x000023b0


	//   ....[13]....
        /*00b4*/ 	.word	0x00002410


	//   ....[14]....
        /*00b8*/ 	.word	0x00002470


	//   ....[15]....
        /*00bc*/ 	.word	0x000024d0


	//   ....[16]....
        /*00c0*/ 	.word	0x00002530


	//   ....[17]....
        /*00c4*/ 	.word	0x00002590


	//   ....[18]....
        /*00c8*/ 	.word	0x000025f0


	//   ....[19]....
        /*00cc*/ 	.word	0x00002650


	//----- nvinfo : EIATTR_EXIT_INSTR_OFFSETS
	.align		4
.L_1195:
        /*00d0*/ 	.byte	0x04, 0x1c
        /*00d2*/ 	.short	(.L_1197 - .L_1196)


	//   ....[0]....
.L_1196:
        /*00d4*/ 	.word	0x00002230


	//   ....[1]....
        /*00d8*/ 	.word	0x000022b0


	//----- nvinfo : EIATTR_MAX_THREADS
	.align		4
.L_1197:
        /*00dc*/ 	.byte	0x04, 0x05
        /*00de*/ 	.short	(.L_1199 - .L_1198)
.L_1198:
        /*00e0*/ 	.word	0x00000080
        /*00e4*/ 	.word	0x00000001
        /*00e8*/ 	.word	0x00000001


	//----- nvinfo : EIATTR_CRS_STACK_SIZE
	.align		4
.L_1199:
        /*00ec*/ 	.byte	0x04, 0x1e
        /*00ee*/ 	.short	(.L_1201 - .L_1200)
.L_1200:
        /*00f0*/ 	.word	0x00000000


	//----- nvinfo : EIATTR_CBANK_PARAM_SIZE
	.align		4
.L_1201:
        /*00f4*/ 	.byte	0x03, 0x19
        /*00f6*/ 	.short	0x0128


	//----- nvinfo : EIATTR_PARAM_CBANK
	.align		4
        /*00f8*/ 	.byte	0x04, 0x0a
        /*00fa*/ 	.short	(.L_1203 - .L_1202)
	.align		4
.L_1202:
        /*00fc*/ 	.word	index@(.nv.constant0._ZN10layer_norm31ln_parallel_residual_bwd_kernelINS_13Kernel_traitsIf13__nv_bfloat16S2_S2_fjLj1536ELj1ELj1ELj4ELj8ENS_18Kernel_traits_baseILj1536EfS2_S2_S2_fjLj128EEEEELb0ELb1ELb0EEEvNS_9BwdParamsE)
        /*0100*/ 	.short	0x0210
        /*0102*/ 	.short	0x0128


	//----- nvinfo : EIATTR_SW_WAR
	.align		4
.L_1203:
        /*0104*/ 	.byte	0x04, 0x36
        /*0106*/ 	.short	(.L_1205 - .L_1204)
.L_1204:
        /*0108*/ 	.word	0x00000008
.L_1205:


//--------------------- .nv.info._ZN10layer_norm31ln_parallel_residual_bwd_kernelINS_13Kernel_traitsIf13__nv_bfloat16S2_S2_fjLj1536ELj1ELj1ELj4ELj8ENS_18Kernel_traits_baseILj1536EfS2_S2_S2_fjLj128EEEEELb0ELb1ELb1EEEvNS_9BwdParamsE --------------------------
	.section	.nv.info._ZN10layer_norm31ln_parallel_residual_bwd_kernelINS_13Kernel_traitsIf13__nv_bfloat16S2_S2_fjLj1536ELj1ELj1ELj4ELj8ENS_18Kernel_traits_baseILj1536EfS2_S2_S2_fjLj128EEEEELb0ELb1ELb1EEEvNS_9BwdParamsE,"",@"SHT_CUDA_INFO"
	.sectionflags	@""
	.align	4


	//----- nvinfo : EIATTR_CUDA_API_VERSION
	.align		4
        /*0000*/ 	.byte	0x04, 0x37
        /*0002*/ 	.short	(.L_1207 - .L_1206)
.L_1206:
        /*0004*/ 	.word	0x00000082


	//----- nvinfo : EIATTR_KPARAM_INFO
	.align		4
.L_1207:
        /*0008*/ 	.byte	0x04, 0x17
        /*000a*/ 	.short	(.L_1209 - .L_1208)
.L_1208:
        /*000c*/ 	.word	0x00000000
        /*0010*/ 	.short	0x0000
        /*0012*/ 	.short	0x0000
        /*0014*/ 	.byte	0x00, 0xf0, 0xa1, 0x04


	//----- nvinfo : EIATTR_SPARSE_MMA_MASK
	.align		4
.L_1209:
        /*0018*/ 	.byte	0x03, 0x50
        /*001a*/ 	.short	0x0000


	//----- nvinfo : EIATTR_MAXREG_COUNT
	.align		4
        /*001c*/ 	.byte	0x03, 0x1b
        /*001e*/ 	.short	0x00ff


	//----- nvinfo : EIATTR_NUM_BARRIERS
	.align		4
        /*0020*/ 	.byte	0x02, 0x4c
        /*0022*/ 	.byte	0x01
	.zero		1


	//----- nvinfo : EIATTR_MERCURY_ISA_VERSION
	.align		4
        /*0024*/ 	.byte	0x03, 0x5f
        /*0026*/ 	.short	0x0101


	//----- nvinfo : EIATTR_COOP_GROUP_MASK_REGIDS
	.align		4
        /*0028*/ 	.byte	0x04, 0x29
        /*002a*/ 	.short	(.L_1211 - .L_1210)


	//   ....[0]....
.L_1210:
        /*002c*/ 	.word	0xffffffff


	//   ....[1]....
        /*0030*/ 	.word	0xffffffff


	//   ....[2]....
        /*0034*/ 	.word	0xffffffff


	//   ....[3]....
        /*0038*/ 	.word	0xffffffff


	//   ....[4]....
        /*003c*/ 	.word	0xffffffff


	//   ....[5]....
        /*0040*/ 	.word	0xffffffff


	//   ....[6]....
        /*0044*/ 	.word	0xffffffff


	//   ....[7]....
        /*0048*/ 	.word	0xffffffff


	//   ....[8]....
        /*004c*/ 	.word	0xffffffff


	//   ....[9]....
        /*0050*/ 	.word	0xffffffff


	//   ....[10]....
        /*0054*/ 	.word	0x05000026


	//   ....[11]....
        /*0058*/ 	.word	0x05000026


	//   ....[12]....
        /*005c*/ 	.word	0x05000026


	//   ....[13]....
        /*0060*/ 	.word	0x05000026


	//   ....[14]....
        /*0064*/ 	.word	0x05000026


	//   ....[15]....
        /*0068*/ 	.word	0x05000026


	//   ....[16]....
        /*006c*/ 	.word	0x05000026


	//   ....[17]....
        /*0070*/ 	.word	0x05000026


	//   ....[18]....
        /*0074*/ 	.word	0x05000026


	//   ....[19]....
        /*0078*/ 	.word	0x05000026


	//----- nvinfo : EIATTR_COOP_GROUP_INSTR_OFFSETS
	.align		4
.L_1211:
        /*007c*/ 	.byte	0x04, 0x28
        /*007e*/ 	.short	(.L_1213 - .L_1212)


	//   ....[0]....
.L_1212:
        /*0080*/ 	.word	0x00000e90


	//   ....[1]....
        /*0084*/ 	.word	0x00000ea0


	//   ....[2]....
        /*0088*/ 	.word	0x00000ed0


	//   ....[3]....
        /*008c*/ 	.word	0x00000ee0


	//   ....[4]....
        /*0090*/ 	.word	0x00000f10


	//   ....[5]....
        /*0094*/ 	.word	0x00000f20


	//   ....[6]....
        /*0098*/ 	.word	0x00000f50


	//   ....[7]....
        /*009c*/ 	.word	0x00000f60


	//   ....[8]....
        /*00a0*/ 	.word	0x00000f90


	//   ....[9]....
        /*00a4*/ 	.word	0x00000fa0


	//   ....[10]....
        /*00a8*/ 	.word	0x00002160


	//   ....[11]....
        /*00ac*/ 	.word	0x000021b0


	//   ....[12]....
        /*00b0*/ 	.word	0x00002210


	//   ....[13]....
        /*00b4*/ 	.word	0x00002270


	//   ....[14]....
        /*00b8*/ 	.word	0x000022d0


	//   ....[15]....
        /*00bc*/ 	.word	0x00002330


	//   ....[16]....
        /*00c0*/ 	.word	0x00002390


	//   ....[17]....
        /*00c4*/ 	.word	0x000023f0


	//   ....[18]....
        /*00c8*/ 	.word	0x00002450


	//   ....[19]....
        /*00cc*/ 	.word	0x000024b0


	//----- nvinfo : EIATTR_EXIT_INSTR_OFFSETS
	.align		4
.L_1213:
        /*00d0*/ 	.byte	0x04, 0x1c
        /*00d2*/ 	.short	(.L_1215 - .L_1214)


	//   ....[0]....
.L_1214:
        /*00d4*/ 	.word	0x00002110


	//----- nvinfo : EIATTR_MAX_THREADS
	.align		4
.L_1215:
        /*00d8*/ 	.byte	0x04, 0x05
        /*00da*/ 	.short	(.L_1217 - .L_1216)
.L_1216:
        /*00dc*/ 	.word	0x00000080
        /*00e0*/ 	.word	0x00000001
        /*00e4*/ 	.word	0x00000001


	//----- nvinfo : EIATTR_CRS_STACK_SIZE
	.align		4
.L_1217:
        /*00e8*/ 	.byte	0x04, 0x1e
        /*00ea*/ 	.short	(.L_1219 - .L_1218)
.L_1218:
        /*00ec*/ 	.word	0x00000000


	//----- nvinfo : EIATTR_CBANK_PARAM_SIZE
	.align		4
.L_1219:
        /*00f0*/ 	.byte	0x03, 0x19
        /*00f2*/ 	.short	0x0128


	//----- nvinfo : EIATTR_PARAM_CBANK
	.align		4
        /*00f4*/ 	.byte	0x04, 0x0a
        /*00f6*/ 	.short	(.L_1221 - .L_1220)
	.align		4
.L_1220:
        /*00f8*/ 	.word	index@(.nv.constant0._ZN10layer_norm31ln_parallel_residual_bwd_kernelINS_13Kernel_traitsIf13__nv_bfloat16S2_S2_fjLj1536ELj1ELj1ELj4ELj8ENS_18Kernel_traits_baseILj1536EfS2_S2_S2_fjLj128EEEEELb0ELb1ELb1EEEvNS_9BwdParamsE)
        /*00fc*/ 	.short	0x0210
        /*00fe*/ 	.short	0x0128


	//----- nvinfo : EIATTR_SW_WAR
	.align		4
.L_1221:
        /*0100*/ 	.byte	0x04, 0x36
        /*0102*/ 	.short	(.L_1223 - .L_1222)
.L_1222:
        /*0104*/ 	.word	0x00000008
.L_1223:


//--------------------- .nv.info._ZN10layer_norm31ln_parallel_residual_bwd_kernelINS_13Kernel_traitsIf13__nv_bfloat16S2_S2_fjLj1536ELj1ELj1ELj4ELj8ENS_18Kernel_traits_baseILj1536EfS2_S2_S2_fjLj128EEEEELb1ELb0ELb0EEEvNS_9BwdParamsE --------------------------
	.section	.nv.info._ZN10layer_norm31ln_parallel_residual_bwd_kernelINS_13Kernel_traitsIf13__nv_bfloat16S2_S2_fjLj1536ELj1ELj1ELj4ELj8ENS_18Kernel_traits_baseILj1536EfS2_S2_S2_fjLj128EEEEELb1ELb0ELb0EEEvNS_9BwdParamsE,"",@"SHT_CUDA_INFO"
	.sectionflags	@""
	.align	4


	//----- nvinfo : EIATTR_CUDA_API_VERSION
	.align		4
        /*0000*/ 	.byte	0x04, 0x37
        /*0002*/ 	.short	(.L_1225 - .L_1224)
.L_1224:
        /*0004*/ 	.word	0x00000082


	//----- nvinfo : EIATTR_KPARAM_INFO
	.align		4
.L_1225:
        /*0008*/ 	.byte	0x04, 0x17
        /*000a*/ 	.short	(.L_1227 - .L_1226)
.L_1226:
        /*000c*/ 	.word	0x00000000
        /*0010*/ 	.short	0x0000
        /*0012*/ 	.short	0x0000
        /*0014*/ 	.byte	0x00, 0xf0, 0xa1, 0x04


	//----- nvinfo : EIATTR_SPARSE_MMA_MASK
	.align		4
.L_1227:
        /*0018*/ 	.byte	0x03, 0x50
        /*001a*/ 	.short	0x0000


	//----- nvinfo : EIATTR_MAXREG_COUNT
	.align		4
        /*001c*/ 	.byte	0x03, 0x1b
        /*001e*/ 	.short	0x00ff


	//----- nvinfo : EIATTR_NUM_BARRIERS
	.align		4
        /*0020*/ 	.byte	0x02, 0x4c
        /*0022*/ 	.byte	0x01
	.zero		1


	//----- nvinfo : EIATTR_MERCURY_ISA_VERSION
	.align		4
        /*0024*/ 	.byte	0x03, 0x5f
        /*0026*/ 	.short	0x0101


	//----- nvinfo : EIATTR_COOP_GROUP_MASK_REGIDS
	.align		4
        /*0028*/ 	.byte	0x04, 0x29
        /*002a*/ 	.short	(.L_1229 - .L_1228)


	//   ....[0]....
.L_1228:
        /*002c*/ 	.word	0xffffffff


	//   ....[1]....
        /*0030*/ 	.word	0xffffffff


	//   ....[2]....
        /*0034*/ 	.word	0xffffffff


	//   ....[3]....
        /*0038*/ 	.word	0xffffffff


	//   ....[4]....
        /*003c*/ 	.word	0xffffffff


	//   ....[5]....
        /*0040*/ 	.word	0xffffffff


	//   ....[6]....
        /*0044*/ 	.word	0xffffffff


	//   ....[7]....
        /*0048*/ 	.word	0xffffffff


	//   ....[8]....
        /*004c*/ 	.word	0xffffffff


	//   ....[9]....
        /*0050*/ 	.word	0xffffffff


	//   ....[10]....
        /*0054*/ 	.word	0x05000086


	//   ....[11]....
        /*0058*/ 	.word	0x05000086


	//   ....[12]....
        /*005c*/ 	.word	0x05000086


	//   ....[13]....
        /*0060*/ 	.word	0x05000086


	//   ....[14]....
        /*0064*/ 	.word	0x05000086


	//   ....[15]....
        /*0068*/ 	.word	0x05000086


	//   ....[16]....
        /*006c*/ 	.word	0x05000086


	//   ....[17]....
        /*0070*/ 	.word	0x05000086


	//   ....[18]....
        /*0074*/ 	.word	0x05000086


	//   ....[19]....
        /*0078*/ 	.word	0x05000086


	//----- nvinfo : EIATTR_COOP_GROUP_INSTR_OFFSETS
	.align		4
.L_1229:
        /*007c*/ 	.byte	0x04, 0x28
        /*007e*/ 	.short	(.L_1231 - .L_1230)


	//   ....[0]....
.L_1230:
        /*0080*/ 	.word	0x000017c0


	//   ....[1]....
        /*0084*/ 	.word	0x000017d0


	//   ....[2]....
        /*0088*/ 	.word	0x00001800


	//   ....[3]....
        /*008c*/ 	.word	0x00001810


	//   ....[4]....
        /*0090*/ 	.word	0x00001840


	//   ....[5]....
        /*0094*/ 	.word	0x00001850


	//   ....[6]....
        /*0098*/ 	.word	0x00001880


	//   ....[7]....
        /*009c*/ 	.word	0x00001890


	//   ....[8]....
        /*00a0*/ 	.word	0x000018c0


	//   ....[9]....
        /*00a4*/ 	.word	0x000018d0


	//   ....[10]....
        /*00a8*/ 	.word	0x00003130


	//   ....[11]....
        /*00ac*/ 	.word	0x00003180


	//   ....[12]....
        /*00b0*/ 	.word	0x000031f0


	//   ....[13]....
        /*00b4*/ 	.word	0x00003250


	//   ....[14]....
        /*00b8*/ 	.word	0x000032c0


	//   ....[15]....
        /*00bc*/ 	.word	0x00003320


	//   ....[16]....
        /*00c0*/ 	.word	0x00003390


	//   ....[17]....
        /*00c4*/ 	.word	0x000033f0


	//   ....[18]....
        /*00c8*/ 	.word	0x00003460


	//   ....[19]....
        /*00cc*/ 	.word	0x000034c0


	//----- nvinfo : EIATTR_EXIT_INSTR_OFFSETS
	.align		4
.L_1231:
        /*00d0*/ 	.byte	0x04, 0x1c
        /*00d2*/ 	.short	(.L_1233 - .L_1232)


	//   ....[0]....
.L_1232:
        /*00d4*/ 	.word	0x00003000


	//   ....[1]....
        /*00d8*/ 	.word	0x000030d0


	//----- nvinfo : EIATTR_MAX_THREADS
	.align		4
.L_1233:
        /*00dc*/ 	.byte	0x04, 0x05
        /*00de*/ 	.short	(.L_1235 - .L_1234)
.L_1234:
        /*00e0*/ 	.word	0x00000080
        /*00e4*/ 	.word	0x00000001
        /*00e8*/ 	.word	0x00000001


	//----- nvinfo : EIATTR_CRS_STACK_SIZE
	.align		4
.L_1235:
        /*00ec*/ 	.byte	0x04, 0x1e
        /*00ee*/ 	.short	(.L_1237 - .L_1236)
.L_1236:
        /*00f0*/ 	.word	0x00000000


	//----- nvinfo : EIATTR_CBANK_PARAM_SIZE
	.align		4
.L_1237:
        /*00f4*/ 	.byte	0x03, 0x19
        /*00f6*/ 	.short	0x0128


	//----- nvinfo : EIATTR_PARAM_CBANK
	.align		4
        /*00f8*/ 	.byte	0x04, 0x0a
        /*00fa*/ 	.short	(.L_1239 - .L_1238)
	.align		4
.L_1238:
        /*00fc*/ 	.word	index@(.nv.constant0._ZN10layer_norm31ln_parallel_residual_bwd_kernelINS_13Kernel_traitsIf13__nv_bfloat16S2_S2_fjLj1536ELj1ELj1ELj4ELj8ENS_18Kernel_traits_baseILj1536EfS2_S2_S2_fjLj128EEEEELb1ELb0ELb0EEEvNS_9BwdParamsE)
        /*0100*/ 	.short	0x0210
        /*0102*/ 	.short	0x0128


	//----- nvinfo : EIATTR_SW_WAR
	.align		4
.L_1239:
        /*0104*/ 	.byte	0x04, 0x36
        /*0106*/ 	.short	(.L_1241 - .L_1240)
.L_1240:
        /*0108*/ 	.word	0x00000008
.L_1241:


//--------------------- .nv.info._ZN10layer_norm31ln_parallel_residual_bwd_kernelINS_13Kernel_traitsIf13__nv_bfloat16S2_S2_fjLj1536ELj1ELj1ELj4ELj8ENS_18Kernel_traits_baseILj1536EfS2_S2_S2_fjLj128EEEEELb1ELb0ELb1EEEvNS_9BwdParamsE --------------------------
	.section	.nv.info._ZN10layer_norm31ln_parallel_residual_bwd_kernelINS_13Kernel_traitsIf13__nv_bfloat16S2_S2_fjLj1536ELj1ELj1ELj4ELj8ENS_18Kernel_traits_baseILj1536EfS2_S2_S2_fjLj128EEEEELb1ELb0ELb1EEEvNS_9BwdParamsE,"",@"SHT_CUDA_INFO"
	.sectionflags	@""
	.align	4


	//----- nvinfo : EIATTR_CUDA_API_VERSION
	.align		4
        /*0000*/ 	.byte	0x04, 0x37
        /*0002*/ 	.short	(.L_1243 - .L_1242)
.L_1242:
        /*0004*/ 	.word	0x00000082


	//----- nvinfo : EIATTR_KPARAM_INFO
	.align		4
.L_1243:
        /*0008*/ 	.byte	0x04, 0x17
        /*000a*/ 	.short	(.L_1245 - .L_1244)
.L_1244:
        /*000c*/ 	.word	0x00000000
        /*0010*/ 	.short	0x0000
        /*0012*/ 	.short	0x0000
        /*0014*/ 	.byte	0x00, 0xf0, 0xa1, 0x04


	//----- nvinfo : EIATTR_SPARSE_MMA_MASK
	.align		4
.L_1245:
        /*0018*/ 	.byte	0x03, 0x50
        /*001a*/ 	.short	0x0000


	//----- nvinfo : EIATTR_MAXREG_COUNT
	.align		4
        /*001c*/ 	.byte	0x03, 0x1b
        /*001e*/ 	.short	0x00ff


	//----- nvinfo : EIATTR_NUM_BARRIERS
	.align		4
        /*0020*/ 	.byte	0x02, 0x4c
        /*0022*/ 	.byte	0x01
	.zero		1


	//----- nvinfo : EIATTR_MERCURY_ISA_VERSION
	.align		4
        /*0024*/ 	.byte	0x03, 0x5f
        /*0026*/ 	.short	0x0101


	//----- nvinfo : EIATTR_COOP_GROUP_MASK_REGIDS
	.align		4
        /*0028*/ 	.byte	0x04, 0x29
        /*002a*/ 	.short	(.L_1247 - .L_1246)


	//   ....[0]....
.L_1246:
        /*002c*/ 	.word	0xffffffff


	//   ....[1]....
        /*0030*/ 	.word	0xffffffff


	//   ....[2]....
        /*0034*/ 	.word	0xffffffff


	//   ....[3]....
        /*0038*/ 	.word	0xffffffff


	//   ....[4]....
        /*003c*/ 	.word	0xffffffff


	//   ....[5]....
        /*0040*/ 	.word	0xffffffff


	//   ....[6]....
        /*0044*/ 	.word	0xffffffff


	//   ....[7]....
        /*0048*/ 	.word	0xffffffff


	//   ....[8]....
        /*004c*/ 	.word	0xffffffff


	//   ....[9]....
        /*0050*/ 	.word	0xffffffff


	//   ....[10]....
        /*0054*/ 	.word	0x05000085


	//   ....[11]....
        /*0058*/ 	.word	0x05000085


	//   ....[12]....
        /*005c*/ 	.word	0x05000085


	//   ....[13]....
        /*0060*/ 	.word	0x05000085


	//   ....[14]....
        /*0064*/ 	.word	0x05000085


	//   ....[15]....
        /*0068*/ 	.word	0x05000085


	//   ....[16]....
        /*006c*/ 	.word	0x05000085


	//   ....[17]....
        /*0070*/ 	.word	0x05000085


	//   ....[18]....
        /*0074*/ 	.word	0x05000085


	//   ....[19]....
        /*0078*/ 	.word	0x05000085


	//----- nvinfo : EIATTR_COOP_GROUP_INSTR_OFFSETS
	.align		4
.L_1247:
        /*007c*/ 	.byte	0x04, 0x28
        /*007e*/ 	.short	(.L_1249 - .L_1248)


	//   ....[0]....
.L_1248:
        /*0080*/ 	.word	0x000015c0


	//   ....[1]....
        /*0084*/ 	.word	0x000015d0


	//   ....[2]....
        /*0088*/ 	.word	0x00001600


	//   ....[3]....
        /*008c*/ 	.word	0x00001610


	//   ....[4]....
        /*0090*/ 	.word	0x00001640


	//   ....[5]....
        /*0094*/ 	.word	0x00001650


	//   ....[6]....
        /*0098*/ 	.word	0x00001680


	//   ....[7]....
        /*009c*/ 	.word	0x00001690


	//   ....[8]....
        /*00a0*/ 	.word	0x000016c0


	//   ....[9]....
        /*00a4*/ 	.word	0x000016d0


	//   ....[10]....
        /*00a8*/ 	.word	0x00002e50


	//   ....[11]....
        /*00ac*/ 	.word	0x00002ea0


	//   ....[12]....
        /*00b0*/ 	.word	0x00002f10


	//   ....[13]....
        /*00b4*/ 	.word	0x00002f70


	//   ....[14]....
        /*00b8*/ 	.word	0x00002fe0


	//   ....[15]....
        /*00bc*/ 	.word	0x00003040


	//   ....[16]....
        /*00c0*/ 	.word	0x000030b0


	//   ....[17]....
        /*00c4*/ 	.word	0x00003110


	//   ....[18]....
        /*00c8*/ 	.word	0x00003180


	//   ....[19]....
        /*00cc*/ 	.word	0x000031e0


	//----- nvinfo : EIATTR_EXIT_INSTR_OFFSETS
	.align		4
.L_1249:
        /*00d0*/ 	.byte	0x04, 0x1c
        /*00d2*/ 	.short	(.L_1251 - .L_1250)


	//   ....[0]....
.L_1250:
        /*00d4*/ 	.word	0x00002df0


	//----- nvinfo : EIATTR_MAX_THREADS
	.align		4
.L_1251:
        /*00d8*/ 	.byte	0x04, 0x05
        /*00da*/ 	.short	(.L_1253 - .L_1252)
.L_1252:
        /*00dc*/ 	.word	0x00000080
        /*00e0*/ 	.word	0x00000001
        /*00e4*/ 	.word	0x00000001


	//----- nvinfo : EIATTR_CRS_STACK_SIZE
	.align		4
.L_1253:
        /*00e8*/ 	.byte	0x04, 0x1e
        /*00ea*/ 	.short	(.L_1255 - .L_1254)
.L_1254:
        /*00ec*/ 	.word	0x00000000


	//----- nvinfo : EIATTR_CBANK_PARAM_SIZE
	.align		4
.L_1255:
        /*00f0*/ 	.byte	0x03, 0x19
        /*00f2*/ 	.short	0x0128


	//----- nvinfo : EIATTR_PARAM_CBANK
	.align		4
        /*00f4*/ 	.byte	0x04, 0x0a
        /*00f6*/ 	.short	(.L_1257 - .L_1256)
	.align		4
.L_1256:
        /*00f8*/ 	.word	index@(.nv.constant0._ZN10layer_norm31ln_parallel_residual_bwd_kernelINS_13Kernel_traitsIf13__nv_bfloat16S2_S2_fjLj1536ELj1ELj1ELj4ELj8ENS_18Kernel_traits_baseILj1536EfS2_S2_S2_fjLj128EEEEELb1ELb0ELb1EEEvNS_9BwdParamsE)
        /*00fc*/ 	.short	0x0210
        /*00fe*/ 	.short	0x0128


	//----- nvinfo : EIATTR_SW_WAR
	.align		4
.L_1257:
        /*0100*/ 	.byte	0x04, 0x36
        /*0102*/ 	.short	(.L_1259 - .L_1258)
.L_1258:
        /*0104*/ 	.word	0x00000008
.L_1259:


//--------------------- .nv.info._ZN10layer_norm22ln_bwd_finalize_kernelINS_22Kernel_traits_finalizeILj1536Ef13__nv_bfloat16S2_S2_fjLb0ELj1024ELj4ENS_18Kernel_traits_baseILj1536EfS2_S2_S2_fjLj1024EEEEELb0ELb0EEEvNS_9BwdParamsE --------------------------
	.section	.nv.info._ZN10layer_norm22ln_bwd_finalize_kernelINS_22Kernel_traits_finalizeILj1536Ef13__nv_bfloat16S2_S2_fjLb0ELj1024ELj4ENS_18Kernel_traits_baseILj1536EfS2_S2_S2_fjLj1024EEEEELb0ELb0EEEvNS_9BwdParamsE,"",@"SHT_CUDA_INFO"
	.sectionflags	@""
	.align	4


	//----- nvinfo : EIATTR_CUDA_API_VERSION
	.align		4
        /*0000*/ 	.byte	0x04, 0x37
        /*0002*/ 	.short	(.L_1261 - .L_1260)
.L_1260:
        /*0004*/ 	.word	0x00000082


	//----- nvinfo : EIATTR_KPARAM_INFO
	.align		4
.L_1261:
        /*0008*/ 	.byte	0x04, 0x17
        /*000a*/ 	.short	(.L_1263 - .L_1262)
.L_1262:
        /*000c*/ 	.word	0x00000000
        /*0010*/ 	.short	0x0000
        /*0012*/ 	.short	0x0000
        /*0014*/ 	.byte	0x00, 0xf0, 0xa1, 0x04


	//----- nvinfo : EIATTR_SPARSE_MMA_MASK
	.align		4
.L_1263:
        /*0018*/ 	.byte	0x03, 0x50
        /*001a*/ 	.short	0x0000


	//----- nvinfo : EIATTR_MAXREG_COUNT
	.align		4
        /*001c*/ 	.byte	0x03, 0x1b
        /*001e*/ 	.short	0x0040


	//----- nvinfo : EIATTR_NUM_BARRIERS
	.align		4
        /*0020*/ 	.byte	0x02, 0x4c
        /*0022*/ 	.byte	0x01
	.zero		1


	//----- nvinfo : EIATTR_MERCURY_ISA_VERSION
	.align		4
        /*0024*/ 	.byte	0x03, 0x5f
        /*0026*/ 	.short	0x0101


	//----- nvinfo : EIATTR_COOP_GROUP_MASK_REGIDS
	.align		4
        /*0028*/ 	.byte	0x04, 0x29
        /*002a*/ 	.short	(.L_1265 - .L_1264)


	//   ....[0]....
.L_1264:
        /*002c*/ 	.word	0xffffffff


	//   ....[1]....
        /*0030*/ 	.word	0xffffffff


	//   ....[2]....
        /*0034*/ 	.word	0xffffffff


	//   ....[3]....
        /*0038*/ 	.word	0xffffffff


	//   ....[4]....
        /*003c*/ 	.word	0xffffffff


	//   ....[5]....
        /*0040*/ 	.word	0xffffffff


	//   ....[6]....
        /*0044*/ 	.word	0xffffffff


	//   ....[7]....
        /*0048*/ 	.word	0xffffffff


	//   ....[8]....
        /*004c*/ 	.word	0xffffffff


	//   ....[9]....
        /*0050*/ 	.word	0xffffffff


	//   ....[10]....
        /*0054*/ 	.word	0x05000013


	//   ....[11]....
        /*0058*/ 	.word	0x05000013


	//   ....[12]....
        /*005c*/ 	.word	0x05000013


	//   ....[13]....
        /*0060*/ 	.word	0x05000013


	//   ....[14]....
        /*0064*/ 	.word	0x05000013


	//   ....[15]....
        /*0068*/ 	.word	0x05000013


	//   ....[16]....
        /*006c*/ 	.word	0x05000013


	//   ....[17]....
        /*0070*/ 	.word	0x05000013


	//   ....[18]....
        /*0074*/ 	.word	0x05000013


	//   ....[19]....
        /*0078*/ 	.word	0x05000013


	//----- nvinfo : EIATTR_COOP_GROUP_INSTR_OFFSETS
	.align		4
.L_1265:
        /*007c*/ 	.byte	0x04, 0x28
        /*007e*/ 	.short	(.L_1267 - .L_1266)


	//   ....[0]....
.L_1266:
        /*0080*/ 	.word	0x000008e0


	//   ....[1]....
        /*0084*/ 	.word	0x000008f0


	//   ....[2]....
        /*0088*/ 	.word	0x00000920


	//   ....[3]....
        /*008c*/ 	.word	0x00000930


	//   ....[4]....
        /*0090*/ 	.word	0x00000960


	//   ....[5]....
        /*0094*/ 	.word	0x00000970


	//   ....[6]....
        /*0098*/ 	.word	0x000009a0


	//   ....[7]....
        /*009c*/ 	.word	0x000009b0


	//   ....[8]....
        /*00a0*/ 	.word	0x000009e0


	//   ....[9]....
        /*00a4*/ 	.word	0x000009f0


	//   ....[10]....
        /*00a8*/ 	.word	0x00000bf0


	//   ....[11]....
        /*00ac*/ 	.word	0x00000c60


	//   ....[12]....
        /*00b0*/ 	.word	0x00000cd0


	//   ....[13]....
        /*00b4*/ 	.word	0x00000d40


	//   ....[14]....
        /*00b8*/ 	.word	0x00000db0


	//   ....[15]....
        /*00bc*/ 	.word	0x00000e10


	//   ....[16]....
        /*00c0*/ 	.word	0x00000e80


	//   ....[17]....
        /*00c4*/ 	.word	0x00000ef0


	//   ....[18]....
        /*00c8*/ 	.word	0x00000f60


	//   ....[19]....
        /*00cc*/ 	.word	0x00000fd0


	//----- nvinfo : EIATTR_EXIT_INSTR_OFFSETS
	.align		4
.L_1267:
        /*00d0*/ 	.byte	0x04, 0x1c
        /*00d2*/ 	.short	(.L_1269 - .L_1268)


	//   ....[0]....
.L_1268:
        /*00d4*/ 	.word	0x00000070


	//   ....[1]....
        /*00d8*/ 	.word	0x00000b90


	//----- nvinfo : EIATTR_MAX_THREADS
	.align		4
.L_1269:
        /*00dc*/ 	.byte	0x04, 0x05
        /*00de*/ 	.short	(.L_1271 - .L_1270)
.L_1270:
        /*00e0*/ 	.word	0x00000400
        /*00e4*/ 	.word	0x00000001
        /*00e8*/ 	.word	0x00000001


	//----- nvinfo : EIATTR_CRS_STACK_SIZE
	.align		4
.L_1271:
        /*00ec*/ 	.byte	0x04, 0x1e
        /*00ee*/ 	.short	(.L_1273 - .L_1272)
.L_1272:
        /*00f0*/ 	.word	0x00000000


	//----- nvinfo : EIATTR_CBANK_PARAM_SIZE
	.align		4
.L_1273:
        /*00f4*/ 	.byte	0x03, 0x19
        /*00f6*/ 	.short	0x0128


	//----- nvinfo : EIATTR_PARAM_CBANK
	.align		4
        /*00f8*/ 	.byte	0x04, 0x0a
        /*00fa*/ 	.short	(.L_1275 - .L_1274)
	.align		4
.L_1274:
        /*00fc*/ 	.word	index@(.nv.constant0._ZN10layer_norm22ln_bwd_finalize_kernelINS_22Kernel_traits_finalizeILj1536Ef13__nv_bfloat16S2_S2_fjLb0ELj1024ELj4ENS_18Kernel_traits_baseILj1536EfS2_S2_S2_fjLj1024EEEEELb0ELb0EEEvNS_9BwdParamsE)
        /*0100*/ 	.short	0x0210
        /*0102*/ 	.short	0x0128


	//----- nvinfo : EIATTR_SW_WAR
	.align		4
.L_1275:
        /*0104*/ 	.byte	0x04, 0x36
        /*0106*/ 	.short	(.L_1277 - .L_1276)
.L_1276:
        /*0108*/ 	.word	0x00000008
.L_1277:


//--------------------- .nv.info._ZN10layer_norm40ln_parallel_residual_bwd_finalize_kernelINS_22Kernel_traits_finalizeILj1536Ef13__nv_bfloat16S2_S2_fjLb0ELj1024ELj4ENS_18Kernel_traits_baseILj1536EfS2_S2_S2_fjLj1024EEEEELb0EEEvNS_9BwdParamsE --------------------------
	.section	.nv.info._ZN10layer_norm40ln_parallel_residual_bwd_finalize_kernelINS_22Kernel_traits_finalizeILj1536Ef13__nv_bfloat16S2_S2_fjLb0ELj1024ELj4ENS_18Kernel_traits_baseILj1536EfS2_S2_S2_fjLj1024EEEEELb0EEEvNS_9BwdParamsE,"",@"SHT_CUDA_INFO"
	.sectionflags	@""
	.align	4


	//----- nvinfo : EIATTR_CUDA_API_VERSION
	.align		4
        /*0000*/ 	.byte	0x04, 0x37
        /*0002*/ 	.short	(.L_1279 - .L_1278)
.L_1278:
        /*0004*/ 	.word	0x00000082


	//----- nvinfo : EIATTR_KPARAM_INFO
	.align		4
.L_1279:
        /*0008*/ 	.byte	0x04, 0x17
        /*000a*/ 	.short	(.L_1281 - .L_1280)
.L_1280:
        /*000c*/ 	.word	0x00000000
        /*0010*/ 	.short	0x0000
        /*0012*/ 	.short	0x0000
        /*0014*/ 	.byte	0x00, 0xf0, 0xa1, 0x04


	//----- nvinfo : EIATTR_SPARSE_MMA_MASK
	.align		4
.L_1281:
        /*0018*/ 	.byte	0x03, 0x50
        /*001a*/ 	.short	0x0000


	//----- nvinfo : EIATTR_MAXREG_COUNT
	.align		4
        /*001c*/ 	.byte	0x03, 0x1b
        /*001e*/ 	.short	0x0040


	//----- nvinfo : EIATTR_NUM_BARRIERS
	.align		4
        /*0020*/ 	.byte	0x02, 0x4c
        /*0022*/ 	.byte	0x01
	.zero		1


	//----- nvinfo : EIATTR_MERCURY_ISA_VERSION
	.align		4
        /*0024*/ 	.byte	0x03, 0x5f
        /*0026*/ 	.short	0x0101


	//----- nvinfo : EIATTR_COOP_GROUP_MASK_REGIDS
	.align		4
        /*0028*/ 	.byte	0x04, 0x29
        /*002a*/ 	.short	(.L_1283 - .L_1282)


	//   ....[0]....
.L_1282:
        /*002c*/ 	.word	0xffffffff


	//   ....[1]....
        /*0030*/ 	.word	0xffffffff


	//   ....[2]....
        /*0034*/ 	.word	0xffffffff


	//   ....[3]....
        /*0038*/ 	.word	0xffffffff


	//   ....[4]....
        /*003c*/ 	.word	0xffffffff


	//   ....[5]....
        /*0040*/ 	.word	0xffffffff


	//   ....[6]....
        /*0044*/ 	.word	0xffffffff


	//   ....[7]....
        /*0048*/ 	.word	0xffffffff


	//   ....[8]....
        /*004c*/ 	.word	0xffffffff


	//   ....[9]....
        /*0050*/ 	.word	0xffffffff


	//   ....[10]....
        /*0054*/ 	.word	0xffffffff


	//   ....[11]....
        /*0058*/ 	.word	0xffffffff


	//   ....[12]....
        /*005c*/ 	.word	0xffffffff


	//   ....[13]....
        /*0060*/ 	.word	0xffffffff


	//   ....[14]....
        /*0064*/ 	.word	0xffffffff


	//   ....[15]....
        /*0068*/ 	.word	0xffffffff


	//   ....[16]....
        /*006c*/ 	.word	0xffffffff


	//   ....[17]....
        /*0070*/ 	.word	0xffffffff


	//   ....[18]....
        /*0074*/ 	.word	0xffffffff


	//   ....[19]....
        /*0078*/ 	.word	0xffffffff


	//   ....[20]....
        /*007c*/ 	.word	0x0500000c


	//   ....[21]....
        /*0080*/ 	.word	0x0500000c


	//   ....[22]....
        /*0084*/ 	.word	0x0500000c


	//   ....[23]....
        /*0088*/ 	.word	0x0500000c


	//   ....[24]....
        /*008c*/ 	.word	0x0500000c


	//   ....[25]....
        /*0090*/ 	.word	0x0500000c


	//   ....[26]....
        /*0094*/ 	.word	0x0500000c


	//   ....[27]....
        /*0098*/ 	.word	0x0500000c


	//   ....[28]....
        /*009c*/ 	.word	0x0500000c


	//   ....[29]....
        /*00a0*/ 	.word	0x0500000c


	//   ....[30]....
        /*00a4*/ 	.word	0x0500000c


	//   ....[31]....
        /*00a8*/ 	.word	0x0500000c


	//   ....[32]....
        /*00ac*/ 	.word	0x0500000c


	//   ....[33]....
        /*00b0*/ 	.word	0x0500000c


	//   ....[34]....
        /*00b4*/ 	.word	0x0500000c


	//   ....[35]....
        /*00b8*/ 	.word	0x0500000c


	//   ....[36]....
        /*00bc*/ 	.word	0x0500000c


	//   ....[37]....
        /*00c0*/ 	.word	0x0500000c


	//   ....[38]....
        /*00c4*/ 	.word	0x0500000c


	//   ....[39]....
        /*00c8*/ 	.word	0x0500000c


	//----- nvinfo : EIATTR_COOP_GROUP_INSTR_OFFSETS
	.align		4
.L_1283:
        /*00cc*/ 	.byte	0x04, 0x28
        /*00ce*/ 	.short	(.L_1285 - .L_1284)


	//   ....[0]....
.L_1284:
        /*00d0*/ 	.word	0x00000ce0


	//   ....[1]....
        /*00d4*/ 	.word	0x00000cf0


	//   ....[2]....
        /*00d8*/ 	.word	0x00000d00


	//   ....[3]....
        /*00dc*/ 	.word	0x00000d10


	//   ....[4]....
        /*00e0*/ 	.word	0x00000d40


	//   ....[5]....
        /*00e4*/ 	.word	0x00000d70


	//   ....[6]....
        /*00e8*/ 	.word	0x00000d80


	//   ....[7]....
        /*00ec*/ 	.word	0x00000d90


	//   ....[8]....
        /*00f0*/ 	.word	0x00000db0


	//   ....[9]....
        /*00f4*/ 	.word	0x00000df0


	//   ....[10]....
        /*00f8*/ 	.word	0x00000e00


	//   ....[11]....
        /*00fc*/ 	.word	0x00000e10


	//   ....[12]....
        /*0100*/ 	.word	0x00000e30


	//   ....[13]....
        /*0104*/ 	.word	0x00000e70


	//   ....[14]....
        /*0108*/ 	.word	0x00000e80


	//   ....[15]....
        /*010c*/ 	.word	0x00000e90


	//   ....[16]....
        /*0110*/ 	.word	0x00000eb0


	//   ....[17]....
        /*0114*/ 	.word	0x00000ee0


	//   ....[18]....
        /*0118*/ 	.word	0x00000f00


	//   ....[19]....
        /*011c*/ 	.word	0x00000f10


	//   ....[20]....
        /*0120*/ 	.word	0x000011f0


	//   ....[21]....
        /*0124*/ 	.word	0x00001250


	//   ....[22]....
        /*0128*/ 	.word	0x000012b0


	//   ....[23]....
        /*012c*/ 	.word	0x00001310


	//   ....[24]....
        /*0130*/ 	.word	0x00001370


	//   ....[25]....
        /*0134*/ 	.word	0x000013d0


	//   ....[26]....
        /*0138*/ 	.word	0x00001440


	//   ....[27]....
        /*013c*/ 	.word	0x000014b0


	//   ....[28]....
        /*0140*/ 	.word	0x00001520


	//   ....[29]....
        /*0144*/ 	.word	0x00001590


	//   ....[30]....
        /*0148*/ 	.word	0x000015f0


	//   ....[31]....
        /*014c*/ 	.word	0x00001660


	//   ....[32]....
        /*0150*/ 	.word	0x000016d0


	//   ....[33]....
        /*0154*/ 	.word	0x00001740


	//   ....[34]....
        /*0158*/ 	.word	0x000017b0


	//   ....[35]....
        /*015c*/ 	.word	0x00001810


	//   ....[36]....
        /*0160*/ 	.word	0x00001880


	//   ....[37]....
        /*0164*/ 	.word	0x000018f0


	//   ....[38]....
        /*0168*/ 	.word	0x00001960


	//   ....[39]....
        /*016c*/ 	.word	0x000019d0


	//----- nvinfo : EIATTR_EXIT_INSTR_OFFSETS
	.align		4
.L_1285:
        /*0170*/ 	.byte	0x04, 0x1c
        /*0172*/ 	.short	(.L_1287 - .L_1286)


	//   ....[0]....
.L_1286:
        /*0174*/ 	.word	0x00000070


	//   ....[1]....
        /*0178*/ 	.word	0x00001190


	//----- nvinfo : EIATTR_MAX_THREADS
	.align		4
.L_1287:
        /*017c*/ 	.byte	0x04, 0x05
        /*017e*/ 	.short	(.L_1289 - .L_1288)
.L_1288:
        /*0180*/ 	.word	0x00000400
        /*0184*/ 	.word	0x00000001
        /*0188*/ 	.word	0x00000001


	//----- nvinfo : EIATTR_CRS_STACK_SIZE
	.align		4
.L_1289:
        /*018c*/ 	.byte	0x04, 0x1e
        /*018e*/ 	.short	(.L_1291 - .L_1290)
.L_1290:
        /*0190*/ 	.word	0x00000000


	//----- nvinfo : EIATTR_CBANK_PARAM_SIZE
	.align		4
.L_1291:
        /*0194*/ 	.byte	0x03, 0x19
        /*0196*/ 	.short	0x0128


	//----- nvinfo : EIATTR_PARAM_CBANK
	.align		4
        /*0198*/ 	.byte	0x04, 0x0a
        /*019a*/ 	.short	(.L_1293 - .L_1292)
	.align		4
.L_1292:
        /*019c*/ 	.word	index@(.nv.constant0._ZN10layer_norm40ln_parallel_residual_bwd_finalize_kernelINS_22Kernel_traits_finalizeILj1536Ef13__nv_bfloat16S2_S2_fjLb0ELj1024ELj4ENS_18Kernel_traits_baseILj1536EfS2_S2_S2_fjLj1024EEEEELb0EEEvNS_9BwdParamsE)
        /*01a0*/ 	.short	0x0210
        /*01a2*/ 	.short	0x0128


	//----- nvinfo : EIATTR_SW_WAR
	.align		4
.L_1293:
        /*01a4*/ 	.byte	0x04, 0x36
        /*01a6*/ 	.short	(.L_1295 - .L_1294)
.L_1294:
        /*01a8*/ 	.word	0x00000008
.L_1295:


//--------------------- .nv.info._ZN10layer_norm31ln_parallel_residual_bwd_kernelINS_13Kernel_traitsIf13__nv_bfloat16S2_S2_fjLj1536ELj1ELj1ELj4ELj8ENS_18Kernel_traits_baseILj1536EfS2_S2_S2_fjLj128EEEEELb1ELb1ELb0EEEvNS_9BwdParamsE --------------------------
	.section	.nv.info._ZN10layer_norm31ln_parallel_residual_bwd_kernelINS_13Kernel_traitsIf13__nv_bfloat16S2_S2_fjLj1536ELj1ELj1ELj4ELj8ENS_18Kernel_traits_baseILj1536EfS2_S2_S2_fjLj128EEEEELb1ELb1ELb0EEEvNS_9BwdParamsE,"",@"SHT_CUDA_INFO"
	.sectionflags	@""
	.align	4


	//----- nvinfo : EIATTR_CUDA_API_VERSION
	.align		4
        /*0000*/ 	.byte	0x04, 0x37
        /*0002*/ 	.short	(.L_1297 - .L_1296)
.L_1296:
        /*0004*/ 	.word	0x00000082


	//----- nvinfo : EIATTR_KPARAM_INFO
	.align		4
.L_1297:
        /*0008*/ 	.byte	0x04, 0x17
        /*000a*/ 	.short	(.L_1299 - .L_1298)
.L_1298:
        /*000c*/ 	.word	0x00000000
        /*0010*/ 	.short	0x0000
        /*0012*/ 	.short	0x0000
        /*0014*/ 	.byte	0x00, 0xf0, 0xa1, 0x04


	//----- nvinfo : EIATTR_SPARSE_MMA_MASK
	.align		4
.L_1299:
        /*0018*/ 	.byte	0x03, 0x50
        /*001a*/ 	.short	0x0000


	//----- nvinfo : EIATTR_MAXREG_COUNT
	.align		4
        /*001c*/ 	.byte	0x03, 0x1b
        /*001e*/ 	.short	0x00ff


	//----- nvinfo : EIATTR_NUM_BARRIERS
	.align		4
        /*0020*/ 	.byte	0x02, 0x4c
        /*0022*/ 	.byte	0x01
	.zero		1


	//----- nvinfo : EIATTR_MERCURY_ISA_VERSION
	.align		4
        /*0024*/ 	.byte	0x03, 0x5f
        /*0026*/ 	.short	0x0101


	//----- nvinfo : EIATTR_COOP_GROUP_MASK_REGIDS
	.align		4
        /*0028*/ 	.byte	0x04, 0x29
        /*002a*/ 	.short	(.L_1301 - .L_1300)


	//   ....[0]....
.L_1300:
        /*002c*/ 	.word	0xffffffff


	//   ....[1]....
        /*0030*/ 	.word	0xffffffff


	//   ....[2]....
        /*0034*/ 	.word	0xffffffff


	//   ....[3]....
        /*0038*/ 	.word	0xffffffff


	//   ....[4]....
        /*003c*/ 	.word	0xffffffff


	//   ....[5]....
        /*0040*/ 	.word	0xffffffff


	//   ....[6]....
        /*0044*/ 	.word	0xffffffff


	//   ....[7]....
        /*0048*/ 	.word	0xffffffff


	//   ....[8]....
        /*004c*/ 	.word	0xffffffff


	//   ....[9]....
        /*0050*/ 	.word	0xffffffff


	//   ....[10]....
        /*0054*/ 	.word	0x05000063


	//   ....[11]....
        /*0058*/ 	.word	0x05000063


	//   ....[12]....
        /*005c*/ 	.word	0x05000063


	//   ....[13]....
        /*0060*/ 	.word	0x05000063


	//   ....[14]....
        /*0064*/ 	.word	0x05000063


	//   ....[15]....
        /*0068*/ 	.word	0x05000063


	//   ....[16]....
        /*006c*/ 	.word	0x05000063


	//   ....[17]....
        /*0070*/ 	.word	0x05000063


	//   ....[18]....
        /*0074*/ 	.word	0x05000063


	//   ....[19]....
        /*0078*/ 	.word	0x05000063


	//----- nvinfo : EIATTR_COOP_GROUP_INSTR_OFFSETS
	.align		4
.L_1301:
        /*007c*/ 	.byte	0x04, 0x28
        /*007e*/ 	.short	(.L_1303 - .L_1302)


	//   ....[0]....
.L_1302:
        /*0080*/ 	.word	0x00001230


	//   ....[1]....
        /*0084*/ 	.word	0x00001240


	//   ....[2]....
        /*0088*/ 	.word	0x00001270


	//   ....[3]....
        /*008c*/ 	.word	0x00001280


	//   ....[4]....
        /*0090*/ 	.word	0x000012b0


	//   ....[5]....
        /*0094*/ 	.word	0x000012c0


	//   ....[6]....
        /*0098*/ 	.word	0x000012f0


	//   ....[7]....
        /*009c*/ 	.word	0x00001300


	//   ....[8]....
        /*00a0*/ 	.word	0x00001330


	//   ....[9]....
        /*00a4*/ 	.word	0x00001340


	//   ....[10]....
        /*00a8*/ 	.word	0x00002a20


	//   ....[11]....
        /*00ac*/ 	.word	0x00002a70


	//   ....[12]....
        /*00b0*/ 	.word	0x00002ae0


	//   ....[13]....
        /*00b4*/ 	.word	0x00002b40


	//   ....[14]....
        /*00b8*/ 	.word	0x00002bb0


	//   ....[15]....
        /*00bc*/ 	.word	0x00002c10


	//   ....[16]....
        /*00c0*/ 	.word	0x00002c80


	//   ....[17]....
        /*00c4*/ 	.word	0x00002ce0


	//   ....[18]....
        /*00c8*/ 	.word	0x00002d50


	//   ....[19]....
        /*00cc*/ 	.word	0x00002db0


	//----- nvinfo : EIATTR_EXIT_INSTR_OFFSETS
	.align		4
.L_1303:
        /*00d0*/ 	.byte	0x04, 0x1c
        /*00d2*/ 	.short	(.L_1305 - .L_1304)


	//   ....[0]....
.L_1304:
        /*00d4*/ 	.word	0x00002940


	//   ....[1]....
        /*00d8*/ 	.word	0x000029c0


	//----- nvinfo : EIATTR_MAX_THREADS
	.align		4
.L_1305:
        /*00dc*/ 	.byte	0x04, 0x05
        /*00de*/ 	.short	(.L_1307 - .L_1306)
.L_1306:
        /*00e0*/ 	.word	0x00000080
        /*00e4*/ 	.word	0x00000001
        /*00e8*/ 	.word	0x00000001


	//----- nvinfo : EIATTR_CRS_STACK_SIZE
	.align		4
.L_1307:
        /*00ec*/ 	.byte	0x04, 0x1e
        /*00ee*/ 	.short	(.L_1309 - .L_1308)
.L_1308:
        /*00f0*/ 	.word	0x00000000


	//----- nvinfo : EIATTR_CBANK_PARAM_SIZE
	.align		4
.L_1309:
        /*00f4*/ 	.byte	0x03, 0x19
        /*00f6*/ 	.short	0x0128


	//----- nvinfo : EIATTR_PARAM_CBANK
	.align		4
        /*00f8*/ 	.byte	0x04, 0x0a
        /*00fa*/ 	.short	(.L_1311 - .L_1310)
	.align		4
.L_1310:
        /*00fc*/ 	.word	index@(.nv.constant0._ZN10layer_norm31ln_parallel_residual_bwd_kernelINS_13Kernel_traitsIf13__nv_bfloat16S2_S2_fjLj1536ELj1ELj1ELj4ELj8ENS_18Kernel_traits_baseILj1536EfS2_S2_S2_fjLj128EEEEELb1ELb1ELb0EEEvNS_9BwdParamsE)
        /*0100*/ 	.short	0x0210
        /*0102*/ 	.short	0x0128


	//----- nvinfo : EIATTR_SW_WAR
	.align		4
.L_1311:
        /*0104*/ 	.byte	0x04, 0x36
        /*0106*/ 	.short	(.L_1313 - .L_1312)
.L_1312:
        /*0108*/ 	.word	0x00000008
.L_1313:


//--------------------- .nv.info._ZN10layer_norm22ln_bwd_finalize_kernelINS_22Kernel_traits_finalizeILj1536Ef13__nv_bfloat16S2_S2_fjLb0ELj1024ELj4ENS_18Kernel_traits_baseILj1536EfS2_S2_S2_fjLj1024EEEEELb0ELb1EEEvNS_9BwdParamsE --------------------------
	.section	.nv.info._ZN10layer_norm22ln_bwd_finalize_kernelINS_22Kernel_traits_finalizeILj1536Ef13__nv_bfloat16S2_S2_fjLb0ELj1024ELj4ENS_18Kernel_traits_baseILj1536EfS2_S2_S2_fjLj1024EEEEELb0ELb1EEEvNS_9BwdParamsE,"",@"SHT_CUDA_INFO"
	.sectionflags	@""
	.align	4


	//----- nvinfo : EIATTR_CUDA_API_VERSION
	.align		4
        /*0000*/ 	.byte	0x04, 0x37
        /*0002*/ 	.short	(.L_1315 - .L_1314)
.L_1314:
        /*0004*/ 	.word	0x00000082


	//----- nvinfo : EIATTR_KPARAM_INFO
	.align		4
.L_1315:
        /*0008*/ 	.byte	0x04, 0x17
        /*000a*/ 	.short	(.L_1317 - .L_1316)
.L_1316:
        /*000c*/ 	.word	0x00000000
        /*0010*/ 	.short	0x0000
        /*0012*/ 	.short	0x0000
        /*0014*/ 	.byte	0x00, 0xf0, 0xa1, 0x04


	//----- nvinfo : EIATTR_SPARSE_MMA_MASK
	.align		4
.L_1317:
        /*0018*/ 	.byte	0x03, 0x50
        /*001a*/ 	.short	0x0000


	//----- nvinfo : EIATTR_MAXREG_COUNT
	.align		4
        /*001c*/ 	.byte	0x03, 0x1b
        /*001e*/ 	.short	0x0040


	//----- nvinfo : EIATTR_NUM_BARRIERS
	.align		4
        /*0020*/ 	.byte	0x02, 0x4c
        /*0022*/ 	.byte	0x01
	.zero		1


	//----- nvinfo : EIATTR_MERCURY_ISA_VERSION
	.align		4
        /*0024*/ 	.byte	0x03, 0x5f
        /*0026*/ 	.short	0x0101


	//----- nvinfo : EIATTR_COOP_GROUP_MASK_REGIDS
	.align		4
        /*0028*/ 	.byte	0x04, 0x29
        /*002a*/ 	.short	(.L_1319 - .L_1318)


	//   ....[0]....
.L_1318:
        /*002c*/ 	.word	0xffffffff


	//   ....[1]....
        /*0030*/ 	.word	0xffffffff


	//   ....[2]....
        /*0034*/ 	.word	0xffffffff


	//   ....[3]....
        /*0038*/ 	.word	0xffffffff


	//   ....[4]....
        /*003c*/ 	.word	0xffffffff


	//   ....[5]....
        /*0040*/ 	.word	0xffffffff


	//   ....[6]....
        /*0044*/ 	.word	0xffffffff


	//   ....[7]....
        /*0048*/ 	.word	0xffffffff


	//   ....[8]....
        /*004c*/ 	.word	0xffffffff


	//   ....[9]....
        /*0050*/ 	.word	0xffffffff


	//   ....[10]....
        /*0054*/ 	.word	0x05000011


	//   ....[11]....
        /*0058*/ 	.word	0x05000011


	//   ....[12]....
        /*005c*/ 	.word	0x05000011


	//   ....[13]....
        /*0060*/ 	.word	0x05000011


	//   ....[14]....
        /*0064*/ 	.word	0x05000011


	//   ....[15]....
        /*0068*/ 	.word	0x05000011


	//   ....[16]....
        /*006c*/ 	.word	0x05000011


	//   ....[17]....
        /*0070*/ 	.word	0x05000011


	//   ....[18]....
        /*0074*/ 	.word	0x05000011


	//   ....[19]....
        /*0078*/ 	.word	0x05000011


	//----- nvinfo : EIATTR_COOP_GROUP_INSTR_OFFSETS
	.align		4
.L_1319:
        /*007c*/ 	.byte	0x04, 0x28
        /*007e*/ 	.short	(.L_1321 - .L_1320)


	//   ....[0]....
.L_1320:
        /*0080*/ 	.word	0x000008e0


	//   ....[1]....
        /*0084*/ 	.word	0x000008f0


	//   ....[2]....
        /*0088*/ 	.word	0x00000920


	//   ....[3]....
        /*008c*/ 	.word	0x00000930


	//   ....[4]....
        /*0090*/ 	.word	0x00000960


	//   ....[5]....
        /*0094*/ 	.word	0x00000970


	//   ....[6]....
        /*0098*/ 	.word	0x000009a0


	//   ....[7]....
        /*009c*/ 	.word	0x000009b0


	//   ....[8]....
        /*00a0*/ 	.word	0x000009e0


	//   ....[9]....
        /*00a4*/ 	.word	0x000009f0


	//   ....[10]....
        /*00a8*/ 	.word	0x00000ba0


	//   ....[11]....
        /*00ac*/ 	.word	0x00000c10


	//   ....[12]....
        /*00b0*/ 	.word	0x00000c80


	//   ....[13]....
        /*00b4*/ 	.word	0x00000cf0


	//   ....[14]....
        /*00b8*/ 	.word	0x00000d60


	//   ....[15]....
        /*00bc*/ 	.word	0x00000dc0


	//   ....[16]....
        /*00c0*/ 	.word	0x00000e30


	//   ....[17]....
        /*00c4*/ 	.word	0x00000ea0


	//   ....[18]....
        /*00c8*/ 	.word	0x00000f10


	//   ....[19]....
        /*00cc*/ 	.word	0x00000f80


	//----- nvinfo : EIATTR_EXIT_INSTR_OFFSETS
	.align		4
.L_1321:
        /*00d0*/ 	.byte	0x04, 0x1c
        /*00d2*/ 	.short	(.L_1323 - .L_1322)


	//   ....[0]....
.L_1322:
        /*00d4*/ 	.word	0x00000070


	//   ....[1]....
        /*00d8*/ 	.word	0x00000b40


	//----- nvinfo : EIATTR_MAX_THREADS
	.align		4
.L_1323:
        /*00dc*/ 	.byte	0x04, 0x05
        /*00de*/ 	.short	(.L_1325 - .L_1324)
.L_1324:
        /*00e0*/ 	.word	0x00000400
        /*00e4*/ 	.word	0x00000001
        /*00e8*/ 	.word	0x00000001


	//----- nvinfo : EIATTR_CRS_STACK_SIZE
	.align		4
.L_1325:
        /*00ec*/ 	.byte	0x04, 0x1e
        /*00ee*/ 	.short	(.L_1327 - .L_1326)
.L_1326:
        /*00f0*/ 	.word	0x00000000


	//----- nvinfo : EIATTR_CBANK_PARAM_SIZE
	.align		4
.L_1327:
        /*00f4*/ 	.byte	0x03, 0x19
        /*00f6*/ 	.short	0x0128


	//----- nvinfo : EIATTR_PARAM_CBANK
	.align		4
        /*00f8*/ 	.byte	0x04, 0x0a
        /*00fa*/ 	.short	(.L_1329 - .L_1328)
	.align		4
.L_1328:
        /*00fc*/ 	.word	index@(.nv.constant0._ZN10layer_norm22ln_bwd_finalize_kernelINS_22Kernel_traits_finalizeILj1536Ef13__nv_bfloat16S2_S2_fjLb0ELj1024ELj4ENS_18Kernel_traits_baseILj1536EfS2_S2_S2_fjLj1024EEEEELb0ELb1EEEvNS_9BwdParamsE)
        /*0100*/ 	.short	0x0210
        /*0102*/ 	.short	0x0128


	//----- nvinfo : EIATTR_SW_WAR
	.align		4
.L_1329:
        /*0104*/ 	.byte	0x04, 0x36
        /*0106*/ 	.short	(.L_1331 - .L_1330)
.L_1330:
        /*0108*/ 	.word	0x00000008
.L_1331:


//--------------------- .nv.info._ZN10layer_norm40ln_parallel_residual_bwd_finalize_kernelINS_22Kernel_traits_finalizeILj1536Ef13__nv_bfloat16S2_S2_fjLb0ELj1024ELj4ENS_18Kernel_traits_baseILj1536EfS2_S2_S2_fjLj1024EEEEELb1EEEvNS_9BwdParamsE --------------------------
	.section	.nv.info._ZN10layer_norm40ln_parallel_residual_bwd_finalize_kernelINS_22Kernel_traits_finalizeILj1536Ef13__nv_bfloat16S2_S2_fjLb0ELj1024ELj4ENS_18Kernel_traits_baseILj1536EfS2_S2_S2_fjLj1024EEEEELb1EEEvNS_9BwdParamsE,"",@"SHT_CUDA_INFO"
	.sectionflags	@""
	.align	4


	//----- nvinfo : EIATTR_CUDA_API_VERSION
	.align		4
        /*0000*/ 	.byte	0x04, 0x37
        /*0002*/ 	.short	(.L_1333 - .L_1332)
.L_1332:
        /*0004*/ 	.word	0x00000082


	//----- nvinfo : EIATTR_KPARAM_INFO
	.align		4
.L_1333:
        /*0008*/ 	.byte	0x04, 0x17
        /*000a*/ 	.short	(.L_1335 - .L_1334)
.L_1334:
        /*000c*/ 	.word	0x00000000
        /*0010*/ 	.short	0x0000
        /*0012*/ 	.short	0x0000
        /*0014*/ 	.byte	0x00, 0xf0, 0xa1, 0x04


	//----- nvinfo : EIATTR_SPARSE_MMA_MASK
	.align		4
.L_1335:
        /*0018*/ 	.byte	0x03, 0x50
        /*001a*/ 	.short	0x0000


	//----- nvinfo : EIATTR_MAXREG_COUNT
	.align		4
        /*001c*/ 	.byte	0x03, 0x1b
        /*001e*/ 	.short	0x0040


	//----- nvinfo : EIATTR_NUM_BARRIERS
	.align		4
        /*0020*/ 	.byte	0x02, 0x4c
        /*0022*/ 	.byte	0x01
	.zero		1


	//----- nvinfo : EIATTR_MERCURY_ISA_VERSION
	.align		4
        /*0024*/ 	.byte	0x03, 0x5f
        /*0026*/ 	.short	0x0101


	//----- nvinfo : EIATTR_COOP_GROUP_MASK_REGIDS
	.align		4
        /*0028*/ 	.byte	0x04, 0x29
        /*002a*/ 	.short	(.L_1337 - .L_1336)


	//   ....[0]....
.L_1336:
        /*002c*/ 	.word	0xffffffff


	//   ....[1]....
        /*0030*/ 	.word	0xffffffff


	//   ....[2]....
        /*0034*/ 	.word	0xffffffff


	//   ....[3]....
        /*0038*/ 	.word	0xffffffff


	//   ....[4]....
        /*003c*/ 	.word	0xffffffff


	//   ....[5]....
        /*0040*/ 	.word	0xffffffff


	//   ....[6]....
        /*0044*/ 	.word	0xffffffff


	//   ....[7]....
        /*0048*/ 	.word	0xffffffff


	//   ....[8]....
        /*004c*/ 	.word	0xffffffff


	//   ....[9]....
        /*0050*/ 	.word	0xffffffff


	//   ....[10]....
        /*0054*/ 	.word	0xffffffff


	//   ....[11]....
        /*0058*/ 	.word	0xffffffff


	//   ....[12]....
        /*005c*/ 	.word	0xffffffff


	//   ....[13]....
        /*0060*/ 	.word	0xffffffff


	//   ....[14]....
        /*0064*/ 	.word	0xffffffff


	//   ....[15]....
        /*0068*/ 	.word	0xffffffff


	//   ....[16]....
        /*006c*/ 	.word	0xffffffff


	//   ....[17]....
        /*0070*/ 	.word	0xffffffff


	//   ....[18]....
        /*0074*/ 	.word	0xffffffff


	//   ....[19]....
        /*0078*/ 	.word	0xffffffff


	//   ....[20]....
        /*007c*/ 	.word	0x0500000b


	//   ....[21]....
        /*0080*/ 	.word	0x0500000b


	//   ....[22]....
        /*0084*/ 	.word	0x0500000b


	//   ....[23]....
        /*0088*/ 	.word	0x0500000b


	//   ....[24]....
        /*008c*/ 	.word	0x0500000b


	//   ....[25]....
        /*0090*/ 	.word	0x0500000b


	//   ....[26]....
        /*0094*/ 	.word	0x0500000b


	//   ....[27]....
        /*0098*/ 	.word	0x0500000b


	//   ....[28]....
        /*009c*/ 	.word	0x0500000b


	//   ....[29]....
        /*00a0*/ 	.word	0x0500000b


	//   ....[30]....
        /*00a4*/ 	.word	0x0500000b


	//   ....[31]....
        /*00a8*/ 	.word	0x0500000b


	//   ....[32]....
        /*00ac*/ 	.word	0x0500000b


	//   ....[33]....
        /*00b0*/ 	.word	0x0500000b


	//   ....[34]....
        /*00b4*/ 	.word	0x0500000b


	//   ....[35]....
        /*00b8*/ 	.word	0x0500000b


	//   ....[36]....
        /*00bc*/ 	.word	0x0500000b


	//   ....[37]....
        /*00c0*/ 	.word	0x0500000b


	//   ....[38]....
        /*00c4*/ 	.word	0x0500000b


	//   ....[39]....
        /*00c8*/ 	.word	0x0500000b


	//----- nvinfo : EIATTR_COOP_GROUP_INSTR_OFFSETS
	.align		4
.L_1337:
        /*00cc*/ 	.byte	0x04, 0x28
        /*00ce*/ 	.short	(.L_1339 - .L_1338)


	//   ....[0]....
.L_1338:
        /*00d0*/ 	.word	0x00000ce0


	//   ....[1]....
        /*00d4*/ 	.word	0x00000cf0


	//   ....[2]....
        /*00d8*/ 	.word	0x00000d00


	//   ....[3]....
        /*00dc*/ 	.word	0x00000d10


	//   ....[4]....
        /*00e0*/ 	.word	0x00000d40


	//   ....[5]....
        /*00e4*/ 	.word	0x00000d70


	//   ....[6]....
        /*00e8*/ 	.word	0x00000d80


	//   ....[7]....
        /*00ec*/ 	.word	0x00000d90


	//   ....[8]....
        /*00f0*/ 	.word	0x00000db0


	//   ....[9]....
        /*00f4*/ 	.word	0x00000df0


	//   ....[10]....
        /*00f8*/ 	.word	0x00000e00


	//   ....[11]....
        /*00fc*/ 	.word	0x00000e10


	//   ....[12]....
        /*0100*/ 	.word	0x00000e30


	//   ....[13]....
        /*0104*/ 	.word	0x00000e70


	//   ....[14]....
        /*0108*/ 	.word	0x00000e80


	//   ....[15]....
        /*010c*/ 	.word	0x00000e90


	//   ....[16]....
        /*0110*/ 	.word	0x00000eb0


	//   ....[17]....
        /*0114*/ 	.word	0x00000ee0


	//   ....[18]....
        /*0118*/ 	.word	0x00000f00


	//   ....[19]....
        /*011c*/ 	.word	0x00000f10


	//   ....[20]....
        /*0120*/ 	.word	0x000011d0


	//   ....[21]....
        /*0124*/ 	.word	0x00001230


	//   ....[22]....
        /*0128*/ 	.word	0x00001290


	//   ....[23]....
        /*012c*/ 	.word	0x000012f0


	//   ....[24]....
        /*0130*/ 	.word	0x00001350


	//   ....[25]....
        /*0134*/ 	.word	0x000013b0


	//   ....[26]....
        /*0138*/ 	.word	0x00001420


	//   ....[27]....
        /*013c*/ 	.word	0x00001490


	//   ....[28]....
        /*0140*/ 	.word	0x00001500


	//   ....[29]....
        /*0144*/ 	.word	0x00001570


	//   ....[30]....
        /*0148*/ 	.word	0x000015d0


	//   ....[31]....
        /*014c*/ 	.word	0x00001640


	//   ....[32]....
        /*0150*/ 	.word	0x000016b0


	//   ....[33]....
        /*0154*/ 	.word	0x00001720


	//   ....[34]....
        /*0158*/ 	.word	0x00001790


	//   ....[35]....
        /*015c*/ 	.word	0x000017f0


	//   ....[36]....
        /*0160*/ 	.word	0x00001860


	//   ....[37]....
        /*0164*/ 	.word	0x000018d0


	//   ....[38]....
        /*0168*/ 	.word	0x00001940


	//   ....[39]....
        /*016c*/ 	.word	0x000019b0


	//----- nvinfo : EIATTR_EXIT_INSTR_OFFSETS
	.align		4
.L_1339:
        /*0170*/ 	.byte	0x04, 0x1c
        /*0172*/ 	.short	(.L_1341 - .L_1340)


	//   ....[0]....
.L_1340:
        /*0174*/ 	.word	0x00000070


	//   ....[1]....
        /*0178*/ 	.word	0x00001170


	//----- nvinfo : EIATTR_MAX_THREADS
	.align		4
.L_1341:
        /*017c*/ 	.byte	0x04, 0x05
        /*017e*/ 	.short	(.L_1343 - .L_1342)
.L_1342:
        /*0180*/ 	.word	0x00000400
        /*0184*/ 	.word	0x00000001
        /*0188*/ 	.word	0x00000001


	//----- nvinfo : EIATTR_CRS_STACK_SIZE
	.align		4
.L_1343:
        /*018c*/ 	.byte	0x04, 0x1e
        /*018e*/ 	.short	(.L_1345 - .L_1344)
.L_1344:
        /*0190*/ 	.word	0x00000000


	//----- nvinfo : EIATTR_CBANK_PARAM_SIZE
	.align		4
.L_1345:
        /*0194*/ 	.byte	0x03, 0x19
        /*0196*/ 	.short	0x0128


	//----- nvinfo : EIATTR_PARAM_CBANK
	.align		4
        /*0198*/ 	.byte	0x04, 0x0a
        /*019a*/ 	.short	(.L_1347 - .L_1346)
	.align		4
.L_1346:
        /*019c*/ 	.word	index@(.nv.constant0._ZN10layer_norm40ln_parallel_residual_bwd_finalize_kernelINS_22Kernel_traits_finalizeILj1536Ef13__nv_bfloat16S2_S2_fjLb0ELj1024ELj4ENS_18Kernel_traits_baseILj1536EfS2_S2_S2_fjLj1024EEEEELb1EEEvNS_9BwdParamsE)
        /*01a0*/ 	.short	0x0210
        /*01a2*/ 	.short	0x0128


	//----- nvinfo : EIATTR_SW_WAR
	.align		4
.L_1347:
        /*01a4*/ 	.byte	0x04, 0x36
        /*01a6*/ 	.short	(.L_1349 - .L_1348)
.L_1348:
        /*01a8*/ 	.word	0x00000008
.L_1349:


//--------------------- .nv.info._ZN10layer_norm31ln_parallel_residual_bwd_kernelINS_13Kernel_traitsIf13__nv_bfloat16S2_S2_fjLj1536ELj1ELj1ELj4ELj8ENS_18Kernel_traits_baseILj1536EfS2_S2_S2_fjLj128EEEEELb1ELb1ELb1EEEvNS_9BwdParamsE --------------------------
	.section	.nv.info._ZN10layer_norm31ln_parallel_residual_bwd_kernelINS_13Kernel_traitsIf13__nv_bfloat16S2_S2_fjLj1536ELj1ELj1ELj4ELj8ENS_18Kernel_traits_baseILj1536EfS2_S2_S2_fjLj128EEEEELb1ELb1ELb1EEEvNS_9BwdParamsE,"",@"SHT_CUDA_INFO"
	.sectionflags	@""
	.align	4


	//----- nvinfo : EIATTR_CUDA_API_VERSION
	.align		4
        /*0000*/ 	.byte	0x04, 0x37
        /*0002*/ 	.short	(.L_1351 - .L_1350)
.L_1350:
        /*0004*/ 	.word	0x00000082


	//----- nvinfo : EIATTR_KPARAM_INFO
	.align		4
.L_1351:
        /*0008*/ 	.byte	0x04, 0x17
        /*000a*/ 	.short	(.L_1353 - .L_1352)
.L_1352:
        /*000c*/ 	.word	0x00000000
        /*0010*/ 	.short	0x0000
        /*0012*/ 	.short	0x0000
        /*0014*/ 	.byte	0x00, 0xf0, 0xa1, 0x04


	//----- nvinfo : EIATTR_SPARSE_MMA_MASK
	.align		4
.L_1353:
        /*0018*/ 	.byte	0x03, 0x50
        /*001a*/ 	.short	0x0000


	//----- nvinfo : EIATTR_MAXREG_COUNT
	.align		4
        /*001c*/ 	.byte	0x03, 0x1b
        /*001e*/ 	.short	0x00ff


	//----- nvinfo : EIATTR_NUM_BARRIERS
	.align		4
        /*0020*/ 	.byte	0x02, 0x4c
        /*0022*/ 	.byte	0x01
	.zero		1


	//----- nvinfo : EIATTR_MERCURY_ISA_VERSION
	.align		4
        /*0024*/ 	.byte	0x03, 0x5f
        /*0026*/ 	.short	0x0101


	//----- nvinfo : EIATTR_COOP_GROUP_MASK_REGIDS
	.align		4
        /*0028*/ 	.byte	0x04, 0x29
        /*002a*/ 	.short	(.L_1355 - .L_1354)


	//   ....[0]....
.L_1354:
        /*002c*/ 	.word	0xffffffff


	//   ....[1]....
        /*0030*/ 	.word	0xffffffff


	//   ....[2]....
        /*0034*/ 	.word	0xffffffff


	//   ....[3]....
        /*0038*/ 	.word	0xffffffff


	//   ....[4]....
        /*003c*/ 	.word	0xffffffff


	//   ....[5]....
        /*0040*/ 	.word	0xffffffff


	//   ....[6]....
        /*0044*/ 	.word	0xffffffff


	//   ....[7]....
        /*0048*/ 	.word	0xffffffff


	//   ....[8]....
        /*004c*/ 	.word	0xffffffff


	//   ....[9]....
        /*0050*/ 	.word	0xffffffff


	//   ....[10]....
        /*0054*/ 	.word	0x05000067


	//   ....[11]....
        /*0058*/ 	.word	0x05000067


	//   ....[12]....
        /*005c*/ 	.word	0x05000067


	//   ....[13]....
        /*0060*/ 	.word	0x05000067


	//   ....[14]....
        /*0064*/ 	.word	0x05000067


	//   ....[15]....
        /*0068*/ 	.word	0x05000067


	//   ....[16]....
        /*006c*/ 	.word	0x05000067


	//   ....[17]....
        /*0070*/ 	.word	0x05000067


	//   ....[18]....
        /*0074*/ 	.word	0x05000067


	//   ....[19]....
        /*0078*/ 	.word	0x05000067


	//----- nvinfo : EIATTR_COOP_GROUP_INSTR_OFFSETS
	.align		4
.L_1355:
        /*007c*/ 	.byte	0x04, 0x28
        /*007e*/ 	.short	(.L_1357 - .L_1356)


	//   ....[0]....
.L_1356:
        /*0080*/ 	.word	0x000011a0


	//   ....[1]....
        /*0084*/ 	.word	0x000011b0


	//   ....[2]....
        /*0088*/ 	.word	0x000011e0


	//   ....[3]....
        /*008c*/ 	.word	0x000011f0


	//   ....[4]....
        /*0090*/ 	.word	0x00001220


	//   ....[5]....
        /*0094*/ 	.word	0x00001230


	//   ....[6]....
        /*0098*/ 	.word	0x00001260


	//   ....[7]....
        /*009c*/ 	.word	0x00001270


	//   ....[8]....
        /*00a0*/ 	.word	0x000012a0


	//   ....[9]....
        /*00a4*/ 	.word	0x000012b0


	//   ....[10]....
        /*00a8*/ 	.word	0x00002810


	//   ....[11]....
        /*00ac*/ 	.word	0x00002860


	//   ....[12]....
        /*00b0*/ 	.word	0x000028d0


	//   ....[13]....
        /*00b4*/ 	.word	0x00002930


	//   ....[14]....
        /*00b8*/ 	.word	0x000029a0


	//   ....[15]....
        /*00bc*/ 	.word	0x00002a00


	//   ....[16]....
        /*00c0*/ 	.word	0x00002a70


	//   ....[17]....
        /*00c4*/ 	.word	0x00002ad0


	//   ....[18]....
        /*00c8*/ 	.word	0x00002b40


	//   ....[19]....
        /*00cc*/ 	.word	0x00002ba0


	//----- nvinfo : EIATTR_EXIT_INSTR_OFFSETS
	.align		4
.L_1357:
        /*00d0*/ 	.byte	0x04, 0x1c
        /*00d2*/ 	.short	(.L_1359 - .L_1358)


	//   ....[0]....
.L_1358:
        /*00d4*/ 	.word	0x000027b0


	//----- nvinfo : EIATTR_MAX_THREADS
	.align		4
.L_1359:
        /*00d8*/ 	.byte	0x04, 0x05
        /*00da*/ 	.short	(.L_1361 - .L_1360)
.L_1360:
        /*00dc*/ 	.word	0x00000080
        /*00e0*/ 	.word	0x00000001
        /*00e4*/ 	.word	0x00000001


	//----- nvinfo : EIATTR_CRS_STACK_SIZE
	.align		4
.L_1361:
        /*00e8*/ 	.byte	0x04, 0x1e
        /*00ea*/ 	.short	(.L_1363 - .L_1362)
.L_1362:
        /*00ec*/ 	.word	0x00000000


	//----- nvinfo : EIATTR_CBANK_PARAM_SIZE
	.align		4
.L_1363:
        /*00f0*/ 	.byte	0x03, 0x19
        /*00f2*/ 	.short	0x0128


	//----- nvinfo : EIATTR_PARAM_CBANK
	.align		4
        /*00f4*/ 	.byte	0x04, 0x0a
        /*00f6*/ 	.short	(.L_1365 - .L_1364)
	.align		4
.L_1364:
        /*00f8*/ 	.word	index@(.nv.constant0._ZN10layer_norm31ln_parallel_residual_bwd_kernelINS_13Kernel_traitsIf13__nv_bfloat16S2_S2_fjLj1536ELj1ELj1ELj4ELj8ENS_18Kernel_traits_baseILj1536EfS2_S2_S2_fjLj128EEEEELb1ELb1ELb1EEEvNS_9BwdParamsE)
        /*00fc*/ 	.short	0x0210
        /*00fe*/ 	.short	0x0128


	//----- nvinfo : EIATTR_SW_WAR
	.align		4
.L_1365:
        /*0100*/ 	.byte	0x04, 0x36
        /*0102*/ 	.short	(.L_1367 - .L_1366)
.L_1366:
        /*0104*/ 	.word	0x00000008
.L_1367:


//--------------------- .nv.info._ZN10layer_norm31ln_parallel_residual_bwd_kernelINS_13Kernel_traitsI13__nv_bfloat16S2_fS2_fjLj1536ELj1ELj1ELj4ELj8ENS_18Kernel_traits_baseILj1536ES2_S2_fS2_fjLj128EEEEELb0ELb0ELb0EEEvNS_9BwdParamsE --------------------------
	.section	.nv.info._ZN10layer_norm31ln_parallel_residual_bwd_kernelINS_13Kernel_traitsI13__nv_bfloat16S2_fS2_fjLj1536ELj1ELj1ELj4ELj8ENS_18Kernel_traits_baseILj1536ES2_S2_fS2_fjLj128EEEEELb0ELb0ELb0EEEvNS_9BwdParamsE,"",@"SHT_CUDA_INFO"
	.sectionflags	@""
	.align	4


	//----- nvinfo : EIATTR_CUDA_API_VERSION
	.align		4
        /*0000*/ 	.byte	0x04, 0x37
        /*0002*/ 	.short	(.L_1369 - .L_1368)
.L_1368:
        /*0004*/ 	.word	0x00000082


	//----- nvinfo : EIATTR_KPARAM_INFO
	.align		4
.L_1369:
        /*0008*/ 	.byte	0x04, 0x17
        /*000a*/ 	.short	(.L_1371 - .L_1370)
.L_1370:
        /*000c*/ 	.word	0x00000000
        /*0010*/ 	.short	0x0000
        /*0012*/ 	.short	0x0000
        /*0014*/ 	.byte	0x00, 0xf0, 0xa1, 0x04


	//----- nvinfo : EIATTR_SPARSE_MMA_MASK
	.align		4
.L_1371:
        /*0018*/ 	.byte	0x03, 0x50
        /*001a*/ 	.short	0x0000


	//----- nvinfo : EIATTR_MAXREG_COUNT
	.align		4
        /*001c*/ 	.byte	0x03, 0x1b
        /*001e*/ 	.short	0x00ff


	//----- nvinfo : EIATTR_NUM_BARRIERS
	.align		4
        /*0020*/ 	.byte	0x02, 0x4c
        /*0022*/ 	.byte	0x01
	.zero		1


	//----- nvinfo : EIATTR_MERCURY_ISA_VERSION
	.align		4
        /*0024*/ 	.byte	0x03, 0x5f
        /*0026*/ 	.short	0x0101


	//----- nvinfo : EIATTR_COOP_GROUP_MASK_REGIDS
	.align		4
        /*0028*/ 	.byte	0x04, 0x29
        /*002a*/ 	.short	(.L_1373 - .L_1372)


	//   ....[0]....
.L_1372:
        /*002c*/ 	.word	0xffffffff


	//   ....[1]....
        /*0030*/ 	.word	0xffffffff


	//   ....[2]....
        /*0034*/ 	.word	0xffffffff


	//   ....[3]....
        /*0038*/ 	.word	0xffffffff


	//   ....[4]....
        /*003c*/ 	.word	0xffffffff


	//   ....[5]....
        /*0040*/ 	.word	0xffffffff


	//   ....[6]....
        /*0044*/ 	.word	0xffffffff


	//   ....[7]....
        /*0048*/ 	.word	0xffffffff


	//   ....[8]....
        /*004c*/ 	.word	0xffffffff


	//   ....[9]....
        /*0050*/ 	.word	0xffffffff


	//   ....[10]....
        /*0054*/ 	.word	0x05000087


	//   ....[11]....
        /*0058*/ 	.word	0x05000087


	//   ....[12]....
        /*005c*/ 	.word	0x05000087


	//   ....[13]....
        /*0060*/ 	.word	0x05000087


	//   ....[14]....
        /*0064*/ 	.word	0x05000087


	//   ....[15]....
        /*0068*/ 	.word	0x05000087


	//   ....[16]....
        /*006c*/ 	.word	0x05000087


	//   ....[17]....
        /*0070*/ 	.word	0x05000087


	//   ....[18]....
        /*0074*/ 	.word	0x05000087


	//   ....[19]....
        /*0078*/ 	.word	0x05000087


	//----- nvinfo : EIATTR_COOP_GROUP_INSTR_OFFSETS
	.align		4
.L_1373:
        /*007c*/ 	.byte	0x04, 0x28
        /*007e*/ 	.short	(.L_1375 - .L_1374)


	//   ....[0]....
.L_1374:
        /*0080*/ 	.word	0x000016f0


	//   ....[1]....
        /*0084*/ 	.word	0x00001700


	//   ....[2]....
        /*0088*/ 	.word	0x00001730


	//   ....[3]....
        /*008c*/ 	.word	0x00001740


	//   ....[4]....
        /*0090*/ 	.word	0x00001770


	//   ....[5]....
        /*0094*/ 	.word	0x00001780


	//   ....[6]....
        /*0098*/ 	.word	0x000017b0


	//   ....[7]....
        /*009c*/ 	.word	0x000017c0


	//   ....[8]....
        /*00a0*/ 	.word	0x000017f0


	//   ....[9]....
        /*00a4*/ 	.word	0x00001800


	//   ....[10]....
        /*00a8*/ 	.word	0x00002830


	//   ....[11]....
        /*00ac*/ 	.word	0x00002880


	//   ....[12]....
        /*00b0*/ 	.word	0x000028f0


	//   ....[13]....
        /*00b4*/ 	.word	0x00002950


	//   ....[14]....
        /*00b8*/ 	.word	0x000029c0


	//   ....[15]....
        /*00bc*/ 	.word	0x00002a20


	//   ....[16]....
        /*00c0*/ 	.word	0x00002a90


	//   ....[17]....
        /*00c4*/ 	.word	0x00002af0


	//   ....[18]....
        /*00c8*/ 	.word	0x00002b60


	//   ....[19]....
        /*00cc*/ 	.word	0x00002bc0


	//----- nvinfo : EIATTR_EXIT_INSTR_OFFSETS
	.align		4
.L_1375:
        /*00d0*/ 	.byte	0x04, 0x1c
        /*00d2*/ 	.short	(.L_1377 - .L_1376)


	//   ....[0]....
.L_1376:
        /*00d4*/ 	.word	0x00002700


	//   ....[1]....
        /*00d8*/ 	.word	0x000027d0


	//----- nvinfo : EIATTR_MAX_THREADS
	.align		4
.L_1377:
        /*00dc*/ 	.byte	0x04, 0x05
        /*00de*/ 	.short	(.L_1379 - .L_1378)
.L_1378:
        /*00e0*/ 	.word	0x00000080
        /*00e4*/ 	.word	0x00000001
        /*00e8*/ 	.word	0x00000001


	//----- nvinfo : EIATTR_CRS_STACK_SIZE
	.align		4
.L_1379:
        /*00ec*/ 	.byte	0x04, 0x1e
        /*00ee*/ 	.short	(.L_1381 - .L_1380)
.L_1380:
        /*00f0*/ 	.word	0x00000000


	//----- nvinfo : EIATTR_CBANK_PARAM_SIZE
	.align		4
.L_1381:
        /*00f4*/ 	.byte	0x03, 0x19
        /*00f6*/ 	.short	0x0128


	//----- nvinfo : EIATTR_PARAM_CBANK
	.align		4
        /*00f8*/ 	.byte	0x04, 0x0a
        /*00fa*/ 	.short	(.L_1383 - .L_1382)
	.align		4
.L_1382:
        /*00fc*/ 	.word	index@(.nv.constant0._ZN10layer_norm31ln_parallel_residual_bwd_kernelINS_13Kernel_traitsI13__nv_bfloat16S2_fS2_fjLj1536ELj1ELj1ELj4ELj8ENS_18Kernel_traits_baseILj1536ES2_S2_fS2_fjLj128EEEEELb0ELb0ELb0EEEvNS_9BwdParamsE)
        /*0100*/ 	.short	0x0210
        /*0102*/ 	.short	0x0128


	//----- nvinfo : EIATTR_SW_WAR
	.align		4
.L_1383:
        /*0104*/ 	.byte	0x04, 0x36
        /*0106*/ 	.short	(.L_1385 - .L_1384)
.L_1384:
        /*0108*/ 	.word	0x00000008
.L_1385:


//--------------------- .nv.info._ZN10layer_norm31ln_parallel_residual_bwd_kernelINS_13Kernel_traitsI13__nv_bfloat16S2_fS2_fjLj1536ELj1ELj1ELj4ELj8ENS_18Kernel_traits_baseILj1536ES2_S2_fS2_fjLj128EEEEELb0ELb0ELb1EEEvNS_9BwdParamsE --------------------------
	.section	.nv.info._ZN10layer_norm31ln_parallel_residual_bwd_kernelINS_13Kernel_traitsI13__nv_bfloat16S2_fS2_fjLj1536ELj1ELj1ELj4ELj8ENS_18Kernel_traits_baseILj1536ES2_S2_fS2_fjLj128EEEEELb0ELb0ELb1EEEvNS_9BwdParamsE,"",@"SHT_CUDA_INFO"
	.sectionflags	@""
	.align	4


	//----- nvinfo : EIATTR_CUDA_API_VERSION
	.align		4
        /*0000*/ 	.byte	0x04, 0x37
        /*0002*/ 	.short	(.L_1387 - .L_1386)
.L_1386:
        /*0004*/ 	.word	0x00000082


	//----- nvinfo : EIATTR_KPARAM_INFO
	.align		4
.L_1387:
        /*0008*/ 	.byte	0x04, 0x17
        /*000a*/ 	.short	(.L_1389 - .L_1388)
.L_1388:
        /*000c*/ 	.word	0x00000000
        /*0010*/ 	.short	0x0000
        /*0012*/ 	.short	0x0000
        /*0014*/ 	.byte	0x00, 0xf0, 0xa1, 0x04


	//----- nvinfo : EIATTR_SPARSE_MMA_MASK
	.align		4
.L_1389:
        /*0018*/ 	.byte	0x03, 0x50
        /*001a*/ 	.short	0x0000


	//----- nvinfo : EIATTR_MAXREG_COUNT
	.align		4
        /*001c*/ 	.byte	0x03, 0x1b
        /*001e*/ 	.short	0x00ff


	//----- nvinfo : EIATTR_NUM_BARRIERS
	.align		4
        /*0020*/ 	.byte	0x02, 0x4c
        /*0022*/ 	.byte	0x01
	.zero		1


	//----- nvinfo : EIATTR_MERCURY_ISA_VERSION
	.align		4
        /*0024*/ 	.byte	0x03, 0x5f
        /*0026*/ 	.short	0x0101


	//----- nvinfo : EIATTR_COOP_GROUP_MASK_REGIDS
	.align		4
        /*0028*/ 	.byte	0x04, 0x29
        /*002a*/ 	.short	(.L_1391 - .L_1390)


	//   ....[0]....
.L_1390:
        /*002c*/ 	.word	0xffffffff


	//   ....[1]....
        /*0030*/ 	.word	0xffffffff


	//   ....[2]....
        /*0034*/ 	.word	0xffffffff


	//   ....[3]....
        /*0038*/ 	.word	0xffffffff


	//   ....[4]....
        /*003c*/ 	.word	0xffffffff


	//   ....[5]....
        /*0040*/ 	.word	0xffffffff


	//   ....[6]....
        /*0044*/ 	.word	0xffffffff


	//   ....[7]....
        /*0048*/ 	.word	0xffffffff


	//   ....[8]....
        /*004c*/ 	.word	0xffffffff


	//   ....[9]....
        /*0050*/ 	.word	0xffffffff


	//   ....[10]....
        /*0054*/ 	.word	0x05000061


	//   ....[11]....
        /*0058*/ 	.word	0x05000061


	//   ....[12]....
        /*005c*/ 	.word	0x05000061


	//   ....[13]....
        /*0060*/ 	.word	0x05000061


	//   ....[14]....
        /*0064*/ 	.word	0x05000061


	//   ....[15]....
        /*0068*/ 	.word	0x05000061


	//   ....[16]....
        /*006c*/ 	.word	0x05000061


	//   ....[17]....
        /*0070*/ 	.word	0x05000061


	//   ....[18]....
        /*0074*/ 	.word	0x05000061


	//   ....[19]....
        /*0078*/ 	.word	0x05000061


	//----- nvinfo : EIATTR_COOP_GROUP_INSTR_OFFSETS
	.align		4
.L_1391:
        /*007c*/ 	.byte	0x04, 0x28
        /*007e*/ 	.short	(.L_1393 - .L_1392)


	//   ....[0]....
.L_1392:
        /*0080*/ 	.word	0x00001540


	//   ....[1]....
        /*0084*/ 	.word	0x00001550


	//   ....[2]....
        /*0088*/ 	.word	0x00001580


	//   ....[3]....
        /*008c*/ 	.word	0x00001590


	//   ....[4]....
        /*0090*/ 	.word	0x000015c0


	//   ....[5]....
        /*0094*/ 	.word	0x000015d0


	//   ....[6]....
        /*0098*/ 	.word	0x00001600


	//   ....[7]....
        /*009c*/ 	.word	0x00001610


	//   ....[8]....
        /*00a0*/ 	.word	0x00001640


	//   ....[9]....
        /*00a4*/ 	.word	0x00001650


	//   ....[10]....
        /*00a8*/ 	.word	0x000026e0


	//   ....[11]....
        /*00ac*/ 	.word	0x00002730


	//   ....[12]....
        /*00b0*/ 	.word	0x000027a0


	//   ....[13]....
        /*00b4*/ 	.word	0x00002800


	//   ....[14]....
        /*00b8*/ 	.word	0x00002870


	//   ....[15]....
        /*00bc*/ 	.word	0x000028d0


	//   ....[16]....
        /*00c0*/ 	.word	0x00002940


	//   ....[17]....
        /*00c4*/ 	.word	0x000029a0


	//   ....[18]....
        /*00c8*/ 	.word	0x00002a10


	//   ....[19]....
        /*00cc*/ 	.word	0x00002a70


	//----- nvinfo : EIATTR_EXIT_INSTR_OFFSETS
	.align		4
.L_1393:
        /*00d0*/ 	.byte	0x04, 0x1c
        /*00d2*/ 	.short	(.L_1395 - .L_1394)


	//   ....[0]....
.L_1394:
        /*00d4*/ 	.word	0x00002680


	//----- nvinfo : EIATTR_MAX_THREADS
	.align		4
.L_1395:
        /*00d8*/ 	.byte	0x04, 0x05
        /*00da*/ 	.short	(.L_1397 - .L_1396)
.L_1396:
        /*00dc*/ 	.word	0x00000080
        /*00e0*/ 	.word	0x00000001
        /*00e4*/ 	.word	0x00000001


	//----- nvinfo : EIATTR_CRS_STACK_SIZE
	.align		4
.L_1397:
        /*00e8*/ 	.byte	0x04, 0x1e
        /*00ea*/ 	.short	(.L_1399 - .L_1398)
.L_1398:
        /*00ec*/ 	.word	0x00000000


	//----- nvinfo : EIATTR_CBANK_PARAM_SIZE
	.align		4
.L_1399:
        /*00f0*/ 	.byte	0x03, 0x19
        /*00f2*/ 	.short	0x0128


	//----- nvinfo : EIATTR_PARAM_CBANK
	.align		4
        /*00f4*/ 	.byte	0x04, 0x0a
        /*00f6*/ 	.short	(.L_1401 - .L_1400)
	.align		4
.L_1400:
        /*00f8*/ 	.word	index@(.nv.constant0._ZN10layer_norm31ln_parallel_residual_bwd_kernelINS_13Kernel_traitsI13__nv_bfloat16S2_fS2_fjLj1536ELj1ELj1ELj4ELj8ENS_18Kernel_traits_baseILj1536ES2_S2_fS2_fjLj128EEEEELb0ELb0ELb1EEEvNS_9BwdParamsE)
        /*00fc*/ 	.short	0x0210
        /*00fe*/ 	.short	0x0128


	//----- nvinfo : EIATTR_SW_WAR
	.align		4
.L_1401:
        /*0100*/ 	.byte	0x04, 0x36
        /*0102*/ 	.short	(.L_1403 - .L_1402)
.L_1402:
        /*0104*/ 	.word	0x00000008
.L_1403:


//--------------------- .nv.info._ZN10layer_norm31ln_parallel_residual_bwd_kernelINS_13Kernel_traitsI13__nv_bfloat16S2_fS2_fjLj1536ELj1ELj1ELj4ELj8ENS_18Kernel_traits_baseILj1536ES2_S2_fS2_fjLj128EEEEELb0ELb1ELb0EEEvNS_9BwdParamsE --------------------------
	.section	.nv.info._ZN10layer_norm31ln_parallel_residual_bwd_kernelINS_13Kernel_traitsI13__nv_bfloat16S2_fS2_fjLj1536ELj1ELj1ELj4ELj8ENS_18Kernel_traits_baseILj1536ES2_S2_fS2_fjLj128EEEEELb0ELb1ELb0EEEvNS_9BwdParamsE,"",@"SHT_CUDA_INFO"
	.sectionflags	@""
	.align	4


	//----- nvinfo : EIATTR_CUDA_API_VERSION
	.align		4
        /*0000*/ 	.byte	0x04, 0x37
        /*0002*/ 	.short	(.L_1405 - .L_1404)
.L_1404:
        /*0004*/ 	.word	0x00000082


	//----- nvinfo : EIATTR_KPARAM_INFO
	.align		4
.L_1405:
        /*0008*/ 	.byte	0x04, 0x17
        /*000a*/ 	.short	(.L_1407 - .L_1406)
.L_1406:
        /*000c*/ 	.word	0x00000000
        /*0010*/ 	.short	0x0000
        /*0012*/ 	.short	0x0000
        /*0014*/ 	.byte	0x00, 0xf0, 0xa1, 0x04


	//----- nvinfo : EIATTR_SPARSE_MMA_MASK
	.align		4
.L_1407:
        /*0018*/ 	.byte	0x03, 0x50
        /*001a*/ 	.short	0x0000


	//----- nvinfo : EIATTR_MAXREG_COUNT
	.align		4
        /*001c*/ 	.byte	0x03, 0x1b
        /*001e*/ 	.short	0x00ff


	//----- nvinfo : EIATTR_NUM_BARRIERS
	.align		4
        /*0020*/ 	.byte	0x02, 0x4c
        /*0022*/ 	.byte	0x01
	.zero		1


	//----- nvinfo : EIATTR_MERCURY_ISA_VERSION
	.align		4
        /*0024*/ 	.byte	0x03, 0x5f
        /*0026*/ 	.short	0x0101


	//----- nvinfo : EIATTR_COOP_GROUP_MASK_REGIDS
	.align		4
        /*0028*/ 	.byte	0x04, 0x29
        /*002a*/ 	.short	(.L_1409 - .L_1408)


	//   ....[0]....
.L_1408:
        /*002c*/ 	.word	0xffffffff


	//   ....[1]....
        /*0030*/ 	.word	0xffffffff


	//   ....[2]....
        /*0034*/ 	.word	0xffffffff


	//   ....[3]....
        /*0038*/ 	.word	0xffffffff


	//   ....[4]....
        /*003c*/ 	.word	0xffffffff


	//   ....[5]....
        /*0040*/ 	.word	0xffffffff


	//   ....[6]....
        /*0044*/ 	.word	0xffffffff


	//   ....[7]....
        /*0048*/ 	.word	0xffffffff


	//   ....[8]....
        /*004c*/ 	.word	0xffffffff


	//   ....[9]....
        /*0050*/ 	.word	0xffffffff


	//   ....[10]....
        /*0054*/ 	.word	0x05000064


	//   ....[11]....
        /*0058*/ 	.word	0x05000064


	//   ....[12]....
        /*005c*/ 	.word	0x05000064


	//   ....[13]....
        /*0060*/ 	.word	0x05000064


	//   ....[14]....
        /*0064*/ 	.word	0x05000064


	//   ....[15]....
        /*0068*/ 	.word	0x05000064


	//   ....[16]....
        /*006c*/ 	.word	0x05000064


	//   ....[17]....
        /*0070*/ 	.word	0x05000064


	//   ....[18]....
        /*0074*/ 	.word	0x05000064


	//   ....[19]....
        /*0078*/ 	.word	0x05000064


	//----- nvinfo : EIATTR_COOP_GROUP_INSTR_OFFSETS
	.align		4
.L_1409:
        /*007c*/ 	.byte	0x04, 0x28
        /*007e*/ 	.short	(.L_1411 - .L_1410)


	//   ....[0]....
.L_1410:
        /*0080*/ 	.word	0x00000fd0


	//   ....[1]....
        /*0084*/ 	.word	0x00000fe0


	//   ....[2]....
        /*0088*/ 	.word	0x00001010


	//   ....[3]....
        /*008c*/ 	.word	0x00001020


	//   ....[4]....
        /*0090*/ 	.word	0x00001050


	//   ....[5]....
        /*0094*/ 	.word	0x00001060


	//   ....[6]....
        /*0098*/ 	.word	0x00001090


	//   ....[7]....
        /*009c*/ 	.word	0x000010a0


	//   ....[8]....
        /*00a0*/ 	.word	0x000010d0


	//   ....[9]....
        /*00a4*/ 	.word	0x000010e0


	//   ....[10]....
        /*00a8*/ 	.word	0x00001f90


	//   ....[11]....
        /*00ac*/ 	.word	0x00001fe0


	//   ....[12]....
        /*00b0*/ 	.word	0x00002050


	//   ....[13]....
        /*00b4*/ 	.word	0x000020b0


	//   ....[14]....
        /*00b8*/ 	.word	0x00002120


	//   ....[15]....
        /*00bc*/ 	.word	0x00002180


	//   ....[16]....
        /*00c0*/ 	.word	0x000021f0


	//   ....[17]....
        /*00c4*/ 	.word	0x00002250


	//   ....[18]....
        /*00c8*/ 	.word	0x000022c0


	//   ....[19]....
        /*00cc*/ 	.word	0x00002320


	//----- nvinfo : EIATTR_EXIT_INSTR_OFFSETS
	.align		4
.L_1411:
        /*00d0*/ 	.byte	0x04, 0x1c
        /*00d2*/ 	.short	(.L_1413 - .L_1412)


	//   ....[0]....
.L_1412:
        /*00d4*/ 	.word	0x00001eb0


	//   ....[1]....
        /*00d8*/ 	.word	0x00001f30


	//----- nvinfo : EIATTR_MAX_THREADS
	.align		4
.L_1413:
        /*00dc*/ 	.byte	0x04, 0x05
        /*00de*/ 	.short	(.L_1415 - .L_1414)
.L_1414:
        /*00e0*/ 	.word	0x00000080
        /*00e4*/ 	.word	0x00000001
        /*00e8*/ 	.word	0x00000001


	//----- nvinfo : EIATTR_CRS_STACK_SIZE
	.align		4
.L_1415:
        /*00ec*/ 	.byte	0x04, 0x1e
        /*00ee*/ 	.short	(.L_1417 - .L_1416)
.L_1416:
        /*00f0*/ 	.word	0x00000000


	//----- nvinfo : EIATTR_CBANK_PARAM_SIZE
	.align		4
.L_1417:
        /*00f4*/ 	.byte	0x03, 0x19
        /*00f6*/ 	.short	0x0128


	//----- nvinfo : EIATTR_PARAM_CBANK
	.align		4
        /*00f8*/ 	.byte	0x04, 0x0a
        /*00fa*/ 	.short	(.L_1419 - .L_1418)
	.align		4
.L_1418:
        /*00fc*/ 	.word	index@(.nv.constant0._ZN10layer_norm31ln_parallel_residual_bwd_kernelINS_13Kernel_traitsI13__nv_bfloat16S2_fS2_fjLj1536ELj1ELj1ELj4ELj8ENS_18Kernel_traits_baseILj1536ES2_S2_fS2_fjLj128EEEEELb0ELb1ELb0EEEvNS_9BwdParamsE)
        /*0100*/ 	.short	0x0210
        /*0102*/ 	.short	0x0128


	//----- nvinfo : EIATTR_SW_WAR
	.align		4
.L_1419:
        /*0104*/ 	.byte	0x04, 0x36
        /*0106*/ 	.short	(.L_1421 - .L_1420)
.L_1420:
        /*0108*/ 	.word	0x00000008
.L_1421:


//--------------------- .nv.info._ZN10layer_norm31ln_parallel_residual_bwd_kernelINS_13Kernel_traitsI13__nv_bfloat16S2_fS2_fjLj1536ELj1ELj1ELj4ELj8ENS_18Kernel_traits_baseILj1536ES2_S2_fS2_fjLj128EEEEELb0ELb1ELb1EEEvNS_9BwdParamsE --------------------------
	.section	.nv.info._ZN10layer_norm31ln_parallel_residual_bwd_kernelINS_13Kernel_traitsI13__nv_bfloat16S2_fS2_fjLj1536ELj1ELj1ELj4ELj8ENS_18Kernel_traits_baseILj1536ES2_S2_fS2_fjLj128EEEEELb0ELb1ELb1EEEvNS_9BwdParamsE,"",@"SHT_CUDA_INFO"
	.sectionflags	@""
	.align	4


	//----- nvinfo : EIATTR_CUDA_API_VERSION
	.align		4
        /*0000*/ 	.byte	0x04, 0x37
        /*0002*/ 	.short	(.L_1423 - .L_1422)
.L_1422:
        /*0004*/ 	.word	0x00000082


	//----- nvinfo : EIATTR_KPARAM_INFO
	.align		4
.L_1423:
        /*0008*/ 	.byte	0x04, 0x17
        /*000a*/ 	.short	(.L_1425 - .L_1424)
.L_1424:
        /*000c*/ 	.word	0x00000000
        /*0010*/ 	.short	0x0000
        /*0012*/ 	.short	0x0000
        /*0014*/ 	.byte	0x00, 0xf0, 0xa1, 0x04


	//----- nvinfo : EIATTR_SPARSE_MMA_MASK
	.align		4
.L_1425:
        /*0018*/ 	.byte	0x03, 0x50
        /*001a*/ 	.short	0x0000


	//----- nvinfo : EIATTR_MAXREG_COUNT
	.align		4
        /*001c*/ 	.byte	0x03, 0x1b
        /*001e*/ 	.short	0x00ff


	//----- nvinfo : EIATTR_NUM_BARRIERS
	.align		4
        /*0020*/ 	.byte	0x02, 0x4c
        /*0022*/ 	.byte	0x01
	.zero		1


	//----- nvinfo : EIATTR_MERCURY_ISA_VERSION
	.align		4
        /*0024*/ 	.byte	0x03, 0x5f
        /*0026*/ 	.short	0x0101


	//----- nvinfo : EIATTR_COOP_GROUP_MASK_REGIDS
	.align		4
        /*0028*/ 	.byte	0x04, 0x29
        /*002a*/ 	.short	(.L_1427 - .L_1426)


	//   ....[0]....
.L_1426:
        /*002c*/ 	.word	0xffffffff


	//   ....[1]....
        /*0030*/ 	.word	0xffffffff


	//   ....[2]....
        /*0034*/ 	.word	0xffffffff


	//   ....[3]....
        /*0038*/ 	.word	0xffffffff


	//   ....[4]....
        /*003c*/ 	.word	0xffffffff


	//   ....[5]....
        /*0040*/ 	.word	0xffffffff


	//   ....[6]....
        /*0044*/ 	.word	0xffffffff


	//   ....[7]....
        /*0048*/ 	.word	0xffffffff


	//   ....[8]....
        /*004c*/ 	.word	0xffffffff


	//   ....[9]....
        /*0050*/ 	.word	0xffffffff


	//   ....[10]....
        /*0054*/ 	.word	0x0500001a


	//   ....[11]....
        /*0058*/ 	.word	0x0500001a


	//   ....[12]....
        /*005c*/ 	.word	0x0500001a


	//   ....[13]....
        /*0060*/ 	.word	0x0500001a


	//   ....[14]....
        /*0064*/ 	.word	0x0500001a


	//   ....[15]....
        /*0068*/ 	.word	0x0500001a


	//   ....[16]....
        /*006c*/ 	.word	0x0500001a


	//   ....[17]....
        /*0070*/ 	.word	0x0500001a


	//   ....[18]....
        /*0074*/ 	.word	0x0500001a


	//   ....[19]....
        /*0078*/ 	.word	0x0500001a


	//----- nvinfo : EIATTR_COOP_GROUP_INSTR_OFFSETS
	.align		4
.L_1427:
        /*007c*/ 	.byte	0x04, 0x28
        /*007e*/ 	.short	(.L_1429 - .L_1428)


	//   ....[0]....
.L_1428:
        /*0080*/ 	.word	0x00000e60


	//   ....[1]....
        /*0084*/ 	.word	0x00000e70


	//   ....[2]....
        /*0088*/ 	.word	0x00000ea0


	//   ....[3]....
        /*008c*/ 	.word	0x00000eb0


	//   ....[4]....
        /*0090*/ 	.word	0x00000ee0


	//   ....[5]....
        /*0094*/ 	.word	0x00000ef0


	//   ....[6]....
        /*0098*/ 	.word	0x00000f20


	//   ....[7]....
        /*009c*/ 	.word	0x00000f30


	//   ....[8]....
        /*00a0*/ 	.word	0x00000f60


	//   ....[9]....
        /*00a4*/ 	.word	0x00000f70


	//   ....[10]....
        /*00a8*/ 	.word	0x00001e50


	//   ....[11]....
        /*00ac*/ 	.word	0x00001ea0


	//   ....[12]....
        /*00b0*/ 	.word	0x00001f10


	//   ....[13]....
        /*00b4*/ 	.word	0x00001f70


	//   ....[14]....
        /*00b8*/ 	.word	0x00001fe0


	//   ....[15]....
        /*00bc*/ 	.word	0x00002040


	//   ....[16]....
        /*00c0*/ 	.word	0x000020b0


	//   ....[17]....
        /*00c4*/ 	.word	0x00002110


	//   ....[18]....
        /*00c8*/ 	.word	0x00002180


	//   ....[19]....
        /*00cc*/ 	.word	0x000021e0


	//----- nvinfo : EIATTR_EXIT_INSTR_OFFSETS
	.align		4
.L_1429:
        /*00d0*/ 	.byte	0x04, 0x1c
        /*00d2*/ 	.short	(.L_1431 - .L_1430)


	//   ....[0]....
.L_1430:
        /*00d4*/ 	.word	0x00001df0


	//----- nvinfo : EIATTR_MAX_THREADS
	.align		4
.L_1431:
        /*00d8*/ 	.byte	0x04, 0x05
        /*00da*/ 	.short	(.L_1433 - .L_1432)
.L_1432:
        /*00dc*/ 	.word	0x00000080
        /*00e0*/ 	.word	0x00000001
        /*00e4*/ 	.word	0x00000001


	//----- nvinfo : EIATTR_CRS_STACK_SIZE
	.align		4
.L_1433:
        /*00e8*/ 	.byte	0x04, 0x1e
        /*00ea*/ 	.short	(.L_1435 - .L_1434)
.L_1434:
        /*00ec*/ 	.word	0x00000000


	//----- nvinfo : EIATTR_CBANK_PARAM_SIZE
	.align		4
.L_1435:
        /*00f0*/ 	.byte	0x03, 0x19
        /*00f2*/ 	.short	0x0128


	//----- nvinfo : EIATTR_PARAM_CBANK
	.align		4
        /*00f4*/ 	.byte	0x04, 0x0a
        /*00f6*/ 	.short	(.L_1437 - .L_1436)
	.align		4
.L_1436:
        /*00f8*/ 	.word	index@(.nv.constant0._ZN10layer_norm31ln_parallel_residual_bwd_kernelINS_13Kernel_traitsI13__nv_bfloat16S2_fS2_fjLj1536ELj1ELj1ELj4ELj8ENS_18Kernel_traits_baseILj1536ES2_S2_fS2_fjLj128EEEEELb0ELb1ELb1EEEvNS_9BwdParamsE)
        /*00fc*/ 	.short	0x0210
        /*00fe*/ 	.short	0x0128


	//----- nvinfo : EIATTR_SW_WAR
	.align		4
.L_1437:
        /*0100*/ 	.byte	0x04, 0x36
        /*0102*/ 	.short	(.L_1439 - .L_1438)
.L_1438:
        /*0104*/ 	.word	0x00000008
.L_1439:


//--------------------- .nv.info._ZN10layer_norm31ln_parallel_residual_bwd_kernelINS_13Kernel_traitsI13__nv_bfloat16S2_fS2_fjLj1536ELj1ELj1ELj4ELj8ENS_18Kernel_traits_baseILj1536ES2_S2_fS2_fjLj128EEEEELb1ELb0ELb0EEEvNS_9BwdParamsE --------------------------
	.section	.nv.info._ZN10layer_norm31ln_parallel_residual_bwd_kernelINS_13Kernel_traitsI13__nv_bfloat16S2_fS2_fjLj1536ELj1ELj1ELj4ELj8ENS_18Kernel_traits_baseILj1536ES2_S2_fS2_fjLj128EEEEELb1ELb0ELb0EEEvNS_9BwdParamsE,"",@"SHT_CUDA_INFO"
	.sectionflags	@""
	.align	4


	//----- nvinfo : EIATTR_CUDA_API_VERSION
	.align		4
        /*0000*/ 	.byte	0x04, 0x37
        /*0002*/ 	.short	(.L_1441 - .L_1440)
.L_1440:
        /*0004*/ 	.word	0x00000082


	//----- nvinfo : EIATTR_KPARAM_INFO
	.align		4
.L_1441:
        /*0008*/ 	.byte	0x04, 0x17
        /*000a*/ 	.short	(.L_1443 - .L_1442)
.L_1442:
        /*000c*/ 	.word	0x00000000
        /*0010*/ 	.short	0x0000
        /*0012*/ 	.short	0x0000
        /*0014*/ 	.byte	0x00, 0xf0, 0xa1, 0x04


	//----- nvinfo : EIATTR_SPARSE_MMA_MASK
	.align		4
.L_1443:
        /*0018*/ 	.byte	0x03, 0x50
        /*001a*/ 	.short	0x0000


	//----- nvinfo : EIATTR_MAXREG_COUNT
	.align		4
        /*001c*/ 	.byte	0x03, 0x1b
        /*001e*/ 	.short	0x00ff


	//----- nvinfo : EIATTR_NUM_BARRIERS
	.align		4
        /*0020*/ 	.byte	0x02, 0x4c
        /*0022*/ 	.byte	0x01
	.zero		1


	//----- nvinfo : EIATTR_MERCURY_ISA_VERSION
	.align		4
        /*0024*/ 	.byte	0x03, 0x5f
        /*0026*/ 	.short	0x0101


	//----- nvinfo : EIATTR_COOP_GROUP_MASK_REGIDS
	.align		4
        /*0028*/ 	.byte	0x04, 0x29
        /*002a*/ 	.short	(.L_1445 - .L_1444)


	//   ....[0]....
.L_1444:
        /*002c*/ 	.word	0xffffffff


	//   ....[1]....
        /*0030*/ 	.word	0xffffffff


	//   ....[2]....
        /*0034*/ 	.word	0xffffffff


	//   ....[3]....
        /*0038*/ 	.word	0xffffffff


	//   ....[4]....
        /*003c*/ 	.word	0xffffffff


	//   ....[5]....
        /*0040*/ 	.word	0xffffffff


	//   ....[6]....
        /*0044*/ 	.word	0xffffffff


	//   ....[7]....
        /*0048*/ 	.word	0xffffffff


	//   ....[8]....
        /*004c*/ 	.word	0xffffffff


	//   ....[9]....
        /*0050*/ 	.word	0xffffffff


	//   ....[10]....
        /*0054*/ 	.word	0x0500008e


	//   ....[11]....
        /*0058*/ 	.word	0x0500008e


	//   ....[12]....
        /*005c*/ 	.word	0x0500008e


	//   ....[13]....
        /*0060*/ 	.word	0x0500008e


	//   ....[14]....
        /*0064*/ 	.word	0x0500008e


	//   ....[15]....
        /*0068*/ 	.word	0x0500008e


	//   ....[16]....
        /*006c*/ 	.word	0x0500008e


	//   ....[17]....
        /*0070*/ 	.word	0x0500008e


	//   ....[18]....
        /*0074*/ 	.word	0x0500008e


	//   ....[19]....
        /*0078*/ 	.word	0x0500008e


	//----- nvinfo : EIATTR_COOP_GROUP_INSTR_OFFSETS
	.align		4
.L_1445:
        /*007c*/ 	.byte	0x04, 0x28
        /*007e*/ 	.short	(.L_1447 - .L_1446)


	//   ....[0]....
.L_1446:
        /*0080*/ 	.word	0x00001940


	//   ....[1]....
        /*0084*/ 	.word	0x00001950


	//   ....[2]....
        /*0088*/ 	.word	0x00001980


	//   ....[3]....
        /*008c*/ 	.word	0x00001990


	//   ....[4]....
        /*0090*/ 	.word	0x000019c0


	//   ....[5]....
        /*0094*/ 	.word	0x000019d0


	//   ....[6]....
        /*0098*/ 	.word	0x00001a00


	//   ....[7]....
        /*009c*/ 	.word	0x00001a10


	//   ....[8]....
        /*00a0*/ 	.word	0x00001a40


	//   ....[9]....
        /*00a4*/ 	.word	0x00001a50


	//   ....[10]....
        /*00a8*/ 	.word	0x00002f20


	//   ....[11]....
        /*00ac*/ 	.word	0x00002f70


	//   ....[12]....
        /*00b0*/ 	.word	0x00002fe0


	//   ....[13]....
        /*00b4*/ 	.word	0x00003040


	//   ....[14]....
        /*00b8*/ 	.word	0x000030b0


	//   ....[15]....
        /*00bc*/ 	.word	0x00003110


	//   ....[16]....
        /*00c0*/ 	.word	0x00003180


	//   ....[17]....
        /*00c4*/ 	.word	0x000031e0


	//   ....[18]....
        /*00c8*/ 	.word	0x00003250


	//   ....[19]....
        /*00cc*/ 	.word	0x000032b0


	//----- nvinfo : EIATTR_EXIT_INSTR_OFFSETS
	.align		4
.L_1447:
        /*00d0*/ 	.byte	0x04, 0x1c
        /*00d2*/ 	.short	(.L_1449 - .L_1448)


	//   ....[0]....
.L_1448:
        /*00d4*/ 	.word	0x00002df0


	//   ....[1]....
        /*00d8*/ 	.word	0x00002ec0


	//----- nvinfo : EIATTR_MAX_THREADS
	.align		4
.L_1449:
        /*00dc*/ 	.byte	0x04, 0x05
        /*00de*/ 	.short	(.L_1451 - .L_1450)
.L_1450:
        /*00e0*/ 	.word	0x00000080
        /*00e4*/ 	.word	0x00000001
        /*00e8*/ 	.word	0x00000001


	//----- nvinfo : EIATTR_CRS_STACK_SIZE
	.align		4
.L_1451:
        /*00ec*/ 	.byte	0x04, 0x1e
        /*00ee*/ 	.short	(.L_1453 - .L_1452)
.L_1452:
        /*00f0*/ 	.word	0x00000000


	//----- nvinfo : EIATTR_CBANK_PARAM_SIZE
	.align		4
.L_1453:
        /*00f4*/ 	.byte	0x03, 0x19
        /*00f6*/ 	.short	0x0128


	//----- nvinfo : EIATTR_PARAM_CBANK
	.align		4
        /*00f8*/ 	.byte	0x04, 0x0a
        /*00fa*/ 	.short	(.L_1455 - .L_1454)
	.align		4
.L_1454:
        /*00fc*/ 	.word	index@(.nv.constant0._ZN10layer_norm31ln_parallel_residual_bwd_kernelINS_13Kernel_traitsI13__nv_bfloat16S2_fS2_fjLj1536ELj1ELj1ELj4ELj8ENS_18Kernel_traits_baseILj1536ES2_S2_fS2_fjLj128EEEEELb1ELb0ELb0EEEvNS_9BwdParamsE)
        /*0100*/ 	.short	0x0210
        /*0102*/ 	.short	0x0128


	//----- nvinfo : EIATTR_SW_WAR
	.align		4
.L_1455:
        /*0104*/ 	.byte	0x04, 0x36
        /*0106*/ 	.short	(.L_1457 - .L_1456)
.L_1456:
        /*0108*/ 	.word	0x00000008
.L_1457:


//--------------------- .nv.info._ZN10layer_norm31ln_parallel_residual_bwd_kernelINS_13Kernel_traitsI13__nv_bfloat16S2_fS2_fjLj1536ELj1ELj1ELj4ELj8ENS_18Kernel_traits_baseILj1536ES2_S2_fS2_fjLj128EEEEELb1ELb0ELb1EEEvNS_9BwdParamsE --------------------------
	.section	.nv.info._ZN10layer_norm31ln_parallel_residual_bwd_kernelINS_13Kernel_traitsI13__nv_bfloat16S2_fS2_fjLj1536ELj1ELj1ELj4ELj8ENS_18Kernel_traits_baseILj1536ES2_S2_fS2_fjLj128EEEEELb1ELb0ELb1EEEvNS_9BwdParamsE,"",@"SHT_CUDA_INFO"
	.sectionflags	@""
	.align	4


	//----- nvinfo : EIATTR_CUDA_API_VERSION
	.align		4
        /*0000*/ 	.byte	0x04, 0x37
        /*0002*/ 	.short	(.L_1459 - .L_1458)
.L_1458:
        /*0004*/ 	.word	0x00000082


	//----- nvinfo : EIATTR_KPARAM_INFO
	.align		4
.L_1459:
        /*0008*/ 	.byte	0x04, 0x17
        /*000a*/ 	.short	(.L_1461 - .L_1460)
.L_1460:
        /*000c*/ 	.word	0x00000000
        /*0010*/ 	.short	0x0000
        /*0012*/ 	.short	0x0000
        /*0014*/ 	.byte	0x00, 0xf0, 0xa1, 0x04


	//----- nvinfo : EIATTR_SPARSE_MMA_MASK
	.align		4
.L_1461:
        /*0018*/ 	.byte	0x03, 0x50
        /*001a*/ 	.short	0x0000


	//----- nvinfo : EIATTR_MAXREG_COUNT
	.align		4
        /*001c*/ 	.byte	0x03, 0x1b
        /*001e*/ 	.short	0x00ff


	//----- nvinfo : EIATTR_NUM_BARRIERS
	.align		4
        /*0020*/ 	.byte	0x02, 0x4c
        /*0022*/ 	.byte	0x01
	.zero		1


	//----- nvinfo : EIATTR_MERCURY_ISA_VERSION
	.align		4
        /*0024*/ 	.byte	0x03, 0x5f
        /*0026*/ 	.short	0x0101


	//----- nvinfo : EIATTR_COOP_GROUP_MASK_REGIDS
	.align		4
        /*0028*/ 	.byte	0x04, 0x29
        /*002a*/ 	.short	(.L_1463 - .L_1462)


	//   ....[0]....
.L_1462:
        /*002c*/ 	.word	0xffffffff


	//   ....[1]....
        /*0030*/ 	.word	0xffffffff


	//   ....[2]....
        /*0034*/ 	.word	0xffffffff


	//   ....[3]....
        /*0038*/ 	.word	0xffffffff


	//   ....[4]....
        /*003c*/ 	.word	0xffffffff


	//   ....[5]....
        /*0040*/ 	.word	0xffffffff


	//   ....[6]....
        /*0044*/ 	.word	0xffffffff


	//   ....[7]....
        /*0048*/ 	.word	0xffffffff


	//   ....[8]....
        /*004c*/ 	.word	0xffffffff


	//   ....[9]....
        /*0050*/ 	.word	0xffffffff


	//   ....[10]....
        /*0054*/ 	.word	0x0500005e


	//   ....[11]....
        /*0058*/ 	.word	0x0500005e


	//   ....[12]....
        /*005c*/ 	.word	0x0500005e


	//   ....[13]....
        /*0060*/ 	.word	0x0500005e


	//   ....[14]....
        /*0064*/ 	.word	0x0500005e


	//   ....[15]....
        /*0068*/ 	.word	0x0500005e


	//   ....[16]....
        /*006c*/ 	.word	0x0500005e


	//   ....[17]....
        /*0070*/ 	.word	0x0500005e


	//   ....[18]....
        /*0074*/ 	.word	0x0500005e


	//   ....[19]....
        /*0078*/ 	.word	0x0500005e


	//----- nvinfo : EIATTR_COOP_GROUP_INSTR_OFFSETS
	.align		4
.L_1463:
        /*007c*/ 	.byte	0x04, 0x28
        /*007e*/ 	.short	(.L_1465 - .L_1464)


	//   ....[0]....
.L_1464:
        /*0080*/ 	.word	0x000016b0


	//   ....[1]....
        /*0084*/ 	.word	0x000016c0


	//   ....[2]....
        /*0088*/ 	.word	0x000016f0


	//   ....[3]....
        /*008c*/ 	.word	0x00001700


	//   ....[4]....
        /*0090*/ 	.word	0x00001730


	//   ....[5]....
        /*0094*/ 	.word	0x00001740


	//   ....[6]....
        /*0098*/ 	.word	0x00001770


	//   ....[7]....
        /*009c*/ 	.word	0x00001780


	//   ....[8]....
        /*00a0*/ 	.word	0x000017b0


	//   ....[9]....
        /*00a4*/ 	.word	0x000017c0


	//   ....[10]....
        /*00a8*/ 	.word	0x00002bd0


	//   ....[11]....
        /*00ac*/ 	.word	0x00002c20


	//   ....[12]....
        /*00b0*/ 	.word	0x00002c90


	//   ....[13]....
        /*00b4*/ 	.word	0x00002cf0


	//   ....[14]....
        /*00b8*/ 	.word	0x00002d60


	//   ....[15]....
        /*00bc*/ 	.word	0x00002dc0


	//   ....[16]....
        /*00c0*/ 	.word	0x00002e30


	//   ....[17]....
        /*00c4*/ 	.word	0x00002e90


	//   ....[18]....
        /*00c8*/ 	.word	0x00002f00


	//   ....[19]....
        /*00cc*/ 	.word	0x00002f60


	//----- nvinfo : EIATTR_EXIT_INSTR_OFFSETS
	.align		4
.L_1465:
        /*00d0*/ 	.byte	0x04, 0x1c
        /*00d2*/ 	.short	(.L_1467 - .L_1466)


	//   ....[0]....
.L_1466:
        /*00d4*/ 	.word	0x00002b70


	//----- nvinfo : EIATTR_MAX_THREADS
	.align		4
.L_1467:
        /*00d8*/ 	.byte	0x04, 0x05
        /*00da*/ 	.short	(.L_1469 - .L_1468)
.L_1468:
        /*00dc*/ 	.word	0x00000080
        /*00e0*/ 	.word	0x00000001
        /*00e4*/ 	.word	0x00000001


	//----- nvinfo : EIATTR_CRS_STACK_SIZE
	.align		4
.L_1469:
        /*00e8*/ 	.byte	0x04, 0x1e
        /*00ea*/ 	.short	(.L_1471 - .L_1470)
.L_1470:
        /*00ec*/ 	.word	0x00000000


	//----- nvinfo : EIATTR_CBANK_PARAM_SIZE
	.align		4
.L_1471:
        /*00f0*/ 	.byte	0x03, 0x19
        /*00f2*/ 	.short	0x0128


	//----- nvinfo : EIATTR_PARAM_CBANK
	.align		4
        /*00f4*/ 	.byte	0x04, 0x0a
        /*00f6*/ 	.short	(.L_1473 - .L_1472)
	.align		4
.L_1472:
        /*00f8*/ 	.word	index@(.nv.constant0._ZN10layer_norm31ln_parallel_residual_bwd_kernelINS_13Kernel_traitsI13__nv_bfloat16S2_fS2_fjLj1536ELj1ELj1ELj4ELj8ENS_18Kernel_traits_baseILj1536ES2_S2_fS2_fjLj128EEEEELb1ELb0ELb1EEEvNS_9BwdParamsE)
        /*00fc*/ 	.short	0x0210
        /*00fe*/ 	.short	0x0128


	//----- nvinfo : EIATTR_SW_WAR
	.align		4
.L_1473:
        /*0100*/ 	.byte	0x04, 0x36
        /*0102*/ 	.short	(.L_1475 - .L_1474)
.L_1474:
        /*0104*/ 	.word	0x00000008
.L_1475:


//--------------------- .nv.info._ZN10layer_norm22ln_bwd_finalize_kernelINS_22Kernel_traits_finalizeILj1536E13__nv_bfloat16S2_fS2_fjLb0ELj1024ELj4ENS_18Kernel_traits_baseILj1536ES2_S2_fS2_fjLj1024EEEEELb0ELb0EEEvNS_9BwdParamsE --------------------------
	.section	.nv.info._ZN10layer_norm22ln_bwd_finalize_kernelINS_22Kernel_traits_finalizeILj1536E13__nv_bfloat16S2_fS2_fjLb0ELj1024ELj4ENS_18Kernel_traits_baseILj1536ES2_S2_fS2_fjLj1024EEEEELb0ELb0EEEvNS_9BwdParamsE,"",@"SHT_CUDA_INFO"
	.sectionflags	@""
	.align	4


	//----- nvinfo : EIATTR_CUDA_API_VERSION
	.align		4
        /*0000*/ 	.byte	0x04, 0x37
        /*0002*/ 	.short	(.L_1477 - .L_1476)
.L_1476:
        /*0004*/ 	.word	0x00000082


	//----- nvinfo : EIATTR_KPARAM_INFO
	.align		4
.L_1477:
        /*0008*/ 	.byte	0x04, 0x17
        /*000a*/ 	.short	(.L_1479 - .L_1478)
.L_1478:
        /*000c*/ 	.word	0x00000000
        /*0010*/ 	.short	0x0000
        /*0012*/ 	.short	0x0000
        /*0014*/ 	.byte	0x00, 0xf0, 0xa1, 0x04


	//----- nvinfo : EIATTR_SPARSE_MMA_MASK
	.align		4
.L_1479:
        /*0018*/ 	.byte	0x03, 0x50
        /*001a*/ 	.short	0x0000


	//----- nvinfo : EIATTR_MAXREG_COUNT
	.align		4
        /*001c*/ 	.byte	0x03, 0x1b
        /*001e*/ 	.short	0x0040


	//----- nvinfo : EIATTR_NUM_BARRIERS
	.align		4
        /*0020*/ 	.byte	0x02, 0x4c
        /*0022*/ 	.byte	0x01
	.zero		1


	//----- nvinfo : EIATTR_MERCURY_ISA_VERSION
	.align		4
        /*0024*/ 	.byte	0x03, 0x5f
        /*0026*/ 	.short	0x0101


	//----- nvinfo : EIATTR_COOP_GROUP_MASK_REGIDS
	.align		4
        /*0028*/ 	.byte	0x04, 0x29
        /*002a*/ 	.short	(.L_1481 - .L_1480)


	//   ....[0]....
.L_1480:
        /*002c*/ 	.word	0xffffffff


	//   ....[1]....
        /*0030*/ 	.word	0xffffffff


	//   ....[2]....
        /*0034*/ 	.word	0xffffffff


	//   ....[3]....
        /*0038*/ 	.word	0xffffffff


	//   ....[4]....
        /*003c*/ 	.word	0xffffffff


	//   ....[5]....
        /*0040*/ 	.word	0xffffffff


	//   ....[6]....
        /*0044*/ 	.word	0xffffffff


	//   ....[7]....
        /*0048*/ 	.word	0xffffffff


	//   ....[8]....
        /*004c*/ 	.word	0xffffffff


	//   ....[9]....
        /*0050*/ 	.word	0xffffffff


	//   ....[10]....
        /*0054*/ 	.word	0x05000013


	//   ....[11]....
        /*0058*/ 	.word	0x05000013


	//   ....[12]....
        /*005c*/ 	.word	0x05000013


	//   ....[13]....
        /*0060*/ 	.word	0x05000013


	//   ....[14]....
        /*0064*/ 	.word	0x05000013


	//   ....[15]....
        /*0068*/ 	.word	0x05000013


	//   ....[16]....
        /*006c*/ 	.word	0x05000013


	//   ....[17]....
        /*0070*/ 	.word	0x05000013


	//   ....[18]....
        /*0074*/ 	.word	0x05000013


	//   ....[19]....
        /*0078*/ 	.word	0x05000013


	//----- nvinfo : EIATTR_COOP_GROUP_INSTR_OFFSETS
	.align		4
.L_1481:
        /*007c*/ 	.byte	0x04, 0x28
        /*007e*/ 	.short	(.L_1483 - .L_1482)


	//   ....[0]....
.L_1482:
        /*0080*/ 	.word	0x000008e0


	//   ....[1]....
        /*0084*/ 	.word	0x000008f0


	//   ....[2]....
        /*0088*/ 	.word	0x00000920


	//   ....[3]....
        /*008c*/ 	.word	0x00000930


	//   ....[4]....
        /*0090*/ 	.word	0x00000960


	//   ....[5]....
        /*0094*/ 	.word	0x00000970


	//   ....[6]....
        /*0098*/ 	.word	0x000009a0


	//   ....[7]....
        /*009c*/ 	.word	0x000009b0


	//   ....[8]....
        /*00a0*/ 	.word	0x000009e0


	//   ....[9]....
        /*00a4*/ 	.word	0x000009f0


	//   ....[10]....
        /*00a8*/ 	.word	0x00000c10


	//   ....[11]....
        /*00ac*/ 	.word	0x00000c80


	//   ....[12]....
        /*00b0*/ 	.word	0x00000cf0


	//   ....[13]....
        /*00b4*/ 	.word	0x00000d60


	//   ....[14]....
        /*00b8*/ 	.word	0x00000dd0


	//   ....[15]....
        /*00bc*/ 	.word	0x00000e30


	//   ....[16]....
        /*00c0*/ 	.word	0x00000ea0


	//   ....[17]....
        /*00c4*/ 	.word	0x00000f10


	//   ....[18]....
        /*00c8*/ 	.word	0x00000f80


	//   ....[19]....
        /*00cc*/ 	.word	0x00000ff0


	//----- nvinfo : EIATTR_EXIT_INSTR_OFFSETS
	.align		4
.L_1483:
        /*00d0*/ 	.byte	0x04, 0x1c
        /*00d2*/ 	.short	(.L_1485 - .L_1484)


	//   ....[0]....
.L_1484:
        /*00d4*/ 	.word	0x00000070


	//   ....[1]....
        /*00d8*/ 	.word	0x00000bb0


	//----- nvinfo : EIATTR_MAX_THREADS
	.align		4
.L_1485:
        /*00dc*/ 	.byte	0x04, 0x05
        /*00de*/ 	.short	(.L_1487 - .L_1486)
.L_1486:
        /*00e0*/ 	.word	0x00000400
        /*00e4*/ 	.word	0x00000001
        /*00e8*/ 	.word	0x00000001


	//----- nvinfo : EIATTR_CRS_STACK_SIZE
	.align		4
.L_1487:
        /*00ec*/ 	.byte	0x04, 0x1e
        /*00ee*/ 	.short	(.L_1489 - .L_1488)
.L_1488:
        /*00f0*/ 	.word	0x00000000


	//----- nvinfo : EIATTR_CBANK_PARAM_SIZE
	.align		4
.L_1489:
        /*00f4*/ 	.byte	0x03, 0x19
        /*00f6*/ 	.short	0x0128


	//----- nvinfo : EIATTR_PARAM_CBANK
	.align		4
        /*00f8*/ 	.byte	0x04, 0x0a
        /*00fa*/ 	.short	(.L_1491 - .L_1490)
	.align		4
.L_1490:
        /*00fc*/ 	.word	index@(.nv.constant0._ZN10layer_norm22ln_bwd_finalize_kernelINS_22Kernel_traits_finalizeILj1536E13__nv_bfloat16S2_fS2_fjLb0ELj1024ELj4ENS_18Kernel_traits_baseILj1536ES2_S2_fS2_fjLj1024EEEEELb0ELb0EEEvNS_9BwdParamsE)
        /*0100*/ 	.short	0x0210
        /*0102*/ 	.short	0x0128


	//----- nvinfo : EIATTR_SW_WAR
	.align		4
.L_1491:
        /*0104*/ 	.byte	0x04, 0x36
        /*0106*/ 	.short	(.L_1493 - .L_1492)
.L_1492:
        /*0108*/ 	.word	0x00000008
.L_1493:


//--------------------- .nv.info._ZN10layer_norm40ln_parallel_residual_bwd_finalize_kernelINS_22Kernel_traits_finalizeILj1536E13__nv_bfloat16S2_fS2_fjLb0ELj1024ELj4ENS_18Kernel_traits_baseILj1536ES2_S2_fS2_fjLj1024EEEEELb0EEEvNS_9BwdParamsE --------------------------
	.section	.nv.info._ZN10layer_norm40ln_parallel_residual_bwd_finalize_kernelINS_22Kernel_traits_finalizeILj1536E13__nv_bfloat16S2_fS2_fjLb0ELj1024ELj4ENS_18Kernel_traits_baseILj1536ES2_S2_fS2_fjLj1024EEEEELb0EEEvNS_9BwdParamsE,"",@"SHT_CUDA_INFO"
	.sectionflags	@""
	.align	4


	//----- nvinfo : EIATTR_CUDA_API_VERSION
	.align		4
        /*0000*/ 	.byte	0x04, 0x37
        /*0002*/ 	.short	(.L_1495 - .L_1494)
.L_1494:
        /*0004*/ 	.word	0x00000082


	//----- nvinfo : EIATTR_KPARAM_INFO
	.align		4
.L_1495:
        /*0008*/ 	.byte	0x04, 0x17
        /*000a*/ 	.short	(.L_1497 - .L_1496)
.L_1496:
        /*000c*/ 	.word	0x00000000
        /*0010*/ 	.short	0x0000
        /*0012*/ 	.short	0x0000
        /*0014*/ 	.byte	0x00, 0xf0, 0xa1, 0x04


	//----- nvinfo : EIATTR_SPARSE_MMA_MASK
	.align		4
.L_1497:
        /*0018*/ 	.byte	0x03, 0x50
        /*001a*/ 	.short	0x0000


	//----- nvinfo : EIATTR_MAXREG_COUNT
	.align		4
        /*001c*/ 	.byte	0x03, 0x1b
        /*001e*/ 	.short	0x0040


	//----- nvinfo : EIATTR_NUM_BARRIERS
	.align		4
        /*0020*/ 	.byte	0x02, 0x4c
        /*0022*/ 	.byte	0x01
	.zero		1


	//----- nvinfo : EIATTR_MERCURY_ISA_VERSION
	.align		4
        /*0024*/ 	.byte	0x03, 0x5f
        /*0026*/ 	.short	0x0101


	//----- nvinfo : EIATTR_COOP_GROUP_MASK_REGIDS
	.align		4
        /*0028*/ 	.byte	0x04, 0x29
        /*002a*/ 	.short	(.L_1499 - .L_1498)


	//   ....[0]....
.L_1498:
        /*002c*/ 	.word	0xffffffff


	//   ....[1]....
        /*0030*/ 	.word	0xffffffff


	//   ....[2]....
        /*0034*/ 	.word	0xffffffff


	//   ....[3]....
        /*0038*/ 	.word	0xffffffff


	//   ....[4]....
        /*003c*/ 	.word	0xffffffff


	//   ....[5]....
        /*0040*/ 	.word	0xffffffff


	//   ....[6]....
        /*0044*/ 	.word	0xffffffff


	//   ....[7]....
        /*0048*/ 	.word	0xffffffff


	//   ....[8]....
        /*004c*/ 	.word	0xffffffff


	//   ....[9]....
        /*0050*/ 	.word	0xffffffff


	//   ....[10]....
        /*0054*/ 	.word	0xffffffff


	//   ....[11]....
        /*0058*/ 	.word	0xffffffff


	//   ....[12]....
        /*005c*/ 	.word	0xffffffff


	//   ....[13]....
        /*0060*/ 	.word	0xffffffff


	//   ....[14]....
        /*0064*/ 	.word	0xffffffff


	//   ....[15]....
        /*0068*/ 	.word	0xffffffff


	//   ....[16]....
        /*006c*/ 	.word	0xffffffff


	//   ....[17]....
        /*0070*/ 	.word	0xffffffff


	//   ....[18]....
        /*0074*/ 	.word	0xffffffff


	//   ....[19]....
        /*0078*/ 	.word	0xffffffff


	//   ....[20]....
        /*007c*/ 	.word	0x0500000c


	//   ....[21]....
        /*0080*/ 	.word	0x0500000c


	//   ....[22]....
        /*0084*/ 	.word	0x0500000c


	//   ....[23]....
        /*0088*/ 	.word	0x0500000c


	//   ....[24]....
        /*008c*/ 	.word	0x0500000c


	//   ....[25]....
        /*0090*/ 	.word	0x0500000c


	//   ....[26]....
        /*0094*/ 	.word	0x0500000c


	//   ....[27]....
        /*0098*/ 	.word	0x0500000c


	//   ....[28]....
        /*009c*/ 	.word	0x0500000c


	//   ....[29]....
        /*00a0*/ 	.word	0x0500000c


	//   ....[30]....
        /*00a4*/ 	.word	0x0500000c


	//   ....[31]....
        /*00a8*/ 	.word	0x0500000c


	//   ....[32]....
        /*00ac*/ 	.word	0x0500000c


	//   ....[33]....
        /*00b0*/ 	.word	0x0500000c


	//   ....[34]....
        /*00b4*/ 	.word	0x0500000c


	//   ....[35]....
        /*00b8*/ 	.word	0x0500000c


	//   ....[36]....
        /*00bc*/ 	.word	0x0500000c


	//   ....[37]....
        /*00c0*/ 	.word	0x0500000c


	//   ....[38]....
        /*00c4*/ 	.word	0x0500000c


	//   ....[39]....
        /*00c8*/ 	.word	0x0500000c


	//----- nvinfo : EIATTR_COOP_GROUP_INSTR_OFFSETS
	.align		4
.L_1499:
        /*00cc*/ 	.byte	0x04, 0x28
        /*00ce*/ 	.short	(.L_1501 - .L_1500)


	//   ....[0]....
.L_1500:
        /*00d0*/ 	.word	0x00000ce0


	//   ....[1]....
        /*00d4*/ 	.word	0x00000cf0


	//   ....[2]....
        /*00d8*/ 	.word	0x00000d00


	//   ....[3]....
        /*00dc*/ 	.word	0x00000d10


	//   ....[4]....
        /*00e0*/ 	.word	0x00000d40


	//   ....[5]....
        /*00e4*/ 	.word	0x00000d70


	//   ....[6]....
        /*00e8*/ 	.word	0x00000d80


	//   ....[7]....
        /*00ec*/ 	.word	0x00000d90


	//   ....[8]....
        /*00f0*/ 	.word	0x00000db0


	//   ....[9]....
        /*00f4*/ 	.word	0x00000df0


	//   ....[10]....
        /*00f8*/ 	.word	0x00000e00


	//   ....[11]....
        /*00fc*/ 	.word	0x00000e10


	//   ....[12]....
        /*0100*/ 	.word	0x00000e30


	//   ....[13]....
        /*0104*/ 	.word	0x00000e70


	//   ....[14]....
        /*0108*/ 	.word	0x00000e80


	//   ....[15]....
        /*010c*/ 	.word	0x00000e90


	//   ....[16]....
        /*0110*/ 	.word	0x00000eb0


	//   ....[17]....
        /*0114*/ 	.word	0x00000ee0


	//   ....[18]....
        /*0118*/ 	.word	0x00000f00


	//   ....[19]....
        /*011c*/ 	.word	0x00000f10


	//   ....[20]....
        /*0120*/ 	.word	0x00001230


	//   ....[21]....
        /*0124*/ 	.word	0x00001290


	//   ....[22]....
        /*0128*/ 	.word	0x000012f0


	//   ....[23]....
        /*012c*/ 	.word	0x00001350


	//   ....[24]....
        /*0130*/ 	.word	0x000013b0


	//   ....[25]....
        /*0134*/ 	.word	0x00001410


	//   ....[26]....
        /*0138*/ 	.word	0x00001480


	//   ....[27]....
        /*013c*/ 	.word	0x000014f0


	//   ....[28]....
        /*0140*/ 	.word	0x00001560


	//   ....[29]....
        /*0144*/ 	.word	0x000015d0


	//   ....[30]....
        /*0148*/ 	.word	0x00001630


	//   ....[31]....
        /*014c*/ 	.word	0x000016a0


	//   ....[32]....
        /*0150*/ 	.word	0x00001710


	//   ....[33]....
        /*0154*/ 	.word	0x00001780


	//   ....[34]....
        /*0158*/ 	.word	0x000017f0


	//   ....[35]....
        /*015c*/ 	.word	0x00001850


	//   ....[36]....
        /*0160*/ 	.word	0x000018c0


	//   ....[37]....
        /*0164*/ 	.word	0x00001930


	//   ....[38]....
        /*0168*/ 	.word	0x000019a0


	//   ....[39]....
        /*016c*/ 	.word	0x00001a10


	//----- nvinfo : EIATTR_EXIT_INSTR_OFFSETS
	.align		4
.L_1501:
        /*0170*/ 	.byte	0x04, 0x1c
        /*0172*/ 	.short	(.L_1503 - .L_1502)


	//   ....[0]....
.L_1502:
        /*0174*/ 	.word	0x00000070


	//   ....[1]....
        /*0178*/ 	.word	0x000011d0


	//----- nvinfo : EIATTR_MAX_THREADS
	.align		4
.L_1503:
        /*017c*/ 	.byte	0x04, 0x05
        /*017e*/ 	.short	(.L_1505 - .L_1504)
.L_1504:
        /*0180*/ 	.word	0x00000400
        /*0184*/ 	.word	0x00000001
        /*0188*/ 	.word	0x00000001


	//----- nvinfo : EIATTR_CRS_STACK_SIZE
	.align		4
.L_1505:
        /*018c*/ 	.byte	0x04, 0x1e
        /*018e*/ 	.short	(.L_1507 - .L_1506)
.L_1506:
        /*0190*/ 	.word	0x00000000


	//----- nvinfo : EIATTR_CBANK_PARAM_SIZE
	.align		4
.L_1507:
        /*0194*/ 	.byte	0x03, 0x19
        /*0196*/ 	.short	0x0128


	//----- nvinfo : EIATTR_PARAM_CBANK
	.align		4
        /*0198*/ 	.byte	0x04, 0x0a
        /*019a*/ 	.short	(.L_1509 - .L_1508)
	.align		4
.L_1508:
        /*019c*/ 	.word	index@(.nv.constant0._ZN10layer_norm40ln_parallel_residual_bwd_finalize_kernelINS_22Kernel_traits_finalizeILj1536E13__nv_bfloat16S2_fS2_fjLb0ELj1024ELj4ENS_18Kernel_traits_baseILj1536ES2_S2_fS2_fjLj1024EEEEELb0EEEvNS_9BwdParamsE)
        /*01a0*/ 	.short	0x0210
        /*01a2*/ 	.short	0x0128


	//----- nvinfo : EIATTR_SW_WAR
	.align		4
.L_1509:
        /*01a4*/ 	.byte	0x04, 0x36
        /*01a6*/ 	.short	(.L_1511 - .L_1510)
.L_1510:
        /*01a8*/ 	.word	0x00000008
.L_1511:


//--------------------- .nv.info._ZN10layer_norm31ln_parallel_residual_bwd_kernelINS_13Kernel_traitsI13__nv_bfloat16S2_fS2_fjLj1536ELj1ELj1ELj4ELj8ENS_18Kernel_traits_baseILj1536ES2_S2_fS2_fjLj128EEEEELb1ELb1ELb0EEEvNS_9BwdParamsE --------------------------
	.section	.nv.info._ZN10layer_norm31ln_parallel_residual_bwd_kernelINS_13Kernel_traitsI13__nv_bfloat16S2_fS2_fjLj1536ELj1ELj1ELj4ELj8ENS_18Kernel_traits_baseILj1536ES2_S2_fS2_fjLj128EEEEELb1ELb1ELb0EEEvNS_9BwdParamsE,"",@"SHT_CUDA_INFO"
	.sectionflags	@""
	.align	4


	//----- nvinfo : EIATTR_CUDA_API_VERSION
	.align		4
        /*0000*/ 	.byte	0x04, 0x37
        /*0002*/ 	.short	(.L_1513 - .L_1512)
.L_1512:
        /*0004*/ 	.word	0x00000082


	//----- nvinfo : EIATTR_KPARAM_INFO
	.align		4
.L_1513:
        /*0008*/ 	.byte	0x04, 0x17
        /*000a*/ 	.short	(.L_1515 - .L_1514)
.L_1514:
        /*000c*/ 	.word	0x00000000
        /*0010*/ 	.short	0x0000
        /*0012*/ 	.short	0x0000
        /*0014*/ 	.byte	0x00, 0xf0, 0xa1, 0x04


	//----- nvinfo : EIATTR_SPARSE_MMA_MASK
	.align		4
.L_1515:
        /*0018*/ 	.byte	0x03, 0x50
        /*001a*/ 	.short	0x0000


	//----- nvinfo : EIATTR_MAXREG_COUNT
	.align		4
        /*001c*/ 	.byte	0x03, 0x1b
        /*001e*/ 	.short	0x00ff


	//----- nvinfo : EIATTR_NUM_BARRIERS
	.align		4
        /*0020*/ 	.byte	0x02, 0x4c
        /*0022*/ 	.byte	0x01
	.zero		1


	//----- nvinfo : EIATTR_MERCURY_ISA_VERSION
	.align		4
        /*0024*/ 	.byte	0x03, 0x5f
        /*0026*/ 	.short	0x0101


	//----- nvinfo : EIATTR_COOP_GROUP_MASK_REGIDS
	.align		4
        /*0028*/ 	.byte	0x04, 0x29
        /*002a*/ 	.short	(.L_1517 - .L_1516)


	//   ....[0]....
.L_1516:
        /*002c*/ 	.word	0xffffffff


	//   ....[1]....
        /*0030*/ 	.word	0xffffffff


	//   ....[2]....
        /*0034*/ 	.word	0xffffffff


	//   ....[3]....
        /*0038*/ 	.word	0xffffffff


	//   ....[4]....
        /*003c*/ 	.word	0xffffffff


	//   ....[5]....
        /*0040*/ 	.word	0xffffffff


	//   ....[6]....
        /*0044*/ 	.word	0xffffffff


	//   ....[7]....
        /*0048*/ 	.word	0xffffffff


	//   ....[8]....
        /*004c*/ 	.word	0xffffffff


	//   ....[9]....
        /*0050*/ 	.word	0xffffffff


	//   ....[10]....
        /*0054*/ 	.word	0x0500006a


	//   ....[11]....
        /*0058*/ 	.word	0x0500006a


	//   ....[12]....
        /*005c*/ 	.word	0x0500006a


	//   ....[13]....
        /*0060*/ 	.word	0x0500006a


	//   ....[14]....
        /*0064*/ 	.word	0x0500006a


	//   ....[15]....
        /*0068*/ 	.word	0x0500006a


	//   ....[16]....
        /*006c*/ 	.word	0x0500006a


	//   ....[17]....
        /*0070*/ 	.word	0x0500006a


	//   ....[18]....
        /*0074*/ 	.word	0x0500006a


	//   ....[19]....
        /*0078*/ 	.word	0x0500006a


	//----- nvinfo : EIATTR_COOP_GROUP_INSTR_OFFSETS
	.align		4
.L_1517:
        /*007c*/ 	.byte	0x04, 0x28
        /*007e*/ 	.short	(.L_1519 - .L_1518)


	//   ....[0]....
.L_1518:
        /*0080*/ 	.word	0x00001220


	//   ....[1]....
        /*0084*/ 	.word	0x00001230


	//   ....[2]....
        /*0088*/ 	.word	0x00001260


	//   ....[3]....
        /*008c*/ 	.word	0x00001270


	//   ....[4]....
        /*0090*/ 	.word	0x000012a0


	//   ....[5]....
        /*0094*/ 	.word	0x000012b0


	//   ....[6]....
        /*0098*/ 	.word	0x000012e0


	//   ....[7]....
        /*009c*/ 	.word	0x000012f0


	//   ....[8]....
        /*00a0*/ 	.word	0x00001320


	//   ....[9]....
        /*00a4*/ 	.word	0x00001330


	//   ....[10]....
        /*00a8*/ 	.word	0x00002680


	//   ....[11]....
        /*00ac*/ 	.word	0x000026d0


	//   ....[12]....
        /*00b0*/ 	.word	0x00002740


	//   ....[13]....
        /*00b4*/ 	.word	0x000027a0


	//   ....[14]....
        /*00b8*/ 	.word	0x00002810


	//   ....[15]....
        /*00bc*/ 	.word	0x00002870


	//   ....[16]....
        /*00c0*/ 	.word	0x000028e0


	//   ....[17]....
        /*00c4*/ 	.word	0x00002940


	//   ....[18]....
        /*00c8*/ 	.word	0x000029b0


	//   ....[19]....
        /*00cc*/ 	.word	0x00002a10


	//----- nvinfo : EIATTR_EXIT_INSTR_OFFSETS
	.align		4
.L_1519:
        /*00d0*/ 	.byte	0x04, 0x1c
        /*00d2*/ 	.short	(.L_1521 - .L_1520)


	//   ....[0]....
.L_1520:
        /*00d4*/ 	.word	0x000025a0


	//   ....[1]....
        /*00d8*/ 	.word	0x00002620


	//----- nvinfo : EIATTR_MAX_THREADS
	.align		4
.L_1521:
        /*00dc*/ 	.byte	0x04, 0x05
        /*00de*/ 	.short	(.L_1523 - .L_1522)
.L_1522:
        /*00e0*/ 	.word	0x00000080
        /*00e4*/ 	.word	0x00000001
        /*00e8*/ 	.word	0x00000001


	//----- nvinfo : EIATTR_CRS_STACK_SIZE
	.align		4
.L_1523:
        /*00ec*/ 	.byte	0x04, 0x1e
        /*00ee*/ 	.short	(.L_1525 - .L_1524)
.L_1524:
        /*00f0*/ 	.word	0x00000000


	//----- nvinfo : EIATTR_CBANK_PARAM_SIZE
	.align		4
.L_1525:
        /*00f4*/ 	.byte	0x03, 0x19
        /*00f6*/ 	.short	0x0128


	//----- nvinfo : EIATTR_PARAM_CBANK
	.align		4
        /*00f8*/ 	.byte	0x04, 0x0a
        /*00fa*/ 	.short	(.L_1527 - .L_1526)
	.align		4
.L_1526:
        /*00fc*/ 	.word	index@(.nv.constant0._ZN10layer_norm31ln_parallel_residual_bwd_kernelINS_13Kernel_traitsI13__nv_bfloat16S2_fS2_fjLj1536ELj1ELj1ELj4ELj8ENS_18Kernel_traits_baseILj1536ES2_S2_fS2_fjLj128EEEEELb1ELb1ELb0EEEvNS_9BwdParamsE)
        /*0100*/ 	.short	0x0210
        /*0102*/ 	.short	0x0128


	//----- nvinfo : EIATTR_SW_WAR
	.align		4
.L_1527:
        /*0104*/ 	.byte	0x04, 0x36
        /*0106*/ 	.short	(.L_1529 - .L_1528)
.L_1528:
        /*0108*/ 	.word	0x00000008
.L_1529:


//--------------------- .nv.info._ZN10layer_norm22ln_bwd_finalize_kernelINS_22Kernel_traits_finalizeILj1536E13__nv_bfloat16S2_fS2_fjLb0ELj1024ELj4ENS_18Kernel_traits_baseILj1536ES2_S2_fS2_fjLj1024EEEEELb0ELb1EEEvNS_9BwdParamsE --------------------------
	.section	.nv.info._ZN10layer_norm22ln_bwd_finalize_kernelINS_22Kernel_traits_finalizeILj1536E13__nv_bfloat16S2_fS2_fjLb0ELj1024ELj4ENS_18Kernel_traits_baseILj1536ES2_S2_fS2_fjLj1024EEEEELb0ELb1EEEvNS_9BwdParamsE,"",@"SHT_CUDA_INFO"
	.sectionflags	@""
	.align	4


	//----- nvinfo : EIATTR_CUDA_API_VERSION
	.align		4
        /*0000*/ 	.byte	0x04, 0x37
        /*0002*/ 	.short	(.L_1531 - .L_1530)
.L_1530:
        /*0004*/ 	.word	0x00000082


	//----- nvinfo : EIATTR_KPARAM_INFO
	.align		4
.L_1531:
        /*0008*/ 	.byte	0x04, 0x17
        /*000a*/ 	.short	(.L_1533 - .L_1532)
.L_1532:
        /*000c*/ 	.word	0x00000000
        /*0010*/ 	.short	0x0000
        /*0012*/ 	.short	0x0000
        /*0014*/ 	.byte	0x00, 0xf0, 0xa1, 0x04


	//----- nvinfo : EIATTR_SPARSE_MMA_MASK
	.align		4
.L_1533:
        /*0018*/ 	.byte	0x03, 0x50
        /*001a*/ 	.short	0x0000


	//----- nvinfo : EIATTR_MAXREG_COUNT
	.align		4
        /*001c*/ 	.byte	0x03, 0x1b
        /*001e*/ 	.short	0x0040


	//----- nvinfo : EIATTR_NUM_BARRIERS
	.align		4
        /*0020*/ 	.byte	0x02, 0x4c
        /*0022*/ 	.byte	0x01
	.zero		1


	//----- nvinfo : EIATTR_MERCURY_ISA_VERSION
	.align		4
        /*0024*/ 	.byte	0x03, 0x5f
        /*0026*/ 	.short	0x0101


	//----- nvinfo : EIATTR_COOP_GROUP_MASK_REGIDS
	.align		4
        /*0028*/ 	.byte	0x04, 0x29
        /*002a*/ 	.short	(.L_1535 - .L_1534)


	//   ....[0]....
.L_1534:
        /*002c*/ 	.word	0xffffffff


	//   ....[1]....
        /*0030*/ 	.word	0xffffffff


	//   ....[2]....
        /*0034*/ 	.word	0xffffffff


	//   ....[3]....
        /*0038*/ 	.word	0xffffffff


	//   ....[4]....
        /*003c*/ 	.word	0xffffffff


	//   ....[5]....
        /*0040*/ 	.word	0xffffffff


	//   ....[6]....
        /*0044*/ 	.word	0xffffffff


	//   ....[7]....
        /*0048*/ 	.word	0xffffffff


	//   ....[8]....
        /*004c*/ 	.word	0xffffffff


	//   ....[9]....
        /*0050*/ 	.word	0xffffffff


	//   ....[10]....
        /*0054*/ 	.word	0x05000011


	//   ....[11]....
        /*0058*/ 	.word	0x05000011


	//   ....[12]....
        /*005c*/ 	.word	0x05000011


	//   ....[13]....
        /*0060*/ 	.word	0x05000011


	//   ....[14]....
        /*0064*/ 	.word	0x05000011


	//   ....[15]....
        /*0068*/ 	.word	0x05000011


	//   ....[16]....
        /*006c*/ 	.word	0x05000011


	//   ....[17]....
        /*0070*/ 	.word	0x05000011


	//   ....[18]....
        /*0074*/ 	.word	0x05000011


	//   ....[19]....
        /*0078*/ 	.word	0x05000011


	//----- nvinfo : EIATTR_COOP_GROUP_INSTR_OFFSETS
	.align		4
.L_1535:
        /*007c*/ 	.byte	0x04, 0x28
        /*007e*/ 	.short	(.L_1537 - .L_1536)


	//   ....[0]....
.L_1536:
        /*0080*/ 	.word	0x000008e0


	//   ....[1]....
        /*0084*/ 	.word	0x000008f0


	//   ....[2]....
        /*0088*/ 	.word	0x00000920


	//   ....[3]....
        /*008c*/ 	.word	0x00000930


	//   ....[4]....
        /*0090*/ 	.word	0x00000960


	//   ....[5]....
        /*0094*/ 	.word	0x00000970


	//   ....[6]....
        /*0098*/ 	.word	0x000009a0


	//   ....[7]....
        /*009c*/ 	.word	0x000009b0


	//   ....[8]....
        /*00a0*/ 	.word	0x000009e0


	//   ....[9]....
        /*00a4*/ 	.word	0x000009f0


	//   ....[10]....
        /*00a8*/ 	.word	0x00000bf0


	//   ....[11]....
        /*00ac*/ 	.word	0x00000c60


	//   ....[12]....
        /*00b0*/ 	.word	0x00000cd0


	//   ....[13]....
        /*00b4*/ 	.word	0x00000d40


	//   ....[14]....
        /*00b8*/ 	.word	0x00000db0


	//   ....[15]....
        /*00bc*/ 	.word	0x00000e10


	//   ....[16]....
        /*00c0*/ 	.word	0x00000e80


	//   ....[17]....
        /*00c4*/ 	.word	0x00000ef0


	//   ....[18]....
        /*00c8*/ 	.word	0x00000f60


	//   ....[19]....
        /*00cc*/ 	.word	0x00000fd0


	//----- nvinfo : EIATTR_EXIT_INSTR_OFFSETS
	.align		4
.L_1537:
        /*00d0*/ 	.byte	0x04, 0x1c
        /*00d2*/ 	.short	(.L_1539 - .L_1538)


	//   ....[0]....
.L_1538:
        /*00d4*/ 	.word	0x00000070


	//   ....[1]....
        /*00d8*/ 	.word	0x00000b90


	//----- nvinfo : EIATTR_MAX_THREADS
	.align		4
.L_1539:
        /*00dc*/ 	.byte	0x04, 0x05
        /*00de*/ 	.short	(.L_1541 - .L_1540)
.L_1540:
        /*00e0*/ 	.word	0x00000400
        /*00e4*/ 	.word	0x00000001
        /*00e8*/ 	.word	0x00000001


	//----- nvinfo : EIATTR_CRS_STACK_SIZE
	.align		4
.L_1541:
        /*00ec*/ 	.byte	0x04, 0x1e
        /*00ee*/ 	.short	(.L_1543 - .L_1542)
.L_1542:
        /*00f0*/ 	.word	0x00000000


	//----- nvinfo : EIATTR_CBANK_PARAM_SIZE
	.align		4
.L_1543:
        /*00f4*/ 	.byte	0x03, 0x19
        /*00f6*/ 	.short	0x0128


	//----- nvinfo : EIATTR_PARAM_CBANK
	.align		4
        /*00f8*/ 	.byte	0x04, 0x0a
        /*00fa*/ 	.short	(.L_1545 - .L_1544)
	.align		4
.L_1544:
        /*00fc*/ 	.word	index@(.nv.constant0._ZN10layer_norm22ln_bwd_finalize_kernelINS_22Kernel_traits_finalizeILj1536E13__nv_bfloat16S2_fS2_fjLb0ELj1024ELj4ENS_18Kernel_traits_baseILj1536ES2_S2_fS2_fjLj1024EEEEELb0ELb1EEEvNS_9BwdParamsE)
        /*0100*/ 	.short	0x0210
        /*0102*/ 	.short	0x0128


	//----- nvinfo : EIATTR_SW_WAR
	.align		4
.L_1545:
        /*0104*/ 	.byte	0x04, 0x36
        /*0106*/ 	.short	(.L_1547 - .L_1546)
.L_1546:
        /*0108*/ 	.word	0x00000008
.L_1547:


//--------------------- .nv.info._ZN10layer_norm40ln_parallel_residual_bwd_finalize_kernelINS_22Kernel_traits_finalizeILj1536E13__nv_bfloat16S2_fS2_fjLb0ELj1024ELj4ENS_18Kernel_traits_baseILj1536ES2_S2_fS2_fjLj1024EEEEELb1EEEvNS_9BwdParamsE --------------------------
	.section	.nv.info._ZN10layer_norm40ln_parallel_residual_bwd_finalize_kernelINS_22Kernel_traits_finalizeILj1536E13__nv_bfloat16S2_fS2_fjLb0ELj1024ELj4ENS_18Kernel_traits_baseILj1536ES2_S2_fS2_fjLj1024EEEEELb1EEEvNS_9BwdParamsE,"",@"SHT_CUDA_INFO"
	.sectionflags	@""
	.align	4


	//----- nvinfo : EIATTR_CUDA_API_VERSION
	.align		4
        /*0000*/ 	.byte	0x04, 0x37
        /*0002*/ 	.short	(.L_1549 - .L_1548)
.L_1548:
        /*0004*/ 	.word	0x00000082


	//----- nvinfo : EIATTR_KPARAM_INFO
	.align		4
.L_1549:
        /*0008*/ 	.byte	0x04, 0x17
        /*000a*/ 	.short	(.L_1551 - .L_1550)
.L_1550:
        /*000c*/ 	.word	0x00000000
        /*0010*/ 	.short	0x0000
        /*0012*/ 	.short	0x0000
        /*0014*/ 	.byte	0x00, 0xf0, 0xa1, 0x04


	//----- nvinfo : EIATTR_SPARSE_MMA_MASK
	.align		4
.L_1551:
        /*0018*/ 	.byte	0x03, 0x50
        /*001a*/ 	.short	0x0000


	//----- nvinfo : EIATTR_MAXREG_COUNT
	.align		4
        /*001c*/ 	.byte	0x03, 0x1b
        /*001e*/ 	.short	0x0040


	//----- nvinfo : EIATTR_NUM_BARRIERS
	.align		4
        /*0020*/ 	.byte	0x02, 0x4c
        /*0022*/ 	.byte	0x01
	.zero		1


	//----- nvinfo : EIATTR_MERCURY_ISA_VERSION
	.align		4
        /*0024*/ 	.byte	0x03, 0x5f
        /*0026*/ 	.short	0x0101


	//----- nvinfo : EIATTR_COOP_GROUP_MASK_REGIDS
	.align		4
        /*0028*/ 	.byte	0x04, 0x29
        /*002a*/ 	.short	(.L_1553 - .L_1552)


	//   ....[0]....
.L_1552:
        /*002c*/ 	.word	0xffffffff


	//   ....[1]....
        /*0030*/ 	.word	0xffffffff


	//   ....[2]....
        /*0034*/ 	.word	0xffffffff


	//   ....[3]....
        /*0038*/ 	.word	0xffffffff


	//   ....[4]....
        /*003c*/ 	.word	0xffffffff


	//   ....[5]....
        /*0040*/ 	.word	0xffffffff


	//   ....[6]....
        /*0044*/ 	.word	0xffffffff


	//   ....[7]....
        /*0048*/ 	.word	0xffffffff


	//   ....[8]....
        /*004c*/ 	.word	0xffffffff


	//   ....[9]....
        /*0050*/ 	.word	0xffffffff


	//   ....[10]....
        /*0054*/ 	.word	0xffffffff


	//   ....[11]....
        /*0058*/ 	.word	0xffffffff


	//   ....[12]....
        /*005c*/ 	.word	0xffffffff


	//   ....[13]....
        /*0060*/ 	.word	0xffffffff


	//   ....[14]....
        /*0064*/ 	.word	0xffffffff


	//   ....[15]....
        /*0068*/ 	.word	0xffffffff


	//   ....[16]....
        /*006c*/ 	.word	0xffffffff


	//   ....[17]....
        /*0070*/ 	.word	0xffffffff


	//   ....[18]....
        /*0074*/ 	.word	0xffffffff


	//   ....[19]....
        /*0078*/ 	.word	0xffffffff


	//   ....[20]....
        /*007c*/ 	.word	0x0500000b


	//   ....[21]....
        /*0080*/ 	.word	0x0500000b


	//   ....[22]....
        /*0084*/ 	.word	0x0500000b


	//   ....[23]....
        /*0088*/ 	.word	0x0500000b


	//   ....[24]....
        /*008c*/ 	.word	0x0500000b


	//   ....[25]....
        /*0090*/ 	.word	0x0500000b


	//   ....[26]....
        /*0094*/ 	.word	0x0500000b


	//   ....[27]....
        /*0098*/ 	.word	0x0500000b


	//   ....[28]....
        /*009c*/ 	.word	0x0500000b


	//   ....[29]....
        /*00a0*/ 	.word	0x0500000b


	//   ....[30]....
        /*00a4*/ 	.word	0x0500000b


	//   ....[31]....
        /*00a8*/ 	.word	0x0500000b


	//   ....[32]....
        /*00ac*/ 	.word	0x0500000b


	//   ....[33]....
        /*00b0*/ 	.word	0x0500000b


	//   ....[34]....
        /*00b4*/ 	.word	0x0500000b


	//   ....[35]....
        /*00b8*/ 	.word	0x0500000b


	//   ....[36]....
        /*00bc*/ 	.word	0x0500000b


	//   ....[37]....
        /*00c0*/ 	.word	0x0500000b


	//   ....[38]....
        /*00c4*/ 	.word	0x0500000b


	//   ....[39]....
        /*00c8*/ 	.word	0x0500000b


	//----- nvinfo : EIATTR_COOP_GROUP_INSTR_OFFSETS
	.align		4
.L_1553:
        /*00cc*/ 	.byte	0x04, 0x28
        /*00ce*/ 	.short	(.L_1555 - .L_1554)


	//   ....[0]....
.L_1554:
        /*00d0*/ 	.word	0x00000ce0


	//   ....[1]....
        /*00d4*/ 	.word	0x00000cf0


	//   ....[2]....
        /*00d8*/ 	.word	0x00000d00


	//   ....[3]....
        /*00dc*/ 	.word	0x00000d10


	//   ....[4]....
        /*00e0*/ 	.word	0x00000d40


	//   ....[5]....
        /*00e4*/ 	.word	0x00000d70


	//   ....[6]....
        /*00e8*/ 	.word	0x00000d80


	//   ....[7]....
        /*00ec*/ 	.word	0x00000d90


	//   ....[8]....
        /*00f0*/ 	.word	0x00000db0


	//   ....[9]....
        /*00f4*/ 	.word	0x00000df0


	//   ....[10]....
        /*00f8*/ 	.word	0x00000e00


	//   ....[11]....
        /*00fc*/ 	.word	0x00000e10


	//   ....[12]....
        /*0100*/ 	.word	0x00000e30


	//   ....[13]....
        /*0104*/ 	.word	0x00000e70


	//   ....[14]....
        /*0108*/ 	.word	0x00000e80


	//   ....[15]....
        /*010c*/ 	.word	0x00000e90


	//   ....[16]....
        /*0110*/ 	.word	0x00000eb0


	//   ....[17]....
        /*0114*/ 	.word	0x00000ee0


	//   ....[18]....
        /*0118*/ 	.word	0x00000f00


	//   ....[19]....
        /*011c*/ 	.word	0x00000f10


	//   ....[20]....
        /*0120*/ 	.word	0x00001210


	//   ....[21]....
        /*0124*/ 	.word	0x00001270


	//   ....[22]....
        /*0128*/ 	.word	0x000012d0


	//   ....[23]....
        /*012c*/ 	.word	0x00001330


	//   ....[24]....
        /*0130*/ 	.word	0x00001390


	//   ....[25]....
        /*0134*/ 	.word	0x000013f0


	//   ....[26]....
        /*0138*/ 	.word	0x00001460


	//   ....[27]....
        /*013c*/ 	.word	0x000014d0


	//   ....[28]....
        /*0140*/ 	.word	0x00001540


	//   ....[29]....
        /*0144*/ 	.word	0x000015b0


	//   ....[30]....
        /*0148*/ 	.word	0x00001610


	//   ....[31]....
        /*014c*/ 	.word	0x00001680


	//   ....[32]....
        /*0150*/ 	.word	0x000016f0


	//   ....[33]....
        /*0154*/ 	.word	0x00001760


	//   ....[34]....
        /*0158*/ 	.word	0x000017d0


	//   ....[35]....
        /*015c*/ 	.word	0x00001830


	//   ....[36]....
        /*0160*/ 	.word	0x000018a0


	//   ....[37]....
        /*0164*/ 	.word	0x00001910


	//   ....[38]....
        /*0168*/ 	.word	0x00001980


	//   ....[39]....
        /*016c*/ 	.word	0x000019f0


	//----- nvinfo : EIATTR_EXIT_INSTR_OFFSETS
	.align		4
.L_1555:
        /*0170*/ 	.byte	0x04, 0x1c
        /*0172*/ 	.short	(.L_1557 - .L_1556)


	//   ....[0]....
.L_1556:
        /*0174*/ 	.word	0x00000070


	//   ....[1]....
        /*0178*/ 	.word	0x000011b0


	//----- nvinfo : EIATTR_MAX_THREADS
	.align		4
.L_1557:
        /*017c*/ 	.byte	0x04, 0x05
        /*017e*/ 	.short	(.L_1559 - .L_1558)
.L_1558:
        /*0180*/ 	.word	0x00000400
        /*0184*/ 	.word	0x00000001
        /*0188*/ 	.word	0x00000001


	//----- nvinfo : EIATTR_CRS_STACK_SIZE
	.align		4
.L_1559:
        /*018c*/ 	.byte	0x04, 0x1e
        /*018e*/ 	.short	(.L_1561 - .L_1560)
.L_1560:
        /*0190*/ 	.word	0x00000000


	//----- nvinfo : EIATTR_CBANK_PARAM_SIZE
	.align		4
.L_1561:
        /*0194*/ 	.byte	0x03, 0x19
        /*0196*/ 	.short	0x0128


	//----- nvinfo : EIATTR_PARAM_CBANK
	.align		4
        /*0198*/ 	.byte	0x04, 0x0a
        /*019a*/ 	.short	(.L_1563 - .L_1562)
	.align		4
.L_1562:
        /*019c*/ 	.word	index@(.nv.constant0._ZN10layer_norm40ln_parallel_residual_bwd_finalize_kernelINS_22Kernel_traits_finalizeILj1536E13__nv_bfloat16S2_fS2_fjLb0ELj1024ELj4ENS_18Kernel_traits_baseILj1536ES2_S2_fS2_fjLj1024EEEEELb1EEEvNS_9BwdParamsE)
        /*01a0*/ 	.short	0x0210
        /*01a2*/ 	.short	0x0128


	//----- nvinfo : EIATTR_SW_WAR
	.align		4
.L_1563:
        /*01a4*/ 	.byte	0x04, 0x36
        /*01a6*/ 	.short	(.L_1565 - .L_1564)
.L_1564:
        /*01a8*/ 	.word	0x00000008
.L_1565:


//--------------------- .nv.info._ZN10layer_norm31ln_parallel_residual_bwd_kernelINS_13Kernel_traitsI13__nv_bfloat16S2_fS2_fjLj1536ELj1ELj1ELj4ELj8ENS_18Kernel_traits_baseILj1536ES2_S2_fS2_fjLj128EEEEELb1ELb1ELb1EEEvNS_9BwdParamsE --------------------------
	.section	.nv.info._ZN10layer_norm31ln_parallel_residual_bwd_kernelINS_13Kernel_traitsI13__nv_bfloat16S2_fS2_fjLj1536ELj1ELj1ELj4ELj8ENS_18Kernel_traits_baseILj1536ES2_S2_fS2_fjLj128EEEEELb1ELb1ELb1EEEvNS_9BwdParamsE,"",@"SHT_CUDA_INFO"
	.sectionflags	@""
	.align	4


	//----- nvinfo : EIATTR_CUDA_API_VERSION
	.align		4
        /*0000*/ 	.byte	0x04, 0x37
        /*0002*/ 	.short	(.L_1567 - .L_1566)
.L_1566:
        /*0004*/ 	.word	0x00000082


	//----- nvinfo : EIATTR_KPARAM_INFO
	.align		4
.L_1567:
        /*0008*/ 	.byte	0x04, 0x17
        /*000a*/ 	.short	(.L_1569 - .L_1568)
.L_1568:
        /*000c*/ 	.word	0x00000000
        /*0010*/ 	.short	0x0000
        /*0012*/ 	.short	0x0000
        /*0014*/ 	.byte	0x00, 0xf0, 0xa1, 0x04


	//----- nvinfo : EIATTR_SPARSE_MMA_MASK
	.align		4
.L_1569:
        /*0018*/ 	.byte	0x03, 0x50
        /*001a*/ 	.short	0x0000


	//----- nvinfo : EIATTR_MAXREG_COUNT
	.align		4
        /*001c*/ 	.byte	0x03, 0x1b
        /*001e*/ 	.short	0x00ff


	//----- nvinfo : EIATTR_NUM_BARRIERS
	.align		4
        /*0020*/ 	.byte	0x02, 0x4c
        /*0022*/ 	.byte	0x01
	.zero		1


	//----- nvinfo : EIATTR_MERCURY_ISA_VERSION
	.align		4
        /*0024*/ 	.byte	0x03, 0x5f
        /*0026*/ 	.short	0x0101


	//----- nvinfo : EIATTR_COOP_GROUP_MASK_REGIDS
	.align		4
        /*0028*/ 	.byte	0x04, 0x29
        /*002a*/ 	.short	(.L_1571 - .L_1570)


	//   ....[0]....
.L_1570:
        /*002c*/ 	.word	0xffffffff


	//   ....[1]....
        /*0030*/ 	.word	0xffffffff


	//   ....[2]....
        /*0034*/ 	.word	0xffffffff


	//   ....[3]....
        /*0038*/ 	.word	0xffffffff


	//   ....[4]....
        /*003c*/ 	.word	0xffffffff


	//   ....[5]....
        /*0040*/ 	.word	0xffffffff


	//   ....[6]....
        /*0044*/ 	.word	0xffffffff


	//   ....[7]....
        /*0048*/ 	.word	0xffffffff


	//   ....[8]....
        /*004c*/ 	.word	0xffffffff


	//   ....[9]....
        /*0050*/ 	.word	0xffffffff


	//   ....[10]....
        /*0054*/ 	.word	0x05000059


	//   ....[11]....
        /*0058*/ 	.word	0x05000059


	//   ....[12]....
        /*005c*/ 	.word	0x05000059


	//   ....[13]....
        /*0060*/ 	.word	0x05000059


	//   ....[14]....
        /*0064*/ 	.word	0x05000059


	//   ....[15]....
        /*0068*/ 	.word	0x05000059


	//   ....[16]....
        /*006c*/ 	.word	0x05000059


	//   ....[17]....
        /*0070*/ 	.word	0x05000059


	//   ....[18]....
        /*0074*/ 	.word	0x05000059


	//   ....[19]....
        /*0078*/ 	.word	0x05000059


	//----- nvinfo : EIATTR_COOP_GROUP_INSTR_OFFSETS
	.align		4
.L_1571:
        /*007c*/ 	.byte	0x04, 0x28
        /*007e*/ 	.short	(.L_1573 - .L_1572)


	//   ....[0]....
.L_1572:
        /*0080*/ 	.word	0x00000f40


	//   ....[1]....
        /*0084*/ 	.word	0x00000f50


	//   ....[2]....
        /*0088*/ 	.word	0x00000f80


	//   ....[3]....
        /*008c*/ 	.word	0x00000f90


	//   ....[4]....
        /*0090*/ 	.word	0x00000fc0


	//   ....[5]....
        /*0094*/ 	.word	0x00000fd0


	//   ....[6]....
        /*0098*/ 	.word	0x00001000


	//   ....[7]....
        /*009c*/ 	.word	0x00001010


	//   ....[8]....
        /*00a0*/ 	.word	0x00001040


	//   ....[9]....
        /*00a4*/ 	.word	0x00001050


	//   ....[10]....
        /*00a8*/ 	.word	0x000022f0


	//   ....[11]....
        /*00ac*/ 	.word	0x00002340


	//   ....[12]....
        /*00b0*/ 	.word	0x000023b0


	//   ....[13]....
        /*00b4*/ 	.word	0x00002410


	//   ....[14]....
        /*00b8*/ 	.word	0x00002480


	//   ....[15]....
        /*00bc*/ 	.word	0x000024e0


	//   ....[16]....
        /*00c0*/ 	.word	0x00002550


	//   ....[17]....
        /*00c4*/ 	.word	0x000025b0


	//   ....[18]....
        /*00c8*/ 	.word	0x00002620


	//   ....[19]....
        /*00cc*/ 	.word	0x00002680


	//----- nvinfo : EIATTR_EXIT_INSTR_OFFSETS
	.align		4
.L_1573:
        /*00d0*/ 	.byte	0x04, 0x1c
        /*00d2*/ 	.short	(.L_1575 - .L_1574)


	//   ....[0]....
.L_1574:
        /*00d4*/ 	.word	0x00002290


	//----- nvinfo : EIATTR_MAX_THREADS
	.align		4
.L_1575:
        /*00d8*/ 	.byte	0x04, 0x05
        /*00da*/ 	.short	(.L_1577 - .L_1576)
.L_1576:
        /*00dc*/ 	.word	0x00000080
        /*00e0*/ 	.word	0x00000001
        /*00e4*/ 	.word	0x00000001


	//----- nvinfo : EIATTR_CRS_STACK_SIZE
	.align		4
.L_1577:
        /*00e8*/ 	.byte	0x04, 0x1e
        /*00ea*/ 	.short	(.L_1579 - .L_1578)
.L_1578:
        /*00ec*/ 	.word	0x00000000


	//----- nvinfo : EIATTR_CBANK_PARAM_SIZE
	.align		4
.L_1579:
        /*00f0*/ 	.byte	0x03, 0x19
        /*00f2*/ 	.short	0x0128


	//----- nvinfo : EIATTR_PARAM_CBANK
	.align		4
        /*00f4*/ 	.byte	0x04, 0x0a
        /*00f6*/ 	.short	(.L_1581 - .L_1580)
	.align		4
.L_1580:
        /*00f8*/ 	.word	index@(.nv.constant0._ZN10layer_norm31ln_parallel_residual_bwd_kernelINS_13Kernel_traitsI13__nv_bfloat16S2_fS2_fjLj1536ELj1ELj1ELj4ELj8ENS_18Kernel_traits_baseILj1536ES2_S2_fS2_fjLj128EEEEELb1ELb1ELb1EEEvNS_9BwdParamsE)
        /*00fc*/ 	.short	0x0210
        /*00fe*/ 	.short	0x0128


	//----- nvinfo : EIATTR_SW_WAR
	.align		4
.L_1581:
        /*0100*/ 	.byte	0x04, 0x36
        /*0102*/ 	.short	(.L_1583 - .L_1582)
.L_1582:
        /*0104*/ 	.word	0x00000008
.L_1583:


//--------------------- .nv.info._ZN10layer_norm31ln_parallel_residual_bwd_kernelINS_13Kernel_traitsIf13__nv_bfloat16fS2_fjLj1536ELj1ELj1ELj4ELj8ENS_18Kernel_traits_baseILj1536EfS2_fS2_fjLj128EEEEELb0ELb0ELb0EEEvNS_9BwdParamsE --------------------------
	.section	.nv.info._ZN10layer_norm31ln_parallel_residual_bwd_kernelINS_13Kernel_traitsIf13__nv_bfloat16fS2_fjLj1536ELj1ELj1ELj4ELj8ENS_18Kernel_traits_baseILj1536EfS2_fS2_fjLj128EEEEELb0ELb0ELb0EEEvNS_9BwdParamsE,"",@"SHT_CUDA_INFO"
	.sectionflags	@""
	.align	4


	//----- nvinfo : EIATTR_CUDA_API_VERSION
	.align		4
        /*0000*/ 	.byte	0x04, 0x37
        /*0002*/ 	.short	(.L_1585 - .L_1584)
.L_1584:
        /*0004*/ 	.word	0x00000082


	//----- nvinfo : EIATTR_KPARAM_INFO
	.align		4
.L_1585:
        /*0008*/ 	.byte	0x04, 0x17
        /*000a*/ 	.short	(.L_1587 - .L_1586)
.L_1586:
        /*000c*/ 	.word	0x00000000
        /*0010*/ 	.short	0x0000
        /*0012*/ 	.short	0x0000
        /*0014*/ 	.byte	0x00, 0xf0, 0xa1, 0x04


	//----- nvinfo : EIATTR_SPARSE_MMA_MASK
	.align		4
.L_1587:
        /*0018*/ 	.byte	0x03, 0x50
        /*001a*/ 	.short	0x0000


	//----- nvinfo : EIATTR_MAXREG_COUNT
	.align		4
        /*001c*/ 	.byte	0x03, 0x1b
        /*001e*/ 	.short	0x00ff


	//----- nvinfo : EIATTR_NUM_BARRIERS
	.align		4
        /*0020*/ 	.byte	0x02, 0x4c
        /*0022*/ 	.byte	0x01
	.zero		1


	//----- nvinfo : EIATTR_MERCURY_ISA_VERSION
	.align		4
        /*0024*/ 	.byte	0x03, 0x5f
        /*0026*/ 	.short	0x0101


	//----- nvinfo : EIATTR_COOP_GROUP_MASK_REGIDS
	.align		4
        /*0028*/ 	.byte	0x04, 0x29
        /*002a*/ 	.short	(.L_1589 - .L_1588)


	//   ....[0]....
.L_1588:
        /*002c*/ 	.word	0xffffffff


	//   ....[1]....
        /*0030*/ 	.word	0xffffffff


	//   ....[2]....
        /*0034*/ 	.word	0xffffffff


	//   ....[3]....
        /*0038*/ 	.word	0xffffffff


	//   ....[4]....
        /*003c*/ 	.word	0xffffffff


	//   ....[5]....
        /*0040*/ 	.word	0xffffffff


	//   ....[6]....
        /*0044*/ 	.word	0xffffffff


	//   ....[7]....
        /*0048*/ 	.word	0xffffffff


	//   ....[8]....
        /*004c*/ 	.word	0xffffffff


	//   ....[9]....
        /*0050*/ 	.word	0xffffffff


	//   ....[10]....
        /*0054*/ 	.word	0x05000086


	//   ....[11]....
        /*0058*/ 	.word	0x05000086


	//   ....[12]....
        /*005c*/ 	.word	0x05000086


	//   ....[13]....
        /*0060*/ 	.word	0x05000086


	//   ....[14]....
        /*0064*/ 	.word	0x05000086


	//   ....[15]....
        /*0068*/ 	.word	0x05000086


	//   ....[16]....
        /*006c*/ 	.word	0x05000086


	//   ....[17]....
        /*0070*/ 	.word	0x05000086


	//   ....[18]....
        /*0074*/ 	.word	0x05000086


	//   ....[19]....
        /*0078*/ 	.word	0x05000086


	//----- nvinfo : EIATTR_COOP_GROUP_INSTR_OFFSETS
	.align		4
.L_1589:
        /*007c*/ 	.byte	0x04, 0x28
        /*007e*/ 	.short	(.L_1591 - .L_1590)


	//   ....[0]....
.L_1590:
        /*0080*/ 	.word	0x000013f0


	//   ....[1]....
        /*0084*/ 	.word	0x00001400


	//   ....[2]....
        /*0088*/ 	.word	0x00001430


	//   ....[3]....
        /*008c*/ 	.word	0x00001440


	//   ....[4]....
        /*0090*/ 	.word	0x00001470


	//   ....[5]....
        /*0094*/ 	.word	0x00001480


	//   ....[6]....
        /*0098*/ 	.word	0x000014b0


	//   ....[7]....
        /*009c*/ 	.word	0x000014c0


	//   ....[8]....
        /*00a0*/ 	.word	0x000014f0


	//   ....[9]....
        /*00a4*/ 	.word	0x00001500


	//   ....[10]....
        /*00a8*/ 	.word	0x00002530


	//   ....[11]....
        /*00ac*/ 	.word	0x00002580


	//   ....[12]....
        /*00b0*/ 	.word	0x000025f0


	//   ....[13]....
        /*00b4*/ 	.word	0x00002650


	//   ....[14]....
        /*00b8*/ 	.word	0x000026c0


	//   ....[15]....
        /*00bc*/ 	.word	0x00002720


	//   ....[16]....
        /*00c0*/ 	.word	0x00002790


	//   ....[17]....
        /*00c4*/ 	.word	0x000027f0


	//   ....[18]....
        /*00c8*/ 	.word	0x00002860


	//   ....[19]....
        /*00cc*/ 	.word	0x000028c0


	//----- nvinfo : EIATTR_EXIT_INSTR_OFFSETS
	.align		4
.L_1591:
        /*00d0*/ 	.byte	0x04, 0x1c
        /*00d2*/ 	.short	(.L_1593 - .L_1592)


	//   ....[0]....
.L_1592:
        /*00d4*/ 	.word	0x00002400


	//   ....[1]....
        /*00d8*/ 	.word	0x000024d0


	//----- nvinfo : EIATTR_MAX_THREADS
	.align		4
.L_1593:
        /*00dc*/ 	.byte	0x04, 0x05
        /*00de*/ 	.short	(.L_1595 - .L_1594)
.L_1594:
        /*00e0*/ 	.word	0x00000080
        /*00e4*/ 	.word	0x00000001
        /*00e8*/ 	.word	0x00000001


	//----- nvinfo : EIATTR_CRS_STACK_SIZE
	.align		4
.L_1595:
        /*00ec*/ 	.byte	0x04, 0x1e
        /*00ee*/ 	.short	(.L_1597 - .L_1596)
.L_1596:
        /*00f0*/ 	.word	0x00000000


	//----- nvinfo : EIATTR_CBANK_PARAM_SIZE
	.align		4
.L_1597:
        /*00f4*/ 	.byte	0x03, 0x19
        /*00f6*/ 	.short	0x0128


	//----- nvinfo : EIATTR_PARAM_CBANK
	.align		4
        /*00f8*/ 	.byte	0x04, 0x0a
        /*00fa*/ 	.short	(.L_1599 - .L_1598)
	.align		4
.L_1598:
        /*00fc*/ 	.word	index@(.nv.constant0._ZN10layer_norm31ln_parallel_residual_bwd_kernelINS_13Kernel_traitsIf13__nv_bfloat16fS2_fjLj1536ELj1ELj1ELj4ELj8ENS_18Kernel_traits_baseILj1536EfS2_fS2_fjLj128EEEEELb0ELb0ELb0EEEvNS_9BwdParamsE)
        /*0100*/ 	.short	0x0210
        /*0102*/ 	.short	0x0128


	//----- nvinfo : EIATTR_SW_WAR
	.align		4
.L_1599:
        /*0104*/ 	.byte	0x04, 0x36
        /*0106*/ 	.short	(.L_1601 - .L_1600)
.L_1600:
        /*0108*/ 	.word	0x00000008
.L_1601:


//--------------------- .nv.info._ZN10layer_norm31ln_parallel_residual_bwd_kernelINS_13Kernel_traitsIf13__nv_bfloat16fS2_fjLj1536ELj1ELj1ELj4ELj8ENS_18Kernel_traits_baseILj1536EfS2_fS2_fjLj128EEEEELb0ELb0ELb1EEEvNS_9BwdParamsE --------------------------
	.section	.nv.info._ZN10layer_norm31ln_parallel_residual_bwd_kernelINS_13Kernel_traitsIf13__nv_bfloat16fS2_fjLj1536ELj1ELj1ELj4ELj8ENS_18Kernel_traits_baseILj1536EfS2_fS2_fjLj128EEEEELb0ELb0ELb1EEEvNS_9BwdParamsE,"",@"SHT_CUDA_INFO"
	.sectionflags	@""
	.align	4


	//----- nvinfo : EIATTR_CUDA_API_VERSION
	.align		4
        /*0000*/ 	.byte	0x04, 0x37
        /*0002*/ 	.short	(.L_1603 - .L_1602)
.L_1602:
        /*0004*/ 	.word	0x00000082


	//----- nvinfo : EIATTR_KPARAM_INFO
	.align		4
.L_1603:
        /*0008*/ 	.byte	0x04, 0x17
        /*000a*/ 	.short	(.L_1605 - .L_1604)
.L_1604:
        /*000c*/ 	.word	0x00000000
        /*0010*/ 	.short	0x0000
        /*0012*/ 	.short	0x0000
        /*0014*/ 	.byte	0x00, 0xf0, 0xa1, 0x04


	//----- nvinfo : EIATTR_SPARSE_MMA_MASK
	.align		4
.L_1605:
        /*0018*/ 	.byte	0x03, 0x50
        /*001a*/ 	.short	0x0000


	//----- nvinfo : EIATTR_MAXREG_COUNT
	.align		4
        /*001c*/ 	.byte	0x03, 0x1b
        /*001e*/ 	.short	0x00ff


	//----- nvinfo : EIATTR_NUM_BARRIERS
	.align		4
        /*0020*/ 	.byte	0x02, 0x4c
        /*0022*/ 	.byte	0x01
	.zero		1


	//----- nvinfo : EIATTR_MERCURY_ISA_VERSION
	.align		4
        /*0024*/ 	.byte	0x03, 0x5f
        /*0026*/ 	.short	0x0101


	//----- nvinfo : EIATTR_COOP_GROUP_MASK_REGIDS
	.align		4
        /*0028*/ 	.byte	0x04, 0x29
        /*002a*/ 	.short	(.L_1607 - .L_1606)


	//   ....[0]....
.L_1606:
        /*002c*/ 	.word	0xffffffff


	//   ....[1]....
        /*0030*/ 	.word	0xffffffff


	//   ....[2]....
        /*0034*/ 	.word	0xffffffff


	//   ....[3]....
        /*0038*/ 	.word	0xffffffff


	//   ....[4]....
        /*003c*/ 	.word	0xffffffff


	//   ....[5]....
        /*0040*/ 	.word	0xffffffff


	//   ....[6]....
        /*0044*/ 	.word	0xffffffff


	//   ....[7]....
        /*0048*/ 	.word	0xffffffff


	//   ....[8]....
        /*004c*/ 	.word	0xffffffff


	//   ....[9]....
        /*0050*/ 	.word	0xffffffff


	//   ....[10]....
        /*0054*/ 	.word	0x05000083


	//   ....[11]....
        /*0058*/ 	.word	0x05000083


	//   ....[12]....
        /*005c*/ 	.word	0x05000083


	//   ....[13]....
        /*0060*/ 	.word	0x05000083


	//   ....[14]....
        /*0064*/ 	.word	0x05000083


	//   ....[15]....
        /*0068*/ 	.word	0x05000083


	//   ....[16]....
        /*006c*/ 	.word	0x05000083


	//   ....[17]....
        /*0070*/ 	.word	0x05000083


	//   ....[18]....
        /*0074*/ 	.word	0x05000083


	//   ....[19]....
        /*0078*/ 	.word	0x05000083


	//----- nvinfo : EIATTR_COOP_GROUP_INSTR_OFFSETS
	.align		4
.L_1607:
        /*007c*/ 	.byte	0x04, 0x28
        /*007e*/ 	.short	(.L_1609 - .L_1608)


	//   ....[0]....
.L_1608:
        /*0080*/ 	.word	0x000012f0


	//   ....[1]....
        /*0084*/ 	.word	0x00001300


	//   ....[2]....
        /*0088*/ 	.word	0x00001330


	//   ....[3]....
        /*008c*/ 	.word	0x00001340


	//   ....[4]....
        /*0090*/ 	.word	0x00001370


	//   ....[5]....
        /*0094*/ 	.word	0x00001380


	//   ....[6]....
        /*0098*/ 	.word	0x000013b0


	//   ....[7]....
        /*009c*/ 	.word	0x000013c0


	//   ....[8]....
        /*00a0*/ 	.word	0x000013f0


	//   ....[9]....
        /*00a4*/ 	.word	0x00001400


	//   ....[10]....
        /*00a8*/ 	.word	0x00002460


	//   ....[11]....
        /*00ac*/ 	.word	0x000024b0


	//   ....[12]....
        /*00b0*/ 	.word	0x00002520


	//   ....[13]....
        /*00b4*/ 	.word	0x00002580


	//   ....[14]....
        /*00b8*/ 	.word	0x000025f0


	//   ....[15]....
        /*00bc*/ 	.word	0x00002650


	//   ....[16]....
        /*00c0*/ 	.word	0x000026c0


	//   ....[17]....
        /*00c4*/ 	.word	0x00002720


	//   ....[18]....
        /*00c8*/ 	.word	0x00002790


	//   ....[19]....
        /*00cc*/ 	.word	0x000027f0


	//----- nvinfo : EIATTR_EXIT_INSTR_OFFSETS
	.align		4
.L_1609:
        /*00d0*/ 	.byte	0x04, 0x1c
        /*00d2*/ 	.short	(.L_1611 - .L_1610)


	//   ....[0]....
.L_1610:
        /*00d4*/ 	.word	0x00002400


	//----- nvinfo : EIATTR_MAX_THREADS
	.align		4
.L_1611:
        /*00d8*/ 	.byte	0x04, 0x05
        /*00da*/ 	.short	(.L_1613 - .L_1612)
.L_1612:
        /*00dc*/ 	.word	0x00000080
        /*00e0*/ 	.word	0x00000001
        /*00e4*/ 	.word	0x00000001


	//----- nvinfo : EIATTR_CRS_STACK_SIZE
	.align		4
.L_1613:
        /*00e8*/ 	.byte	0x04, 0x1e
        /*00ea*/ 	.short	(.L_1615 - .L_1614)
.L_1614:
        /*00ec*/ 	.word	0x00000000


	//----- nvinfo : EIATTR_CBANK_PARAM_SIZE
	.align		4
.L_1615:
        /*00f0*/ 	.byte	0x03, 0x19
        /*00f2*/ 	.short	0x0128


	//----- nvinfo : EIATTR_PARAM_CBANK
	.align		4
        /*00f4*/ 	.byte	0x04, 0x0a
        /*00f6*/ 	.short	(.L_1617 - .L_1616)
	.align		4
.L_1616:
        /*00f8*/ 	.word	index@(.nv.constant0._ZN10layer_norm31ln_parallel_residual_bwd_kernelINS_13Kernel_traitsIf13__nv_bfloat16fS2_fjLj1536ELj1ELj1ELj4ELj8ENS_18Kernel_traits_baseILj1536EfS2_fS2_fjLj128EEEEELb0ELb0ELb1EEEvNS_9BwdParamsE)
        /*00fc*/ 	.short	0x0210
        /*00fe*/ 	.short	0x0128


	//----- nvinfo : EIATTR_SW_WAR
	.align		4
.L_1617:
        /*0100*/ 	.byte	0x04, 0x36
        /*0102*/ 	.short	(.L_1619 - .L_1618)
.L_1618:
        /*0104*/ 	.word	0x00000008
.L_1619:


//--------------------- .nv.info._ZN10layer_norm31ln_parallel_residual_bwd_kernelINS_13Kernel_traitsIf13__nv_bfloat16fS2_fjLj1536ELj1ELj1ELj4ELj8ENS_18Kernel_traits_baseILj1536EfS2_fS2_fjLj128EEEEELb0ELb1ELb0EEEvNS_9BwdParamsE --------------------------
	.section	.nv.info._ZN10layer_norm31ln_parallel_residual_bwd_kernelINS_13Kernel_traitsIf13__nv_bfloat16fS2_fjLj1536ELj1ELj1ELj4ELj8ENS_18Kernel_traits_baseILj1536EfS2_fS2_fjLj128EEEEELb0ELb1ELb0EEEvNS_9BwdParamsE,"",@"SHT_CUDA_INFO"
	.sectionflags	@""
	.align	4


	//----- nvinfo : EIATTR_CUDA_API_VERSION
	.align		4
        /*0000*/ 	.byte	0x04, 0x37
        /*0002*/ 	.short	(.L_1621 - .L_1620)
.L_1620:
        /*0004*/ 	.word	0x00000082


	//----- nvinfo : EIATTR_KPARAM_INFO
	.align		4
.L_1621:
        /*0008*/ 	.byte	0x04, 0x17
        /*000a*/ 	.short	(.L_1623 - .L_1622)
.L_1622:
        /*000c*/ 	.word	0x00000000
        /*0010*/ 	.short	0x0000
        /*0012*/ 	.short	0x0000
        /*0014*/ 	.byte	0x00, 0xf0, 0xa1, 0x04


	//----- nvinfo : EIATTR_SPARSE_MMA_MASK
	.align		4
.L_1623:
        /*0018*/ 	.byte	0x03, 0x50
        /*001a*/ 	.short	0x0000


	//----- nvinfo : EIATTR_MAXREG_COUNT
	.align		4
        /*001c*/ 	.byte	0x03, 0x1b
        /*001e*/ 	.short	0x00ff


	//----- nvinfo : EIATTR_NUM_BARRIERS
	.align		4
        /*0020*/ 	.byte	0x02, 0x4c
        /*0022*/ 	.byte	0x01
	.zero		1


	//----- nvinfo : EIATTR_MERCURY_ISA_VERSION
	.align		4
        /*0024*/ 	.byte	0x03, 0x5f
        /*0026*/ 	.short	0x0101


	//----- nvinfo : EIATTR_COOP_GROUP_MASK_REGIDS
	.align		4
        /*0028*/ 	.byte	0x04, 0x29
        /*002a*/ 	.short	(.L_1625 - .L_1624)


	//   ....[0]....
.L_1624:
        /*002c*/ 	.word	0xffffffff


	//   ....[1]....
        /*0030*/ 	.word	0xffffffff


	//   ....[2]....
        /*0034*/ 	.word	0xffffffff


	//   ....[3]....
        /*0038*/ 	.word	0xffffffff


	//   ....[4]....
        /*003c*/ 	.word	0xffffffff


	//   ....[5]....
        /*0040*/ 	.word	0xffffffff


	//   ....[6]....
        /*0044*/ 	.word	0xffffffff


	//   ....[7]....
        /*0048*/ 	.word	0xffffffff


	//   ....[8]....
        /*004c*/ 	.word	0xffffffff


	//   ....[9]....
        /*0050*/ 	.word	0xffffffff


	//   ....[10]....
        /*0054*/ 	.word	0x05000062


	//   ....[11]....
        /*0058*/ 	.word	0x05000062


	//   ....[12]....
        /*005c*/ 	.word	0x05000062


	//   ....[13]....
        /*0060*/ 	.word	0x05000062


	//   ....[14]....
        /*0064*/ 	.word	0x05000062


	//   ....[15]....
        /*0068*/ 	.word	0x05000062


	//   ....[16]....
        /*006c*/ 	.word	0x05000062


	//   ....[17]....
        /*0070*/ 	.word	0x05000062


	//   ....[18]....
        /*0074*/ 	.word	0x05000062


	//   ....[19]....
        /*0078*/ 	.word	0x05000062


	//----- nvinfo : EIATTR_COOP_GROUP_INSTR_OFFSETS
	.align		4
.L_1625:
        /*007c*/ 	.byte	0x04, 0x28
        /*007e*/ 	.short	(.L_1627 - .L_1626)


	//   ....[0]....
.L_1626:
        /*0080*/ 	.word	0x00000e50


	//   ....[1]....
        /*0084*/ 	.word	0x00000e60


	//   ....[2]....
        /*0088*/ 	.word	0x00000e90


	//   ....[3]....
        /*008c*/ 	.word	0x00000ea0


	//   ....[4]....
        /*0090*/ 	.word	0x00000ed0


	//   ....[5]....
        /*0094*/ 	.word	0x00000ee0


	//   ....[6]....
        /*0098*/ 	.word	0x00000f10


	//   ....[7]....
        /*009c*/ 	.word	0x00000f20


	//   ....[8]....
        /*00a0*/ 	.word	0x00000f50


	//   ....[9]....
        /*00a4*/ 	.word	0x00000f60


	//   ....[10]....
        /*00a8*/ 	.word	0x00001e10


	//   ....[11]....
        /*00ac*/ 	.word	0x00001e60


	//   ....[12]....
        /*00b0*/ 	.word	0x00001ed0


	//   ....[13]....
        /*00b4*/ 	.word	0x00001f30


	//   ....[14]....
        /*00b8*/ 	.word	0x00001fa0


	//   ....[15]....
        /*00bc*/ 	.word	0x00002000


	//   ....[16]....
        /*00c0*/ 	.word	0x00002070


	//   ....[17]....
        /*00c4*/ 	.word	0x000020d0


	//   ....[18]....
        /*00c8*/ 	.word	0x00002140


	//   ....[19]....
        /*00cc*/ 	.word	0x000021a0


	//----- nvinfo : EIATTR_EXIT_INSTR_OFFSETS
	.align		4
.L_1627:
        /*00d0*/ 	.byte	0x04, 0x1c
        /*00d2*/ 	.short	(.L_1629 - .L_1628)


	//   ....[0]....
.L_1628:
        /*00d4*/ 	.word	0x00001d30


	//   ....[1]....
        /*00d8*/ 	.word	0x00001db0


	//----- nvinfo : EIATTR_MAX_THREADS
	.align		4
.L_1629:
        /*00dc*/ 	.byte	0x04, 0x05
        /*00de*/ 	.short	(.L_1631 - .L_1630)
.L_1630:
        /*00e0*/ 	.word	0x00000080
        /*00e4*/ 	.word	0x00000001
        /*00e8*/ 	.word	0x00000001


	//----- nvinfo : EIATTR_CRS_STACK_SIZE
	.align		4
.L_1631:
        /*00ec*/ 	.byte	0x04, 0x1e
        /*00ee*/ 	.short	(.L_1633 - .L_1632)
.L_1632:
        /*00f0*/ 	.word	0x00000000


	//----- nvinfo : EIATTR_CBANK_PARAM_SIZE
	.align		4
.L_1633:
        /*00f4*/ 	.byte	0x03, 0x19
        /*00f6*/ 	.short	0x0128


	//----- nvinfo : EIATTR_PARAM_CBANK
	.align		4
        /*00f8*/ 	.byte	0x04, 0x0a
        /*00fa*/ 	.short	(.L_1635 - .L_1634)
	.align		4
.L_1634:
        /*00fc*/ 	.word	index@(.nv.constant0._ZN10layer_norm31ln_parallel_residual_bwd_kernelINS_13Kernel_traitsIf13__nv_bfloat16fS2_fjLj1536ELj1ELj1ELj4ELj8ENS_18Kernel_traits_baseILj1536EfS2_fS2_fjLj128EEEEELb0ELb1ELb0EEEvNS_9BwdParamsE)
        /*0100*/ 	.short	0x0210
        /*0102*/ 	.short	0x0128


	//----- nvinfo : EIATTR_SW_WAR
	.align		4
.L_1635:
        /*0104*/ 	.byte	0x04, 0x36
        /*0106*/ 	.short	(.L_1637 - .L_1636)
.L_1636:
        /*0108*/ 	.word	0x00000008
.L_1637:


//--------------------- .nv.info._ZN10layer_norm31ln_parallel_residual_bwd_kernelINS_13Kernel_traitsIf13__nv_bfloat16fS2_fjLj1536ELj1ELj1ELj4ELj8ENS_18Kernel_traits_baseILj1536EfS2_fS2_fjLj128EEEEELb0ELb1ELb1EEEvNS_9BwdParamsE --------------------------
	.section	.nv.info._ZN10layer_norm31ln_parallel_residual_bwd_kernelINS_13Kernel_traitsIf13__nv_bfloat16fS2_fjLj1536ELj1ELj1ELj4ELj8ENS_18Kernel_traits_baseILj1536EfS2_fS2_fjLj128EEEEELb0ELb1ELb1EEEvNS_9BwdParamsE,"",@"SHT_CUDA_INFO"
	.sectionflags	@""
	.align	4


	//----- nvinfo : EIATTR_CUDA_API_VERSION
	.align		4
        /*0000*/ 	.byte	0x04, 0x37
        /*0002*/ 	.short	(.L_1639 - .L_1638)
.L_1638:
        /*0004*/ 	.word	0x00000082


	//----- nvinfo : EIATTR_KPARAM_INFO
	.align		4
.L_1639:
        /*0008*/ 	.byte	0x04, 0x17
        /*000a*/ 	.short	(.L_1641 - .L_1640)
.L_1640:
        /*000c*/ 	.word	0x00000000
        /*0010*/ 	.short	0x0000
        /*0012*/ 	.short	0x0000
        /*0014*/ 	.byte	0x00, 0xf0, 0xa1, 0x04


	//----- nvinfo : EIATTR_SPARSE_MMA_MASK
	.align		4
.L_1641:
        /*0018*/ 	.byte	0x03, 0x50
        /*001a*/ 	.short	0x0000


	//----- nvinfo : EIATTR_MAXREG_COUNT
	.align		4
        /*001c*/ 	.byte	0x03, 0x1b
        /*001e*/ 	.short	0x00ff


	//----- nvinfo : EIATTR_NUM_BARRIERS
	.align		4
        /*0020*/ 	.byte	0x02, 0x4c
        /*0022*/ 	.byte	0x01
	.zero		1


	//----- nvinfo : EIATTR_MERCURY_ISA_VERSION
	.align		4
        /*0024*/ 	.byte	0x03, 0x5f
        /*0026*/ 	.short	0x0101


	//----- nvinfo : EIATTR_COOP_GROUP_MASK_REGIDS
	.align		4
        /*0028*/ 	.byte	0x04, 0x29
        /*002a*/ 	.short	(.L_1643 - .L_1642)


	//   ....[0]....
.L_1642:
        /*002c*/ 	.word	0xffffffff


	//   ....[1]....
        /*0030*/ 	.word	0xffffffff


	//   ....[2]....
        /*0034*/ 	.word	0xffffffff


	//   ....[3]....
        /*0038*/ 	.word	0xffffffff


	//   ....[4]....
        /*003c*/ 	.word	0xffffffff


	//   ....[5]....
        /*0040*/ 	.word	0xffffffff


	//   ....[6]....
        /*0044*/ 	.word	0xffffffff


	//   ....[7]....
        /*0048*/ 	.word	0xffffffff


	//   ....[8]....
        /*004c*/ 	.word	0xffffffff


	//   ....[9]....
        /*0050*/ 	.word	0xffffffff


	//   ....[10]....
        /*0054*/ 	.word	0x05000064


	//   ....[11]....
        /*0058*/ 	.word	0x05000064


	//   ....[12]....
        /*005c*/ 	.word	0x05000064


	//   ....[13]....
        /*0060*/ 	.word	0x05000064


	//   ....[14]....
        /*0064*/ 	.word	0x05000064


	//   ....[15]....
        /*0068*/ 	.word	0x05000064


	//   ....[16]....
        /*006c*/ 	.word	0x05000064


	//   ....[17]....
        /*0070*/ 	.word	0x05000064


	//   ....[18]....
        /*0074*/ 	.word	0x05000064


	//   ....[19]....
        /*0078*/ 	.word	0x05000064


	//----- nvinfo : EIATTR_COOP_GROUP_INSTR_OFFSETS
	.align		4
.L_1643:
        /*007c*/ 	.byte	0x04, 0x28
        /*007e*/ 	.short	(.L_1645 - .L_1644)


	//   ....[0]....
.L_1644:
        /*0080*/ 	.word	0x00000d70


	//   ....[1]....
        /*0084*/ 	.word	0x00000d80


	//   ....[2]....
        /*0088*/ 	.word	0x00000db0


	//   ....[3]....
        /*008c*/ 	.word	0x00000dc0


	//   ....[4]....
        /*0090*/ 	.word	0x00000df0


	//   ....[5]....
        /*0094*/ 	.word	0x00000e00


	//   ....[6]....
        /*0098*/ 	.word	0x00000e30


	//   ....[7]....
        /*009c*/ 	.word	0x00000e40


	//   ....[8]....
        /*00a0*/ 	.word	0x00000e70


	//   ....[9]....
        /*00a4*/ 	.word	0x00000e80


	//   ....[10]....
        /*00a8*/ 	.word	0x00001d30


	//   ....[11]....
        /*00ac*/ 	.word	0x00001d80


	//   ....[12]....
        /*00b0*/ 	.word	0x00001df0


	//   ....[13]....
        /*00b4*/ 	.word	0x00001e50


	//   ....[14]....
        /*00b8*/ 	.word	0x00001ec0


	//   ....[15]....
        /*00bc*/ 	.word	0x00001f20


	//   ....[16]....
        /*00c0*/ 	.word	0x00001f90


	//   ....[17]....
        /*00c4*/ 	.word	0x00001ff0


	//   ....[18]....
        /*00c8*/ 	.word	0x00002060


	//   ....[19]....
        /*00cc*/ 	.word	0x000020c0


	//----- nvinfo : EIATTR_EXIT_INSTR_OFFSETS
	.align		4
.L_1645:
        /*00d0*/ 	.byte	0x04, 0x1c
        /*00d2*/ 	.short	(.L_1647 - .L_1646)


	//   ....[0]....
.L_1646:
        /*00d4*/ 	.word	0x00001cd0


	//----- nvinfo : EIATTR_MAX_THREADS
	.align		4
.L_1647:
        /*00d8*/ 	.byte	0x04, 0x05
        /*00da*/ 	.short	(.L_1649 - .L_1648)
.L_1648:
        /*00dc*/ 	.word	0x00000080
        /*00e0*/ 	.word	0x00000001
        /*00e4*/ 	.word	0x00000001


	//----- nvinfo : EIATTR_CRS_STACK_SIZE
	.align		4
.L_1649:
        /*00e8*/ 	.byte	0x04, 0x1e
        /*00ea*/ 	.short	(.L_1651 - .L_1650)
.L_1650:
        /*00ec*/ 	.word	0x00000000


	//----- nvinfo : EIATTR_CBANK_PARAM_SIZE
	.align		4
.L_1651:
        /*00f0*/ 	.byte	0x03, 0x19
        /*00f2*/ 	.short	0x0128


	//----- nvinfo : EIATTR_PARAM_CBANK
	.align		4
        /*00f4*/ 	.byte	0x04, 0x0a
        /*00f6*/ 	.short	(.L_1653 - .L_1652)
	.align		4
.L_1652:
        /*00f8*/ 	.word	index@(.nv.constant0._ZN10layer_norm31ln_parallel_residual_bwd_kernelINS_13Kernel_traitsIf13__nv_bfloat16fS2_fjLj1536ELj1ELj1ELj4ELj8ENS_18Kernel_traits_baseILj1536EfS2_fS2_fjLj128EEEEELb0ELb1ELb1EEEvNS_9BwdParamsE)
        /*00fc*/ 	.short	0x0210
        /*00fe*/ 	.short	0x0128


	//----- nvinfo : EIATTR_SW_WAR
	.align		4
.L_1653:
        /*0100*/ 	.byte	0x04, 0x36
        /*0102*/ 	.short	(.L_1655 - .L_1654)
.L_1654:
        /*0104*/ 	.word	0x00000008
.L_1655:


//--------------------- .nv.info._ZN10layer_norm31ln_parallel_residual_bwd_kernelINS_13Kernel_traitsIf13__nv_bfloat16fS2_fjLj1536ELj1ELj1ELj4ELj8ENS_18Kernel_traits_baseILj1536EfS2_fS2_fjLj128EEEEELb1ELb0ELb0EEEvNS_9BwdParamsE --------------------------
	.section	.nv.info._ZN10layer_norm31ln_parallel_residual_bwd_kernelINS_13Kernel_traitsIf13__nv_bfloat16fS2_fjLj1536ELj1ELj1ELj4ELj8ENS_18Kernel_traits_baseILj1536EfS2_fS2_fjLj128EEEEELb1ELb0ELb0EEEvNS_9BwdParamsE,"",@"SHT_CUDA_INFO"
	.sectionflags	@""
	.align	4


	//----- nvinfo : EIATTR_CUDA_API_VERSION
	.align		4
        /*0000*/ 	.byte	0x04, 0x37
        /*0002*/ 	.short	(.L_1657 - .L_1656)
.L_1656:
        /*0004*/ 	.word	0x00000082


	//----- nvinfo : EIATTR_KPARAM_INFO
	.align		4
.L_1657:
        /*0008*/ 	.byte	0x04, 0x17
        /*000a*/ 	.short	(.L_1659 - .L_1658)
.L_1658:
        /*000c*/ 	.word	0x00000000
        /*0010*/ 	.short	0x0000
        /*0012*/ 	.short	0x0000
        /*0014*/ 	.byte	0x00, 0xf0, 0xa1, 0x04


	//----- nvinfo : EIATTR_SPARSE_MMA_MASK
	.align		4
.L_1659:
        /*0018*/ 	.byte	0x03, 0x50
        /*001a*/ 	.short	0x0000


	//----- nvinfo : EIATTR_MAXREG_COUNT
	.align		4
        /*001c*/ 	.byte	0x03, 0x1b
        /*001e*/ 	.short	0x00ff


	//----- nvinfo : EIATTR_NUM_BARRIERS
	.align		4
        /*0020*/ 	.byte	0x02, 0x4c
        /*0022*/ 	.byte	0x01
	.zero		1


	//----- nvinfo : EIATTR_MERCURY_ISA_VERSION
	.align		4
        /*0024*/ 	.byte	0x03, 0x5f
        /*0026*/ 	.short	0x0101


	//----- nvinfo : EIATTR_COOP_GROUP_MASK_REGIDS
	.align		4
        /*0028*/ 	.byte	0x04, 0x29
        /*002a*/ 	.short	(.L_1661 - .L_1660)


	//   ....[0]....
.L_1660:
        /*002c*/ 	.word	0xffffffff


	//   ....[1]....
        /*0030*/ 	.word	0xffffffff


	//   ....[2]....
        /*0034*/ 	.word	0xffffffff


	//   ....[3]....
        /*0038*/ 	.word	0xffffffff


	//   ....[4]....
        /*003c*/ 	.word	0xffffffff


	//   ....[5]....
        /*0040*/ 	.word	0xffffffff


	//   ....[6]....
        /*0044*/ 	.word	0xffffffff


	//   ....[7]....
        /*0048*/ 	.word	0xffffffff


	//   ....[8]....
        /*004c*/ 	.word	0xffffffff


	//   ....[9]....
        /*0050*/ 	.word	0xffffffff


	//   ....[10]....
        /*0054*/ 	.word	0x0500008e


	//   ....[11]....
        /*0058*/ 	.word	0x0500008e


	//   ....[12]....
        /*005c*/ 	.word	0x0500008e


	//   ....[13]....
        /*0060*/ 	.word	0x0500008e


	//   ....[14]....
        /*0064*/ 	.word	0x0500008e


	//   ....[15]....
        /*0068*/ 	.word	0x0500008e


	//   ....[16]....
        /*006c*/ 	.word	0x0500008e


	//   ....[17]....
        /*0070*/ 	.word	0x0500008e


	//   ....[18]....
        /*0074*/ 	.word	0x0500008e


	//   ....[19]....
        /*0078*/ 	.word	0x0500008e


	//----- nvinfo : EIATTR_COOP_GROUP_INSTR_OFFSETS
	.align		4
.L_1661:
        /*007c*/ 	.byte	0x04, 0x28
        /*007e*/ 	.short	(.L_1663 - .L_1662)


	//   ....[0]....
.L_1662:
        /*0080*/ 	.word	0x00001640


	//   ....[1]....
        /*0084*/ 	.word	0x00001650


	//   ....[2]....
        /*0088*/ 	.word	0x00001680


	//   ....[3]....
        /*008c*/ 	.word	0x00001690


	//   ....[4]....
        /*0090*/ 	.word	0x000016c0


	//   ....[5]....
        /*0094*/ 	.word	0x000016d0


	//   ....[6]....
        /*0098*/ 	.word	0x00001700


	//   ....[7]....
        /*009c*/ 	.word	0x00001710


	//   ....[8]....
        /*00a0*/ 	.word	0x00001740


	//   ....[9]....
        /*00a4*/ 	.word	0x00001750


	//   ....[10]....
        /*00a8*/ 	.word	0x00002c20


	//   ....[11]....
        /*00ac*/ 	.word	0x00002c70


	//   ....[12]....
        /*00b0*/ 	.word	0x00002ce0


	//   ....[13]....
        /*00b4*/ 	.word	0x00002d40


	//   ....[14]....
        /*00b8*/ 	.word	0x00002db0


	//   ....[15]....
        /*00bc*/ 	.word	0x00002e10


	//   ....[16]....
        /*00c0*/ 	.word	0x00002e80


	//   ....[17]....
        /*00c4*/ 	.word	0x00002ee0


	//   ....[18]....
        /*00c8*/ 	.word	0x00002f50


	//   ....[19]....
        /*00cc*/ 	.word	0x00002fb0


	//----- nvinfo : EIATTR_EXIT_INSTR_OFFSETS
	.align		4
.L_1663:
        /*00d0*/ 	.byte	0x04, 0x1c
        /*00d2*/ 	.short	(.L_1665 - .L_1664)


	//   ....[0]....
.L_1664:
        /*00d4*/ 	.word	0x00002af0


	//   ....[1]....
        /*00d8*/ 	.word	0x00002bc0


	//----- nvinfo : EIATTR_MAX_THREADS
	.align		4
.L_1665:
        /*00dc*/ 	.byte	0x04, 0x05
        /*00de*/ 	.short	(.L_1667 - .L_1666)
.L_1666:
        /*00e0*/ 	.word	0x00000080
        /*00e4*/ 	.word	0x00000001
        /*00e8*/ 	.word	0x00000001


	//----- nvinfo : EIATTR_CRS_STACK_SIZE
	.align		4
.L_1667:
        /*00ec*/ 	.byte	0x04, 0x1e
        /*00ee*/ 	.short	(.L_1669 - .L_1668)
.L_1668:
        /*00f0*/ 	.word	0x00000000


	//----- nvinfo : EIATTR_CBANK_PARAM_SIZE
	.align		4
.L_1669:
        /*00f4*/ 	.byte	0x03, 0x19
        /*00f6*/ 	.short	0x0128


	//----- nvinfo : EIATTR_PARAM_CBANK
	.align		4
        /*00f8*/ 	.byte	0x04, 0x0a
        /*00fa*/ 	.short	(.L_1671 - .L_1670)
	.align		4
.L_1670:
        /*00fc*/ 	.word	index@(.nv.constant0._ZN10layer_norm31ln_parallel_residual_bwd_kernelINS_13Kernel_traitsIf13__nv_bfloat16fS2_fjLj1536ELj1ELj1ELj4ELj8ENS_18Kernel_traits_baseILj1536EfS2_fS2_fjLj128EEEEELb1ELb0ELb0EEEvNS_9BwdParamsE)
        /*0100*/ 	.short	0x0210
        /*0102*/ 	.short	0x0128


	//----- nvinfo : EIATTR_SW_WAR
	.align		4
.L_1671:
        /*0104*/ 	.byte	0x04, 0x36
        /*0106*/ 	.short	(.L_1673 - .L_1672)
.L_1672:
        /*0108*/ 	.word	0x00000008
.L_1673:


//--------------------- .nv.info._ZN10layer_norm31ln_parallel_residual_bwd_kernelINS_13Kernel_traitsIf13__nv_bfloat16fS2_fjLj1536ELj1ELj1ELj4ELj8ENS_18Kernel_traits_baseILj1536EfS2_fS2_fjLj128EEEEELb1ELb0ELb1EEEvNS_9BwdParamsE --------------------------
	.section	.nv.info._ZN10layer_norm31ln_parallel_residual_bwd_kernelINS_13Kernel_traitsIf13__nv_bfloat16fS2_fjLj1536ELj1ELj1ELj4ELj8ENS_18Kernel_traits_baseILj1536EfS2_fS2_fjLj128EEEEELb1ELb0ELb1EEEvNS_9BwdParamsE,"",@"SHT_CUDA_INFO"
	.sectionflags	@""
	.align	4


	//----- nvinfo : EIATTR_CUDA_API_VERSION
	.align		4
        /*0000*/ 	.byte	0x04, 0x37
        /*0002*/ 	.short	(.L_1675 - .L_1674)
.L_1674:
        /*0004*/ 	.word	0x00000082


	//----- nvinfo : EIATTR_KPARAM_INFO
	.align		4
.L_1675:
        /*0008*/ 	.byte	0x04, 0x17
        /*000a*/ 	.short	(.L_1677 - .L_1676)
.L_1676:
        /*000c*/ 	.word	0x00000000
        /*0010*/ 	.short	0x0000
        /*0012*/ 	.short	0x0000
        /*0014*/ 	.byte	0x00, 0xf0, 0xa1, 0x04


	//----- nvinfo : EIATTR_SPARSE_MMA_MASK
	.align		4
.L_1677:
        /*0018*/ 	.byte	0x03, 0x50
        /*001a*/ 	.short	0x0000


	//----- nvinfo : EIATTR_MAXREG_COUNT
	.align		4
        /*001c*/ 	.byte	0x03, 0x1b
        /*001e*/ 	.short	0x00ff


	//----- nvinfo : EIATTR_NUM_BARRIERS
	.align		4
        /*0020*/ 	.byte	0x02, 0x4c
        /*0022*/ 	.byte	0x01
	.zero		1


	//----- nvinfo : EIATTR_MERCURY_ISA_VERSION
	.align		4
        /*0024*/ 	.byte	0x03, 0x5f
        /*0026*/ 	.short	0x0101


	//----- nvinfo : EIATTR_COOP_GROUP_MASK_REGIDS
	.align		4
        /*0028*/ 	.byte	0x04, 0x29
        /*002a*/ 	.short	(.L_1679 - .L_1678)


	//   ....[0]....
.L_1678:
        /*002c*/ 	.word	0xffffffff


	//   ....[1]....
        /*0030*/ 	.word	0xffffffff


	//   ....[2]....
        /*0034*/ 	.word	0xffffffff


	//   ....[3]....
        /*0038*/ 	.word	0xffffffff


	//   ....[4]....
        /*003c*/ 	.word	0xffffffff


	//   ....[5]....
        /*0040*/ 	.word	0xffffffff


	//   ....[6]....
        /*0044*/ 	.word	0xffffffff


	//   ....[7]....
        /*0048*/ 	.word	0xffffffff


	//   ....[8]....
        /*004c*/ 	.word	0xffffffff


	//   ....[9]....
        /*0050*/ 	.word	0xffffffff


	//   ....[10]....
        /*0054*/ 	.word	0x0500006a


	//   ....[11]....
        /*0058*/ 	.word	0x0500006a


	//   ....[12]....
        /*005c*/ 	.word	0x0500006a


	//   ....[13]....
        /*0060*/ 	.word	0x0500006a


	//   ....[14]....
        /*0064*/ 	.word	0x0500006a


	//   ....[15]....
        /*0068*/ 	.word	0x0500006a


	//   ....[16]....
        /*006c*/ 	.word	0x0500006a


	//   ....[17]....
        /*0070*/ 	.word	0x0500006a


	//   ....[18]....
        /*0074*/ 	.word	0x0500006a


	//   ....[19]....
        /*0078*/ 	.word	0x0500006a


	//----- nvinfo : EIATTR_COOP_GROUP_INSTR_OFFSETS
	.align		4
.L_1679:
        /*007c*/ 	.byte	0x04, 0x28
        /*007e*/ 	.short	(.L_1681 - .L_1680)


	//   ....[0]....
.L_1680:
        /*0080*/ 	.word	0x00001470


	//   ....[1]....
        /*0084*/ 	.word	0x00001480


	//   ....[2]....
        /*0088*/ 	.word	0x000014b0


	//   ....[3]....
        /*008c*/ 	.word	0x000014c0


	//   ....[4]....
        /*0090*/ 	.word	0x000014f0


	//   ....[5]....
        /*0094*/ 	.word	0x00001500


	//   ....[6]....
        /*0098*/ 	.word	0x00001530


	//   ....[7]....
        /*009c*/ 	.word	0x00001540


	//   ....[8]....
        /*00a0*/ 	.word	0x00001570


	//   ....[9]....
        /*00a4*/ 	.word	0x00001580


	//   ....[10]....
        /*00a8*/ 	.word	0x00002970


	//   ....[11]....
        /*00ac*/ 	.word	0x000029c0


	//   ....[12]....
        /*00b0*/ 	.word	0x00002a30


	//   ....[13]....
        /*00b4*/ 	.word	0x00002a90


	//   ....[14]....
        /*00b8*/ 	.word	0x00002b00


	//   ....[15]....
        /*00bc*/ 	.word	0x00002b60


	//   ....[16]....
        /*00c0*/ 	.word	0x00002bd0


	//   ....[17]....
        /*00c4*/ 	.word	0x00002c30


	//   ....[18]....
        /*00c8*/ 	.word	0x00002ca0


	//   ....[19]....
        /*00cc*/ 	.word	0x00002d00


	//----- nvinfo : EIATTR_EXIT_INSTR_OFFSETS
	.align		4
.L_1681:
        /*00d0*/ 	.byte	0x04, 0x1c
        /*00d2*/ 	.short	(.L_1683 - .L_1682)


	//   ....[0]....
.L_1682:
        /*00d4*/ 	.word	0x00002910


	//----- nvinfo : EIATTR_MAX_THREADS
	.align		4
.L_1683:
        /*00d8*/ 	.byte	0x04, 0x05
        /*00da*/ 	.short	(.L_1685 - .L_1684)
.L_1684:
        /*00dc*/ 	.word	0x00000080
        /*00e0*/ 	.word	0x00000001
        /*00e4*/ 	.word	0x00000001


	//----- nvinfo : EIATTR_CRS_STACK_SIZE
	.align		4
.L_1685:
        /*00e8*/ 	.byte	0x04, 0x1e
        /*00ea*/ 	.short	(.L_1687 - .L_1686)
.L_1686:
        /*00ec*/ 	.word	0x00000000


	//----- nvinfo : EIATTR_CBANK_PARAM_SIZE
	.align		4
.L_1687:
        /*00f0*/ 	.byte	0x03, 0x19
        /*00f2*/ 	.short	0x0128


	//----- nvinfo : EIATTR_PARAM_CBANK
	.align		4
        /*00f4*/ 	.byte	0x04, 0x0a
        /*00f6*/ 	.short	(.L_1689 - .L_1688)
	.align		4
.L_1688:
        /*00f8*/ 	.word	index@(.nv.constant0._ZN10layer_norm31ln_parallel_residual_bwd_kernelINS_13Kernel_traitsIf13__nv_bfloat16fS2_fjLj1536ELj1ELj1ELj4ELj8ENS_18Kernel_traits_baseILj1536EfS2_fS2_fjLj128EEEEELb1ELb0ELb1EEEvNS_9BwdParamsE)
        /*00fc*/ 	.short	0x0210
        /*00fe*/ 	.short	0x0128


	//----- nvinfo : EIATTR_SW_WAR
	.align		4
.L_1689:
        /*0100*/ 	.byte	0x04, 0x36
        /*0102*/ 	.short	(.L_1691 - .L_1690)
.L_1690:
        /*0104*/ 	.word	0x00000008
.L_1691:


//--------------------- .nv.info._ZN10layer_norm22ln_bwd_finalize_kernelINS_22Kernel_traits_finalizeILj1536Ef13__nv_bfloat16fS2_fjLb0ELj1024ELj4ENS_18Kernel_traits_baseILj1536EfS2_fS2_fjLj1024EEEEELb0ELb0EEEvNS_9BwdParamsE --------------------------
	.section	.nv.info._ZN10layer_norm22ln_bwd_finalize_kernelINS_22Kernel_traits_finalizeILj1536Ef13__nv_bfloat16fS2_fjLb0ELj1024ELj4ENS_18Kernel_traits_baseILj1536EfS2_fS2_fjLj1024EEEEELb0ELb0EEEvNS_9BwdParamsE,"",@"SHT_CUDA_INFO"
	.sectionflags	@""
	.align	4


	//----- nvinfo : EIATTR_CUDA_API_VERSION
	.align		4
        /*0000*/ 	.byte	0x04, 0x37
        /*0002*/ 	.short	(.L_1693 - .L_1692)
.L_1692:
        /*0004*/ 	.word	0x00000082


	//----- nvinfo : EIATTR_KPARAM_INFO
	.align		4
.L_1693:
        /*0008*/ 	.byte	0x04, 0x17
        /*000a*/ 	.short	(.L_1695 - .L_1694)
.L_1694:
        /*000c*/ 	.word	0x00000000
        /*0010*/ 	.short	0x0000
        /*0012*/ 	.short	0x0000
        /*0014*/ 	.byte	0x00, 0xf0, 0xa1, 0x04


	//----- nvinfo : EIATTR_SPARSE_MMA_MASK
	.align		4
.L_1695:
        /*0018*/ 	.byte	0x03, 0x50
        /*001a*/ 	.short	0x0000


	//----- nvinfo : EIATTR_MAXREG_COUNT
	.align		4
        /*001c*/ 	.byte	0x03, 0x1b
        /*001e*/ 	.short	0x0040


	//----- nvinfo : EIATTR_NUM_BARRIERS
	.align		4
        /*0020*/ 	.byte	0x02, 0x4c
        /*0022*/ 	.byte	0x01
	.zero		1


	//----- nvinfo : EIATTR_MERCURY_ISA_VERSION
	.align		4
        /*0024*/ 	.byte	0x03, 0x5f
        /*0026*/ 	.short	0x0101


	//----- nvinfo : EIATTR_COOP_GROUP_MASK_REGIDS
	.align		4
        /*0028*/ 	.byte	0x04, 0x29
        /*002a*/ 	.short	(.L_1697 - .L_1696)


	//   ....[0]....
.L_1696:
        /*002c*/ 	.word	0xffffffff


	//   ....[1]....
        /*0030*/ 	.word	0xffffffff


	//   ....[2]....
        /*0034*/ 	.word	0xffffffff


	//   ....[3]....
        /*0038*/ 	.word	0xffffffff


	//   ....[4]....
        /*003c*/ 	.word	0xffffffff


	//   ....[5]....
        /*0040*/ 	.word	0xffffffff


	//   ....[6]....
        /*0044*/ 	.word	0xffffffff


	//   ....[7]....
        /*0048*/ 	.word	0xffffffff


	//   ....[8]....
        /*004c*/ 	.word	0xffffffff


	//   ....[9]....
        /*0050*/ 	.word	0xffffffff


	//   ....[10]....
        /*0054*/ 	.word	0x05000013


	//   ....[11]....
        /*0058*/ 	.word	0x05000013


	//   ....[12]....
        /*005c*/ 	.word	0x05000013


	//   ....[13]....
        /*0060*/ 	.word	0x05000013


	//   ....[14]....
        /*0064*/ 	.word	0x05000013


	//   ....[15]....
        /*0068*/ 	.word	0x05000013


	//   ....[16]....
        /*006c*/ 	.word	0x05000013


	//   ....[17]....
        /*0070*/ 	.word	0x05000013


	//   ....[18]....
        /*0074*/ 	.word	0x05000013


	//   ....[19]....
        /*0078*/ 	.word	0x05000013


	//----- nvinfo : EIATTR_COOP_GROUP_INSTR_OFFSETS
	.align		4
.L_1697:
        /*007c*/ 	.byte	0x04, 0x28
        /*007e*/ 	.short	(.L_1699 - .L_1698)


	//   ....[0]....
.L_1698:
        /*0080*/ 	.word	0x000008e0


	//   ....[1]....
        /*0084*/ 	.word	0x000008f0


	//   ....[2]....
        /*0088*/ 	.word	0x00000920


	//   ....[3]....
        /*008c*/ 	.word	0x00000930


	//   ....[4]....
        /*0090*/ 	.word	0x00000960


	//   ....[5]....
        /*0094*/ 	.word	0x00000970


	//   ....[6]....
        /*0098*/ 	.word	0x000009a0


	//   ....[7]....
        /*009c*/ 	.word	0x000009b0


	//   ....[8]....
        /*00a0*/ 	.word	0x000009e0


	//   ....[9]....
        /*00a4*/ 	.word	0x000009f0


	//   ....[10]....
        /*00a8*/ 	.word	0x00000bf0


	//   ....[11]....
        /*00ac*/ 	.word	0x00000c60


	//   ....[12]....
        /*00b0*/ 	.word	0x00000cd0


	//   ....[13]....
        /*00b4*/ 	.word	0x00000d40


	//   ....[14]....
        /*00b8*/ 	.word	0x00000db0


	//   ....[15]....
        /*00bc*/ 	.word	0x00000e10


	//   ....[16]....
        /*00c0*/ 	.word	0x00000e80


	//   ....[17]....
        /*00c4*/ 	.word	0x00000ef0


	//   ....[18]....
        /*00c8*/ 	.word	0x00000f60


	//   ....[19]....
        /*00cc*/ 	.word	0x00000fd0


	//----- nvinfo : EIATTR_EXIT_INSTR_OFFSETS
	.align		4
.L_1699:
        /*00d0*/ 	.byte	0x04, 0x1c
        /*00d2*/ 	.short	(.L_1701 - .L_1700)


	//   ....[0]....
.L_1700:
        /*00d4*/ 	.word	0x00000070


	//   ....[1]....
        /*00d8*/ 	.word	0x00000b90


	//----- nvinfo : EIATTR_MAX_THREADS
	.align		4
.L_1701:
        /*00dc*/ 	.byte	0x04, 0x05
        /*00de*/ 	.short	(.L_1703 - .L_1702)
.L_1702:
        /*00e0*/ 	.word	0x00000400
        /*00e4*/ 	.word	0x00000001
        /*00e8*/ 	.word	0x00000001


	//----- nvinfo : EIATTR_CRS_STACK_SIZE
	.align		4
.L_1703:
        /*00ec*/ 	.byte	0x04, 0x1e
        /*00ee*/ 	.short	(.L_1705 - .L_1704)
.L_1704:
        /*00f0*/ 	.word	0x00000000


	//----- nvinfo : EIATTR_CBANK_PARAM_SIZE
	.align		4
.L_1705:
        /*00f4*/ 	.byte	0x03, 0x19
        /*00f6*/ 	.short	0x0128


	//----- nvinfo : EIATTR_PARAM_CBANK
	.align		4
        /*00f8*/ 	.byte	0x04, 0x0a
        /*00fa*/ 	.short	(.L_1707 - .L_1706)
	.align		4
.L_1706:
        /*00fc*/ 	.word	index@(.nv.constant0._ZN10layer_norm22ln_bwd_finalize_kernelINS_22Kernel_traits_finalizeILj1536Ef13__nv_bfloat16fS2_fjLb0ELj1024ELj4ENS_18Kernel_traits_baseILj1536EfS2_fS2_fjLj1024EEEEELb0ELb0EEEvNS_9BwdParamsE)
        /*0100*/ 	.short	0x0210
        /*0102*/ 	.short	0x0128


	//----- nvinfo : EIATTR_SW_WAR
	.align		4
.L_1707:
        /*0104*/ 	.byte	0x04, 0x36
        /*0106*/ 	.short	(.L_1709 - .L_1708)
.L_1708:
        /*0108*/ 	.word	0x00000008
.L_1709:


//--------------------- .nv.info._ZN10layer_norm40ln_parallel_residual_bwd_finalize_kernelINS_22Kernel_traits_finalizeILj1536Ef13__nv_bfloat16fS2_fjLb0ELj1024ELj4ENS_18Kernel_traits_baseILj1536EfS2_fS2_fjLj1024EEEEELb0EEEvNS_9BwdParamsE --------------------------
	.section	.nv.info._ZN10layer_norm40ln_parallel_residual_bwd_finalize_kernelINS_22Kernel_traits_finalizeILj1536Ef13__nv_bfloat16fS2_fjLb0ELj1024ELj4ENS_18Kernel_traits_baseILj1536EfS2_fS2_fjLj1024EEEEELb0EEEvNS_9BwdParamsE,"",@"SHT_CUDA_INFO"
	.sectionflags	@""
	.align	4


	//----- nvinfo : EIATTR_CUDA_API_VERSION
	.align		4
        /*0000*/ 	.byte	0x04, 0x37
        /*0002*/ 	.short	(.L_1711 - .L_1710)
.L_1710:
        /*0004*/ 	.word	0x00000082


	//----- nvinfo : EIATTR_KPARAM_INFO
	.align		4
.L_1711:
        /*0008*/ 	.byte	0x04, 0x17
        /*000a*/ 	.short	(.L_1713 - .L_1712)
.L_1712:
        /*000c*/ 	.word	0x00000000
        /*0010*/ 	.short	0x0000
        /*0012*/ 	.short	0x0000
        /*0014*/ 	.byte	0x00, 0xf0, 0xa1, 0x04


	//----- nvinfo : EIATTR_SPARSE_MMA_MASK
	.align		4
.L_1713:
        /*0018*/ 	.byte	0x03, 0x50
        /*001a*/ 	.short	0x0000


	//----- nvinfo : EIATTR_MAXREG_COUNT
	.align		4
        /*001c*/ 	.byte	0x03, 0x1b
        /*001e*/ 	.short	0x0040


	//----- nvinfo : EIATTR_NUM_BARRIERS
	.align		4
        /*0020*/ 	.byte	0x02, 0x4c
        /*0022*/ 	.byte	0x01
	.zero		1


	//----- nvinfo : EIATTR_MERCURY_ISA_VERSION
	.align		4
        /*0024*/ 	.byte	0x03, 0x5f
        /*0026*/ 	.short	0x0101


	//----- nvinfo : EIATTR_COOP_GROUP_MASK_REGIDS
	.align		4
        /*0028*/ 	.byte	0x04, 0x29
        /*002a*/ 	.short	(.L_1715 - .L_1714)


	//   ....[0]....
.L_1714:
        /*002c*/ 	.word	0xffffffff


	//   ....[1]....
        /*0030*/ 	.word	0xffffffff


	//   ....[2]....
        /*0034*/ 	.word	0xffffffff


	//   ....[3]....
        /*0038*/ 	.word	0xffffffff


	//   ....[4]....
        /*003c*/ 	.word	0xffffffff


	//   ....[5]....
        /*0040*/ 	.word	0xffffffff


	//   ....[6]....
        /*0044*/ 	.word	0xffffffff


	//   ....[7]....
        /*0048*/ 	.word	0xffffffff


	//   ....[8]....
        /*004c*/ 	.word	0xffffffff


	//   ....[9]....
        /*0050*/ 	.word	0xffffffff


	//   ....[10]....
        /*0054*/ 	.word	0xffffffff


	//   ....[11]....
        /*0058*/ 	.word	0xffffffff


	//   ....[12]....
        /*005c*/ 	.word	0xffffffff


	//   ....[13]....
        /*0060*/ 	.word	0xffffffff


	//   ....[14]....
        /*0064*/ 	.word	0xffffffff


	//   ....[15]....
        /*0068*/ 	.word	0xffffffff


	//   ....[16]....
        /*006c*/ 	.word	0xffffffff


	//   ....[17]....
        /*0070*/ 	.word	0xffffffff


	//   ....[18]....
        /*0074*/ 	.word	0xffffffff


	//   ....[19]....
        /*0078*/ 	.word	0xffffffff


	//   ....[20]....
        /*007c*/ 	.word	0x0500000c


	//   ....[21]....
        /*0080*/ 	.word	0x0500000c


	//   ....[22]....
        /*0084*/ 	.word	0x0500000c


	//   ....[23]....
        /*0088*/ 	.word	0x0500000c


	//   ....[24]....
        /*008c*/ 	.word	0x0500000c


	//   ....[25]....
        /*0090*/ 	.word	0x0500000c


	//   ....[26]....
        /*0094*/ 	.word	0x0500000c


	//   ....[27]....
        /*0098*/ 	.word	0x0500000c


	//   ....[28]....
        /*009c*/ 	.word	0x0500000c


	//   ....[29]....
        /*00a0*/ 	.word	0x0500000c


	//   ....[30]....
        /*00a4*/ 	.word	0x0500000c


	//   ....[31]....
        /*00a8*/ 	.word	0x0500000c


	//   ....[32]....
        /*00ac*/ 	.word	0x0500000c


	//   ....[33]....
        /*00b0*/ 	.word	0x0500000c


	//   ....[34]....
        /*00b4*/ 	.word	0x0500000c


	//   ....[35]....
        /*00b8*/ 	.word	0x0500000c


	//   ....[36]....
        /*00bc*/ 	.word	0x0500000c


	//   ....[37]....
        /*00c0*/ 	.word	0x0500000c


	//   ....[38]....
        /*00c4*/ 	.word	0x0500000c


	//   ....[39]....
        /*00c8*/ 	.word	0x0500000c


	//----- nvinfo : EIATTR_COOP_GROUP_INSTR_OFFSETS
	.align		4
.L_1715:
        /*00cc*/ 	.byte	0x04, 0x28
        /*00ce*/ 	.short	(.L_1717 - .L_1716)


	//   ....[0]....
.L_1716:
        /*00d0*/ 	.word	0x00000ce0


	//   ....[1]....
        /*00d4*/ 	.word	0x00000cf0


	//   ....[2]....
        /*00d8*/ 	.word	0x00000d00


	//   ....[3]....
        /*00dc*/ 	.word	0x00000d10


	//   ....[4]....
        /*00e0*/ 	.word	0x00000d40


	//   ....[5]....
        /*00e4*/ 	.word	0x00000d70


	//   ....[6]....
        /*00e8*/ 	.word	0x00000d80


	//   ....[7]....
        /*00ec*/ 	.word	0x00000d90


	//   ....[8]....
        /*00f0*/ 	.word	0x00000db0


	//   ....[9]....
        /*00f4*/ 	.word	0x00000df0


	//   ....[10]....
        /*00f8*/ 	.word	0x00000e00


	//   ....[11]....
        /*00fc*/ 	.word	0x00000e10


	//   ....[12]....
        /*0100*/ 	.word	0x00000e30


	//   ....[13]....
        /*0104*/ 	.word	0x00000e70


	//   ....[14]....
        /*0108*/ 	.word	0x00000e80


	//   ....[15]....
        /*010c*/ 	.word	0x00000e90


	//   ....[16]....
        /*0110*/ 	.word	0x00000eb0


	//   ....[17]....
        /*0114*/ 	.word	0x00000ee0


	//   ....[18]....
        /*0118*/ 	.word	0x00000f00


	//   ....[19]....
        /*011c*/ 	.word	0x00000f10


	//   ....[20]....
        /*0120*/ 	.word	0x000011f0


	//   ....[21]....
        /*0124*/ 	.word	0x00001250


	//   ....[22]....
        /*0128*/ 	.word	0x000012b0


	//   ....[23]....
        /*012c*/ 	.word	0x00001310


	//   ....[24]....
        /*0130*/ 	.word	0x00001370


	//   ....[25]....
        /*0134*/ 	.word	0x000013d0


	//   ....[26]....
        /*0138*/ 	.word	0x00001440


	//   ....[27]....
        /*013c*/ 	.word	0x000014b0


	//   ....[28]....
        /*0140*/ 	.word	0x00001520


	//   ....[29]....
        /*0144*/ 	.word	0x00001590


	//   ....[30]....
        /*0148*/ 	.word	0x000015f0


	//   ....[31]....
        /*014c*/ 	.word	0x00001660


	//   ....[32]....
        /*0150*/ 	.word	0x000016d0


	//   ....[33]....
        /*0154*/ 	.word	0x00001740


	//   ....[34]....
        /*0158*/ 	.word	0x000017b0


	//   ....[35]....
        /*015c*/ 	.word	0x00001810


	//   ....[36]....
        /*0160*/ 	.word	0x00001880


	//   ....[37]....
        /*0164*/ 	.word	0x000018f0


	//   ....[38]....
        /*0168*/ 	.word	0x00001960


	//   ....[39]....
        /*016c*/ 	.word	0x000019d0


	//----- nvinfo : EIATTR_EXIT_INSTR_OFFSETS
	.align		4
.L_1717:
        /*0170*/ 	.byte	0x04, 0x1c
        /*0172*/ 	.short	(.L_1719 - .L_1718)


	//   ....[0]....
.L_1718:
        /*0174*/ 	.word	0x00000070


	//   ....[1]....
        /*0178*/ 	.word	0x00001190


	//----- nvinfo : EIATTR_MAX_THREADS
	.align		4
.L_1719:
        /*017c*/ 	.byte	0x04, 0x05
        /*017e*/ 	.short	(.L_1721 - .L_1720)
.L_1720:
        /*0180*/ 	.word	0x00000400
        /*0184*/ 	.word	0x00000001
        /*0188*/ 	.word	0x00000001


	//----- nvinfo : EIATTR_CRS_STACK_SIZE
	.align		4
.L_1721:
        /*018c*/ 	.byte	0x04, 0x1e
        /*018e*/ 	.short	(.L_1723 - .L_1722)
.L_1722:
        /*0190*/ 	.word	0x00000000


	//----- nvinfo : EIATTR_CBANK_PARAM_SIZE
	.align		4
.L_1723:
        /*0194*/ 	.byte	0x03, 0x19
        /*0196*/ 	.short	0x0128


	//----- nvinfo : EIATTR_PARAM_CBANK
	.align		4
        /*0198*/ 	.byte	0x04, 0x0a
        /*019a*/ 	.short	(.L_1725 - .L_1724)
	.align		4
.L_1724:
        /*019c*/ 	.word	index@(.nv.constant0._ZN10layer_norm40ln_parallel_residual_bwd_finalize_kernelINS_22Kernel_traits_finalizeILj1536Ef13__nv_bfloat16fS2_fjLb0ELj1024ELj4ENS_18Kernel_traits_baseILj1536EfS2_fS2_fjLj1024EEEEELb0EEEvNS_9BwdParamsE)
        /*01a0*/ 	.short	0x0210
        /*01a2*/ 	.short	0x0128


	//----- nvinfo : EIATTR_SW_WAR
	.align		4
.L_1725:
        /*01a4*/ 	.byte	0x04, 0x36
        /*01a6*/ 	.short	(.L_1727 - .L_1726)
.L_1726:
        /*01a8*/ 	.word	0x00000008
.L_1727:


//--------------------- .nv.info._ZN10layer_norm31ln_parallel_residual_bwd_kernelINS_13Kernel_traitsIf13__nv_bfloat16fS2_fjLj1536ELj1ELj1ELj4ELj8ENS_18Kernel_traits_baseILj1536EfS2_fS2_fjLj128EEEEELb1ELb1ELb0EEEvNS_9BwdParamsE --------------------------
	.section	.nv.info._ZN10layer_norm31ln_parallel_residual_bwd_kernelINS_13Kernel_traitsIf13__nv_bfloat16fS2_fjLj1536ELj1ELj1ELj4ELj8ENS_18Kernel_traits_baseILj1536EfS2_fS2_fjLj128EEEEELb1ELb1ELb0EEEvNS_9BwdParamsE,"",@"SHT_CUDA_INFO"
	.sectionflags	@""
	.align	4


	//----- nvinfo : EIATTR_CUDA_API_VERSION
	.align		4
        /*0000*/ 	.byte	0x04, 0x37
        /*0002*/ 	.short	(.L_1729 - .L_1728)
.L_1728:
        /*0004*/ 	.word	0x00000082


	//----- nvinfo : EIATTR_KPARAM_INFO
	.align		4
.L_1729:
        /*0008*/ 	.byte	0x04, 0x17
        /*000a*/ 	.short	(.L_1731 - .L_1730)
.L_1730:
        /*000c*/ 	.word	0x00000000
        /*0010*/ 	.short	0x0000
        /*0012*/ 	.short	0x0000
        /*0014*/ 	.byte	0x00, 0xf0, 0xa1, 0x04


	//----- nvinfo : EIATTR_SPARSE_MMA_MASK
	.align		4
.L_1731:
        /*0018*/ 	.byte	0x03, 0x50
        /*001a*/ 	.short	0x0000


	//----- nvinfo : EIATTR_MAXREG_COUNT
	.align		4
        /*001c*/ 	.byte	0x03, 0x1b
        /*001e*/ 	.short	0x00ff


	//----- nvinfo : EIATTR_NUM_BARRIERS
	.align		4
        /*0020*/ 	.byte	0x02, 0x4c
        /*0022*/ 	.byte	0x01
	.zero		1


	//----- nvinfo : EIATTR_MERCURY_ISA_VERSION
	.align		4
        /*0024*/ 	.byte	0x03, 0x5f
        /*0026*/ 	.short	0x0101


	//----- nvinfo : EIATTR_COOP_GROUP_MASK_REGIDS
	.align		4
        /*0028*/ 	.byte	0x04, 0x29
        /*002a*/ 	.short	(.L_1733 - .L_1732)


	//   ....[0]....
.L_1732:
        /*002c*/ 	.word	0xffffffff


	//   ....[1]....
        /*0030*/ 	.word	0xffffffff


	//   ....[2]....
        /*0034*/ 	.word	0xffffffff


	//   ....[3]....
        /*0038*/ 	.word	0xffffffff


	//   ....[4]....
        /*003c*/ 	.word	0xffffffff


	//   ....[5]....
        /*0040*/ 	.word	0xffffffff


	//   ....[6]....
        /*0044*/ 	.word	0xffffffff


	//   ....[7]....
        /*0048*/ 	.word	0xffffffff


	//   ....[8]....
        /*004c*/ 	.word	0xffffffff


	//   ....[9]....
        /*0050*/ 	.word	0xffffffff


	//   ....[10]....
        /*0054*/ 	.word	0x0500006a


	//   ....[11]....
        /*0058*/ 	.word	0x0500006a


	//   ....[12]....
        /*005c*/ 	.word	0x0500006a


	//   ....[13]....
        /*0060*/ 	.word	0x0500006a


	//   ....[14]....
        /*0064*/ 	.word	0x0500006a


	//   ....[15]....
        /*0068*/ 	.word	0x0500006a


	//   ....[16]....
        /*006c*/ 	.word	0x0500006a


	//   ....[17]....
        /*0070*/ 	.word	0x0500006a


	//   ....[18]....
        /*0074*/ 	.word	0x0500006a


	//   ....[19]....
        /*0078*/ 	.word	0x0500006a


	//----- nvinfo : EIATTR_COOP_GROUP_INSTR_OFFSETS
	.align		4
.L_1733:
        /*007c*/ 	.byte	0x04, 0x28
        /*007e*/ 	.short	(.L_1735 - .L_1734)


	//   ....[0]....
.L_1734:
        /*0080*/ 	.word	0x000010a0


	//   ....[1]....
        /*0084*/ 	.word	0x000010b0


	//   ....[2]....
        /*0088*/ 	.word	0x000010e0


	//   ....[3]....
        /*008c*/ 	.word	0x000010f0


	//   ....[4]....
        /*0090*/ 	.word	0x00001120


	//   ....[5]....
        /*0094*/ 	.word	0x00001130


	//   ....[6]....
        /*0098*/ 	.word	0x00001160


	//   ....[7]....
        /*009c*/ 	.word	0x00001170


	//   ....[8]....
        /*00a0*/ 	.word	0x000011a0


	//   ....[9]....
        /*00a4*/ 	.word	0x000011b0


	//   ....[10]....
        /*00a8*/ 	.word	0x00002500


	//   ....[11]....
        /*00ac*/ 	.word	0x00002550


	//   ....[12]....
        /*00b0*/ 	.word	0x000025c0


	//   ....[13]....
        /*00b4*/ 	.word	0x00002620


	//   ....[14]....
        /*00b8*/ 	.word	0x00002690


	//   ....[15]....
        /*00bc*/ 	.word	0x000026f0


	//   ....[16]....
        /*00c0*/ 	.word	0x00002760


	//   ....[17]....
        /*00c4*/ 	.word	0x000027c0


	//   ....[18]....
        /*00c8*/ 	.word	0x00002830


	//   ....[19]....
        /*00cc*/ 	.word	0x00002890


	//----- nvinfo : EIATTR_EXIT_INSTR_OFFSETS
	.align		4
.L_1735:
        /*00d0*/ 	.byte	0x04, 0x1c
        /*00d2*/ 	.short	(.L_1737 - .L_1736)


	//   ....[0]....
.L_1736:
        /*00d4*/ 	.word	0x00002420


	//   ....[1]....
        /*00d8*/ 	.word	0x000024a0


	//----- nvinfo : EIATTR_MAX_THREADS
	.align		4
.L_1737:
        /*00dc*/ 	.byte	0x04, 0x05
        /*00de*/ 	.short	(.L_1739 - .L_1738)
.L_1738:
        /*00e0*/ 	.word	0x00000080
        /*00e4*/ 	.word	0x00000001
        /*00e8*/ 	.word	0x00000001


	//----- nvinfo : EIATTR_CRS_STACK_SIZE
	.align		4
.L_1739:
        /*00ec*/ 	.byte	0x04, 0x1e
        /*00ee*/ 	.short	(.L_1741 - .L_1740)
.L_1740:
        /*00f0*/ 	.word	0x00000000


	//----- nvinfo : EIATTR_CBANK_PARAM_SIZE
	.align		4
.L_1741:
        /*00f4*/ 	.byte	0x03, 0x19
        /*00f6*/ 	.short	0x0128


	//----- nvinfo : EIATTR_PARAM_CBANK
	.align		4
        /*00f8*/ 	.byte	0x04, 0x0a
        /*00fa*/ 	.short	(.L_1743 - .L_1742)
	.align		4
.L_1742:
        /*00fc*/ 	.word	index@(.nv.constant0._ZN10layer_norm31ln_parallel_residual_bwd_kernelINS_13Kernel_traitsIf13__nv_bfloat16fS2_fjLj1536ELj1ELj1ELj4ELj8ENS_18Kernel_traits_baseILj1536EfS2_fS2_fjLj128EEEEELb1ELb1ELb0EEEvNS_9BwdParamsE)
        /*0100*/ 	.short	0x0210
        /*0102*/ 	.short	0x0128


	//----- nvinfo : EIATTR_SW_WAR
	.align		4
.L_1743:
        /*0104*/ 	.byte	0x04, 0x36
        /*0106*/ 	.short	(.L_1745 - .L_1744)
.L_1744:
        /*0108*/ 	.word	0x00000008
.L_1745:


//--------------------- .nv.info._ZN10layer_norm22ln_bwd_finalize_kernelINS_22Kernel_traits_finalizeILj1536Ef13__nv_bfloat16fS2_fjLb0ELj1024ELj4ENS_18Kernel_traits_baseILj1536EfS2_fS2_fjLj1024EEEEELb0ELb1EEEvNS_9BwdParamsE --------------------------
	.section	.nv.info._ZN10layer_norm22ln_bwd_finalize_kernelINS_22Kernel_traits_finalizeILj1536Ef13__nv_bfloat16fS2_fjLb0ELj1024ELj4ENS_18Kernel_traits_baseILj1536EfS2_fS2_fjLj1024EEEEELb0ELb1EEEvNS_9BwdParamsE,"",@"SHT_CUDA_INFO"
	.sectionflags	@""
	.align	4


	//----- nvinfo : EIATTR_CUDA_API_VERSION
	.align		4
        /*0000*/ 	.byte	0x04, 0x37
        /*0002*/ 	.short	(.L_1747 - .L_1746)
.L_1746:
        /*0004*/ 	.word	0x00000082


	//----- nvinfo : EIATTR_KPARAM_INFO
	.align		4
.L_1747:
        /*0008*/ 	.byte	0x04, 0x17
        /*000a*/ 	.short	(.L_1749 - .L_1748)
.L_1748:
        /*000c*/ 	.word	0x00000000
        /*0010*/ 	.short	0x0000
        /*0012*/ 	.short	0x0000
        /*0014*/ 	.byte	0x00, 0xf0, 0xa1, 0x04


	//----- nvinfo : EIATTR_SPARSE_MMA_MASK
	.align		4
.L_1749:
        /*0018*/ 	.byte	0x03, 0x50
        /*001a*/ 	.short	0x0000


	//----- nvinfo : EIATTR_MAXREG_COUNT
	.align		4
        /*001c*/ 	.byte	0x03, 0x1b
        /*001e*/ 	.short	0x0040


	//----- nvinfo : EIATTR_NUM_BARRIERS
	.align		4
        /*0020*/ 	.byte	0x02, 0x4c
        /*0022*/ 	.byte	0x01
	.zero		1


	//----- nvinfo : EIATTR_MERCURY_ISA_VERSION
	.align		4
        /*0024*/ 	.byte	0x03, 0x5f
        /*0026*/ 	.short	0x0101


	//----- nvinfo : EIATTR_COOP_GROUP_MASK_REGIDS
	.align		4
        /*0028*/ 	.byte	0x04, 0x29
        /*002a*/ 	.short	(.L_1751 - .L_1750)


	//   ....[0]....
.L_1750:
        /*002c*/ 	.word	0xffffffff


	//   ....[1]....
        /*0030*/ 	.word	0xffffffff


	//   ....[2]....
        /*0034*/ 	.word	0xffffffff


	//   ....[3]....
        /*0038*/ 	.word	0xffffffff


	//   ....[4]....
        /*003c*/ 	.word	0xffffffff


	//   ....[5]....
        /*0040*/ 	.word	0xffffffff


	//   ....[6]....
        /*0044*/ 	.word	0xffffffff


	//   ....[7]....
        /*0048*/ 	.word	0xffffffff


	//   ....[8]....
        /*004c*/ 	.word	0xffffffff


	//   ....[9]....
        /*0050*/ 	.word	0xffffffff


	//   ....[10]....
        /*0054*/ 	.word	0x05000011


	//   ....[11]....
        /*0058*/ 	.word	0x05000011


	//   ....[12]....
        /*005c*/ 	.word	0x05000011


	//   ....[13]....
        /*0060*/ 	.word	0x05000011


	//   ....[14]....
        /*0064*/ 	.word	0x05000011


	//   ....[15]....
        /*0068*/ 	.word	0x05000011


	//   ....[16]....
        /*006c*/ 	.word	0x05000011


	//   ....[17]....
        /*0070*/ 	.word	0x05000011


	//   ....[18]....
        /*0074*/ 	.word	0x05000011


	//   ....[19]....
        /*0078*/ 	.word	0x05000011


	//----- nvinfo : EIATTR_COOP_GROUP_INSTR_OFFSETS
	.align		4
.L_1751:
        /*007c*/ 	.byte	0x04, 0x28
        /*007e*/ 	.short	(.L_1753 - .L_1752)


	//   ....[0]....
.L_1752:
        /*0080*/ 	.word	0x000008e0


	//   ....[1]....
        /*0084*/ 	.word	0x000008f0


	//   ....[2]....
        /*0088*/ 	.word	0x00000920


	//   ....[3]....
        /*008c*/ 	.word	0x00000930


	//   ....[4]....
        /*0090*/ 	.word	0x00000960


	//   ....[5]....
        /*0094*/ 	.word	0x00000970


	//   ....[6]....
        /*0098*/ 	.word	0x000009a0


	//   ....[7]....
        /*009c*/ 	.word	0x000009b0


	//   ....[8]....
        /*00a0*/ 	.word	0x000009e0


	//   ....[9]....
        /*00a4*/ 	.word	0x000009f0


	//   ....[10]....
        /*00a8*/ 	.word	0x00000ba0


	//   ....[11]....
        /*00ac*/ 	.word	0x00000c10


	//   ....[12]....
        /*00b0*/ 	.word	0x00000c80


	//   ....[13]....
        /*00b4*/ 	.word	0x00000cf0


	//   ....[14]....
        /*00b8*/ 	.word	0x00000d60


	//   ....[15]....
        /*00bc*/ 	.word	0x00000dc0


	//   ....[16]....
        /*00c0*/ 	.word	0x00000e30


	//   ....[17]....
        /*00c4*/ 	.word	0x00000ea0


	//   ....[18]....
        /*00c8*/ 	.word	0x00000f10


	//   ....[19]....
        /*00cc*/ 	.word	0x00000f80


	//----- nvinfo : EIATTR_EXIT_INSTR_OFFSETS
	.align		4
.L_1753:
        /*00d0*/ 	.byte	0x04, 0x1c
        /*00d2*/ 	.short	(.L_1755 - .L_1754)


	//   ....[0]....
.L_1754:
        /*00d4*/ 	.word	0x00000070


	//   ....[1]....
        /*00d8*/ 	.word	0x00000b40


	//----- nvinfo : EIATTR_MAX_THREADS
	.align		4
.L_1755:
        /*00dc*/ 	.byte	0x04, 0x05
        /*00de*/ 	.short	(.L_1757 - .L_1756)
.L_1756:
        /*00e0*/ 	.word	0x00000400
        /*00e4*/ 	.word	0x00000001
        /*00e8*/ 	.word	0x00000001


	//----- nvinfo : EIATTR_CRS_STACK_SIZE
	.align		4
.L_1757:
        /*00ec*/ 	.byte	0x04, 0x1e
        /*00ee*/ 	.short	(.L_1759 - .L_1758)
.L_1758:
        /*00f0*/ 	.word	0x00000000


	//----- nvinfo : EIATTR_CBANK_PARAM_SIZE
	.align		4
.L_1759:
        /*00f4*/ 	.byte	0x03, 0x19
        /*00f6*/ 	.short	0x0128


	//----- nvinfo : EIATTR_PARAM_CBANK
	.align		4
        /*00f8*/ 	.byte	0x04, 0x0a
        /*00fa*/ 	.short	(.L_1761 - .L_1760)
	.align		4
.L_1760:
        /*00fc*/ 	.word	index@(.nv.constant0._ZN10layer_norm22ln_bwd_finalize_kernelINS_22Kernel_traits_finalizeILj1536Ef13__nv_bfloat16fS2_fjLb0ELj1024ELj4ENS_18Kernel_traits_baseILj1536EfS2_fS2_fjLj1024EEEEELb0ELb1EEEvNS_9BwdParamsE)
        /*0100*/ 	.short	0x0210
        /*0102*/ 	.short	0x0128


	//----- nvinfo : EIATTR_SW_WAR
	.align		4
.L_1761:
        /*0104*/ 	.byte	0x04, 0x36
        /*0106*/ 	.short	(.L_1763 - .L_1762)
.L_1762:
        /*0108*/ 	.word	0x00000008
.L_1763:


//--------------------- .nv.info._ZN10layer_norm40ln_parallel_residual_bwd_finalize_kernelINS_22Kernel_traits_finalizeILj1536Ef13__nv_bfloat16fS2_fjLb0ELj1024ELj4ENS_18Kernel_traits_baseILj1536EfS2_fS2_fjLj1024EEEEELb1EEEvNS_9BwdParamsE --------------------------
	.section	.nv.info._ZN10layer_norm40ln_parallel_residual_bwd_finalize_kernelINS_22Kernel_traits_finalizeILj1536Ef13__nv_bfloat16fS2_fjLb0ELj1024ELj4ENS_18Kernel_traits_baseILj1536EfS2_fS2_fjLj1024EEEEELb1EEEvNS_9BwdParamsE,"",@"SHT_CUDA_INFO"
	.sectionflags	@""
	.align	4


	//----- nvinfo : EIATTR_CUDA_API_VERSION
	.align		4
        /*0000*/ 	.byte	0x04, 0x37
        /*0002*/ 	.short	(.L_1765 - .L_1764)
.L_1764:
        /*0004*/ 	.word	0x00000082


	//----- nvinfo : EIATTR_KPARAM_INFO
	.align		4
.L_1765:
        /*0008*/ 	.byte	0x04, 0x17
        /*000a*/ 	.short	(.L_1767 - .L_1766)
.L_1766:
        /*000c*/ 	.word	0x00000000
        /*0010*/ 	.short	0x0000
        /*0012*/ 	.short	0x0000
        /*0014*/ 	.byte	0x00, 0xf0, 0xa1, 0x04


	//----- nvinfo : EIATTR_SPARSE_MMA_MASK
	.align		4
.L_1767:
        /*0018*/ 	.byte	0x03, 0x50
        /*001a*/ 	.short	0x0000


	//----- nvinfo : EIATTR_MAXREG_COUNT
	.align		4
        /*001c*/ 	.byte	0x03, 0x1b
        /*001e*/ 	.short	0x0040


	//----- nvinfo : EIATTR_NUM_BARRIERS
	.align		4
        /*0020*/ 	.byte	0x02, 0x4c
        /*0022*/ 	.byte	0x01
	.zero		1


	//----- nvinfo : EIATTR_MERCURY_ISA_VERSION
	.align		4
        /*0024*/ 	.byte	0x03, 0x5f
        /*0026*/ 	.short	0x0101


	//----- nvinfo : EIATTR_COOP_GROUP_MASK_REGIDS
	.align		4
        /*0028*/ 	.byte	0x04, 0x29
        /*002a*/ 	.short	(.L_1769 - .L_1768)


	//   ....[0]....
.L_1768:
        /*002c*/ 	.word	0xffffffff


	//   ....[1]....
        /*0030*/ 	.word	0xffffffff


	//   ....[2]....
        /*0034*/ 	.word	0xffffffff


	//   ....[3]....
        /*0038*/ 	.word	0xffffffff


	//   ....[4]....
        /*003c*/ 	.word	0xffffffff


	//   ....[5]....
        /*0040*/ 	.word	0xffffffff


	//   ....[6]....
        /*0044*/ 	.word	0xffffffff


	//   ....[7]....
        /*0048*/ 	.word	0xffffffff


	//   ....[8]....
        /*004c*/ 	.word	0xffffffff


	//   ....[9]....
        /*0050*/ 	.word	0xffffffff


	//   ....[10]....
        /*0054*/ 	.word	0xffffffff


	//   ....[11]....
        /*0058*/ 	.word	0xffffffff


	//   ....[12]....
        /*005c*/ 	.word	0xffffffff


	//   ....[13]....
        /*0060*/ 	.word	0xffffffff


	//   ....[14]....
        /*0064*/ 	.word	0xffffffff


	//   ....[15]....
        /*0068*/ 	.word	0xffffffff


	//   ....[16]....
        /*006c*/ 	.word	0xffffffff


	//   ....[17]....
        /*0070*/ 	.word	0xffffffff


	//   ....[18]....
        /*0074*/ 	.word	0xffffffff


	//   ....[19]....
        /*0078*/ 	.word	0xffffffff


	//   ....[20]....
        /*007c*/ 	.word	0x0500000b


	//   ....[21]....
        /*0080*/ 	.word	0x0500000b


	//   ....[22]....
        /*0084*/ 	.word	0x0500000b


	//   ....[23]....
        /*0088*/ 	.word	0x0500000b


	//   ....[24]....
        /*008c*/ 	.word	0x0500000b


	//   ....[25]....
        /*0090*/ 	.word	0x0500000b


	//   ....[26]....
        /*0094*/ 	.word	0x0500000b


	//   ....[27]....
        /*0098*/ 	.word	0x0500000b


	//   ....[28]....
        /*009c*/ 	.word	0x0500000b


	//   ....[29]....
        /*00a0*/ 	.word	0x0500000b


	//   ....[30]....
        /*00a4*/ 	.word	0x0500000b


	//   ....[31]....
        /*00a8*/ 	.word	0x0500000b


	//   ....[32]....
        /*00ac*/ 	.word	0x0500000b


	//   ....[33]....
        /*00b0*/ 	.word	0x0500000b


	//   ....[34]....
        /*00b4*/ 	.word	0x0500000b


	//   ....[35]....
        /*00b8*/ 	.word	0x0500000b


	//   ....[36]....
        /*00bc*/ 	.word	0x0500000b


	//   ....[37]....
        /*00c0*/ 	.word	0x0500000b


	//   ....[38]....
        /*00c4*/ 	.word	0x0500000b


	//   ....[39]....
        /*00c8*/ 	.word	0x0500000b


	//----- nvinfo : EIATTR_COOP_GROUP_INSTR_OFFSETS
	.align		4
.L_1769:
        /*00cc*/ 	.byte	0x04, 0x28
        /*00ce*/ 	.short	(.L_1771 - .L_1770)


	//   ....[0]....
.L_1770:
        /*00d0*/ 	.word	0x00000ce0


	//   ....[1]....
        /*00d4*/ 	.word	0x00000cf0


	//   ....[2]....
        /*00d8*/ 	.word	0x00000d00


	//   ....[3]....
        /*00dc*/ 	.word	0x00000d10


	//   ....[4]....
        /*00e0*/ 	.word	0x00000d40


	//   ....[5]....
        /*00e4*/ 	.word	0x00000d70


	//   ....[6]....
        /*00e8*/ 	.word	0x00000d80


	//   ....[7]....
        /*00ec*/ 	.word	0x00000d90


	//   ....[8]....
        /*00f0*/ 	.word	0x00000db0


	//   ....[9]....
        /*00f4*/ 	.word	0x00000df0


	//   ....[10]....
        /*00f8*/ 	.word	0x00000e00


	//   ....[11]....
        /*00fc*/ 	.word	0x00000e10


	//   ....[12]....
        /*0100*/ 	.word	0x00000e30


	//   ....[13]....
        /*0104*/ 	.word	0x00000e70


	//   ....[14]....
        /*0108*/ 	.word	0x00000e80


	//   ....[15]....
        /*010c*/ 	.word	0x00000e90


	//   ....[16]....
        /*0110*/ 	.word	0x00000eb0


	//   ....[17]....
        /*0114*/ 	.word	0x00000ee0


	//   ....[18]....
        /*0118*/ 	.word	0x00000f00


	//   ....[19]....
        /*011c*/ 	.word	0x00000f10


	//   ....[20]....
        /*0120*/ 	.word	0x000011d0


	//   ....[21]....
        /*0124*/ 	.word	0x00001230


	//   ....[22]....
        /*0128*/ 	.word	0x00001290


	//   ....[23]....
        /*012c*/ 	.word	0x000012f0


	//   ....[24]....
        /*0130*/ 	.word	0x00001350


	//   ....[25]....
        /*0134*/ 	.word	0x000013b0


	//   ....[26]....
        /*0138*/ 	.word	0x00001420


	//   ....[27]....
        /*013c*/ 	.word	0x00001490


	//   ....[28]....
        /*0140*/ 	.word	0x00001500


	//   ....[29]....
        /*0144*/ 	.word	0x00001570


	//   ....[30]....
        /*0148*/ 	.word	0x000015d0


	//   ....[31]....
        /*014c*/ 	.word	0x00001640


	//   ....[32]....
        /*0150*/ 	.word	0x000016b0


	//   ....[33]....
        /*0154*/ 	.word	0x00001720


	//   ....[34]....
        /*0158*/ 	.word	0x00001790


	//   ....[35]....
        /*015c*/ 	.word	0x000017f0


	//   ....[36]....
        /*0160*/ 	.word	0x00001860


	//   ....[37]....
        /*0164*/ 	.word	0x000018d0


	//   ....[38]....
        /*0168*/ 	.word	0x00001940


	//   ....[39]....
        /*016c*/ 	.word	0x000019b0


	//----- nvinfo : EIATTR_EXIT_INSTR_OFFSETS
	.align		4
.L_1771:
        /*0170*/ 	.byte	0x04, 0x1c
        /*0172*/ 	.short	(.L_1773 - .L_1772)


	//   ....[0]....
.L_1772:
        /*0174*/ 	.word	0x00000070


	//   ....[1]....
        /*0178*/ 	.word	0x00001170


	//----- nvinfo : EIATTR_MAX_THREADS
	.align		4
.L_1773:
        /*017c*/ 	.byte	0x04, 0x05
        /*017e*/ 	.short	(.L_1775 - .L_1774)
.L_1774:
        /*0180*/ 	.word	0x00000400
        /*0184*/ 	.word	0x00000001
        /*0188*/ 	.word	0x00000001


	//----- nvinfo : EIATTR_CRS_STACK_SIZE
	.align		4
.L_1775:
        /*018c*/ 	.byte	0x04, 0x1e
        /*018e*/ 	.short	(.L_1777 - .L_1776)
.L_1776:
        /*0190*/ 	.word	0x00000000


	//----- nvinfo : EIATTR_CBANK_PARAM_SIZE
	.align		4
.L_1777:
        /*0194*/ 	.byte	0x03, 0x19
        /*0196*/ 	.short	0x0128


	//----- nvinfo : EIATTR_PARAM_CBANK
	.align		4
        /*0198*/ 	.byte	0x04, 0x0a
        /*019a*/ 	.short	(.L_1779 - .L_1778)
	.align		4
.L_1778:
        /*019c*/ 	.word	index@(.nv.constant0._ZN10layer_norm40ln_parallel_residual_bwd_finalize_kernelINS_22Kernel_traits_finalizeILj1536Ef13__nv_bfloat16fS2_fjLb0ELj1024ELj4ENS_18Kernel_traits_baseILj1536EfS2_fS2_fjLj1024EEEEELb1EEEvNS_9BwdParamsE)
        /*01a0*/ 	.short	0x0210
        /*01a2*/ 	.short	0x0128


	//----- nvinfo : EIATTR_SW_WAR
	.align		4
.L_1779:
        /*01a4*/ 	.byte	0x04, 0x36
        /*01a6*/ 	.short	(.L_1781 - .L_1780)
.L_1780:
        /*01a8*/ 	.word	0x00000008
.L_1781:


//--------------------- .nv.info._ZN10layer_norm31ln_parallel_residual_bwd_kernelINS_13Kernel_traitsIf13__nv_bfloat16fS2_fjLj1536ELj1ELj1ELj4ELj8ENS_18Kernel_traits_baseILj1536EfS2_fS2_fjLj128EEEEELb1ELb1ELb1EEEvNS_9BwdParamsE --------------------------
	.section	.nv.info._ZN10layer_norm31ln_parallel_residual_bwd_kernelINS_13Kernel_traitsIf13__nv_bfloat16fS2_fjLj1536ELj1ELj1ELj4ELj8ENS_18Kernel_traits_baseILj1536EfS2_fS2_fjLj128EEEEELb1ELb1ELb1EEEvNS_9BwdParamsE,"",@"SHT_CUDA_INFO"
	.sectionflags	@""
	.align	4


	//----- nvinfo : EIATTR_CUDA_API_VERSION
	.align		4
        /*0000*/ 	.byte	0x04, 0x37
        /*0002*/ 	.short	(.L_1783 - .L_1782)
.L_1782:
        /*0004*/ 	.word	0x00000082


	//----- nvinfo : EIATTR_KPARAM_INFO
	.align		4
.L_1783:
        /*0008*/ 	.byte	0x04, 0x17
        /*000a*/ 	.short	(.L_1785 - .L_1784)
.L_1784:
        /*000c*/ 	.word	0x00000000
        /*0010*/ 	.short	0x0000
        /*0012*/ 	.short	0x0000
        /*0014*/ 	.byte	0x00, 0xf0, 0xa1, 0x04


	//----- nvinfo : EIATTR_SPARSE_MMA_MASK
	.align		4
.L_1785:
        /*0018*/ 	.byte	0x03, 0x50
        /*001a*/ 	.short	0x0000


	//----- nvinfo : EIATTR_MAXREG_COUNT
	.align		4
        /*001c*/ 	.byte	0x03, 0x1b
        /*001e*/ 	.short	0x00ff


	//----- nvinfo : EIATTR_NUM_BARRIERS
	.align		4
        /*0020*/ 	.byte	0x02, 0x4c
        /*0022*/ 	.byte	0x01
	.zero		1


	//----- nvinfo : EIATTR_MERCURY_ISA_VERSION
	.align		4
        /*0024*/ 	.byte	0x03, 0x5f
        /*0026*/ 	.short	0x0101


	//----- nvinfo : EIATTR_COOP_GROUP_MASK_REGIDS
	.align		4
        /*0028*/ 	.byte	0x04, 0x29
        /*002a*/ 	.short	(.L_1787 - .L_1786)


	//   ....[0]....
.L_1786:
        /*002c*/ 	.word	0xffffffff


	//   ....[1]....
        /*0030*/ 	.word	0xffffffff


	//   ....[2]....
        /*0034*/ 	.word	0xffffffff


	//   ....[3]....
        /*0038*/ 	.word	0xffffffff


	//   ....[4]....
        /*003c*/ 	.word	0xffffffff


	//   ....[5]....
        /*0040*/ 	.word	0xffffffff


	//   ....[6]....
        /*0044*/ 	.word	0xffffffff


	//   ....[7]....
        /*0048*/ 	.word	0xffffffff


	//   ....[8]....
        /*004c*/ 	.word	0xffffffff


	//   ....[9]....
        /*0050*/ 	.word	0xffffffff


	//   ....[10]....
        /*0054*/ 	.word	0x0500003f


	//   ....[11]....
        /*0058*/ 	.word	0x0500003f


	//   ....[12]....
        /*005c*/ 	.word	0x0500003f


	//   ....[13]....
        /*0060*/ 	.word	0x0500003f


	//   ....[14]....
        /*0064*/ 	.word	0x0500003f


	//   ....[15]....
        /*0068*/ 	.word	0x0500003f


	//   ....[16]....
        /*006c*/ 	.word	0x0500003f


	//   ....[17]....
        /*0070*/ 	.word	0x0500003f


	//   ....[18]....
        /*0074*/ 	.word	0x0500003f


	//   ....[19]....
        /*0078*/ 	.word	0x0500003f


	//----- nvinfo : EIATTR_COOP_GROUP_INSTR_OFFSETS
	.align		4
.L_1787:
        /*007c*/ 	.byte	0x04, 0x28
        /*007e*/ 	.short	(.L_1789 - .L_1788)


	//   ....[0]....
.L_1788:
        /*0080*/ 	.word	0x00000f70


	//   ....[1]....
        /*0084*/ 	.word	0x00000f80


	//   ....[2]....
        /*0088*/ 	.word	0x00000fb0


	//   ....[3]....
        /*008c*/ 	.word	0x00000fc0


	//   ....[4]....
        /*0090*/ 	.word	0x00000ff0


	//   ....[5]....
        /*0094*/ 	.word	0x00001000


	//   ....[6]....
        /*0098*/ 	.word	0x00001030


	//   ....[7]....
        /*009c*/ 	.word	0x00001040


	//   ....[8]....
        /*00a0*/ 	.word	0x00001070


	//   ....[9]....
        /*00a4*/ 	.word	0x00001080


	//   ....[10]....
        /*00a8*/ 	.word	0x00002370


	//   ....[11]....
        /*00ac*/ 	.word	0x000023c0


	//   ....[12]....
        /*00b0*/ 	.word	0x00002430


	//   ....[13]....
        /*00b4*/ 	.word	0x00002490


	//   ....[14]....
        /*00b8*/ 	.word	0x00002500


	//   ....[15]....
        /*00bc*/ 	.word	0x00002560


	//   ....[16]....
        /*00c0*/ 	.word	0x000025d0


	//   ....[17]....
        /*00c4*/ 	.word	0x00002630


	//   ....[18]....
        /*00c8*/ 	.word	0x000026a0


	//   ....[19]....
        /*00cc*/ 	.word	0x00002700


	//----- nvinfo : EIATTR_EXIT_INSTR_OFFSETS
	.align		4
.L_1789:
        /*00d0*/ 	.byte	0x04, 0x1c
        /*00d2*/ 	.short	(.L_1791 - .L_1790)


	//   ....[0]....
.L_1790:
        /*00d4*/ 	.word	0x00002310


	//----- nvinfo : EIATTR_MAX_THREADS
	.align		4
.L_1791:
        /*00d8*/ 	.byte	0x04, 0x05
        /*00da*/ 	.short	(.L_1793 - .L_1792)
.L_1792:
        /*00dc*/ 	.word	0x00000080
        /*00e0*/ 	.word	0x00000001
        /*00e4*/ 	.word	0x00000001


	//----- nvinfo : EIATTR_CRS_STACK_SIZE
	.align		4
.L_1793:
        /*00e8*/ 	.byte	0x04, 0x1e
        /*00ea*/ 	.short	(.L_1795 - .L_1794)
.L_1794:
        /*00ec*/ 	.word	0x00000000


	//----- nvinfo : EIATTR_CBANK_PARAM_SIZE
	.align		4
.L_1795:
        /*00f0*/ 	.byte	0x03, 0x19
        /*00f2*/ 	.short	0x0128


	//----- nvinfo : EIATTR_PARAM_CBANK
	.align		4
        /*00f4*/ 	.byte	0x04, 0x0a
        /*00f6*/ 	.short	(.L_1797 - .L_1796)
	.align		4
.L_1796:
        /*00f8*/ 	.word	index@(.nv.constant0._ZN10layer_norm31ln_parallel_residual_bwd_kernelINS_13Kernel_traitsIf13__nv_bfloat16fS2_fjLj1536ELj1ELj1ELj4ELj8ENS_18Kernel_traits_baseILj1536EfS2_fS2_fjLj128EEEEELb1ELb1ELb1EEEvNS_9BwdParamsE)
        /*00fc*/ 	.short	0x0210
        /*00fe*/ 	.short	0x0128


	//----- nvinfo : EIATTR_SW_WAR
	.align		4
.L_1797:
        /*0100*/ 	.byte	0x04, 0x36
        /*0102*/ 	.short	(.L_1799 - .L_1798)
.L_1798:
        /*0104*/ 	.word	0x00000008
.L_1799:


//--------------------- .nv.info._ZN10layer_norm31ln_parallel_residual_bwd_kernelINS_13Kernel_traitsIf6__halfS2_S2_fjLj1536ELj1ELj1ELj4ELj8ENS_18Kernel_traits_baseILj1536EfS2_S2_S2_fjLj128EEEEELb0ELb0ELb0EEEvNS_9BwdParamsE --------------------------
	.section	.nv.info._ZN10layer_norm31ln_parallel_residual_bwd_kernelINS_13Kernel_traitsIf6__halfS2_S2_fjLj1536ELj1ELj1ELj4ELj8ENS_18Kernel_traits_baseILj1536EfS2_S2_S2_fjLj128EEEEELb0ELb0ELb0EEEvNS_9BwdParamsE,"",@"SHT_CUDA_INFO"
	.sectionflags	@""
	.align	4


	//----- nvinfo : EIATTR_CUDA_API_VERSION
	.align		4
        /*0000*/ 	.byte	0x04, 0x37
        /*0002*/ 	.short	(.L_1801 - .L_1800)
.L_1800:
        /*0004*/ 	.word	0x00000082


	//----- nvinfo : EIATTR_KPARAM_INFO
	.align		4
.L_1801:
        /*0008*/ 	.byte	0x04, 0x17
        /*000a*/ 	.short	(.L_1803 - .L_1802)
.L_1802:
        /*000c*/ 	.word	0x00000000
        /*0010*/ 	.short	0x0000
        /*0012*/ 	.short	0x0000
        /*0014*/ 	.byte	0x00, 0xf0, 0xa1, 0x04


	//----- nvinfo : EIATTR_SPARSE_MMA_MASK
	.align		4
.L_1803:
        /*0018*/ 	.byte	0x03, 0x50
        /*001a*/ 	.short	0x0000


	//----- nvinfo : EIATTR_MAXREG_COUNT
	.align		4
        /*001c*/ 	.byte	0x03, 0x1b
        /*001e*/ 	.short	0x00ff


	//----- nvinfo : EIATTR_NUM_BARRIERS
	.align		4
        /*0020*/ 	.byte	0x02, 0x4c
        /*0022*/ 	.byte	0x01
	.zero		1


	//----- nvinfo : EIATTR_MERCURY_ISA_VERSION
	.align		4
        /*0024*/ 	.byte	0x03, 0x5f
        /*0026*/ 	.short	0x0101


	//----- nvinfo : EIATTR_COOP_GROUP_MASK_REGIDS
	.align		4
        /*0028*/ 	.byte	0x04, 0x29
        /*002a*/ 	.short	(.L_1805 - .L_1804)


	//   ....[0]....
.L_1804:
        /*002c*/ 	.word	0xffffffff


	//   ....[1]....
        /*0030*/ 	.word	0xffffffff


	//   ....[2]....
        /*0034*/ 	.word	0xffffffff


	//   ....[3]....
        /*0038*/ 	.word	0xffffffff


	//   ....[4]....
        /*003c*/ 	.word	0xffffffff


	//   ....[5]....
        /*0040*/ 	.word	0xffffffff


	//   ....[6]....
        /*0044*/ 	.word	0xffffffff


	//   ....[7]....
        /*0048*/ 	.word	0xffffffff


	//   ....[8]....
        /*004c*/ 	.word	0xffffffff


	//   ....[9]....
        /*0050*/ 	.word	0xffffffff


	//   ....[10]....
        /*0054*/ 	.word	0x05000081


	//   ....[11]....
        /*0058*/ 	.word	0x05000081


	//   ....[12]....
        /*005c*/ 	.word	0x05000081


	//   ....[13]....
        /*0060*/ 	.word	0x05000081


	//   ....[14]....
        /*0064*/ 	.word	0x05000081


	//   ....[15]....
        /*0068*/ 	.word	0x05000081


	//   ....[16]....
        /*006c*/ 	.word	0x05000081


	//   ....[17]....
        /*0070*/ 	.word	0x05000081


	//   ....[18]....
        /*0074*/ 	.word	0x05000081


	//   ....[19]....
        /*0078*/ 	.word	0x05000081


	//----- nvinfo : EIATTR_COOP_GROUP_INSTR_OFFSETS
	.align		4
.L_1805:
        /*007c*/ 	.byte	0x04, 0x28
        /*007e*/ 	.short	(.L_1807 - .L_1806)


	//   ....[0]....
.L_1806:
        /*0080*/ 	.word	0x00001540


	//   ....[1]....
        /*0084*/ 	.word	0x00001550


	//   ....[2]....
        /*0088*/ 	.word	0x00001580


	//   ....[3]....
        /*008c*/ 	.word	0x00001590


	//   ....[4]....
        /*0090*/ 	.word	0x000015c0


	//   ....[5]....
        /*0094*/ 	.word	0x000015d0


	//   ....[6]....
        /*0098*/ 	.word	0x00001600


	//   ....[7]....
        /*009c*/ 	.word	0x00001610


	//   ....[8]....
        /*00a0*/ 	.word	0x00001640


	//   ....[9]....
        /*00a4*/ 	.word	0x00001650


	//   ....[10]....
        /*00a8*/ 	.word	0x00002a30


	//   ....[11]....
        /*00ac*/ 	.word	0x00002a80


	//   ....[12]....
        /*00b0*/ 	.word	0x00002af0


	//   ....[13]....
        /*00b4*/ 	.word	0x00002b50


	//   ....[14]....
        /*00b8*/ 	.word	0x00002bc0


	//   ....[15]....
        /*00bc*/ 	.word	0x00002c20


	//   ....[16]....
        /*00c0*/ 	.word	0x00002c90


	//   ....[17]....
        /*00c4*/ 	.word	0x00002cf0


	//   ....[18]....
        /*00c8*/ 	.word	0x00002d60


	//   ....[19]....
        /*00cc*/ 	.word	0x00002dc0


	//----- nvinfo : EIATTR_EXIT_INSTR_OFFSETS
	.align		4
.L_1807:
        /*00d0*/ 	.byte	0x04, 0x1c
        /*00d2*/ 	.short	(.L_1809 - .L_1808)


	//   ....[0]....
.L_1808:
        /*00d4*/ 	.word	0x00002900


	//   ....[1]....
        /*00d8*/ 	.word	0x000029d0


	//----- nvinfo : EIATTR_MAX_THREADS
	.align		4
.L_1809:
        /*00dc*/ 	.byte	0x04, 0x05
        /*00de*/ 	.short	(.L_1811 - .L_1810)
.L_1810:
        /*00e0*/ 	.word	0x00000080
        /*00e4*/ 	.word	0x00000001
        /*00e8*/ 	.word	0x00000001


	//----- nvinfo : EIATTR_CRS_STACK_SIZE
	.align		4
.L_1811:
        /*00ec*/ 	.byte	0x04, 0x1e
        /*00ee*/ 	.short	(.L_1813 - .L_1812)
.L_1812:
        /*00f0*/ 	.word	0x00000000


	//----- nvinfo : EIATTR_CBANK_PARAM_SIZE
	.align		4
.L_1813:
        /*00f4*/ 	.byte	0x03, 0x19
        /*00f6*/ 	.short	0x0128


	//----- nvinfo : EIATTR_PARAM_CBANK
	.align		4
        /*00f8*/ 	.byte	0x04, 0x0a
        /*00fa*/ 	.short	(.L_1815 - .L_1814)
	.align		4
.L_1814:
        /*00fc*/ 	.word	index@(.nv.constant0._ZN10layer_norm31ln_parallel_residual_bwd_kernelINS_13Kernel_traitsIf6__halfS2_S2_fjLj1536ELj1ELj1ELj4ELj8ENS_18Kernel_traits_baseILj1536EfS2_S2_S2_fjLj128EEEEELb0ELb0ELb0EEEvNS_9BwdParamsE)
        /*0100*/ 	.short	0x0210
        /*0102*/ 	.short	0x0128


	//----- nvinfo : EIATTR_SW_WAR
	.align		4
.L_1815:
        /*0104*/ 	.byte	0x04, 0x36
        /*0106*/ 	.short	(.L_1817 - .L_1816)
.L_1816:
        /*0108*/ 	.word	0x00000008
.L_1817:


//--------------------- .nv.info._ZN10layer_norm31ln_parallel_residual_bwd_kernelINS_13Kernel_traitsIf6__halfS2_S2_fjLj1536ELj1ELj1ELj4ELj8ENS_18Kernel_traits_baseILj1536EfS2_S2_S2_fjLj128EEEEELb0ELb0ELb1EEEvNS_9BwdParamsE --------------------------
	.section	.nv.info._ZN10layer_norm31ln_parallel_residual_bwd_kernelINS_13Kernel_traitsIf6__halfS2_S2_fjLj1536ELj1ELj1ELj4ELj8ENS_18Kernel_traits_baseILj1536EfS2_S2_S2_fjLj128EEEEELb0ELb0ELb1EEEvNS_9BwdParamsE,"",@"SHT_CUDA_INFO"
	.sectionflags	@""
	.align	4


	//----- nvinfo : EIATTR_CUDA_API_VERSION
	.align		4
        /*0000*/ 	.byte	0x04, 0x37
        /*0002*/ 	.short	(.L_1819 - .L_1818)
.L_1818:
        /*0004*/ 	.word	0x00000082


	//----- nvinfo : EIATTR_KPARAM_INFO
	.align		4
.L_1819:
        /*0008*/ 	.byte	0x04, 0x17
        /*000a*/ 	.short	(.L_1821 - .L_1820)
.L_1820:
        /*000c*/ 	.word	0x00000000
        /*0010*/ 	.short	0x0000
        /*0012*/ 	.short	0x0000
        /*0014*/ 	.byte	0x00, 0xf0, 0xa1, 0x04


	//----- nvinfo : EIATTR_SPARSE_MMA_MASK
	.align		4
.L_1821:
        /*0018*/ 	.byte	0x03, 0x50
        /*001a*/ 	.short	0x0000


	//----- nvinfo : EIATTR_MAXREG_COUNT
	.align		4
        /*001c*/ 	.byte	0x03, 0x1b
        /*001e*/ 	.short	0x00ff


	//----- nvinfo : EIATTR_NUM_BARRIERS
	.align		4
        /*0020*/ 	.byte	0x02, 0x4c
        /*0022*/ 	.byte	0x01
	.zero		1


	//----- nvinfo : EIATTR_MERCURY_ISA_VERSION
	.align		4
        /*0024*/ 	.byte	0x03, 0x5f
        /*0026*/ 	.short	0x0101


	//----- nvinfo : EIATTR_COOP_GROUP_MASK_REGIDS
	.align		4
        /*0028*/ 	.byte	0x04, 0x29
        /*002a*/ 	.short	(.L_1823 - .L_1822)


	//   ....[0]....
.L_1822:
        /*002c*/ 	.word	0xffffffff


	//   ....[1]....
        /*0030*/ 	.word	0xffffffff


	//   ....[2]....
        /*0034*/ 	.word	0xffffffff


	//   ....[3]....
        /*0038*/ 	.word	0xffffffff


	//   ....[4]....
        /*003c*/ 	.word	0xffffffff


	//   ....[5]....
        /*0040*/ 	.word	0xffffffff


	//   ....[6]....
        /*0044*/ 	.word	0xffffffff


	//   ....[7]....
        /*0048*/ 	.word	0xffffffff


	//   ....[8]....
        /*004c*/ 	.word	0xffffffff


	//   ....[9]....
        /*0050*/ 	.word	0xffffffff


	//   ....[10]....
        /*0054*/ 	.word	0x05000010


	//   ....[11]....
        /*0058*/ 	.word	0x05000010


	//   ....[12]....
        /*005c*/ 	.word	0x05000010


	//   ....[13]....
        /*0060*/ 	.word	0x05000010


	//   ....[14]....
        /*0064*/ 	.word	0x05000010


	//   ....[15]....
        /*0068*/ 	.word	0x05000010


	//   ....[16]....
        /*006c*/ 	.word	0x05000010


	//   ....[17]....
        /*0070*/ 	.word	0x05000010


	//   ....[18]....
        /*0074*/ 	.word	0x05000010


	//   ....[19]....
        /*0078*/ 	.word	0x05000010


	//----- nvinfo : EIATTR_COOP_GROUP_INSTR_OFFSETS
	.align		4
.L_1823:
        /*007c*/ 	.byte	0x04, 0x28
        /*007e*/ 	.short	(.L_1825 - .L_1824)


	//   ....[0]....
.L_1824:
        /*0080*/ 	.word	0x000014d0


	//   ....[1]....
        /*0084*/ 	.word	0x00001520


	//   ....[2]....
        /*0088*/ 	.word	0x00001540


	//   ....[3]....
        /*008c*/ 	.word	0x00001560


	//   ....[4]....
        /*0090*/ 	.word	0x00001580


	//   ....[5]....
        /*0094*/ 	.word	0x000015a0


	//   ....[6]....
        /*0098*/ 	.word	0x000015c0


	//   ....[7]....
        /*009c*/ 	.word	0x000015e0


	//   ....[8]....
        /*00a0*/ 	.word	0x00001600


	//   ....[9]....
        /*00a4*/ 	.word	0x00001610


	//   ....[10]....
        /*00a8*/ 	.word	0x00002a10


	//   ....[11]....
        /*00ac*/ 	.word	0x00002a80


	//   ....[12]....
        /*00b0*/ 	.word	0x00002af0


	//   ....[13]....
        /*00b4*/ 	.word	0x00002b60


	//   ....[14]....
        /*00b8*/ 	.word	0x00002bd0


	//   ....[15]....
        /*00bc*/ 	.word	0x00002c40


	//   ....[16]....
        /*00c0*/ 	.word	0x00002cb0


	//   ....[17]....
        /*00c4*/ 	.word	0x00002d20


	//   ....[18]....
        /*00c8*/ 	.word	0x00002d90


	//   ....[19]....
        /*00cc*/ 	.word	0x00002df0


	//----- nvinfo : EIATTR_EXIT_INSTR_OFFSETS
	.align		4
.L_1825:
        /*00d0*/ 	.byte	0x04, 0x1c
        /*00d2*/ 	.short	(.L_1827 - .L_1826)


	//   ....[0]....
.L_1826:
        /*00d4*/ 	.word	0x000029b0


	//----- nvinfo : EIATTR_MAX_THREADS
	.align		4
.L_1827:
        /*00d8*/ 	.byte	0x04, 0x05
        /*00da*/ 	.short	(.L_1829 - .L_1828)
.L_1828:
        /*00dc*/ 	.word	0x00000080
        /*00e0*/ 	.word	0x00000001
        /*00e4*/ 	.word	0x00000001


	//----- nvinfo : EIATTR_CRS_STACK_SIZE
	.align		4
.L_1829:
        /*00e8*/ 	.byte	0x04, 0x1e
        /*00ea*/ 	.short	(.L_1831 - .L_1830)
.L_1830:
        /*00ec*/ 	.word	0x00000000


	//----- nvinfo : EIATTR_CBANK_PARAM_SIZE
	.align		4
.L_1831:
        /*00f0*/ 	.byte	0x03, 0x19
        /*00f2*/ 	.short	0x0128


	//----- nvinfo : EIATTR_PARAM_CBANK
	.align		4
        /*00f4*/ 	.byte	0x04, 0x0a
        /*00f6*/ 	.short	(.L_1833 - .L_1832)
	.align		4
.L_1832:
        /*00f8*/ 	.word	index@(.nv.constant0._ZN10layer_norm31ln_parallel_residual_bwd_kernelINS_13Kernel_traitsIf6__halfS2_S2_fjLj1536ELj1ELj1ELj4ELj8ENS_18Kernel_traits_baseILj1536EfS2_S2_S2_fjLj128EEEEELb0ELb0ELb1EEEvNS_9BwdParamsE)
        /*00fc*/ 	.short	0x0210
        /*00fe*/ 	.short	0x0128


	//----- nvinfo : EIATTR_SW_WAR
	.align		4
.L_1833:
        /*0100*/ 	.byte	0x04, 0x36
        /*0102*/ 	.short	(.L_1835 - .L_1834)
.L_1834:
        /*0104*/ 	.word	0x00000008
.L_1835:


//--------------------- .nv.info._ZN10layer_norm31ln_parallel_residual_bwd_kernelINS_13Kernel_traitsIf6__halfS2_S2_fjLj1536ELj1ELj1ELj4ELj8ENS_18Kernel_traits_baseILj1536EfS2_S2_S2_fjLj128EEEEELb0ELb1ELb0EEEvNS_9BwdParamsE --------------------------
	.section	.nv.info._ZN10layer_norm31ln_parallel_residual_bwd_kernelINS_13Kernel_traitsIf6__halfS2_S2_fjLj1536ELj1ELj1ELj4ELj8ENS_18Kernel_traits_baseILj1536EfS2_S2_S2_fjLj128EEEEELb0ELb1ELb0EEEvNS_9BwdParamsE,"",@"SHT_CUDA_INFO"
	.sectionflags	@""
	.align	4


	//----- nvinfo : EIATTR_CUDA_API_VERSION
	.align		4
        /*0000*/ 	.byte	0x04, 0x37
        /*0002*/ 	.short	(.L_1837 - .L_1836)
.L_1836:
        /*0004*/ 	.word	0x00000082


	//----- nvinfo : EIATTR_KPARAM_INFO
	.align		4
.L_1837:
        /*0008*/ 	.byte	0x04, 0x17
        /*000a*/ 	.short	(.L_1839 - .L_1838)
.L_1838:
        /*000c*/ 	.word	0x00000000
        /*0010*/ 	.short	0x0000
        /*0012*/ 	.short	0x0000
        /*0014*/ 	.byte	0x00, 0xf0, 0xa1, 0x04


	//----- nvinfo : EIATTR_SPARSE_MMA_MASK
	.align		4
.L_1839:
        /*0018*/ 	.byte	0x03, 0x50
        /*001a*/ 	.short	0x0000


	//----- nvinfo : EIATTR_MAXREG_COUNT
	.align		4
        /*001c*/ 	.byte	0x03, 0x1b
        /*001e*/ 	.short	0x00ff


	//----- nvinfo : EIATTR_NUM_BARRIERS
	.align		4
        /*0020*/ 	.byte	0x02, 0x4c
        /*0022*/ 	.byte	0x01
	.zero		1


	//----- nvinfo : EIATTR_MERCURY_ISA_VERSION
	.align		4
        /*0024*/ 	.byte	0x03, 0x5f
        /*0026*/ 	.short	0x0101


	//----- nvinfo : EIATTR_COOP_GROUP_MASK_REGIDS
	.align		4
        /*0028*/ 	.byte	0x04, 0x29
        /*002a*/ 	.short	(.L_1841 - .L_1840)


	//   ....[0]....
.L_1840:
        /*002c*/ 	.word	0xffffffff


	//   ....[1]....
        /*0030*/ 	.word	0xffffffff


	//   ....[2]....
        /*0034*/ 	.word	0xffffffff


	//   ....[3]....
        /*0038*/ 	.word	0xffffffff


	//   ....[4]....
        /*003c*/ 	.word	0xffffffff


	//   ....[5]....
        /*0040*/ 	.word	0xffffffff


	//   ....[6]....
        /*0044*/ 	.word	0xffffffff


	//   ....[7]....
        /*0048*/ 	.word	0xffffffff


	//   ....[8]....
        /*004c*/ 	.word	0xffffffff


	//   ....[9]....
        /*0050*/ 	.word	0xffffffff


	//   ....[10]....
        /*0054*/ 	.word	0x05000034


	//   ....[11]....
        /*0058*/ 	.word	0x05000034


	//   ....[12]....
        /*005c*/ 	.word	0x05000034


	//   ....[13]....
        /*0060*/ 	.word	0x05000034


	//   ....[14]....
        /*0064*/ 	.word	0x05000034


	//   ....[15]....
        /*0068*/ 	.word	0x05000034


	//   ....[16]....
        /*006c*/ 	.word	0x05000034


	//   ....[17]....
        /*0070*/ 	.word	0x05000034


	//   ....[18]....
        /*0074*/ 	.word	0x05000034


	//   ....[19]....
        /*0078*/ 	.word	0x05000034


	//----- nvinfo : EIATTR_COOP_GROUP_INSTR_OFFSETS
	.align		4
.L_1841:
        /*007c*/ 	.byte	0x04, 0x28
        /*007e*/ 	.short	(.L_1843 - .L_1842)


	//   ....[0]....
.L_1842:
        /*0080*/ 	.word	0x00000fa0


	//   ....[1]....
        /*0084*/ 	.word	0x00000fb0


	//   ....[2]....
        /*0088*/ 	.word	0x00000fe0


	//   ....[3]....
        /*008c*/ 	.word	0x00000ff0


	//   ....[4]....
        /*0090*/ 	.word	0x00001020


	//   ....[5]....
        /*0094*/ 	.word	0x00001030


	//   ....[6]....
        /*0098*/ 	.word	0x00001060


	//   ....[7]....
        /*009c*/ 	.word	0x00001070


	//   ....[8]....
        /*00a0*/ 	.word	0x000010a0


	//   ....[9]....
        /*00a4*/ 	.word	0x000010b0


	//   ....[10]....
        /*00a8*/ 	.word	0x00002300


	//   ....[11]....
        /*00ac*/ 	.word	0x00002350


	//   ....[12]....
        /*00b0*/ 	.word	0x000023b0


	//   ....[13]....
        /*00b4*/ 	.word	0x00002410


	//   ....[14]....
        /*00b8*/ 	.word	0x00002470


	//   ....[15]....
        /*00bc*/ 	.word	0x000024d0


	//   ....[16]....
        /*00c0*/ 	.word	0x00002530


	//   ....[17]....
        /*00c4*/ 	.word	0x00002590


	//   ....[18]....
        /*00c8*/ 	.word	0x000025f0


	//   ....[19]....
        /*00cc*/ 	.word	0x00002650


	//----- nvinfo : EIATTR_EXIT_INSTR_OFFSETS
	.align		4
.L_1843:
        /*00d0*/ 	.byte	0x04, 0x1c
        /*00d2*/ 	.short	(.L_1845 - .L_1844)


	//   ....[0]....
.L_1844:
        /*00d4*/ 	.word	0x00002230


	//   ....[1]....
        /*00d8*/ 	.word	0x000022b0


	//----- nvinfo : EIATTR_MAX_THREADS
	.align		4
.L_1845:
        /*00dc*/ 	.byte	0x04, 0x05
        /*00de*/ 	.short	(.L_1847 - .L_1846)
.L_1846:
        /*00e0*/ 	.word	0x00000080
        /*00e4*/ 	.word	0x00000001
        /*00e8*/ 	.word	0x00000001


	//----- nvinfo : EIATTR_CRS_STACK_SIZE
	.align		4
.L_1847:
        /*00ec*/ 	.byte	0x04, 0x1e
        /*00ee*/ 	.short	(.L_1849 - .L_1848)
.L_1848:
        /*00f0*/ 	.word	0x00000000


	//----- nvinfo : EIATTR_CBANK_PARAM_SIZE
	.align		4
.L_1849:
        /*00f4*/ 	.byte	0x03, 0x19
        /*00f6*/ 	.short	0x0128


	//----- nvinfo : EIATTR_PARAM_CBANK
	.align		4
        /*00f8*/ 	.byte	0x04, 0x0a
        /*00fa*/ 	.short	(.L_1851 - .L_1850)
	.align		4
.L_1850:
        /*00fc*/ 	.word	index@(.nv.constant0._ZN10layer_norm31ln_parallel_residual_bwd_kernelINS_13Kernel_traitsIf6__halfS2_S2_fjLj1536ELj1ELj1ELj4ELj8ENS_18Kernel_traits_baseILj1536EfS2_S2_S2_fjLj128EEEEELb0ELb1ELb0EEEvNS_9BwdParamsE)
        /*0100*/ 	.short	0x0210
        /*0102*/ 	.short	0x0128


	//----- nvinfo : EIATTR_SW_WAR
	.align		4
.L_1851:
        /*0104*/ 	.byte	0x04, 0x36
        /*0106*/ 	.short	(.L_1853 - .L_1852)
.L_1852:
        /*0108*/ 	.word	0x00000008
.L_1853:


//--------------------- .nv.info._ZN10layer_norm31ln_parallel_residual_bwd_kernelINS_13Kernel_traitsIf6__halfS2_S2_fjLj1536ELj1ELj1ELj4ELj8ENS_18Kernel_traits_baseILj1536EfS2_S2_S2_fjLj128EEEEELb0ELb1ELb1EEEvNS_9BwdParamsE --------------------------
	.section	.nv.info._ZN10layer_norm31ln_parallel_residual_bwd_kernelINS_13Kernel_traitsIf6__halfS2_S2_fjLj1536ELj1ELj1ELj4ELj8ENS_18Kernel_traits_baseILj1536EfS2_S2_S2_fjLj128EEEEELb0ELb1ELb1EEEvNS_9BwdParamsE,"",@"SHT_CUDA_INFO"
	.sectionflags	@""
	.align	4


	//----- nvinfo : EIATTR_CUDA_API_VERSION
	.align		4
        /*0000*/ 	.byte	0x04, 0x37
        /*0002*/ 	.short	(.L_1855 - .L_1854)
.L_1854:
        /*0004*/ 	.word	0x00000082


	//----- nvinfo : EIATTR_KPARAM_INFO
	.align		4
.L_1855:
        /*0008*/ 	.byte	0x04, 0x17
        /*000a*/ 	.short	(.L_1857 - .L_1856)
.L_1856:
        /*000c*/ 	.word	0x00000000
        /*0010*/ 	.short	0x0000
        /*0012*/ 	.short	0x0000
        /*0014*/ 	.byte	0x00, 0xf0, 0xa1, 0x04


	//----- nvinfo : EIATTR_SPARSE_MMA_MASK
	.align		4
.L_1857:
        /*0018*/ 	.byte	0x03, 0x50
        /*001a*/ 	.short	0x0000


	//----- nvinfo : EIATTR_MAXREG_COUNT
	.align		4
        /*001c*/ 	.byte	0x03, 0x1b
        /*001e*/ 	.short	0x00ff


	//----- nvinfo : EIATTR_NUM_BARRIERS
	.align		4
        /*0020*/ 	.byte	0x02, 0x4c
        /*0022*/ 	.byte	0x01
	.zero		1


	//----- nvinfo : EIATTR_MERCURY_ISA_VERSION
	.align		4
        /*0024*/ 	.byte	0x03, 0x5f
        /*0026*/ 	.short	0x0101


	//----- nvinfo : EIATTR_COOP_GROUP_MASK_REGIDS
	.align		4
        /*0028*/ 	.byte	0x04, 0x29
        /*002a*/ 	.short	(.L_1859 - .L_1858)


	//   ....[0]....
.L_1858:
        /*002c*/ 	.word	0xffffffff


	//   ....[1]....
        /*0030*/ 	.word	0xffffffff


	//   ....[2]....
        /*0034*/ 	.word	0xffffffff


	//   ....[3]....
        /*0038*/ 	.word	0xffffffff


	//   ....[4]....
        /*003c*/ 	.word	0xffffffff


	//   ....[5]....
        /*0040*/ 	.word	0xffffffff


	//   ....[6]....
        /*0044*/ 	.word	0xffffffff


	//   ....[7]....
        /*0048*/ 	.word	0xffffffff


	//   ....[8]....
        /*004c*/ 	.word	0xffffffff


	//   ....[9]....
        /*0050*/ 	.word	0xffffffff


	//   ....[10]....
        /*0054*/ 	.word	0x05000026


	//   ....[11]....
        /*0058*/ 	.word	0x05000026


	//   ....[12]....
        /*005c*/ 	.word	0x05000026


	//   ....[13]....
        /*0060*/ 	.word	0x05000026


	//   ....[14]....
        /*0064*/ 	.word	0x05000026


	//   ....[15]....
        /*0068*/ 	.word	0x05000026


	//   ....[16]....
        /*006c*/ 	.word	0x05000026


	//   ....[17]....
        /*0070*/ 	.word	0x05000026


	//   ....[18]....
        /*0074*/ 	.word	0x05000026


	//   ....[19]....
        /*0078*/ 	.word	0x05000026


	//----- nvinfo : EIATTR_COOP_GROUP_INSTR_OFFSETS
	.align		4
.L_1859:
        /*007c*/ 	.byte	0x04, 0x28
        /*007e*/ 	.short	(.L_1861 - .L_1860)


	//   ....[0]....
.L_1860:
        /*0080*/ 	.word	0x00000e90


	//   ....[1]....
        /*0084*/ 	.word	0x00000ea0


	//   ....[2]....
        /*0088*/ 	.word	0x00000ed0


	//   ....[3]....
        /*008c*/ 	.word	0x00000ee0


	//   ....[4]....
        /*0090*/ 	.word	0x00000f10


	//   ....[5]....
        /*0094*/ 	.word	0x00000f20


	//   ....[6]....
        /*0098*/ 	.word	0x00000f50


	//   ....[7]....
        /*009c*/ 	.word	0x00000f60


	//   ....[8]....
        /*00a0*/ 	.word	0x00000f90


	//   ....[9]....
        /*00a4*/ 	.word	0x00000fa0


	//   ....[10]....
        /*00a8*/ 	.word	0x00002160


	//   ....[11]....
        /*00ac*/ 	.word	0x000021b0


	//   ....[12]....
        /*00b0*/ 	.word	0x00002210


	//   ....[13]....
        /*00b4*/ 	.word	0x00002270


	//   ....[14]....
        /*00b8*/ 	.word	0x000022d0


	//   ....[15]....
        /*00bc*/ 	.word	0x00002330


	//   ....[16]....
        /*00c0*/ 	.word	0x00002390


	//   ....[17]....
        /*00c4*/ 	.word	0x000023f0


	//   ....[18]....
        /*00c8*/ 	.word	0x00002450


	//   ....[19]....
        /*00cc*/ 	.word	0x000024b0


	//----- nvinfo : EIATTR_EXIT_INSTR_OFFSETS
	.align		4
.L_1861:
        /*00d0*/ 	.byte	0x04, 0x1c
        /*00d2*/ 	.short	(.L_1863 - .L_1862)


	//   ....[0]....
.L_1862:
        /*00d4*/ 	.word	0x00002110


	//----- nvinfo : EIATTR_MAX_THREADS
	.align		4
.L_1863:
        /*00d8*/ 	.byte	0x04, 0x05
        /*00da*/ 	.short	(.L_1865 - .L_1864)
.L_1864:
        /*00dc*/ 	.word	0x00000080
        /*00e0*/ 	.word	0x00000001
        /*00e4*/ 	.word	0x00000001


	//----- nvinfo : EIATTR_CRS_STACK_SIZE
	.align		4
.L_1865:
        /*00e8*/ 	.byte	0x04, 0x1e
        /*00ea*/ 	.short	(.L_1867 - .L_1866)
.L_1866:
        /*00ec*/ 	.word	0x00000000


	//----- nvinfo : EIATTR_CBANK_PARAM_SIZE
	.align		4
.L_1867:
        /*00f0*/ 	.byte	0x03, 0x19
        /*00f2*/ 	.short	0x0128


	//----- nvinfo : EIATTR_PARAM_CBANK
	.align		4
        /*00f4*/ 	.byte	0x04, 0x0a
        /*00f6*/ 	.short	(.L_1869 - .L_1868)
	.align		4
.L_1868:
        /*00f8*/ 	.word	index@(.nv.constant0._ZN10layer_norm31ln_parallel_residual_bwd_kernelINS_13Kernel_traitsIf6__halfS2_S2_fjLj1536ELj1ELj1ELj4ELj8ENS_18Kernel_traits_baseILj1536EfS2_S2_S2_fjLj128EEEEELb0ELb1ELb1EEEvNS_9BwdParamsE)
        /*00fc*/ 	.short	0x0210
        /*00fe*/ 	.short	0x0128


	//----- nvinfo : EIATTR_SW_WAR
	.align		4
.L_1869:
        /*0100*/ 	.byte	0x04, 0x36
        /*0102*/ 	.short	(.L_1871 - .L_1870)
.L_1870:
        /*0104*/ 	.word	0x00000008
.L_1871:


//--------------------- .nv.info._ZN10layer_norm31ln_parallel_residual_bwd_kernelINS_13Kernel_traitsIf6__halfS2_S2_fjLj1536ELj1ELj1ELj4ELj8ENS_18Kernel_traits_baseILj1536EfS2_S2_S2_fjLj128EEEEELb1ELb0ELb0EEEvNS_9BwdParamsE --------------------------
	.section	.nv.info._ZN10layer_norm31ln_parallel_residual_bwd_kernelINS_13Kernel_traitsIf6__halfS2_S2_fjLj1536ELj1ELj1ELj4ELj8ENS_18Kernel_traits_baseILj1536EfS2_S2_S2_fjLj128EEEEELb1ELb0ELb0EEEvNS_9BwdParamsE,"",@"SHT_CUDA_INFO"
	.sectionflags	@""
	.align	4


	//----- nvinfo : EIATTR_CUDA_API_VERSION
	.align		4
        /*0000*/ 	.byte	0x04, 0x37
        /*0002*/ 	.short	(.L_1873 - .L_1872)
.L_1872:
        /*0004*/ 	.word	0x00000082


	//----- nvinfo : EIATTR_KPARAM_INFO
	.align		4
.L_1873:
        /*0008*/ 	.byte	0x04, 0x17
        /*000a*/ 	.short	(.L_1875 - .L_1874)
.L_1874:
        /*000c*/ 	.word	0x00000000
        /*0010*/ 	.short	0x0000
        /*0012*/ 	.short	0x0000
        /*0014*/ 	.byte	0x00, 0xf0, 0xa1, 0x04


	//----- nvinfo : EIATTR_SPARSE_MMA_MASK
	.align		4
.L_1875:
        /*0018*/ 	.byte	0x03, 0x50
        /*001a*/ 	.short	0x0000


	//----- nvinfo : EIATTR_MAXREG_COUNT
	.align		4
        /*001c*/ 	.byte	0x03, 0x1b
        /*001e*/ 	.short	0x00ff


	//----- nvinfo : EIATTR_NUM_BARRIERS
	.align		4
        /*0020*/ 	.byte	0x02, 0x4c
        /*0022*/ 	.byte	0x01
	.zero		1


	//----- nvinfo : EIATTR_MERCURY_ISA_VERSION
	.align		4
        /*0024*/ 	.byte	0x03, 0x5f
        /*0026*/ 	.short	0x0101


	//----- nvinfo : EIATTR_COOP_GROUP_MASK_REGIDS
	.align		4
        /*0028*/ 	.byte	0x04, 0x29
        /*002a*/ 	.short	(.L_1877 - .L_1876)


	//   ....[0]....
.L_1876:
        /*002c*/ 	.word	0xffffffff


	//   ....[1]....
        /*0030*/ 	.word	0xffffffff


	//   ....[2]....
        /*0034*/ 	.word	0xffffffff


	//   ....[3]....
        /*0038*/ 	.word	0xffffffff


	//   ....[4]....
        /*003c*/ 	.word	0xffffffff


	//   ....[5]....
        /*0040*/ 	.word	0xffffffff


	//   ....[6]....
        /*0044*/ 	.word	0xffffffff


	//   ....[7]....
        /*0048*/ 	.word	0xffffffff


	//   ....[8]....
        /*004c*/ 	.word	0xffffffff


	//   ....[9]....
        /*0050*/ 	.word	0xffffffff


	//   ....[10]....
        /*0054*/ 	.word	0x05000086


	//   ....[11]....
        /*0058*/ 	.word	0x05000086


	//   ....[12]....
        /*005c*/ 	.word	0x05000086


	//   ....[13]....
        /*0060*/ 	.word	0x05000086


	//   ....[14]....
        /*0064*/ 	.word	0x05000086


	//   ....[15]....
        /*0068*/ 	.word	0x05000086


	//   ....[16]....
        /*006c*/ 	.word	0x05000086


	//   ....[17]....
        /*0070*/ 	.word	0x05000086


	//   ....[18]....
        /*0074*/ 	.word	0x05000086


	//   ....[19]....
        /*0078*/ 	.word	0x05000086


	//----- nvinfo : EIATTR_COOP_GROUP_INSTR_OFFSETS
	.align		4
.L_1877:
        /*007c*/ 	.byte	0x04, 0x28
        /*007e*/ 	.short	(.L_1879 - .L_1878)


	//   ....[0]....
.L_1878:
        /*0080*/ 	.word	0x000017c0


	//   ....[1]....
        /*0084*/ 	.word	0x000017d0


	//   ....[2]....
        /*0088*/ 	.word	0x00001800


	//   ....[3]....
        /*008c*/ 	.word	0x00001810


	//   ....[4]....
        /*0090*/ 	.word	0x00001840


	//   ....[5]....
        /*0094*/ 	.word	0x00001850


	//   ....[6]....
        /*0098*/ 	.word	0x00001880


	//   ....[7]....
        /*009c*/ 	.word	0x00001890


	//   ....[8]....
        /*00a0*/ 	.word	0x000018c0


	//   ....[9]....
        /*00a4*/ 	.word	0x000018d0


	//   ....[10]....
        /*00a8*/ 	.word	0x00003130


	//   ....[11]....
        /*00ac*/ 	.word	0x00003180


	//   ....[12]....
        /*00b0*/ 	.word	0x000031f0


	//   ....[13]....
        /*00b4*/ 	.word	0x00003250


	//   ....[14]....
        /*00b8*/ 	.word	0x000032c0


	//   ....[15]....
        /*00bc*/ 	.word	0x00003320


	//   ....[16]....
        /*00c0*/ 	.word	0x00003390


	//   ....[17]....
        /*00c4*/ 	.word	0x000033f0


	//   ....[18]....
        /*00c8*/ 	.word	0x00003460


	//   ....[19]....
        /*00cc*/ 	.word	0x000034c0


	//----- nvinfo : EIATTR_EXIT_INSTR_OFFSETS
	.align		4
.L_1879:
        /*00d0*/ 	.byte	0x04, 0x1c
        /*00d2*/ 	.short	(.L_1881 - .L_1880)


	//   ....[0]....
.L_1880:
        /*00d4*/ 	.word	0x00003000


	//   ....[1]....
        /*00d8*/ 	.word	0x000030d0


	//----- nvinfo : EIATTR_MAX_THREADS
	.align		4
.L_1881:
        /*00dc*/ 	.byte	0x04, 0x05
        /*00de*/ 	.short	(.L_1883 - .L_1882)
.L_1882:
        /*00e0*/ 	.word	0x00000080
        /*00e4*/ 	.word	0x00000001
        /*00e8*/ 	.word	0x00000001


	//----- nvinfo : EIATTR_CRS_STACK_SIZE
	.align		4
.L_1883:
        /*00ec*/ 	.byte	0x04, 0x1e
        /*00ee*/ 	.short	(.L_1885 - .L_1884)
.L_1884:
        /*00f0*/ 	.word	0x00000000


	//----- nvinfo : EIATTR_CBANK_PARAM_SIZE
	.align		4
.L_1885:
        /*00f4*/ 	.byte	0x03, 0x19
        /*00f6*/ 	.short	0x0128


	//----- nvinfo : EIATTR_PARAM_CBANK
	.align		4
        /*00f8*/ 	.byte	0x04, 0x0a
        /*00fa*/ 	.short	(.L_1887 - .L_1886)
	.align		4
.L_1886:
        /*00fc*/ 	.word	index@(.nv.constant0._ZN10layer_norm31ln_parallel_residual_bwd_kernelINS_13Kernel_traitsIf6__halfS2_S2_fjLj1536ELj1ELj1ELj4ELj8ENS_18Kernel_traits_baseILj1536EfS2_S2_S2_fjLj128EEEEELb1ELb0ELb0EEEvNS_9BwdParamsE)
        /*0100*/ 	.short	0x0210
        /*0102*/ 	.short	0x0128


	//----- nvinfo : EIATTR_SW_WAR
	.align		4
.L_1887:
        /*0104*/ 	.byte	0x04, 0x36
        /*0106*/ 	.short	(.L_1889 - .L_1888)
.L_1888:
        /*0108*/ 	.word	0x00000008
.L_1889:


//--------------------- .nv.info._ZN10layer_norm31ln_parallel_residual_bwd_kernelINS_13Kernel_traitsIf6__halfS2_S2_fjLj1536ELj1ELj1ELj4ELj8ENS_18Kernel_traits_baseILj1536EfS2_S2_S2_fjLj128EEEEELb1ELb0ELb1EEEvNS_9BwdParamsE --------------------------
	.section	.nv.info._ZN10layer_norm31ln_parallel_residual_bwd_kernelINS_13Kernel_traitsIf6__halfS2_S2_fjLj1536ELj1ELj1ELj4ELj8ENS_18Kernel_traits_baseILj1536EfS2_S2_S2_fjLj128EEEEELb1ELb0ELb1EEEvNS_9BwdParamsE,"",@"SHT_CUDA_INFO"
	.sectionflags	@""
	.align	4


	//----- nvinfo : EIATTR_CUDA_API_VERSION
	.align		4
        /*0000*/ 	.byte	0x04, 0x37
        /*0002*/ 	.short	(.L_1891 - .L_1890)
.L_1890:
        /*0004*/ 	.word	0x00000082


	//----- nvinfo : EIATTR_KPARAM_INFO
	.align		4
.L_1891:
        /*0008*/ 	.byte	0x04, 0x17
        /*000a*/ 	.short	(.L_1893 - .L_1892)
.L_1892:
        /*000c*/ 	.word	0x00000000
        /*0010*/ 	.short	0x0000
        /*0012*/ 	.short	0x0000
        /*0014*/ 	.byte	0x00, 0xf0, 0xa1, 0x04


	//----- nvinfo : EIATTR_SPARSE_MMA_MASK
	.align		4
.L_1893:
        /*0018*/ 	.byte	0x03, 0x50
        /*001a*/ 	.short	0x0000


	//----- nvinfo : EIATTR_MAXREG_COUNT
	.align		4
        /*001c*/ 	.byte	0x03, 0x1b
        /*001e*/ 	.short	0x00ff


	//----- nvinfo : EIATTR_NUM_BARRIERS
	.align		4
        /*0020*/ 	.byte	0x02, 0x4c
        /*0022*/ 	.byte	0x01
	.zero		1


	//----- nvinfo : EIATTR_MERCURY_ISA_VERSION
	.align		4
        /*0024*/ 	.byte	0x03, 0x5f
        /*0026*/ 	.short	0x0101


	//----- nvinfo : EIATTR_COOP_GROUP_MASK_REGIDS
	.align		4
        /*0028*/ 	.byte	0x04, 0x29
        /*002a*/ 	.short	(.L_1895 - .L_1894)


	//   ....[0]....
.L_1894:
        /*002c*/ 	.word	0xffffffff


	//   ....[1]....
        /*0030*/ 	.word	0xffffffff


	//   ....[2]....
        /*0034*/ 	.word	0xffffffff


	//   ....[3]....
        /*0038*/ 	.word	0xffffffff


	//   ....[4]....
        /*003c*/ 	.word	0xffffffff


	//   ....[5]....
        /*0040*/ 	.word	0xffffffff


	//   ....[6]....
        /*0044*/ 	.word	0xffffffff


	//   ....[7]....
        /*0048*/ 	.word	0xffffffff


	//   ....[8]....
        /*004c*/ 	.word	0xffffffff


	//   ....[9]....
        /*0050*/ 	.word	0xffffffff


	//   ....[10]....
        /*0054*/ 	.word	0x05000073


	//   ....[11]....
        /*0058*/ 	.word	0x05000073


	//   ....[12]....
        /*005c*/ 	.word	0x05000073


	//   ....[13]....
        /*0060*/ 	.word	0x05000073


	//   ....[14]....
        /*0064*/ 	.word	0x05000073


	//   ....[15]....
        /*0068*/ 	.word	0x05000073


	//   ....[16]....
        /*006c*/ 	.word	0x05000073


	//   ....[17]....
        /*0070*/ 	.word	0x05000073


	//   ....[18]....
        /*0074*/ 	.word	0x05000073


	//   ....[19]....
        /*0078*/ 	.word	0x05000073


	//----- nvinfo : EIATTR_COOP_GROUP_INSTR_OFFSETS
	.align		4
.L_1895:
        /*007c*/ 	.byte	0x04, 0x28
        /*007e*/ 	.short	(.L_1897 - .L_1896)


	//   ....[0]....
.L_1896:
        /*0080*/ 	.word	0x000015b0


	//   ....[1]....
        /*0084*/ 	.word	0x000015c0


	//   ....[2]....
        /*0088*/ 	.word	0x000015f0


	//   ....[3]....
        /*008c*/ 	.word	0x00001600


	//   ....[4]....
        /*0090*/ 	.word	0x00001630


	//   ....[5]....
        /*0094*/ 	.word	0x00001640


	//   ....[6]....
        /*0098*/ 	.word	0x00001670


	//   ....[7]....
        /*009c*/ 	.word	0x00001680


	//   ....[8]....
        /*00a0*/ 	.word	0x000016b0


	//   ....[9]....
        /*00a4*/ 	.word	0x000016c0


	//   ....[10]....
        /*00a8*/ 	.word	0x00002e40


	//   ....[11]....
        /*00ac*/ 	.word	0x00002e90


	//   ....[12]....
        /*00b0*/ 	.word	0x00002f00


	//   ....[13]....
        /*00b4*/ 	.word	0x00002f60


	//   ....[14]....
        /*00b8*/ 	.word	0x00002fd0


	//   ....[15]....
        /*00bc*/ 	.word	0x00003030


	//   ....[16]....
        /*00c0*/ 	.word	0x000030a0


	//   ....[17]....
        /*00c4*/ 	.word	0x00003100


	//   ....[18]....
        /*00c8*/ 	.word	0x00003170


	//   ....[19]....
        /*00cc*/ 	.word	0x000031d0


	//----- nvinfo : EIATTR_EXIT_INSTR_OFFSETS
	.align		4
.L_1897:
        /*00d0*/ 	.byte	0x04, 0x1c
        /*00d2*/ 	.short	(.L_1899 - .L_1898)


	//   ....[0]....
.L_1898:
        /*00d4*/ 	.word	0x00002de0


	//----- nvinfo : EIATTR_MAX_THREADS
	.align		4
.L_1899:
        /*00d8*/ 	.byte	0x04, 0x05
        /*00da*/ 	.short	(.L_1901 - .L_1900)
.L_1900:
        /*00dc*/ 	.word	0x00000080
        /*00e0*/ 	.word	0x00000001
        /*00e4*/ 	.word	0x00000001


	//----- nvinfo : EIATTR_CRS_STACK_SIZE
	.align		4
.L_1901:
        /*00e8*/ 	.byte	0x04, 0x1e
        /*00ea*/ 	.short	(.L_1903 - .L_1902)
.L_1902:
        /*00ec*/ 	.word	0x00000000


	//----- nvinfo : EIATTR_CBANK_PARAM_SIZE
	.align		4
.L_1903:
        /*00f0*/ 	.byte	0x03, 0x19
        /*00f2*/ 	.short	0x0128


	//----- nvinfo : EIATTR_PARAM_CBANK
	.align		4
        /*00f4*/ 	.byte	0x04, 0x0a
        /*00f6*/ 	.short	(.L_1905 - .L_1904)
	.align		4
.L_1904:
        /*00f8*/ 	.word	index@(.nv.constant0._ZN10layer_norm31ln_parallel_residual_bwd_kernelINS_13Kernel_traitsIf6__halfS2_S2_fjLj1536ELj1ELj1ELj4ELj8ENS_18Kernel_traits_baseILj1536EfS2_S2_S2_fjLj128EEEEELb1ELb0ELb1EEEvNS_9BwdParamsE)
        /*00fc*/ 	.short	0x0210
        /*00fe*/ 	.short	0x0128


	//----- nvinfo : EIATTR_SW_WAR
	.align		4
.L_1905:
        /*0100*/ 	.byte	0x04, 0x36
        /*0102*/ 	.short	(.L_1907 - .L_1906)
.L_1906:
        /*0104*/ 	.word	0x00000008
.L_1907:


//--------------------- .nv.info._ZN10layer_norm22ln_bwd_finalize_kernelINS_22Kernel_traits_finalizeILj1536Ef6__halfS2_S2_fjLb0ELj1024ELj4ENS_18Kernel_traits_baseILj1536EfS2_S2_S2_fjLj1024EEEEELb0ELb0EEEvNS_9BwdParamsE --------------------------
	.section	.nv.info._ZN10layer_norm22ln_bwd_finalize_kernelINS_22Kernel_traits_finalizeILj1536Ef6__halfS2_S2_fjLb0ELj1024ELj4ENS_18Kernel_traits_baseILj1536EfS2_S2_S2_fjLj1024EEEEELb0ELb0EEEvNS_9BwdParamsE,"",@"SHT_CUDA_INFO"
	.sectionflags	@""
	.align	4


	//----- nvinfo : EIATTR_CUDA_API_VERSION
	.align		4
        /*0000*/ 	.byte	0x04, 0x37
        /*0002*/ 	.short	(.L_1909 - .L_1908)
.L_1908:
        /*0004*/ 	.word	0x00000082


	//----- nvinfo : EIATTR_KPARAM_INFO
	.align		4
.L_1909:
        /*0008*/ 	.byte	0x04, 0x17
        /*000a*/ 	.short	(.L_1911 - .L_1910)
.L_1910:
        /*000c*/ 	.word	0x00000000
        /*0010*/ 	.short	0x0000
        /*0012*/ 	.short	0x0000
        /*0014*/ 	.byte	0x00, 0xf0, 0xa1, 0x04


	//----- nvinfo : EIATTR_SPARSE_MMA_MASK
	.align		4
.L_1911:
        /*0018*/ 	.byte	0x03, 0x50
        /*001a*/ 	.short	0x0000


	//----- nvinfo : EIATTR_MAXREG_COUNT
	.align		4
        /*001c*/ 	.byte	0x03, 0x1b
        /*001e*/ 	.short	0x0040


	//----- nvinfo : EIATTR_NUM_BARRIERS
	.align		4
        /*0020*/ 	.byte	0x02, 0x4c
        /*0022*/ 	.byte	0x01
	.zero		1


	//----- nvinfo : EIATTR_MERCURY_ISA_VERSION
	.align		4
        /*0024*/ 	.byte	0x03, 0x5f
        /*0026*/ 	.short	0x0101


	//----- nvinfo : EIATTR_COOP_GROUP_MASK_REGIDS
	.align		4
        /*0028*/ 	.byte	0x04, 0x29
        /*002a*/ 	.short	(.L_1913 - .L_1912)


	//   ....[0]....
.L_1912:
        /*002c*/ 	.word	0xffffffff


	//   ....[1]....
        /*0030*/ 	.word	0xffffffff


	//   ....[2]....
        /*0034*/ 	.word	0xffffffff


	//   ....[3]....
        /*0038*/ 	.word	0xffffffff


	//   ....[4]....
        /*003c*/ 	.word	0xffffffff


	//   ....[5]....
        /*0040*/ 	.word	0xffffffff


	//   ....[6]....
        /*0044*/ 	.word	0xffffffff


	//   ....[7]....
        /*0048*/ 	.word	0xffffffff


	//   ....[8]....
        /*004c*/ 	.word	0xffffffff


	//   ....[9]....
        /*0050*/ 	.word	0xffffffff


	//   ....[10]....
        /*0054*/ 	.word	0x05000013


	//   ....[11]....
        /*0058*/ 	.word	0x05000013


	//   ....[12]....
        /*005c*/ 	.word	0x05000013


	//   ....[13]....
        /*0060*/ 	.word	0x05000013


	//   ....[14]....
        /*0064*/ 	.word	0x05000013


	//   ....[15]....
        /*0068*/ 	.word	0x05000013


	//   ....[16]....
        /*006c*/ 	.word	0x05000013


	//   ....[17]....
        /*0070*/ 	.word	0x05000013


	//   ....[18]....
        /*0074*/ 	.word	0x05000013


	//   ....[19]....
        /*0078*/ 	.word	0x05000013


	//----- nvinfo : EIATTR_COOP_GROUP_INSTR_OFFSETS
	.align		4
.L_1913:
        /*007c*/ 	.byte	0x04, 0x28
        /*007e*/ 	.short	(.L_1915 - .L_1914)


	//   ....[0]....
.L_1914:
        /*0080*/ 	.word	0x000008e0


	//   ....[1]....
        /*0084*/ 	.word	0x000008f0


	//   ....[2]....
        /*0088*/ 	.word	0x00000920


	//   ....[3]....
        /*008c*/ 	.word	0x00000930


	//   ....[4]....
        /*0090*/ 	.word	0x00000960


	//   ....[5]....
        /*0094*/ 	.word	0x00000970


	//   ....[6]....
        /*0098*/ 	.word	0x000009a0


	//   ....[7]....
        /*009c*/ 	.word	0x000009b0


	//   ....[8]....
        /*00a0*/ 	.word	0x000009e0


	//   ....[9]....
        /*00a4*/ 	.word	0x000009f0


	//   ....[10]....
        /*00a8*/ 	.word	0x00000bf0


	//   ....[11]....
        /*00ac*/ 	.word	0x00000c60


	//   ....[12]....
        /*00b0*/ 	.word	0x00000cd0


	//   ....[13]....
        /*00b4*/ 	.word	0x00000d40


	//   ....[14]....
        /*00b8*/ 	.word	0x00000db0


	//   ....[15]....
        /*00bc*/ 	.word	0x00000e10


	//   ....[16]....
        /*00c0*/ 	.word	0x00000e80


	//   ....[17]....
        /*00c4*/ 	.word	0x00000ef0


	//   ....[18]....
        /*00c8*/ 	.word	0x00000f60


	//   ....[19]....
        /*00cc*/ 	.word	0x00000fd0


	//----- nvinfo : EIATTR_EXIT_INSTR_OFFSETS
	.align		4
.L_1915:
        /*00d0*/ 	.byte	0x04, 0x1c
        /*00d2*/ 	.short	(.L_1917 - .L_1916)


	//   ....[0]....
.L_1916:
        /*00d4*/ 	.word	0x00000070


	//   ....[1]....
        /*00d8*/ 	.word	0x00000b90


	//----- nvinfo : EIATTR_MAX_THREADS
	.align		4
.L_1917:
        /*00dc*/ 	.byte	0x04, 0x05
        /*00de*/ 	.short	(.L_1919 - .L_1918)
.L_1918:
        /*00e0*/ 	.word	0x00000400
        /*00e4*/ 	.word	0x00000001
        /*00e8*/ 	.word	0x00000001


	//----- nvinfo : EIATTR_CRS_STACK_SIZE
	.align		4
.L_1919:
        /*00ec*/ 	.byte	0x04, 0x1e
        /*00ee*/ 	.short	(.L_1921 - .L_1920)
.L_1920:
        /*00f0*/ 	.word	0x00000000


	//----- nvinfo : EIATTR_CBANK_PARAM_SIZE
	.align		4
.L_1921:
        /*00f4*/ 	.byte	0x03, 0x19
        /*00f6*/ 	.short	0x0128


	//----- nvinfo : EIATTR_PARAM_CBANK
	.align		4
        /*00f8*/ 	.byte	0x04, 0x0a
        /*00fa*/ 	.short	(.L_1923 - .L_1922)
	.align		4
.L_1922:
        /*00fc*/ 	.word	index@(.nv.constant0._ZN10layer_norm22ln_bwd_finalize_kernelINS_22Kernel_traits_finalizeILj1536Ef6__halfS2_S2_fjLb0ELj1024ELj4ENS_18Kernel_traits_baseILj1536EfS2_S2_S2_fjLj1024EEEEELb0ELb0EEEvNS_9BwdParamsE)
        /*0100*/ 	.short	0x0210
        /*0102*/ 	.short	0x0128


	//----- nvinfo : EIATTR_SW_WAR
	.align		4
.L_1923:
        /*0104*/ 	.byte	0x04, 0x36
        /*0106*/ 	.short	(.L_1925 - .L_1924)
.L_1924:
        /*0108*/ 	.word	0x00000008
.L_1925:


//--------------------- .nv.info._ZN10layer_norm40ln_parallel_residual_bwd_finalize_kernelINS_22Kernel_traits_finalizeILj1536Ef6__halfS2_S2_fjLb0ELj1024ELj4ENS_18Kernel_traits_baseILj1536EfS2_S2_S2_fjLj1024EEEEELb0EEEvNS_9BwdParamsE --------------------------
	.section	.nv.info._ZN10layer_norm40ln_parallel_residual_bwd_finalize_kernelINS_22Kernel_traits_finalizeILj1536Ef6__halfS2_S2_fjLb0ELj1024ELj4ENS_18Kernel_traits_baseILj1536EfS2_S2_S2_fjLj1024EEEEELb0EEEvNS_9BwdParamsE,"",@"SHT_CUDA_INFO"
	.sectionflags	@""
	.align	4


	//----- nvinfo : EIATTR_CUDA_API_VERSION
	.align		4
        /*0000*/ 	.byte	0x04, 0x37
        /*0002*/ 	.short	(.L_1927 - .L_1926)
.L_1926:
        /*0004*/ 	.word	0x00000082


	//----- nvinfo : EIATTR_KPARAM_INFO
	.align		4
.L_1927:
        /*0008*/ 	.byte	0x04, 0x17
        /*000a*/ 	.short	(.L_1929 - .L_1928)
.L_1928:
        /*000c*/ 	.word	0x00000000
        /*0010*/ 	.short	0x0000
        /*0012*/ 	.short	0x0000
        /*0014*/ 	.byte	0x00, 0xf0, 0xa1, 0x04


	//----- nvinfo : EIATTR_SPARSE_MMA_MASK
	.align		4
.L_1929:
        /*0018*/ 	.byte	0x03, 0x50
        /*001a*/ 	.short	0x0000


	//----- nvinfo : EIATTR_MAXREG_COUNT
	.align		4
        /*001c*/ 	.byte	0x03, 0x1b
        /*001e*/ 	.short	0x0040


	//----- nvinfo : EIATTR_NUM_BARRIERS
	.align		4
        /*0020*/ 	.byte	0x02, 0x4c
        /*0022*/ 	.byte	0x01
	.zero		1


	//----- nvinfo : EIATTR_MERCURY_ISA_VERSION
	.align		4
        /*0024*/ 	.byte	0x03, 0x5f
        /*0026*/ 	.short	0x0101


	//----- nvinfo : EIATTR_COOP_GROUP_MASK_REGIDS
	.align		4
        /*0028*/ 	.byte	0x04, 0x29
        /*002a*/ 	.short	(.L_1931 - .L_1930)


	//   ....[0]....
.L_1930:
        /*002c*/ 	.word	0xffffffff


	//   ....[1]....
        /*0030*/ 	.word	0xffffffff


	//   ....[2]....
        /*0034*/ 	.word	0xffffffff


	//   ....[3]....
        /*0038*/ 	.word	0xffffffff


	//   ....[4]....
        /*003c*/ 	.word	0xffffffff


	//   ....[5]....
        /*0040*/ 	.word	0xffffffff


	//   ....[6]....
        /*0044*/ 	.word	0xffffffff


	//   ....[7]....
        /*0048*/ 	.word	0xffffffff


	//   ....[8]....
        /*004c*/ 	.word	0xffffffff


	//   ....[9]....
        /*0050*/ 	.word	0xffffffff


	//   ....[10]....
        /*0054*/ 	.word	0xffffffff


	//   ....[11]....
        /*0058*/ 	.word	0xffffffff


	//   ....[12]....
        /*005c*/ 	.word	0xffffffff


	//   ....[13]....
        /*0060*/ 	.word	0xffffffff


	//   ....[14]....
        /*0064*/ 	.word	0xffffffff


	//   ....[15]....
        /*0068*/ 	.word	0xffffffff


	//   ....[16]....
        /*006c*/ 	.word	0xffffffff


	//   ....[17]....
        /*0070*/ 	.word	0xffffffff


	//   ....[18]....
        /*0074*/ 	.word	0xffffffff


	//   ....[19]....
        /*0078*/ 	.word	0xffffffff


	//   ....[20]....
        /*007c*/ 	.word	0x0500000c


	//   ....[21]....
        /*0080*/ 	.word	0x0500000c


	//   ....[22]....
        /*0084*/ 	.word	0x0500000c


	//   ....[23]....
        /*0088*/ 	.word	0x0500000c


	//   ....[24]....
        /*008c*/ 	.word	0x0500000c


	//   ....[25]....
        /*0090*/ 	.word	0x0500000c


	//   ....[26]....
        /*0094*/ 	.word	0x0500000c


	//   ....[27]....
        /*0098*/ 	.word	0x0500000c


	//   ....[28]....
        /*009c*/ 	.word	0x0500000c


	//   ....[29]....
        /*00a0*/ 	.word	0x0500000c


	//   ....[30]....
        /*00a4*/ 	.word	0x0500000c


	//   ....[31]....
        /*00a8*/ 	.word	0x0500000c


	//   ....[32]....
        /*00ac*/ 	.word	0x0500000c


	//   ....[33]....
        /*00b0*/ 	.word	0x0500000c


	//   ....[34]....
        /*00b4*/ 	.word	0x0500000c


	//   ....[35]....
        /*00b8*/ 	.word	0x0500000c


	//   ....[36]....
        /*00bc*/ 	.word	0x0500000c


	//   ....[37]....
        /*00c0*/ 	.word	0x0500000c


	//   ....[38]....
        /*00c4*/ 	.word	0x0500000c


	//   ....[39]....
        /*00c8*/ 	.word	0x0500000c


	//----- nvinfo : EIATTR_COOP_GROUP_INSTR_OFFSETS
	.align		4
.L_1931:
        /*00cc*/ 	.byte	0x04, 0x28
        /*00ce*/ 	.short	(.L_1933 - .L_1932)


	//   ....[0]....
.L_1932:
        /*00d0*/ 	.word	0x00000ce0


	//   ....[1]....
        /*00d4*/ 	.word	0x00000cf0


	//   ....[2]....
        /*00d8*/ 	.word	0x00000d00


	//   ....[3]....
        /*00dc*/ 	.word	0x00000d10


	//   ....[4]....
        /*00e0*/ 	.word	0x00000d40


	//   ....[5]....
        /*00e4*/ 	.word	0x00000d70


	//   ....[6]....
        /*00e8*/ 	.word	0x00000d80


	//   ....[7]....
        /*00ec*/ 	.word	0x00000d90


	//   ....[8]....
        /*00f0*/ 	.word	0x00000db0


	//   ....[9]....
        /*00f4*/ 	.word	0x00000df0


	//   ....[10]....
        /*00f8*/ 	.word	0x00000e00


	//   ....[11]....
        /*00fc*/ 	.word	0x00000e10


	//   ....[12]....
        /*0100*/ 	.word	0x00000e30


	//   ....[13]....
        /*0104*/ 	.word	0x00000e70


	//   ....[14]....
        /*0108*/ 	.word	0x00000e80


	//   ....[15]....
        /*010c*/ 	.word	0x00000e90


	//   ....[16]....
        /*0110*/ 	.word	0x00000eb0


	//   ....[17]....
        /*0114*/ 	.word	0x00000ee0


	//   ....[18]....
        /*0118*/ 	.word	0x00000f00


	//   ....[19]....
        /*011c*/ 	.word	0x00000f10


	//   ....[20]....
        /*0120*/ 	.word	0x000011f0


	//   ....[21]....
        /*0124*/ 	.word	0x00001250


	//   ....[22]....
        /*0128*/ 	.word	0x000012b0


	//   ....[23]....
        /*012c*/ 	.word	0x00001310


	//   ....[24]....
        /*0130*/ 	.word	0x00001370


	//   ....[25]....
        /*0134*/ 	.word	0x000013d0


	//   ....[26]....
        /*0138*/ 	.word	0x00001440


	//   ....[27]....
        /*013c*/ 	.word	0x000014b0


	//   ....[28]....
        /*0140*/ 	.word	0x00001520


	//   ....[29]....
        /*0144*/ 	.word	0x00001590


	//   ....[30]....
        /*0148*/ 	.word	0x000015f0


	//   ....[31]....
        /*014c*/ 	.word	0x00001660


	//   ....[32]....
        /*0150*/ 	.word	0x000016d0


	//   ....[33]....
        /*0154*/ 	.word	0x00001740


	//   ....[34]....
        /*0158*/ 	.word	0x000017b0


	//   ....[35]....
        /*015c*/ 	.word	0x00001810


	//   ....[36]....
        /*0160*/ 	.word	0x00001880


	//   ....[37]....
        /*0164*/ 	.word	0x000018f0


	//   ....[38]....
        /*0168*/ 	.word	0x00001960


	//   ....[39]....
        /*016c*/ 	.word	0x000019d0


	//----- nvinfo : EIATTR_EXIT_INSTR_OFFSETS
	.align		4
.L_1933:
        /*0170*/ 	.byte	0x04, 0x1c
        /*0172*/ 	.short	(.L_1935 - .L_1934)


	//   ....[0]....
.L_1934:
        /*0174*/ 	.word	0x00000070


	//   ....[1]....
        /*0178*/ 	.word	0x00001190


	//----- nvinfo : EIATTR_MAX_THREADS
	.align		4
.L_1935:
        /*017c*/ 	.byte	0x04, 0x05
        /*017e*/ 	.short	(.L_1937 - .L_1936)
.L_1936:
        /*0180*/ 	.word	0x00000400
        /*0184*/ 	.word	0x00000001
        /*0188*/ 	.word	0x00000001


	//----- nvinfo : EIATTR_CRS_STACK_SIZE
	.align		4
.L_1937:
        /*018c*/ 	.byte	0x04, 0x1e
        /*018e*/ 	.short	(.L_1939 - .L_1938)
.L_1938:
        /*0190*/ 	.word	0x00000000


	//----- nvinfo : EIATTR_CBANK_PARAM_SIZE
	.align		4
.L_1939:
        /*0194*/ 	.byte	0x03, 0x19
        /*0196*/ 	.short	0x0128


	//----- nvinfo : EIATTR_PARAM_CBANK
	.align		4
        /*0198*/ 	.byte	0x04, 0x0a
        /*019a*/ 	.short	(.L_1941 - .L_1940)
	.align		4
.L_1940:
        /*019c*/ 	.word	index@(.nv.constant0._ZN10layer_norm40ln_parallel_residual_bwd_finalize_kernelINS_22Kernel_traits_finalizeILj1536Ef6__halfS2_S2_fjLb0ELj1024ELj4ENS_18Kernel_traits_baseILj1536EfS2_S2_S2_fjLj1024EEEEELb0EEEvNS_9BwdParamsE)
        /*01a0*/ 	.short	0x0210
        /*01a2*/ 	.short	0x0128


	//----- nvinfo : EIATTR_SW_WAR
	.align		4
.L_1941:
        /*01a4*/ 	.byte	0x04, 0x36
        /*01a6*/ 	.short	(.L_1943 - .L_1942)
.L_1942:
        /*01a8*/ 	.word	0x00000008
.L_1943:


//--------------------- .nv.info._ZN10layer_norm31ln_parallel_residual_bwd_kernelINS_13Kernel_traitsIf6__halfS2_S2_fjLj1536ELj1ELj1ELj4ELj8ENS_18Kernel_traits_baseILj1536EfS2_S2_S2_fjLj128EEEEELb1ELb1ELb0EEEvNS_9BwdParamsE --------------------------
	.section	.nv.info._ZN10layer_norm31ln_parallel_residual_bwd_kernelINS_13Kernel_traitsIf6__halfS2_S2_fjLj1536ELj1ELj1ELj4ELj8ENS_18Kernel_traits_baseILj1536EfS2_S2_S2_fjLj128EEEEELb1ELb1ELb0EEEvNS_9BwdParamsE,"",@"SHT_CUDA_INFO"
	.sectionflags	@""
	.align	4


	//----- nvinfo : EIATTR_CUDA_API_VERSION
	.align		4
        /*0000*/ 	.byte	0x04, 0x37
        /*0002*/ 	.short	(.L_1945 - .L_1944)
.L_1944:
        /*0004*/ 	.word	0x00000082


	//----- nvinfo : EIATTR_KPARAM_INFO
	.align		4
.L_1945:
        /*0008*/ 	.byte	0x04, 0x17
        /*000a*/ 	.short	(.L_1947 - .L_1946)
.L_1946:
        /*000c*/ 	.word	0x00000000
        /*0010*/ 	.short	0x0000
        /*0012*/ 	.short	0x0000
        /*0014*/ 	.byte	0x00, 0xf0, 0xa1, 0x04


	//----- nvinfo : EIATTR_SPARSE_MMA_MASK
	.align		4
.L_1947:
        /*0018*/ 	.byte	0x03, 0x50
        /*001a*/ 	.short	0x0000


	//----- nvinfo : EIATTR_MAXREG_COUNT
	.align		4
        /*001c*/ 	.byte	0x03, 0x1b
        /*001e*/ 	.short	0x00ff


	//----- nvinfo : EIATTR_NUM_BARRIERS
	.align		4
        /*0020*/ 	.byte	0x02, 0x4c
        /*0022*/ 	.byte	0x01
	.zero		1


	//----- nvinfo : EIATTR_MERCURY_ISA_VERSION
	.align		4
        /*0024*/ 	.byte	0x03, 0x5f
        /*0026*/ 	.short	0x0101


	//----- nvinfo : EIATTR_COOP_GROUP_MASK_REGIDS
	.align		4
        /*0028*/ 	.byte	0x04, 0x29
        /*002a*/ 	.short	(.L_1949 - .L_1948)


	//   ....[0]....
.L_1948:
        /*002c*/ 	.word	0xffffffff


	//   ....[1]....
        /*0030*/ 	.word	0xffffffff


	//   ....[2]....
        /*0034*/ 	.word	0xffffffff


	//   ....[3]....
        /*0038*/ 	.word	0xffffffff


	//   ....[4]....
        /*003c*/ 	.word	0xffffffff


	//   ....[5]....
        /*0040*/ 	.word	0xffffffff


	//   ....[6]....
        /*0044*/ 	.word	0xffffffff


	//   ....[7]....
        /*0048*/ 	.word	0xffffffff


	//   ....[8]....
        /*004c*/ 	.word	0xffffffff


	//   ....[9]....
        /*0050*/ 	.word	0xffffffff


	//   ....[10]....
        /*0054*/ 	.word	0x05000063


	//   ....[11]....
        /*0058*/ 	.word	0x05000063


	//   ....[12]....
        /*005c*/ 	.word	0x05000063


	//   ....[13]....
        /*0060*/ 	.word	0x05000063


	//   ....[14]....
        /*0064*/ 	.word	0x05000063


	//   ....[15]....
        /*0068*/ 	.word	0x05000063


	//   ....[16]....
        /*006c*/ 	.word	0x05000063


	//   ....[17]....
        /*0070*/ 	.word	0x05000063


	//   ....[18]....
        /*0074*/ 	.word	0x05000063


	//   ....[19]....
        /*0078*/ 	.word	0x05000063


	//----- nvinfo : EIATTR_COOP_GROUP_INSTR_OFFSETS
	.align		4
.L_1949:
        /*007c*/ 	.byte	0x04, 0x28
        /*007e*/ 	.short	(.L_1951 - .L_1950)


	//   ....[0]....
.L_1950:
        /*0080*/ 	.word	0x00001230


	//   ....[1]....
        /*0084*/ 	.word	0x00001240


	//   ....[2]....
        /*0088*/ 	.word	0x00001270


	//   ....[3]....
        /*008c*/ 	.word	0x00001280


	//   ....[4]....
        /*0090*/ 	.word	0x000012b0


	//   ....[5]....
        /*0094*/ 	.word	0x000012c0


	//   ....[6]....
        /*0098*/ 	.word	0x000012f0


	//   ....[7]....
        /*009c*/ 	.word	0x00001300


	//   ....[8]....
        /*00a0*/ 	.word	0x00001330


	//   ....[9]....
        /*00a4*/ 	.word	0x00001340


	//   ....[10]....
        /*00a8*/ 	.word	0x00002a20


	//   ....[11]....
        /*00ac*/ 	.word	0x00002a70


	//   ....[12]....
        /*00b0*/ 	.word	0x00002ae0


	//   ....[13]....
        /*00b4*/ 	.word	0x00002b40


	//   ....[14]....
        /*00b8*/ 	.word	0x00002bb0


	//   ....[15]....
        /*00bc*/ 	.word	0x00002c10


	//   ....[16]....
        /*00c0*/ 	.word	0x00002c80


	//   ....[17]....
        /*00c4*/ 	.word	0x00002ce0


	//   ....[18]....
        /*00c8*/ 	.word	0x00002d50


	//   ....[19]....
        /*00cc*/ 	.word	0x00002db0


	//----- nvinfo : EIATTR_EXIT_INSTR_OFFSETS
	.align		4
.L_1951:
        /*00d0*/ 	.byte	0x04, 0x1c
        /*00d2*/ 	.short	(.L_1953 - .L_1952)


	//   ....[0]....
.L_1952:
        /*00d4*/ 	.word	0x00002940


	//   ....[1]....
        /*00d8*/ 	.word	0x000029c0


	//----- nvinfo : EIATTR_MAX_THREADS
	.align		4
.L_1953:
        /*00dc*/ 	.byte	0x04, 0x05
        /*00de*/ 	.short	(.L_1955 - .L_1954)
.L_1954:
        /*00e0*/ 	.word	0x00000080
        /*00e4*/ 	.word	0x00000001
        /*00e8*/ 	.word	0x00000001


	//----- nvinfo : EIATTR_CRS_STACK_SIZE
	.align		4
.L_1955:
        /*00ec*/ 	.byte	0x04, 0x1e
        /*00ee*/ 	.short	(.L_1957 - .L_1956)
.L_1956:
        /*00f0*/ 	.word	0x00000000


	//----- nvinfo : EIATTR_CBANK_PARAM_SIZE
	.align		4
.L_1957:
        /*00f4*/ 	.byte	0x03, 0x19
        /*00f6*/ 	.short	0x0128


	//----- nvinfo : EIATTR_PARAM_CBANK
	.align		4
        /*00f8*/ 	.byte	0x04, 0x0a
        /*00fa*/ 	.short	(.L_1959 - .L_1958)
	.align		4
.L_1958:
        /*00fc*/ 	.word	index@(.nv.constant0._ZN10layer_norm31ln_parallel_residual_bwd_kernelINS_13Kernel_traitsIf6__halfS2_S2_fjLj1536ELj1ELj1ELj4ELj8ENS_18Kernel_traits_baseILj1536EfS2_S2_S2_fjLj128EEEEELb1ELb1ELb0EEEvNS_9BwdParamsE)
        /*0100*/ 	.short	0x0210
        /*0102*/ 	.short	0x0128


	//----- nvinfo : EIATTR_SW_WAR
	.align		4
.L_1959:
        /*0104*/ 	.byte	0x04, 0x36
        /*0106*/ 	.short	(.L_1961 - .L_1960)
.L_1960:
        /*0108*/ 	.word	0x00000008
.L_1961:


//--------------------- .nv.info._ZN10layer_norm22ln_bwd_finalize_kernelINS_22Kernel_traits_finalizeILj1536Ef6__halfS2_S2_fjLb0ELj1024ELj4ENS_18Kernel_traits_baseILj1536EfS2_S2_S2_fjLj1024EEEEELb0ELb1EEEvNS_9BwdParamsE --------------------------
	.section	.nv.info._ZN10layer_norm22ln_bwd_finalize_kernelINS_22Kernel_traits_finalizeILj1536Ef6__halfS2_S2_fjLb0ELj1024ELj4ENS_18Kernel_traits_baseILj1536EfS2_S2_S2_fjLj1024EEEEELb0ELb1EEEvNS_9BwdParamsE,"",@"SHT_CUDA_INFO"
	.sectionflags	@""
	.align	4


	//----- nvinfo : EIATTR_CUDA_API_VERSION
	.align		4
        /*0000*/ 	.byte	0x04, 0x37
        /*0002*/ 	.short	(.L_1963 - .L_1962)
.L_1962:
        /*0004*/ 	.word	0x00000082


	//----- nvinfo : EIATTR_KPARAM_INFO
	.align		4
.L_1963:
        /*0008*/ 	.byte	0x04, 0x17
        /*000a*/ 	.short	(.L_1965 - .L_1964)
.L_1964:
        /*000c*/ 	.word	0x00000000
        /*0010*/ 	.short	0x0000
        /*0012*/ 	.short	0x0000
        /*0014*/ 	.byte	0x00, 0xf0, 0xa1, 0x04


	//----- nvinfo : EIATTR_SPARSE_MMA_MASK
	.align		4
.L_1965:
        /*0018*/ 	.byte	0x03, 0x50
        /*001a*/ 	.short	0x0000


	//----- nvinfo : EIATTR_MAXREG_COUNT
	.align		4
        /*001c*/ 	.byte	0x03, 0x1b
        /*001e*/ 	.short	0x0040


	//----- nvinfo : EIATTR_NUM_BARRIERS
	.align		4
        /*0020*/ 	.byte	0x02, 0x4c
        /*0022*/ 	.byte	0x01
	.zero		1


	//----- nvinfo : EIATTR_MERCURY_ISA_VERSION
	.align		4
        /*0024*/ 	.byte	0x03, 0x5f
        /*0026*/ 	.short	0x0101


	//----- nvinfo : EIATTR_COOP_GROUP_MASK_REGIDS
	.align		4
        /*0028*/ 	.byte	0x04, 0x29
        /*002a*/ 	.short	(.L_1967 - .L_1966)


	//   ....[0]....
.L_1966:
        /*002c*/ 	.word	0xffffffff


	//   ....[1]....
        /*0030*/ 	.word	0xffffffff


	//   ....[2]....
        /*0034*/ 	.word	0xffffffff


	//   ....[3]....
        /*0038*/ 	.word	0xffffffff


	//   ....[4]....
        /*003c*/ 	.word	0xffffffff


	//   ....[5]....
        /*0040*/ 	.word	0xffffffff


	//   ....[6]....
        /*0044*/ 	.word	0xffffffff


	//   ....[7]....
        /*0048*/ 	.word	0xffffffff


	//   ....[8]....
        /*004c*/ 	.word	0xffffffff


	//   ....[9]....
        /*0050*/ 	.word	0xffffffff


	//   ....[10]....
        /*0054*/ 	.word	0x05000011


	//   ....[11]....
        /*0058*/ 	.word	0x05000011


	//   ....[12]....
        /*005c*/ 	.word	0x05000011


	//   ....[13]....
        /*0060*/ 	.word	0x05000011


	//   ....[14]....
        /*0064*/ 	.word	0x05000011


	//   ....[15]....
        /*0068*/ 	.word	0x05000011


	//   ....[16]....
        /*006c*/ 	.word	0x05000011


	//   ....[17]....
        /*0070*/ 	.word	0x05000011


	//   ....[18]....
        /*0074*/ 	.word	0x05000011


	//   ....[19]....
        /*0078*/ 	.word	0x05000011


	//----- nvinfo : EIATTR_COOP_GROUP_INSTR_OFFSETS
	.align		4
.L_1967:
        /*007c*/ 	.byte	0x04, 0x28
        /*007e*/ 	.short	(.L_1969 - .L_1968)


	//   ....[0]....
.L_1968:
        /*0080*/ 	.word	0x000008e0


	//   ....[1]....
        /*0084*/ 	.word	0x000008f0


	//   ....[2]....
        /*0088*/ 	.word	0x00000920


	//   ....[3]....
        /*008c*/ 	.word	0x00000930


	//   ....[4]....
        /*0090*/ 	.word	0x00000960


	//   ....[5]....
        /*0094*/ 	.word	0x00000970


	//   ....[6]....
        /*0098*/ 	.word	0x000009a0


	//   ....[7]....
        /*009c*/ 	.word	0x000009b0


	//   ....[8]....
        /*00a0*/ 	.word	0x000009e0


	//   ....[9]....
        /*00a4*/ 	.word	0x000009f0


	//   ....[10]....
        /*00a8*/ 	.word	0x00000ba0


	//   ....[11]....
        /*00ac*/ 	.word	0x00000c10


	//   ....[12]....
        /*00b0*/ 	.word	0x00000c80


	//   ....[13]....
        /*00b4*/ 	.word	0x00000cf0


	//   ....[14]....
        /*00b8*/ 	.word	0x00000d60


	//   ....[15]....
        /*00bc*/ 	.word	0x00000dc0


	//   ....[16]....
        /*00c0*/ 	.word	0x00000e30


	//   ....[17]....
        /*00c4*/ 	.word	0x00000ea0


	//   ....[18]....
        /*00c8*/ 	.word	0x00000f10


	//   ....[19]....
        /*00cc*/ 	.word	0x00000f80


	//----- nvinfo : EIATTR_EXIT_INSTR_OFFSETS
	.align		4
.L_1969:
        /*00d0*/ 	.byte	0x04, 0x1c
        /*00d2*/ 	.short	(.L_1971 - .L_1970)


	//   ....[0]....
.L_1970:
        /*00d4*/ 	.word	0x00000070


	//   ....[1]....
        /*00d8*/ 	.word	0x00000b40


	//----- nvinfo : EIATTR_MAX_THREADS
	.align		4
.L_1971:
        /*00dc*/ 	.byte	0x04, 0x05
        /*00de*/ 	.short	(.L_1973 - .L_1972)
.L_1972:
        /*00e0*/ 	.word	0x00000400
        /*00e4*/ 	.word	0x00000001
        /*00e8*/ 	.word	0x00000001


	//----- nvinfo : EIATTR_CRS_STACK_SIZE
	.align		4
.L_1973:
        /*00ec*/ 	.byte	0x04, 0x1e
        /*00ee*/ 	.short	(.L_1975 - .L_1974)
.L_1974:
        /*00f0*/ 	.word	0x00000000


	//----- nvinfo : EIATTR_CBANK_PARAM_SIZE
	.align		4
.L_1975:
        /*00f4*/ 	.byte	0x03, 0x19
        /*00f6*/ 	.short	0x0128


	//----- nvinfo : EIATTR_PARAM_CBANK
	.align		4
        /*00f8*/ 	.byte	0x04, 0x0a
        /*00fa*/ 	.short	(.L_1977 - .L_1976)
	.align		4
.L_1976:
        /*00fc*/ 	.word	index@(.nv.constant0._ZN10layer_norm22ln_bwd_finalize_kernelINS_22Kernel_traits_finalizeILj1536Ef6__halfS2_S2_fjLb0ELj1024ELj4ENS_18Kernel_traits_baseILj1536EfS2_S2_S2_fjLj1024EEEEELb0ELb1EEEvNS_9BwdParamsE)
        /*0100*/ 	.short	0x0210
        /*0102*/ 	.short	0x0128


	//----- nvinfo : EIATTR_SW_WAR
	.align		4
.L_1977:
        /*0104*/ 	.byte	0x04, 0x36
        /*0106*/ 	.short	(.L_1979 - .L_1978)
.L_1978:
        /*0108*/ 	.word	0x00000008
.L_1979:


//--------------------- .nv.info._ZN10layer_norm40ln_parallel_residual_bwd_finalize_kernelINS_22Kernel_traits_finalizeILj1536Ef6__halfS2_S2_fjLb0ELj1024ELj4ENS_18Kernel_traits_baseILj1536EfS2_S2_S2_fjLj1024EEEEELb1EEEvNS_9BwdParamsE --------------------------
	.section	.nv.info._ZN10layer_norm40ln_parallel_residual_bwd_finalize_kernelINS_22Kernel_traits_finalizeILj1536Ef6__halfS2_S2_fjLb0ELj1024ELj4ENS_18Kernel_traits_baseILj1536EfS2_S2_S2_fjLj1024EEEEELb1EEEvNS_9BwdParamsE,"",@"SHT_CUDA_INFO"
	.sectionflags	@""
	.align	4


	//----- nvinfo : EIATTR_CUDA_API_VERSION
	.align		4
        /*0000*/ 	.byte	0x04, 0x37
        /*0002*/ 	.short	(.L_1981 - .L_1980)
.L_1980:
        /*0004*/ 	.word	0x00000082


	//----- nvinfo : EIATTR_KPARAM_INFO
	.align		4
.L_1981:
        /*0008*/ 	.byte	0x04, 0x17
        /*000a*/ 	.short	(.L_1983 - .L_1982)
.L_1982:
        /*000c*/ 	.word	0x00000000
        /*0010*/ 	.short	0x0000
        /*0012*/ 	.short	0x0000
        /*0014*/ 	.byte	0x00, 0xf0, 0xa1, 0x04


	//----- nvinfo : EIATTR_SPARSE_MMA_MASK
	.align		4
.L_1983:
        /*0018*/ 	.byte	0x03, 0x50
        /*001a*/ 	.short	0x0000


	//----- nvinfo : EIATTR_MAXREG_COUNT
	.align		4
        /*001c*/ 	.byte	0x03, 0x1b
        /*001e*/ 	.short	0x0040


	//----- nvinfo : EIATTR_NUM_BARRIERS
	.align		4
        /*0020*/ 	.byte	0x02, 0x4c
        /*0022*/ 	.byte	0x01
	.zero		1


	//----- nvinfo : EIATTR_MERCURY_ISA_VERSION
	.align		4
        /*0024*/ 	.byte	0x03, 0x5f
        /*0026*/ 	.short	0x0101


	//----- nvinfo : EIATTR_COOP_GROUP_MASK_REGIDS
	.align		4
        /*0028*/ 	.byte	0x04, 0x29
        /*002a*/ 	.short	(.L_1985 - .L_1984)


	//   ....[0]....
.L_1984:
        /*002c*/ 	.word	0xffffffff


	//   ....[1]....
        /*0030*/ 	.word	0xffffffff


	//   ....[2]....
        /*0034*/ 	.word	0xffffffff


	//   ....[3]....
        /*0038*/ 	.word	0xffffffff


	//   ....[4]....
        /*003c*/ 	.word	0xffffffff


	//   ....[5]....
        /*0040*/ 	.word	0xffffffff


	//   ....[6]....
        /*0044*/ 	.word	0xffffffff


	//   ....[7]....
        /*0048*/ 	.word	0xffffffff


	//   ....[8]....
        /*004c*/ 	.word	0xffffffff


	//   ....[9]....
        /*0050*/ 	.word	0xffffffff


	//   ....[10]....
        /*0054*/ 	.word	0xffffffff


	//   ....[11]....
        /*0058*/ 	.word	0xffffffff


	//   ....[12]....
        /*005c*/ 	.word	0xffffffff


	//   ....[13]....
        /*0060*/ 	.word	0xffffffff


	//   ....[14]....
        /*0064*/ 	.word	0xffffffff


	//   ....[15]....
        /*0068*/ 	.word	0xffffffff


	//   ....[16]....
        /*006c*/ 	.word	0xffffffff


	//   ....[17]....
        /*0070*/ 	.word	0xffffffff


	//   ....[18]....
        /*0074*/ 	.word	0xffffffff


	//   ....[19]....
        /*0078*/ 	.word	0xffffffff


	//   ....[20]....
        /*007c*/ 	.word	0x0500000b


	//   ....[21]....
        /*0080*/ 	.word	0x0500000b


	//   ....[22]....
        /*0084*/ 	.word	0x0500000b


	//   ....[23]....
        /*0088*/ 	.word	0x0500000b


	//   ....[24]....
        /*008c*/ 	.word	0x0500000b


	//   ....[25]....
        /*0090*/ 	.word	0x0500000b


	//   ....[26]....
        /*0094*/ 	.word	0x0500000b


	//   ....[27]....
        /*0098*/ 	.word	0x0500000b


	//   ....[28]....
        /*009c*/ 	.word	0x0500000b


	//   ....[29]....
        /*00a0*/ 	.word	0x0500000b


	//   ....[30]....
        /*00a4*/ 	.word	0x0500000b


	//   ....[31]....
        /*00a8*/ 	.word	0x0500000b


	//   ....[32]....
        /*00ac*/ 	.word	0x0500000b


	//   ....[33]....
        /*00b0*/ 	.word	0x0500000b


	//   ....[34]....
        /*00b4*/ 	.word	0x0500000b


	//   ....[35]....
        /*00b8*/ 	.word	0x0500000b


	//   ....[36]....
        /*00bc*/ 	.word	0x0500000b


	//   ....[37]....
        /*00c0*/ 	.word	0x0500000b


	//   ....[38]....
        /*00c4*/ 	.word	0x0500000b


	//   ....[39]....
        /*00c8*/ 	.word	0x0500000b


	//----- nvinfo : EIATTR_COOP_GROUP_INSTR_OFFSETS
	.align		4
.L_1985:
        /*00cc*/ 	.byte	0x04, 0x28
        /*00ce*/ 	.short	(.L_1987 - .L_1986)


	//   ....[0]....
.L_1986:
        /*00d0*/ 	.word	0x00000ce0


	//   ....[1]....
        /*00d4*/ 	.word	0x00000cf0


	//   ....[2]....
        /*00d8*/ 	.word	0x00000d00


	//   ....[3]....
        /*00dc*/ 	.word	0x00000d10


	//   ....[4]....
        /*00e0*/ 	.word	0x00000d40


	//   ....[5]....
        /*00e4*/ 	.word	0x00000d70


	//   ....[6]....
        /*00e8*/ 	.word	0x00000d80


	//   ....[7]....
        /*00ec*/ 	.word	0x00000d90


	//   ....[8]....
        /*00f0*/ 	.word	0x00000db0


	//   ....[9]....
        /*00f4*/ 	.word	0x00000df0


	//   ....[10]....
        /*00f8*/ 	.word	0x00000e00


	//   ....[11]....
        /*00fc*/ 	.word	0x00000e10


	//   ....[12]....
        /*0100*/ 	.word	0x00000e30


	//   ....[13]....
        /*0104*/ 	.word	0x00000e70


	//   ....[14]....
        /*0108*/ 	.word	0x00000e80


	//   ....[15]....
        /*010c*/ 	.word	0x00000e90


	//   ....[16]....
        /*0110*/ 	.word	0x00000eb0


	//   ....[17]....
        /*0114*/ 	.word	0x00000ee0


	//   ....[18]....
        /*0118*/ 	.word	0x00000f00


	//   ....[19]....
        /*011c*/ 	.word	0x00000f10


	//   ....[20]....
        /*0120*/ 	.word	0x000011d0


	//   ....[21]....
        /*0124*/ 	.word	0x00001230


	//   ....[22]....
        /*0128*/ 	.word	0x00001290


	//   ....[23]....
        /*012c*/ 	.word	0x000012f0


	//   ....[24]....
        /*0130*/ 	.word	0x00001350


	//   ....[25]....
        /*0134*/ 	.word	0x000013b0


	//   ....[26]....
        /*0138*/ 	.word	0x00001420


	//   ....[27]....
        /*013c*/ 	.word	0x00001490


	//   ....[28]....
        /*0140*/ 	.word	0x00001500


	//   ....[29]....
        /*0144*/ 	.word	0x00001570


	//   ....[30]....
        /*0148*/ 	.word	0x000015d0


	//   ....[31]....
        /*014c*/ 	.word	0x00001640


	//   ....[32]....
        /*0150*/ 	.word	0x000016b0


	//   ....[33]....
        /*0154*/ 	.word	0x00001720


	//   ....[34]....
        /*0158*/ 	.word	0x00001790


	//   ....[35]....
        /*015c*/ 	.word	0x000017f0


	//   ....[36]....
        /*0160*/ 	.word	0x00001860


	//   ....[37]....
        /*0164*/ 	.word	0x000018d0


	//   ....[38]....
        /*0168*/ 	.word	0x00001940


	//   ....[39]....
        /*016c*/ 	.word	0x000019b0


	//----- nvinfo : EIATTR_EXIT_INSTR_OFFSETS
	.align		4
.L_1987:
        /*0170*/ 	.byte	0x04, 0x1c
        /*0172*/ 	.short	(.L_1989 - .L_1988)


	//   ....[0]....
.L_1988:
        /*0174*/ 	.word	0x00000070


	//   ....[1]....
        /*0178*/ 	.word	0x00001170


	//----- nvinfo : EIATTR_MAX_THREADS
	.align		4
.L_1989:
        /*017c*/ 	.byte	0x04, 0x05
        /*017e*/ 	.short	(.L_1991 - .L_1990)
.L_1990:
        /*0180*/ 	.word	0x00000400
        /*0184*/ 	.word	0x00000001
        /*0188*/ 	.word	0x00000001


	//----- nvinfo : EIATTR_CRS_STACK_SIZE
	.align		4
.L_1991:
        /*018c*/ 	.byte	0x04, 0x1e
        /*018e*/ 	.short	(.L_1993 - .L_1992)
.L_1992:
        /*0190*/ 	.word	0x00000000


	//----- nvinfo : EIATTR_CBANK_PARAM_SIZE
	.align		4
.L_1993:
        /*0194*/ 	.byte	0x03, 0x19
        /*0196*/ 	.short	0x0128


	//----- nvinfo : EIATTR_PARAM_CBANK
	.align		4
        /*0198*/ 	.byte	0x04, 0x0a
        /*019a*/ 	.short	(.L_1995 - .L_1994)
	.align		4
.L_1994:
        /*019c*/ 	.word	index@(.nv.constant0._ZN10layer_norm40ln_parallel_residual_bwd_finalize_kernelINS_22Kernel_traits_finalizeILj1536Ef6__halfS2_S2_fjLb0ELj1024ELj4ENS_18Kernel_traits_baseILj1536EfS2_S2_S2_fjLj1024EEEEELb1EEEvNS_9BwdParamsE)
        /*01a0*/ 	.short	0x0210
        /*01a2*/ 	.short	0x0128


	//----- nvinfo : EIATTR_SW_WAR
	.align		4
.L_1995:
        /*01a4*/ 	.byte	0x04, 0x36
        /*01a6*/ 	.short	(.L_1997 - .L_1996)
.L_1996:
        /*01a8*/ 	.word	0x00000008
.L_1997:


//--------------------- .nv.info._ZN10layer_norm31ln_parallel_residual_bwd_kernelINS_13Kernel_traitsIf6__halfS2_S2_fjLj1536ELj1ELj1ELj4ELj8ENS_18Kernel_traits_baseILj1536EfS2_S2_S2_fjLj128EEEEELb1ELb1ELb1EEEvNS_9BwdParamsE --------------------------
	.section	.nv.info._ZN10layer_norm31ln_parallel_residual_bwd_kernelINS_13Kernel_traitsIf6__halfS2_S2_fjLj1536ELj1ELj1ELj4ELj8ENS_18Kernel_traits_baseILj1536EfS2_S2_S2_fjLj128EEEEELb1ELb1ELb1EEEvNS_9BwdParamsE,"",@"SHT_CUDA_INFO"
	.sectionflags	@""
	.align	4


	//----- nvinfo : EIATTR_CUDA_API_VERSION
	.align		4
        /*0000*/ 	.byte	0x04, 0x37
        /*0002*/ 	.short	(.L_1999 - .L_1998)
.L_1998:
        /*0004*/ 	.word	0x00000082


	//----- nvinfo : EIATTR_KPARAM_INFO
	.align		4
.L_1999:
        /*0008*/ 	.byte	0x04, 0x17
        /*000a*/ 	.short	(.L_2001 - .L_2000)
.L_2000:
        /*000c*/ 	.word	0x00000000
        /*0010*/ 	.short	0x0000
        /*0012*/ 	.short	0x0000
        /*0014*/ 	.byte	0x00, 0xf0, 0xa1, 0x04


	//----- nvinfo : EIATTR_SPARSE_MMA_MASK
	.align		4
.L_2001:
        /*0018*/ 	.byte	0x03, 0x50
        /*001a*/ 	.short	0x0000


	//----- nvinfo : EIATTR_MAXREG_COUNT
	.align		4
        /*001c*/ 	.byte	0x03, 0x1b
        /*001e*/ 	.short	0x00ff


	//----- nvinfo : EIATTR_NUM_BARRIERS
	.align		4
        /*0020*/ 	.byte	0x02, 0x4c
        /*0022*/ 	.byte	0x01
	.zero		1


	//----- nvinfo : EIATTR_MERCURY_ISA_VERSION
	.align		4
        /*0024*/ 	.byte	0x03, 0x5f
        /*0026*/ 	.short	0x0101


	//----- nvinfo : EIATTR_COOP_GROUP_MASK_REGIDS
	.align		4
        /*0028*/ 	.byte	0x04, 0x29
        /*002a*/ 	.short	(.L_2003 - .L_2002)


	//   ....[0]....
.L_2002:
        /*002c*/ 	.word	0xffffffff


	//   ....[1]....
        /*0030*/ 	.word	0xffffffff


	//   ....[2]....
        /*0034*/ 	.word	0xffffffff


	//   ....[3]....
        /*0038*/ 	.word	0xffffffff


	//   ....[4]....
        /*003c*/ 	.word	0xffffffff


	//   ....[5]....
        /*0040*/ 	.word	0xffffffff


	//   ....[6]....
        /*0044*/ 	.word	0xffffffff


	//   ....[7]....
        /*0048*/ 	.word	0xffffffff


	//   ....[8]....
        /*004c*/ 	.word	0xffffffff


	//   ....[9]....
        /*0050*/ 	.word	0xffffffff


	//   ....[10]....
        /*0054*/ 	.word	0x05000067


	//   ....[11]....
        /*0058*/ 	.word	0x05000067


	//   ....[12]....
        /*005c*/ 	.word	0x05000067


	//   ....[13]....
        /*0060*/ 	.word	0x05000067


	//   ....[14]....
        /*0064*/ 	.word	0x05000067


	//   ....[15]....
        /*0068*/ 	.word	0x05000067


	//   ....[16]....
        /*006c*/ 	.word	0x05000067


	//   ....[17]....
        /*0070*/ 	.word	0x05000067


	//   ....[18]....
        /*0074*/ 	.word	0x05000067


	//   ....[19]....
        /*0078*/ 	.word	0x05000067


	//----- nvinfo : EIATTR_COOP_GROUP_INSTR_OFFSETS
	.align		4
.L_2003:
        /*007c*/ 	.byte	0x04, 0x28
        /*007e*/ 	.short	(.L_2005 - .L_2004)


	//   ....[0]....
.L_2004:
        /*0080*/ 	.word	0x000011a0


	//   ....[1]....
        /*0084*/ 	.word	0x000011b0


	//   ....[2]....
        /*0088*/ 	.word	0x000011e0


	//   ....[3]....
        /*008c*/ 	.word	0x000011f0


	//   ....[4]....
        /*0090*/ 	.word	0x00001220


	//   ....[5]....
        /*0094*/ 	.word	0x00001230


	//   ....[6]....
        /*0098*/ 	.word	0x00001260


	//   ....[7]....
        /*009c*/ 	.word	0x00001270


	//   ....[8]....
        /*00a0*/ 	.word	0x000012a0


	//   ....[9]....
        /*00a4*/ 	.word	0x000012b0


	//   ....[10]....
        /*00a8*/ 	.word	0x00002810


	//   ....[11]....
        /*00ac*/ 	.word	0x00002860


	//   ....[12]....
        /*00b0*/ 	.word	0x000028d0


	//   ....[13]....
        /*00b4*/ 	.word	0x00002930


	//   ....[14]....
        /*00b8*/ 	.word	0x000029a0


	//   ....[15]....
        /*00bc*/ 	.word	0x00002a00


	//   ....[16]....
        /*00c0*/ 	.word	0x00002a70


	//   ....[17]....
        /*00c4*/ 	.word	0x00002ad0


	//   ....[18]....
        /*00c8*/ 	.word	0x00002b40


	//   ....[19]....
        /*00cc*/ 	.word	0x00002ba0


	//----- nvinfo : EIATTR_EXIT_INSTR_OFFSETS
	.align		4
.L_2005:
        /*00d0*/ 	.byte	0x04, 0x1c
        /*00d2*/ 	.short	(.L_2007 - .L_2006)


	//   ....[0]....
.L_2006:
        /*00d4*/ 	.word	0x000027b0


	//----- nvinfo : EIATTR_MAX_THREADS
	.align		4
.L_2007:
        /*00d8*/ 	.byte	0x04, 0x05
        /*00da*/ 	.short	(.L_2009 - .L_2008)
.L_2008:
        /*00dc*/ 	.word	0x00000080
        /*00e0*/ 	.word	0x00000001
        /*00e4*/ 	.word	0x00000001


	//----- nvinfo : EIATTR_CRS_STACK_SIZE
	.align		4
.L_2009:
        /*00e8*/ 	.byte	0x04, 0x1e
        /*00ea*/ 	.short	(.L_2011 - .L_2010)
.L_2010:
        /*00ec*/ 	.word	0x00000000


	//----- nvinfo : EIATTR_CBANK_PARAM_SIZE
	.align		4
.L_2011:
        /*00f0*/ 	.byte	0x03, 0x19
        /*00f2*/ 	.short	0x0128


	//----- nvinfo : EIATTR_PARAM_CBANK
	.align		4
        /*00f4*/ 	.byte	0x04, 0x0a
        /*00f6*/ 	.short	(.L_2013 - .L_2012)
	.align		4
.L_2012:
        /*00f8*/ 	.word	index@(.nv.constant0._ZN10layer_norm31ln_parallel_residual_bwd_kernelINS_13Kernel_traitsIf6__halfS2_S2_fjLj1536ELj1ELj1ELj4ELj8ENS_18Kernel_traits_baseILj1536EfS2_S2_S2_fjLj128EEEEELb1ELb1ELb1EEEvNS_9BwdParamsE)
        /*00fc*/ 	.short	0x0210
        /*00fe*/ 	.short	0x0128


	//----- nvinfo : EIATTR_SW_WAR
	.align		4
.L_2013:
        /*0100*/ 	.byte	0x04, 0x36
        /*0102*/ 	.short	(.L_2015 - .L_2014)
.L_2014:
        /*0104*/ 	.word	0x00000008
.L_2015:


//--------------------- .nv.info._ZN10layer_norm31ln_parallel_residual_bwd_kernelINS_13Kernel_traitsI6__halfS2_fS2_fjLj1536ELj1ELj1ELj4ELj8ENS_18Kernel_traits_baseILj1536ES2_S2_fS2_fjLj128EEEEELb0ELb0ELb0EEEvNS_9BwdParamsE --------------------------
	.section	.nv.info._ZN10layer_norm31ln_parallel_residual_bwd_kernelINS_13Kernel_traitsI6__halfS2_fS2_fjLj1536ELj1ELj1ELj4ELj8ENS_18Kernel_traits_baseILj1536ES2_S2_fS2_fjLj128EEEEELb0ELb0ELb0EEEvNS_9BwdParamsE,"",@"SHT_CUDA_INFO"
	.sectionflags	@""
	.align	4


	//----- nvinfo : EIATTR_CUDA_API_VERSION
	.align		4
        /*0000*/ 	.byte	0x04, 0x37
        /*0002*/ 	.short	(.L_2017 - .L_2016)
.L_2016:
        /*0004*/ 	.word	0x00000082


	//----- nvinfo : EIATTR_KPARAM_INFO
	.align		4
.L_2017:
        /*0008*/ 	.byte	0x04, 0x17
        /*000a*/ 	.short	(.L_2019 - .L_2018)
.L_2018:
        /*000c*/ 	.word	0x00000000
        /*0010*/ 	.short	0x0000
        /*0012*/ 	.short	0x0000
        /*0014*/ 	.byte	0x00, 0xf0, 0xa1, 0x04


	//----- nvinfo : EIATTR_SPARSE_MMA_MASK
	.align		4
.L_2019:
        /*0018*/ 	.byte	0x03, 0x50
        /*001a*/ 	.short	0x0000


	//----- nvinfo : EIATTR_MAXREG_COUNT
	.align		4
        /*001c*/ 	.byte	0x03, 0x1b
        /*001e*/ 	.short	0x00ff


	//----- nvinfo : EIATTR_NUM_BARRIERS
	.align		4
        /*0020*/ 	.byte	0x02, 0x4c
        /*0022*/ 	.byte	0x01
	.zero		1


	//----- nvinfo : EIATTR_MERCURY_ISA_VERSION
	.align		4
        /*0024*/ 	.byte	0x03, 0x5f
        /*0026*/ 	.short	0x0101


	//----- nvinfo : EIATTR_COOP_GROUP_MASK_REGIDS
	.align		4
        /*0028*/ 	.byte	0x04, 0x29
        /*002a*/ 	.short	(.L_2021 - .L_2020)


	//   ....[0]....
.L_2020:
        /*002c*/ 	.word	0xffffffff


	//   ....[1]....
        /*0030*/ 	.word	0xffffffff


	//   ....[2]....
        /*0034*/ 	.word	0xffffffff


	//   ....[3]....
        /*0038*/ 	.word	0xffffffff


	//   ....[4]....
        /*003c*/ 	.word	0xffffffff


	//   ....[5]....
        /*0040*/ 	.word	0xffffffff


	//   ....[6]....
        /*0044*/ 	.word	0xffffffff


	//   ....[7]....
        /*0048*/ 	.word	0xffffffff


	//   ....[8]....
        /*004c*/ 	.word	0xffffffff


	//   ....[9]....
        /*0050*/ 	.word	0xffffffff


	//   ....[10]....
        /*0054*/ 	.word	0x05000087


	//   ....[11]....
        /*0058*/ 	.word	0x05000087


	//   ....[12]....
        /*005c*/ 	.word	0x05000087


	//   ....[13]....
        /*0060*/ 	.word	0x05000087


	//   ....[14]....
        /*0064*/ 	.word	0x05000087


	//   ....[15]....
        /*0068*/ 	.word	0x05000087


	//   ....[16]....
        /*006c*/ 	.word	0x05000087


	//   ....[17]....
        /*0070*/ 	.word	0x05000087


	//   ....[18]....
        /*0074*/ 	.word	0x05000087


	//   ....[19]....
        /*0078*/ 	.word	0x05000087


	//----- nvinfo : EIATTR_COOP_GROUP_INSTR_OFFSETS
	.align		4
.L_2021:
        /*007c*/ 	.byte	0x04, 0x28
        /*007e*/ 	.short	(.L_2023 - .L_2022)


	//   ....[0]....
.L_2022:
        /*0080*/ 	.word	0x000016f0


	//   ....[1]....
        /*0084*/ 	.word	0x00001700


	//   ....[2]....
        /*0088*/ 	.word	0x00001730


	//   ....[3]....
        /*008c*/ 	.word	0x00001740


	//   ....[4]....
        /*0090*/ 	.word	0x00001770


	//   ....[5]....
        /*0094*/ 	.word	0x00001780


	//   ....[6]....
        /*0098*/ 	.word	0x000017b0


	//   ....[7]....
        /*009c*/ 	.word	0x000017c0


	//   ....[8]....
        /*00a0*/ 	.word	0x000017f0


	//   ....[9]....
        /*00a4*/ 	.word	0x00001800


	//   ....[10]....
        /*00a8*/ 	.word	0x00002830


	//   ....[11]....
        /*00ac*/ 	.word	0x00002880


	//   ....[12]....
        /*00b0*/ 	.word	0x000028f0


	//   ....[13]....
        /*00b4*/ 	.word	0x00002950


	//   ....[14]....
        /*00b8*/ 	.word	0x000029c0


	//   ....[15]....
        /*00bc*/ 	.word	0x00002a20


	//   ....[16]....
        /*00c0*/ 	.word	0x00002a90


	//   ....[17]....
        /*00c4*/ 	.word	0x00002af0


	//   ....[18]....
        /*00c8*/ 	.word	0x00002b60


	//   ....[19]....
        /*00cc*/ 	.word	0x00002bc0


	//----- nvinfo : EIATTR_EXIT_INSTR_OFFSETS
	.align		4
.L_2023:
        /*00d0*/ 	.byte	0x04, 0x1c
        /*00d2*/ 	.short	(.L_2025 - .L_2024)


	//   ....[0]....
.L_2024:
        /*00d4*/ 	.word	0x00002700


	//   ....[1]....
        /*00d8*/ 	.word	0x000027d0


	//----- nvinfo : EIATTR_MAX_THREADS
	.align		4
.L_2025:
        /*00dc*/ 	.byte	0x04, 0x05
        /*00de*/ 	.short	(.L_2027 - .L_2026)
.L_2026:
        /*00e0*/ 	.word	0x00000080
        /*00e4*/ 	.word	0x00000001
        /*00e8*/ 	.word	0x00000001


	//----- nvinfo : EIATTR_CRS_STACK_SIZE
	.align		4
.L_2027:
        /*00ec*/ 	.byte	0x04, 0x1e
        /*00ee*/ 	.short	(.L_2029 - .L_2028)
.L_2028:
        /*00f0*/ 	.word	0x00000000


	//----- nvinfo : EIATTR_CBANK_PARAM_SIZE
	.align		4
.L_2029:
        /*00f4*/ 	.byte	0x03, 0x19
        /*00f6*/ 	.short	0x0128


	//----- nvinfo : EIATTR_PARAM_CBANK
	.align		4
        /*00f8*/ 	.byte	0x04, 0x0a
        /*00fa*/ 	.short	(.L_2031 - .L_2030)
	.align		4
.L_2030:
        /*00fc*/ 	.word	index@(.nv.constant0._ZN10layer_norm31ln_parallel_residual_bwd_kernelINS_13Kernel_traitsI6__halfS2_fS2_fjLj1536ELj1ELj1ELj4ELj8ENS_18Kernel_traits_baseILj1536ES2_S2_fS2_fjLj128EEEEELb0ELb0ELb0EEEvNS_9BwdParamsE)
        /*0100*/ 	.short	0x0210
        /*0102*/ 	.short	0x0128


	//----- nvinfo : EIATTR_SW_WAR
	.align		4
.L_2031:
        /*0104*/ 	.byte	0x04, 0x36
        /*0106*/ 	.short	(.L_2033 - .L_2032)
.L_2032:
        /*0108*/ 	.word	0x00000008
.L_2033:


//--------------------- .nv.info._ZN10layer_norm31ln_parallel_residual_bwd_kernelINS_13Kernel_traitsI6__halfS2_fS2_fjLj1536ELj1ELj1ELj4ELj8ENS_18Kernel_traits_baseILj1536ES2_S2_fS2_fjLj128EEEEELb0ELb0ELb1EEEvNS_9BwdParamsE --------------------------
	.section	.nv.info._ZN10layer_norm31ln_parallel_residual_bwd_kernelINS_13Kernel_traitsI6__halfS2_fS2_fjLj1536ELj1ELj1ELj4ELj8ENS_18Kernel_traits_baseILj1536ES2_S2_fS2_fjLj128EEEEELb0ELb0ELb1EEEvNS_9BwdParamsE,"",@"SHT_CUDA_INFO"
	.sectionflags	@""
	.align	4


	//----- nvinfo : EIATTR_CUDA_API_VERSION
	.align		4
        /*0000*/ 	.byte	0x04, 0x37
        /*0002*/ 	.short	(.L_2035 - .L_2034)
.L_2034:
        /*0004*/ 	.word	0x00000082


	//----- nvinfo : EIATTR_KPARAM_INFO
	.align		4
.L_2035:
        /*0008*/ 	.byte	0x04, 0x17
        /*000a*/ 	.short	(.L_2037 - .L_2036)
.L_2036:
        /*000c*/ 	.word	0x00000000
        /*0010*/ 	.short	0x0000
        /*0012*/ 	.short	0x0000
        /*0014*/ 	.byte	0x00, 0xf0, 0xa1, 0x04


	//----- nvinfo : EIATTR_SPARSE_MMA_MASK
	.align		4
.L_2037:
        /*0018*/ 	.byte	0x03, 0x50
        /*001a*/ 	.short	0x0000


	//----- nvinfo : EIATTR_MAXREG_COUNT
	.align		4
        /*001c*/ 	.byte	0x03, 0x1b
        /*001e*/ 	.short	0x00ff


	//----- nvinfo : EIATTR_NUM_BARRIERS
	.align		4
        /*0020*/ 	.byte	0x02, 0x4c
        /*0022*/ 	.byte	0x01
	.zero		1


	//----- nvinfo : EIATTR_MERCURY_ISA_VERSION
	.align		4
        /*0024*/ 	.byte	0x03, 0x5f
        /*0026*/ 	.short	0x0101


	//----- nvinfo : EIATTR_COOP_GROUP_MASK_REGIDS
	.align		4
        /*0028*/ 	.byte	0x04, 0x29
        /*002a*/ 	.short	(.L_2039 - .L_2038)


	//   ....[0]....
.L_2038:
        /*002c*/ 	.word	0xffffffff


	//   ....[1]....
        /*0030*/ 	.word	0xffffffff


	//   ....[2]....
        /*0034*/ 	.word	0xffffffff


	//   ....[3]....
        /*0038*/ 	.word	0xffffffff


	//   ....[4]....
        /*003c*/ 	.word	0xffffffff


	//   ....[5]....
        /*0040*/ 	.word	0xffffffff


	//   ....[6]....
        /*0044*/ 	.word	0xffffffff


	//   ....[7]....
        /*0048*/ 	.word	0xffffffff


	//   ....[8]....
        /*004c*/ 	.word	0xffffffff


	//   ....[9]....
        /*0050*/ 	.word	0xffffffff


	//   ....[10]....
        /*0054*/ 	.word	0x05000061


	//   ....[11]....
        /*0058*/ 	.word	0x05000061


	//   ....[12]....
        /*005c*/ 	.word	0x05000061


	//   ....[13]....
        /*0060*/ 	.word	0x05000061


	//   ....[14]....
        /*0064*/ 	.word	0x05000061


	//   ....[15]....
        /*0068*/ 	.word	0x05000061


	//   ....[16]....
        /*006c*/ 	.word	0x05000061


	//   ....[17]....
        /*0070*/ 	.word	0x05000061


	//   ....[18]....
        /*0074*/ 	.word	0x05000061


	//   ....[19]....
        /*0078*/ 	.word	0x05000061


	//----- nvinfo : EIATTR_COOP_GROUP_INSTR_OFFSETS
	.align		4
.L_2039:
        /*007c*/ 	.byte	0x04, 0x28
        /*007e*/ 	.short	(.L_2041 - .L_2040)


	//   ....[0]....
.L_2040:
        /*0080*/ 	.word	0x00001540


	//   ....[1]....
        /*0084*/ 	.word	0x00001550


	//   ....[2]....
        /*0088*/ 	.word	0x00001580


	//   ....[3]....
        /*008c*/ 	.word	0x00001590


	//   ....[4]....
        /*0090*/ 	.word	0x000015c0


	//   ....[5]....
        /*0094*/ 	.word	0x000015d0


	//   ....[6]....
        /*0098*/ 	.word	0x00001600


	//   ....[7]....
        /*009c*/ 	.word	0x00001610


	//   ....[8]....
        /*00a0*/ 	.word	0x00001640


	//   ....[9]....
        /*00a4*/ 	.word	0x00001650


	//   ....[10]....
        /*00a8*/ 	.word	0x000026e0


	//   ....[11]....
        /*00ac*/ 	.word	0x00002730


	//   ....[12]....
        /*00b0*/ 	.word	0x000027a0


	//   ....[13]....
        /*00b4*/ 	.word	0x00002800


	//   ....[14]....
        /*00b8*/ 	.word	0x00002870


	//   ....[15]....
        /*00bc*/ 	.word	0x000028d0


	//   ....[16]....
        /*00c0*/ 	.word	0x00002940


	//   ....[17]....
        /*00c4*/ 	.word	0x000029a0


	//   ....[18]....
        /*00c8*/ 	.word	0x00002a10


	//   ....[19]....
        /*00cc*/ 	.word	0x00002a70


	//----- nvinfo : EIATTR_EXIT_INSTR_OFFSETS
	.align		4
.L_2041:
        /*00d0*/ 	.byte	0x04, 0x1c
        /*00d2*/ 	.short	(.L_2043 - .L_2042)


	//   ....[0]....
.L_2042:
        /*00d4*/ 	.word	0x00002680


	//----- nvinfo : EIATTR_MAX_THREADS
	.align		4
.L_2043:
        /*00d8*/ 	.byte	0x04, 0x05
        /*00da*/ 	.short	(.L_2045 - .L_2044)
.L_2044:
        /*00dc*/ 	.word	0x00000080
        /*00e0*/ 	.word	0x00000001
        /*00e4*/ 	.word	0x00000001


	//----- nvinfo : EIATTR_CRS_STACK_SIZE
	.align		4
.L_2045:
        /*00e8*/ 	.byte	0x04, 0x1e
        /*00ea*/ 	.short	(.L_2047 - .L_2046)
.L_2046:
        /*00ec*/ 	.word	0x00000000


	//----- nvinfo : EIATTR_CBANK_PARAM_SIZE
	.align		4
.L_2047:
        /*00f0*/ 	.byte	0x03, 0x19
        /*00f2*/ 	.short	0x0128


	//----- nvinfo : EIATTR_PARAM_CBANK
	.align		4
        /*00f4*/ 	.byte	0x04, 0x0a
        /*00f6*/ 	.short	(.L_2049 - .L_2048)
	.align		4
.L_2048:
        /*00f8*/ 	.word	index@(.nv.constant0._ZN10layer_norm31ln_parallel_residual_bwd_kernelINS_13Kernel_traitsI6__halfS2_fS2_fjLj1536ELj1ELj1ELj4ELj8ENS_18Kernel_traits_baseILj1536ES2_S2_fS2_fjLj128EEEEELb0ELb0ELb1EEEvNS_9BwdParamsE)
        /*00fc*/ 	.short	0x0210
        /*00fe*/ 	.short	0x0128


	//----- nvinfo : EIATTR_SW_WAR
	.align		4
.L_2049:
        /*0100*/ 	.byte	0x04, 0x36
        /*0102*/ 	.short	(.L_2051 - .L_2050)
.L_2050:
        /*0104*/ 	.word	0x00000008
.L_2051:


//--------------------- .nv.info._ZN10layer_norm31ln_parallel_residual_bwd_kernelINS_13Kernel_traitsI6__halfS2_fS2_fjLj1536ELj1ELj1ELj4ELj8ENS_18Kernel_traits_baseILj1536ES2_S2_fS2_fjLj128EEEEELb0ELb1ELb0EEEvNS_9BwdParamsE --------------------------
	.section	.nv.info._ZN10layer_norm31ln_parallel_residual_bwd_kernelINS_13Kernel_traitsI6__halfS2_fS2_fjLj1536ELj1ELj1ELj4ELj8ENS_18Kernel_traits_baseILj1536ES2_S2_fS2_fjLj128EEEEELb0ELb1ELb0EEEvNS_9BwdParamsE,"",@"SHT_CUDA_INFO"
	.sectionflags	@""
	.align	4


	//----- nvinfo : EIATTR_CUDA_API_VERSION
	.align		4
        /*0000*/ 	.byte	0x04, 0x37
        /*0002*/ 	.short	(.L_2053 - .L_2052)
.L_2052:
        /*0004*/ 	.word	0x00000082


	//----- nvinfo : EIATTR_KPARAM_INFO
	.align		4
.L_2053:
        /*0008*/ 	.byte	0x04, 0x17
        /*000a*/ 	.short	(.L_2055 - .L_2054)
.L_2054:
        /*000c*/ 	.word	0x00000000
        /*0010*/ 	.short	0x0000
        /*0012*/ 	.short	0x0000
        /*0014*/ 	.byte	0x00, 0xf0, 0xa1, 0x04


	//----- nvinfo : EIATTR_SPARSE_MMA_MASK
	.align		4
.L_2055:
        /*0018*/ 	.byte	0x03, 0x50
        /*001a*/ 	.short	0x0000


	//----- nvinfo : EIATTR_MAXREG_COUNT
	.align		4
        /*001c*/ 	.byte	0x03, 0x1b
        /*001e*/ 	.short	0x00ff


	//----- nvinfo : EIATTR_NUM_BARRIERS
	.align		4
        /*0020*/ 	.byte	0x02, 0x4c
        /*0022*/ 	.byte	0x01
	.zero		1


	//----- nvinfo : EIATTR_MERCURY_ISA_VERSION
	.align		4
        /*0024*/ 	.byte	0x03, 0x5f
        /*0026*/ 	.short	0x0101


	//----- nvinfo : EIATTR_COOP_GROUP_MASK_REGIDS
	.align		4
        /*0028*/ 	.byte	0x04, 0x29
        /*002a*/ 	.short	(.L_2057 - .L_2056)


	//   ....[0]....
.L_2056:
        /*002c*/ 	.word	0xffffffff


	//   ....[1]....
        /*0030*/ 	.word	0xffffffff


	//   ....[2]....
        /*0034*/ 	.word	0xffffffff


	//   ....[3]....
        /*0038*/ 	.word	0xffffffff


	//   ....[4]....
        /*003c*/ 	.word	0xffffffff


	//   ....[5]....
        /*0040*/ 	.word	0xffffffff


	//   ....[6]....
        /*0044*/ 	.word	0xffffffff


	//   ....[7]....
        /*0048*/ 	.word	0xffffffff


	//   ....[8]....
        /*004c*/ 	.word	0xffffffff


	//   ....[9]....
        /*0050*/ 	.word	0xffffffff


	//   ....[10]....
        /*0054*/ 	.word	0x05000064


	//   ....[11]....
        /*0058*/ 	.word	0x05000064


	//   ....[12]....
        /*005c*/ 	.word	0x05000064


	//   ....[13]....
        /*0060*/ 	.word	0x05000064


	//   ....[14]....
        /*0064*/ 	.word	0x05000064


	//   ....[15]....
        /*0068*/ 	.word	0x05000064


	//   ....[16]....
        /*006c*/ 	.word	0x05000064


	//   ....[17]....
        /*0070*/ 	.word	0x05000064


	//   ....[18]....
        /*0074*/ 	.word	0x05000064


	//   ....[19]....
        /*0078*/ 	.word	0x05000064


	//----- nvinfo : EIATTR_COOP_GROUP_INSTR_OFFSETS
	.align		4
.L_2057:
        /*007c*/ 	.byte	0x04, 0x28
        /*007e*/ 	.short	(.L_2059 - .L_2058)


	//   ....[0]....
.L_2058:
        /*0080*/ 	.word	0x00000fd0


	//   ....[1]....
        /*0084*/ 	.word	0x00000fe0


	//   ....[2]....
        /*0088*/ 	.word	0x00001010


	//   ....[3]....
        /*008c*/ 	.word	0x00001020


	//   ....[4]....
        /*0090*/ 	.word	0x00001050


	//   ....[5]....
        /*0094*/ 	.word	0x00001060


	//   ....[6]....
        /*0098*/ 	.word	0x00001090


	//   ....[7]....
        /*009c*/ 	.word	0x000010a0


	//   ....[8]....
        /*00a0*/ 	.word	0x000010d0


	//   ....[9]....
        /*00a4*/ 	.word	0x000010e0


	//   ....[10]....
        /*00a8*/ 	.word	0x00001f90


	//   ....[11]....
        /*00ac*/ 	.word	0x00001fe0


	//   ....[12]....
        /*00b0*/ 	.word	0x00002050


	//   ....[13]....
        /*00b4*/ 	.word	0x000020b0


	//   ....[14]....
        /*00b8*/ 	.word	0x00002120


	//   ....[15]....
        /*00bc*/ 	.word	0x00002180


	//   ....[16]....
        /*00c0*/ 	.word	0x000021f0


	//   ....[17]....
        /*00c4*/ 	.word	0x00002250


	//   ....[18]....
        /*00c8*/ 	.word	0x000022c0


	//   ....[19]....
        /*00cc*/ 	.word	0x00002320


	//----- nvinfo : EIATTR_EXIT_INSTR_OFFSETS
	.align		4
.L_2059:
        /*00d0*/ 	.byte	0x04, 0x1c
        /*00d2*/ 	.short	(.L_2061 - .L_2060)


	//   ....[0]....
.L_2060:
        /*00d4*/ 	.word	0x00001eb0


	//   ....[1]....
        /*00d8*/ 	.word	0x00001f30


	//----- nvinfo : EIATTR_MAX_THREADS
	.align		4
.L_2061:
        /*00dc*/ 	.byte	0x04, 0x05
        /*00de*/ 	.short	(.L_2063 - .L_2062)
.L_2062:
        /*00e0*/ 	.word	0x00000080
        /*00e4*/ 	.word	0x00000001
        /*00e8*/ 	.word	0x00000001


	//----- nvinfo : EIATTR_CRS_STACK_SIZE
	.align		4
.L_2063:
        /*00ec*/ 	.byte	0x04, 0x1e
        /*00ee*/ 	.short	(.L_2065 - .L_2064)
.L_2064:
        /*00f0*/ 	.word	0x00000000


	//----- nvinfo : EIATTR_CBANK_PARAM_SIZE
	.align		4
.L_2065:
        /*00f4*/ 	.byte	0x03, 0x19
        /*00f6*/ 	.short	0x0128


	//----- nvinfo : EIATTR_PARAM_CBANK
	.align		4
        /*00f8*/ 	.byte	0x04, 0x0a
        /*00fa*/ 	.short	(.L_2067 - .L_2066)
	.align		4
.L_2066:
        /*00fc*/ 	.word	index@(.nv.constant0._ZN10layer_norm31ln_parallel_residual_bwd_kernelINS_13Kernel_traitsI6__halfS2_fS2_fjLj1536ELj1ELj1ELj4ELj8ENS_18Kernel_traits_baseILj1536ES2_S2_fS2_fjLj128EEEEELb0ELb1ELb0EEEvNS_9BwdParamsE)
        /*0100*/ 	.short	0x0210
        /*0102*/ 	.short	0x0128


	//----- nvinfo : EIATTR_SW_WAR
	.align		4
.L_2067:
        /*0104*/ 	.byte	0x04, 0x36
        /*0106*/ 	.short	(.L_2069 - .L_2068)
.L_2068:
        /*0108*/ 	.word	0x00000008
.L_2069:


//--------------------- .nv.info._ZN10layer_norm31ln_parallel_residual_bwd_kernelINS_13Kernel_traitsI6__halfS2_fS2_fjLj1536ELj1ELj1ELj4ELj8ENS_18Kernel_traits_baseILj1536ES2_S2_fS2_fjLj128EEEEELb0ELb1ELb1EEEvNS_9BwdParamsE --------------------------
	.section	.nv.info._ZN10layer_norm31ln_parallel_residual_bwd_kernelINS_13Kernel_traitsI6__halfS2_fS2_fjLj1536ELj1ELj1ELj4ELj8ENS_18Kernel_traits_baseILj1536ES2_S2_fS2_fjLj128EEEEELb0ELb1ELb1EEEvNS_9BwdParamsE,"",@"SHT_CUDA_INFO"
	.sectionflags	@""
	.align	4


	//----- nvinfo : EIATTR_CUDA_API_VERSION
	.align		4
        /*0000*/ 	.byte	0x04, 0x37
        /*0002*/ 	.short	(.L_2071 - .L_2070)
.L_2070:
        /*0004*/ 	.word	0x00000082


	//----- nvinfo : EIATTR_KPARAM_INFO
	.align		4
.L_2071:
        /*0008*/ 	.byte	0x04, 0x17
        /*000a*/ 	.short	(.L_2073 - .L_2072)
.L_2072:
        /*000c*/ 	.word	0x00000000
        /*0010*/ 	.short	0x0000
        /*0012*/ 	.short	0x0000
        /*0014*/ 	.byte	0x00, 0xf0, 0xa1, 0x04


	//----- nvinfo : EIATTR_SPARSE_MMA_MASK
	.align		4
.L_2073:
        /*0018*/ 	.byte	0x03, 0x50
        /*001a*/ 	.short	0x0000


	//----- nvinfo : EIATTR_MAXREG_COUNT
	.align		4
        /*001c*/ 	.byte	0x03, 0x1b
        /*001e*/ 	.short	0x00ff


	//----- nvinfo : EIATTR_NUM_BARRIERS
	.align		4
        /*0020*/ 	.byte	0x02, 0x4c
        /*0022*/ 	.byte	0x01
	.zero		1


	//----- nvinfo : EIATTR_MERCURY_ISA_VERSION
	.align		4
        /*0024*/ 	.byte	0x03, 0x5f
        /*0026*/ 	.short	0x0101


	//----- nvinfo : EIATTR_COOP_GROUP_MASK_REGIDS
	.align		4
        /*0028*/ 	.byte	0x04, 0x29
        /*002a*/ 	.short	(.L_2075 - .L_2074)


	//   ....[0]....
.L_2074:
        /*002c*/ 	.word	0xffffffff


	//   ....[1]....
        /*0030*/ 	.word	0xffffffff


	//   ....[2]....
        /*0034*/ 	.word	0xffffffff


	//   ....[3]....
        /*0038*/ 	.word	0xffffffff


	//   ....[4]....
        /*003c*/ 	.word	0xffffffff


	//   ....[5]....
        /*0040*/ 	.word	0xffffffff


	//   ....[6]....
        /*0044*/ 	.word	0xffffffff


	//   ....[7]....
        /*0048*/ 	.word	0xffffffff


	//   ....[8]....
        /*004c*/ 	.word	0xffffffff


	//   ....[9]....
        /*0050*/ 	.word	0xffffffff


	//   ....[10]....
        /*0054*/ 	.word	0x0500001a


	//   ....[11]....
        /*0058*/ 	.word	0x0500001a


	//   ....[12]....
        /*005c*/ 	.word	0x0500001a


	//   ....[13]....
        /*0060*/ 	.word	0x0500001a


	//   ....[14]....
        /*0064*/ 	.word	0x0500001a


	//   ....[15]....
        /*0068*/ 	.word	0x0500001a


	//   ....[16]....
        /*006c*/ 	.word	0x0500001a


	//   ....[17]....
        /*0070*/ 	.word	0x0500001a


	//   ....[18]....
        /*0074*/ 	.word	0x0500001a


	//   ....[19]....
        /*0078*/ 	.word	0x0500001a


	//----- nvinfo : EIATTR_COOP_GROUP_INSTR_OFFSETS
	.align		4
.L_2075:
        /*007c*/ 	.byte	0x04, 0x28
        /*007e*/ 	.short	(.L_2077 - .L_2076)


	//   ....[0]....
.L_2076:
        /*0080*/ 	.word	0x00000e60


	//   ....[1]....
        /*0084*/ 	.word	0x00000e70


	//   ....[2]....
        /*0088*/ 	.word	0x00000ea0


	//   ....[3]....
        /*008c*/ 	.word	0x00000eb0


	//   ....[4]....
        /*0090*/ 	.word	0x00000ee0


	//   ....[5]....
        /*0094*/ 	.word	0x00000ef0


	//   ....[6]....
        /*0098*/ 	.word	0x00000f20


	//   ....[7]....
        /*009c*/ 	.word	0x00000f30


	//   ....[8]....
        /*00a0*/ 	.word	0x00000f60


	//   ....[9]....
        /*00a4*/ 	.word	0x00000f70


	//   ....[10]....
        /*00a8*/ 	.word	0x00001e50


	//   ....[11]....
        /*00ac*/ 	.word	0x00001ea0


	//   ....[12]....
        /*00b0*/ 	.word	0x00001f10


	//   ....[13]....
        /*00b4*/ 	.word	0x00001f70


	//   ....[14]....
        /*00b8*/ 	.word	0x00001fe0


	//   ....[15]....
        /*00bc*/ 	.word	0x00002040


	//   ....[16]....
        /*00c0*/ 	.word	0x000020b0


	//   ....[17]....
        /*00c4*/ 	.word	0x00002110


	//   ....[18]....
        /*00c8*/ 	.word	0x00002180


	//   ....[19]....
        /*00cc*/ 	.word	0x000021e0


	//----- nvinfo : EIATTR_EXIT_INSTR_OFFSETS
	.align		4
.L_2077:
        /*00d0*/ 	.byte	0x04, 0x1c
        /*00d2*/ 	.short	(.L_2079 - .L_2078)


	//   ....[0]....
.L_2078:
        /*00d4*/ 	.word	0x00001df0


	//----- nvinfo : EIATTR_MAX_THREADS
	.align		4
.L_2079:
        /*00d8*/ 	.byte	0x04, 0x05
        /*00da*/ 	.short	(.L_2081 - .L_2080)
.L_2080:
        /*00dc*/ 	.word	0x00000080
        /*00e0*/ 	.word	0x00000001
        /*00e4*/ 	.word	0x00000001


	//----- nvinfo : EIATTR_CRS_STACK_SIZE
	.align		4
.L_2081:
        /*00e8*/ 	.byte	0x04, 0x1e
        /*00ea*/ 	.short	(.L_2083 - .L_2082)
.L_2082:
        /*00ec*/ 	.word	0x00000000


	//----- nvinfo : EIATTR_CBANK_PARAM_SIZE
	.align		4
.L_2083:
        /*00f0*/ 	.byte	0x03, 0x19
        /*00f2*/ 	.short	0x0128


	//----- nvinfo : EIATTR_PARAM_CBANK
	.align		4
        /*00f4*/ 	.byte	0x04, 0x0a
        /*00f6*/ 	.short	(.L_2085 - .L_2084)
	.align		4
.L_2084:
        /*00f8*/ 	.word	index@(.nv.constant0._ZN10layer_norm31ln_parallel_residual_bwd_kernelINS_13Kernel_traitsI6__halfS2_fS2_fjLj1536ELj1ELj1ELj4ELj8ENS_18Kernel_traits_baseILj1536ES2_S2_fS2_fjLj128EEEEELb0ELb1ELb1EEEvNS_9BwdParamsE)
        /*00fc*/ 	.short	0x0210
        /*00fe*/ 	.short	0x0128


	//----- nvinfo : EIATTR_SW_WAR
	.align		4
.L_2085:
        /*0100*/ 	.byte	0x04, 0x36
        /*0102*/ 	.short	(.L_2087 - .L_2086)
.L_2086:
        /*0104*/ 	.word	0x00000008
.L_2087:


//--------------------- .nv.info._ZN10layer_norm31ln_parallel_residual_bwd_kernelINS_13Kernel_traitsI6__halfS2_fS2_fjLj1536ELj1ELj1ELj4ELj8ENS_18Kernel_traits_baseILj1536ES2_S2_fS2_fjLj128EEEEELb1ELb0ELb0EEEvNS_9BwdParamsE --------------------------
	.section	.nv.info._ZN10layer_norm31ln_parallel_residual_bwd_kernelINS_13Kernel_traitsI6__halfS2_fS2_fjLj1536ELj1ELj1ELj4ELj8ENS_18Kernel_traits_baseILj1536ES2_S2_fS2_fjLj128EEEEELb1ELb0ELb0EEEvNS_9BwdParamsE,"",@"SHT_CUDA_INFO"
	.sectionflags	@""
	.align	4


	//----- nvinfo : EIATTR_CUDA_API_VERSION
	.align		4
        /*0000*/ 	.byte	0x04, 0x37
        /*0002*/ 	.short	(.L_2089 - .L_2088)
.L_2088:
        /*0004*/ 	.word	0x00000082


	//----- nvinfo : EIATTR_KPARAM_INFO
	.align		4
.L_2089:
        /*0008*/ 	.byte	0x04, 0x17
        /*000a*/ 	.short	(.L_2091 - .L_2090)
.L_2090:
        /*000c*/ 	.word	0x00000000
        /*0010*/ 	.short	0x0000
        /*0012*/ 	.short	0x0000
        /*0014*/ 	.byte	0x00, 0xf0, 0xa1, 0x04


	//----- nvinfo : EIATTR_SPARSE_MMA_MASK
	.align		4
.L_2091:
        /*0018*/ 	.byte	0x03, 0x50
        /*001a*/ 	.short	0x0000


	//----- nvinfo : EIATTR_MAXREG_COUNT
	.align		4
        /*001c*/ 	.byte	0x03, 0x1b
        /*001e*/ 	.short	0x00ff


	//----- nvinfo : EIATTR_NUM_BARRIERS
	.align		4
        /*0020*/ 	.byte	0x02, 0x4c
        /*0022*/ 	.byte	0x01
	.zero		1


	//----- nvinfo : EIATTR_MERCURY_ISA_VERSION
	.align		4
        /*0024*/ 	.byte	0x03, 0x5f
        /*0026*/ 	.short	0x0101


	//----- nvinfo : EIATTR_COOP_GROUP_MASK_REGIDS
	.align		4
        /*0028*/ 	.byte	0x04, 0x29
        /*002a*/ 	.short	(.L_2093 - .L_2092)


	//   ....[0]....
.L_2092:
        /*002c*/ 	.word	0xffffffff


	//   ....[1]....
        /*0030*/ 	.word	0xffffffff


	//   ....[2]....
        /*0034*/ 	.word	0xffffffff


	//   ....[3]....
        /*0038*/ 	.word	0xffffffff


	//   ....[4]....
        /*003c*/ 	.word	0xffffffff


	//   ....[5]....
        /*0040*/ 	.word	0xffffffff


	//   ....[6]....
        /*0044*/ 	.word	0xffffffff


	//   ....[7]....
        /*0048*/ 	.word	0xffffffff


	//   ....[8]....
        /*004c*/ 	.word	0xffffffff


	//   ....[9]....
        /*0050*/ 	.word	0xffffffff


	//   ....[10]....
        /*0054*/ 	.word	0x0500008e


	//   ....[11]....
        /*0058*/ 	.word	0x0500008e


	//   ....[12]....
        /*005c*/ 	.word	0x0500008e


	//   ....[13]....
        /*0060*/ 	.word	0x0500008e


	//   ....[14]....
        /*0064*/ 	.word	0x0500008e


	//   ....[15]....
        /*0068*/ 	.word	0x0500008e


	//   ....[16]....
        /*006c*/ 	.word	0x0500008e


	//   ....[17]....
        /*0070*/ 	.word	0x0500008e


	//   ....[18]....
        /*0074*/ 	.word	0x0500008e


	//   ....[19]....
        /*0078*/ 	.word	0x0500008e


	//----- nvinfo : EIATTR_COOP_GROUP_INSTR_OFFSETS
	.align		4
.L_2093:
        /*007c*/ 	.byte	0x04, 0x28
        /*007e*/ 	.short	(.L_2095 - .L_2094)


	//   ....[0]....
.L_2094:
        /*0080*/ 	.word	0x00001940


	//   ....[1]....
        /*0084*/ 	.word	0x00001950


	//   ....[2]....
        /*0088*/ 	.word	0x00001980


	//   ....[3]....
        /*008c*/ 	.word	0x00001990


	//   ....[4]....
        /*0090*/ 	.word	0x000019c0


	//   ....[5]....
        /*0094*/ 	.word	0x000019d0


	//   ....[6]....
        /*0098*/ 	.word	0x00001a00


	//   ....[7]....
        /*009c*/ 	.word	0x00001a10


	//   ....[8]....
        /*00a0*/ 	.word	0x00001a40


	//   ....[9]....
        /*00a4*/ 	.word	0x00001a50


	//   ....[10]....
        /*00a8*/ 	.word	0x00002f20


	//   ....[11]....
        /*00ac*/ 	.word	0x00002f70


	//   ....[12]....
        /*00b0*/ 	.word	0x00002fe0


	//   ....[13]....
        /*00b4*/ 	.word	0x00003040


	//   ....[14]....
        /*00b8*/ 	.word	0x000030b0


	//   ....[15]....
        /*00bc*/ 	.word	0x00003110


	//   ....[16]....
        /*00c0*/ 	.word	0x00003180


	//   ....[17]....
        /*00c4*/ 	.word	0x000031e0


	//   ....[18]....
        /*00c8*/ 	.word	0x00003250


	//   ....[19]....
        /*00cc*/ 	.word	0x000032b0


	//----- nvinfo : EIATTR_EXIT_INSTR_OFFSETS
	.align		4
.L_2095:
        /*00d0*/ 	.byte	0x04, 0x1c
        /*00d2*/ 	.short	(.L_2097 - .L_2096)


	//   ....[0]....
.L_2096:
        /*00d4*/ 	.word	0x00002df0


	//   ....[1]....
        /*00d8*/ 	.word	0x00002ec0


	//----- nvinfo : EIATTR_MAX_THREADS
	.align		4
.L_2097:
        /*00dc*/ 	.byte	0x04, 0x05
        /*00de*/ 	.short	(.L_2099 - .L_2098)
.L_2098:
        /*00e0*/ 	.word	0x00000080
        /*00e4*/ 	.word	0x00000001
        /*00e8*/ 	.word	0x00000001


	//----- nvinfo : EIATTR_CRS_STACK_SIZE
	.align		4
.L_2099:
        /*00ec*/ 	.byte	0x04, 0x1e
        /*00ee*/ 	.short	(.L_2101 - .L_2100)
.L_2100:
        /*00f0*/ 	.word	0x00000000


	//----- nvinfo : EIATTR_CBANK_PARAM_SIZE
	.align		4
.L_2101:
        /*00f4*/ 	.byte	0x03, 0x19
        /*00f6*/ 	.short	0x0128


	//----- nvinfo : EIATTR_PARAM_CBANK
	.align		4
        /*00f8*/ 	.byte	0x04, 0x0a
        /*00fa*/ 	.short	(.L_2103 - .L_2102)
	.align		4
.L_2102:
        /*00fc*/ 	.word	index@(.nv.constant0._ZN10layer_norm31ln_parallel_residual_bwd_kernelINS_13Kernel_traitsI6__halfS2_fS2_fjLj1536ELj1ELj1ELj4ELj8ENS_18Kernel_traits_baseILj1536ES2_S2_fS2_fjLj128EEEEELb1ELb0ELb0EEEvNS_9BwdParamsE)
        /*0100*/ 	.short	0x0210
        /*0102*/ 	.short	0x0128


	//----- nvinfo : EIATTR_SW_WAR
	.align		4
.L_2103:
        /*0104*/ 	.byte	0x04, 0x36
        /*0106*/ 	.short	(.L_2105 - .L_2104)
.L_2104:
        /*0108*/ 	.word	0x00000008
.L_2105:


//--------------------- .nv.info._ZN10layer_norm31ln_parallel_residual_bwd_kernelINS_13Kernel_traitsI6__halfS2_fS2_fjLj1536ELj1ELj1ELj4ELj8ENS_18Kernel_traits_baseILj1536ES2_S2_fS2_fjLj128EEEEELb1ELb0ELb1EEEvNS_9BwdParamsE --------------------------
	.section	.nv.info._ZN10layer_norm31ln_parallel_residual_bwd_kernelINS_13Kernel_traitsI6__halfS2_fS2_fjLj1536ELj1ELj1ELj4ELj8ENS_18Kernel_traits_baseILj1536ES2_S2_fS2_fjLj128EEEEELb1ELb0ELb1EEEvNS_9BwdParamsE,"",@"SHT_CUDA_INFO"
	.sectionflags	@""
	.align	4


	//----- nvinfo : EIATTR_CUDA_API_VERSION
	.align		4
        /*0000*/ 	.byte	0x04, 0x37
        /*0002*/ 	.short	(.L_2107 - .L_2106)
.L_2106:
        /*0004*/ 	.word	0x00000082


	//----- nvinfo : EIATTR_KPARAM_INFO
	.align		4
.L_2107:
        /*0008*/ 	.byte	0x04, 0x17
        /*000a*/ 	.short	(.L_2109 - .L_2108)
.L_2108:
        /*000c*/ 	.word	0x00000000
        /*0010*/ 	.short	0x0000
        /*0012*/ 	.short	0x0000
        /*0014*/ 	.byte	0x00, 0xf0, 0xa1, 0x04


	//----- nvinfo : EIATTR_SPARSE_MMA_MASK
	.align		4
.L_2109:
        /*0018*/ 	.byte	0x03, 0x50
        /*001a*/ 	.short	0x0000


	//----- nvinfo : EIATTR_MAXREG_COUNT
	.align		4
        /*001c*/ 	.byte	0x03, 0x1b
        /*001e*/ 	.short	0x00ff


	//----- nvinfo : EIATTR_NUM_BARRIERS
	.align		4
        /*0020*/ 	.byte	0x02, 0x4c
        /*0022*/ 	.byte	0x01
	.zero		1


	//----- nvinfo : EIATTR_MERCURY_ISA_VERSION
	.align		4
        /*0024*/ 	.byte	0x03, 0x5f
        /*0026*/ 	.short	0x0101


	//----- nvinfo : EIATTR_COOP_GROUP_MASK_REGIDS
	.align		4
        /*0028*/ 	.byte	0x04, 0x29
        /*002a*/ 	.short	(.L_2111 - .L_2110)


	//   ....[0]....
.L_2110:
        /*002c*/ 	.word	0xffffffff


	//   ....[1]....
        /*0030*/ 	.word	0xffffffff


	//   ....[2]....
        /*0034*/ 	.word	0xffffffff


	//   ....[3]....
        /*0038*/ 	.word	0xffffffff


	//   ....[4]....
        /*003c*/ 	.word	0xffffffff


	//   ....[5]....
        /*0040*/ 	.word	0xffffffff


	//   ....[6]....
        /*0044*/ 	.word	0xffffffff


	//   ....[7]....
        /*0048*/ 	.word	0xffffffff


	//   ....[8]....
        /*004c*/ 	.word	0xffffffff


	//   ....[9]....
        /*0050*/ 	.word	0xffffffff


	//   ....[10]....
        /*0054*/ 	.word	0x0500005e


	//   ....[11]....
        /*0058*/ 	.word	0x0500005e


	//   ....[12]....
        /*005c*/ 	.word	0x0500005e


	//   ....[13]....
        /*0060*/ 	.word	0x0500005e


	//   ....[14]....
        /*0064*/ 	.word	0x0500005e


	//   ....[15]....
        /*0068*/ 	.word	0x0500005e


	//   ....[16]....
        /*006c*/ 	.word	0x0500005e


	//   ....[17]....
        /*0070*/ 	.word	0x0500005e


	//   ....[18]....
        /*0074*/ 	.word	0x0500005e


	//   ....[19]....
        /*0078*/ 	.word	0x0500005e


	//----- nvinfo : EIATTR_COOP_GROUP_INSTR_OFFSETS
	.align		4
.L_2111:
        /*007c*/ 	.byte	0x04, 0x28
        /*007e*/ 	.short	(.L_2113 - .L_2112)


	//   ....[0]....
.L_2112:
        /*0080*/ 	.word	0x000016b0


	//   ....[1]....
        /*0084*/ 	.word	0x000016c0


	//   ....[2]....
        /*0088*/ 	.word	0x000016f0


	//   ....[3]....
        /*008c*/ 	.word	0x00001700


	//   ....[4]....
        /*0090*/ 	.word	0x00001730


	//   ....[5]....
        /*0094*/ 	.word	0x00001740


	//   ....[6]....
        /*0098*/ 	.word	0x00001770


	//   ....[7]....
        /*009c*/ 	.word	0x00001780


	//   ....[8]....
        /*00a0*/ 	.word	0x000017b0


	//   ....[9]....
        /*00a4*/ 	.word	0x000017c0


	//   ....[10]....
        /*00a8*/ 	.word	0x00002bd0


	//   ....[11]....
        /*00ac*/ 	.word	0x00002c20


	//   ....[12]....
        /*00b0*/ 	.word	0x00002c90


	//   ....[13]....
        /*00b4*/ 	.word	0x00002cf0


	//   ....[14]....
        /*00b8*/ 	.word	0x00002d60


	//   ....[15]....
        /*00bc*/ 	.word	0x00002dc0


	//   ....[16]....
        /*00c0*/ 	.word	0x00002e30


	//   ....[17]....
        /*00c4*/ 	.word	0x00002e90


	//   ....[18]....
        /*00c8*/ 	.word	0x00002f00


	//   ....[19]....
        /*00cc*/ 	.word	0x00002f60


	//----- nvinfo : EIATTR_EXIT_INSTR_OFFSETS
	.align		4
.L_2113:
        /*00d0*/ 	.byte	0x04, 0x1c
        /*00d2*/ 	.short	(.L_2115 - .L_2114)


	//   ....[0]....
.L_2114:
        /*00d4*/ 	.word	0x00002b70


	//----- nvinfo : EIATTR_MAX_THREADS
	.align		4
.L_2115:
        /*00d8*/ 	.byte	0x04, 0x05
        /*00da*/ 	.short	(.L_2117 - .L_2116)
.L_2116:
        /*00dc*/ 	.word	0x00000080
        /*00e0*/ 	.word	0x00000001
        /*00e4*/ 	.word	0x00000001


	//----- nvinfo : EIATTR_CRS_STACK_SIZE
	.align		4
.L_2117:
        /*00e8*/ 	.byte	0x04, 0x1e
        /*00ea*/ 	.short	(.L_2119 - .L_2118)
.L_2118:
        /*00ec*/ 	.word	0x00000000


	//----- nvinfo : EIATTR_CBANK_PARAM_SIZE
	.align		4
.L_2119:
        /*00f0*/ 	.byte	0x03, 0x19
        /*00f2*/ 	.short	0x0128


	//----- nvinfo : EIATTR_PARAM_CBANK
	.align		4
        /*00f4*/ 	.byte	0x04, 0x0a
        /*00f6*/ 	.short	(.L_2121 - .L_2120)
	.align		4
.L_2120:
        /*00f8*/ 	.word	index@(.nv.constant0._ZN10layer_norm31ln_parallel_residual_bwd_kernelINS_13Kernel_traitsI6__halfS2_fS2_fjLj1536ELj1ELj1ELj4ELj8ENS_18Kernel_traits_baseILj1536ES2_S2_fS2_fjLj128EEEEELb1ELb0ELb1EEEvNS_9BwdParamsE)
        /*00fc*/ 	.short	0x0210
        /*00fe*/ 	.short	0x0128


	//----- nvinfo : EIATTR_SW_WAR
	.align		4
.L_2121:
        /*0100*/ 	.byte	0x04, 0x36
        /*0102*/ 	.short	(.L_2123 - .L_2122)
.L_2122:
        /*0104*/ 	.word	0x00000008
.L_2123:


//--------------------- .nv.info._ZN10layer_norm22ln_bwd_finalize_kernelINS_22Kernel_traits_finalizeILj1536E6__halfS2_fS2_fjLb0ELj1024ELj4ENS_18Kernel_traits_baseILj1536ES2_S2_fS2_fjLj1024EEEEELb0ELb0EEEvNS_9BwdParamsE --------------------------
	.section	.nv.info._ZN10layer_norm22ln_bwd_finalize_kernelINS_22Kernel_traits_finalizeILj1536E6__halfS2_fS2_fjLb0ELj1024ELj4ENS_18Kernel_traits_baseILj1536ES2_S2_fS2_fjLj1024EEEEELb0ELb0EEEvNS_9BwdParamsE,"",@"SHT_CUDA_INFO"
	.sectionflags	@""
	.align	4


	//----- nvinfo : EIATTR_CUDA_API_VERSION
	.align		4
        /*0000*/ 	.byte	0x04, 0x37
        /*0002*/ 	.short	(.L_2125 - .L_2124)
.L_2124:
        /*0004*/ 	.word	0x00000082


	//----- nvinfo : EIATTR_KPARAM_INFO
	.align		4
.L_2125:
        /*0008*/ 	.byte	0x04, 0x17
        /*000a*/ 	.short	(.L_2127 - .L_2126)
.L_2126:
        /*000c*/ 	.word	0x00000000
        /*0010*/ 	.short	0x0000
        /*0012*/ 	.short	0x0000
        /*0014*/ 	.byte	0x00, 0xf0, 0xa1, 0x04


	//----- nvinfo : EIATTR_SPARSE_MMA_MASK
	.align		4
.L_2127:
        /*0018*/ 	.byte	0x03, 0x50
        /*001a*/ 	.short	0x0000


	//----- nvinfo : EIATTR_MAXREG_COUNT
	.align		4
        /*001c*/ 	.byte	0x03, 0x1b
        /*001e*/ 	.short	0x0040


	//----- nvinfo : EIATTR_NUM_BARRIERS
	.align		4
        /*0020*/ 	.byte	0x02, 0x4c
        /*0022*/ 	.byte	0x01
	.zero		1


	//----- nvinfo : EIATTR_MERCURY_ISA_VERSION
	.align		4
        /*0024*/ 	.byte	0x03, 0x5f
        /*0026*/ 	.short	0x0101


	//----- nvinfo : EIATTR_COOP_GROUP_MASK_REGIDS
	.align		4
        /*0028*/ 	.byte	0x04, 0x29
        /*002a*/ 	.short	(.L_2129 - .L_2128)


	//   ....[0]....
.L_2128:
        /*002c*/ 	.word	0xffffffff


	//   ....[1]....
        /*0030*/ 	.word	0xffffffff


	//   ....[2]....
        /*0034*/ 	.word	0xffffffff


	//   ....[3]....
        /*0038*/ 	.word	0xffffffff


	//   ....[4]....
        /*003c*/ 	.word	0xffffffff


	//   ....[5]....
        /*0040*/ 	.word	0xffffffff


	//   ....[6]....
        /*0044*/ 	.word	0xffffffff


	//   ....[7]....
        /*0048*/ 	.word	0xffffffff


	//   ....[8]....
        /*004c*/ 	.word	0xffffffff


	//   ....[9]....
        /*0050*/ 	.word	0xffffffff


	//   ....[10]....
        /*0054*/ 	.word	0x05000013


	//   ....[11]....
        /*0058*/ 	.word	0x05000013


	//   ....[12]....
        /*005c*/ 	.word	0x05000013


	//   ....[13]....
        /*0060*/ 	.word	0x05000013


	//   ....[14]....
        /*0064*/ 	.word	0x05000013


	//   ....[15]....
        /*0068*/ 	.word	0x05000013


	//   ....[16]....
        /*006c*/ 	.word	0x05000013


	//   ....[17]....
        /*0070*/ 	.word	0x05000013


	//   ....[18]....
        /*0074*/ 	.word	0x05000013


	//   ....[19]....
        /*0078*/ 	.word	0x05000013


	//----- nvinfo : EIATTR_COOP_GROUP_INSTR_OFFSETS
	.align		4
.L_2129:
        /*007c*/ 	.byte	0x04, 0x28
        /*007e*/ 	.short	(.L_2131 - .L_2130)


	//   ....[0]....
.L_2130:
        /*0080*/ 	.word	0x000008e0


	//   ....[1]....
        /*0084*/ 	.word	0x000008f0


	//   ....[2]....
        /*0088*/ 	.word	0x00000920


	//   ....[3]....
        /*008c*/ 	.word	0x00000930


	//   ....[4]....
        /*0090*/ 	.word	0x00000960


	//   ....[5]....
        /*0094*/ 	.word	0x00000970


	//   ....[6]....
        /*0098*/ 	.word	0x000009a0


	//   ....[7]....
        /*009c*/ 	.word	0x000009b0


	//   ....[8]....
        /*00a0*/ 	.word	0x000009e0


	//   ....[9]....
        /*00a4*/ 	.word	0x000009f0


	//   ....[10]....
        /*00a8*/ 	.word	0x00000c10


	//   ....[11]....
        /*00ac*/ 	.word	0x00000c80


	//   ....[12]....
        /*00b0*/ 	.word	0x00000cf0


	//   ....[13]....
        /*00b4*/ 	.word	0x00000d60


	//   ....[14]....
        /*00b8*/ 	.word	0x00000dd0


	//   ....[15]....
        /*00bc*/ 	.word	0x00000e30


	//   ....[16]....
        /*00c0*/ 	.word	0x00000ea0


	//   ....[17]....
        /*00c4*/ 	.word	0x00000f10


	//   ....[18]....
        /*00c8*/ 	.word	0x00000f80


	//   ....[19]....
        /*00cc*/ 	.word	0x00000ff0


	//----- nvinfo : EIATTR_EXIT_INSTR_OFFSETS
	.align		4
.L_2131:
        /*00d0*/ 	.byte	0x04, 0x1c
        /*00d2*/ 	.short	(.L_2133 - .L_2132)


	//   ....[0]....
.L_2132:
        /*00d4*/ 	.word	0x00000070


	//   ....[1]....
        /*00d8*/ 	.word	0x00000bb0


	//----- nvinfo : EIATTR_MAX_THREADS
	.align		4
.L_2133:
        /*00dc*/ 	.byte	0x04, 0x05
        /*00de*/ 	.short	(.L_2135 - .L_2134)
.L_2134:
        /*00e0*/ 	.word	0x00000400
        /*00e4*/ 	.word	0x00000001
        /*00e8*/ 	.word	0x00000001


	//----- nvinfo : EIATTR_CRS_STACK_SIZE
	.align		4
.L_2135:
        /*00ec*/ 	.byte	0x04, 0x1e
        /*00ee*/ 	.short	(.L_2137 - .L_2136)
.L_2136:
        /*00f0*/ 	.word	0x00000000


	//----- nvinfo : EIATTR_CBANK_PARAM_SIZE
	.align		4
.L_2137:
        /*00f4*/ 	.byte	0x03, 0x19
        /*00f6*/ 	.short	0x0128


	//----- nvinfo : EIATTR_PARAM_CBANK
	.align		4
        /*00f8*/ 	.byte	0x04, 0x0a
        /*00fa*/ 	.short	(.L_2139 - .L_2138)
	.align		4
.L_2138:
        /*00fc*/ 	.word	index@(.nv.constant0._ZN10layer_norm22ln_bwd_finalize_kernelINS_22Kernel_traits_finalizeILj1536E6__halfS2_fS2_fjLb0ELj1024ELj4ENS_18Kernel_traits_baseILj1536ES2_S2_fS2_fjLj1024EEEEELb0ELb0EEEvNS_9BwdParamsE)
        /*0100*/ 	.short	0x0210
        /*0102*/ 	.short	0x0128


	//----- nvinfo : EIATTR_SW_WAR
	.align		4
.L_2139:
        /*0104*/ 	.byte	0x04, 0x36
        /*0106*/ 	.short	(.L_2141 - .L_2140)
.L_2140:
        /*0108*/ 	.word	0x00000008
.L_2141:


//--------------------- .nv.info._ZN10layer_norm40ln_parallel_residual_bwd_finalize_kernelINS_22Kernel_traits_finalizeILj1536E6__halfS2_fS2_fjLb0ELj1024ELj4ENS_18Kernel_traits_baseILj1536ES2_S2_fS2_fjLj1024EEEEELb0EEEvNS_9BwdParamsE --------------------------
	.section	.nv.info._ZN10layer_norm40ln_parallel_residual_bwd_finalize_kernelINS_22Kernel_traits_finalizeILj1536E6__halfS2_fS2_fjLb0ELj1024ELj4ENS_18Kernel_traits_baseILj1536ES2_S2_fS2_fjLj1024EEEEELb0EEEvNS_9BwdParamsE,"",@"SHT_CUDA_INFO"
	.sectionflags	@""
	.align	4


	//----- nvinfo : EIATTR_CUDA_API_VERSION
	.align		4
        /*0000*/ 	.byte	0x04, 0x37
        /*0002*/ 	.short	(.L_2143 - .L_2142)
.L_2142:
        /*0004*/ 	.word	0x00000082


	//----- nvinfo : EIATTR_KPARAM_INFO
	.align		4
.L_2143:
        /*0008*/ 	.byte	0x04, 0x17
        /*000a*/ 	.short	(.L_2145 - .L_2144)
.L_2144:
        /*000c*/ 	.word	0x00000000
        /*0010*/ 	.short	0x0000
        /*0012*/ 	.short	0x0000
        /*0014*/ 	.byte	0x00, 0xf0, 0xa1, 0x04


	//----- nvinfo : EIATTR_SPARSE_MMA_MASK
	.align		4
.L_2145:
        /*0018*/ 	.byte	0x03, 0x50
        /*001a*/ 	.short	0x0000


	//----- nvinfo : EIATTR_MAXREG_COUNT
	.align		4
        /*001c*/ 	.byte	0x03, 0x1b
        /*001e*/ 	.short	0x0040


	//----- nvinfo : EIATTR_NUM_BARRIERS
	.align		4
        /*0020*/ 	.byte	0x02, 0x4c
        /*0022*/ 	.byte	0x01
	.zero		1


	//----- nvinfo : EIATTR_MERCURY_ISA_VERSION
	.align		4
        /*0024*/ 	.byte	0x03, 0x5f
        /*0026*/ 	.short	0x0101


	//----- nvinfo : EIATTR_COOP_GROUP_MASK_REGIDS
	.align		4
        /*0028*/ 	.byte	0x04, 0x29
        /*002a*/ 	.short	(.L_2147 - .L_2146)


	//   ....[0]....
.L_2146:
        /*002c*/ 	.word	0xffffffff


	//   ....[1]....
        /*0030*/ 	.word	0xffffffff


	//   ....[2]....
        /*0034*/ 	.word	0xffffffff


	//   ....[3]....
        /*0038*/ 	.word	0xffffffff


	//   ....[4]....
        /*003c*/ 	.word	0xffffffff


	//   ....[5]....
        /*0040*/ 	.word	0xffffffff


	//   ....[6]....
        /*0044*/ 	.word	0xffffffff


	//   ....[7]....
        /*0048*/ 	.word	0xffffffff


	//   ....[8]....
        /*004c*/ 	.word	0xffffffff


	//   ....[9]....
        /*0050*/ 	.word	0xffffffff


	//   ....[10]....
        /*0054*/ 	.word	0xffffffff


	//   ....[11]....
        /*0058*/ 	.word	0xffffffff


	//   ....[12]....
        /*005c*/ 	.word	0xffffffff


	//   ....[13]....
        /*0060*/ 	.word	0xffffffff


	//   ....[14]....
        /*0064*/ 	.word	0xffffffff


	//   ....[15]....
        /*0068*/ 	.word	0xffffffff


	//   ....[16]....
        /*006c*/ 	.word	0xffffffff


	//   ....[17]....
        /*0070*/ 	.word	0xffffffff


	//   ....[18]....
        /*0074*/ 	.word	0xffffffff


	//   ....[19]....
        /*0078*/ 	.word	0xffffffff


	//   ....[20]....
        /*007c*/ 	.word	0x0500000c


	//   ....[21]....
        /*0080*/ 	.word	0x0500000c


	//   ....[22]....
        /*0084*/ 	.word	0x0500000c


	//   ....[23]....
        /*0088*/ 	.word	0x0500000c


	//   ....[24]....
        /*008c*/ 	.word	0x0500000c


	//   ....[25]....
        /*0090*/ 	.word	0x0500000c


	//   ....[26]....
        /*0094*/ 	.word	0x0500000c


	//   ....[27]....
        /*0098*/ 	.word	0x0500000c


	//   ....[28]....
        /*009c*/ 	.word	0x0500000c


	//   ....[29]....
        /*00a0*/ 	.word	0x0500000c


	//   ....[30]....
        /*00a4*/ 	.word	0x0500000c


	//   ....[31]....
        /*00a8*/ 	.word	0x0500000c


	//   ....[32]....
        /*00ac*/ 	.word	0x0500000c


	//   ....[33]....
        /*00b0*/ 	.word	0x0500000c


	//   ....[34]....
        /*00b4*/ 	.word	0x0500000c


	//   ....[35]....
        /*00b8*/ 	.word	0x0500000c


	//   ....[36]....
        /*00bc*/ 	.word	0x0500000c


	//   ....[37]....
        /*00c0*/ 	.word	0x0500000c


	//   ....[38]....
        /*00c4*/ 	.word	0x0500000c


	//   ....[39]....
        /*00c8*/ 	.word	0x0500000c


	//----- nvinfo : EIATTR_COOP_GROUP_INSTR_OFFSETS
	.align		4
.L_2147:
        /*00cc*/ 	.byte	0x04, 0x28
        /*00ce*/ 	.short	(.L_2149 - .L_2148)


	//   ....[0]....
.L_2148:
        /*00d0*/ 	.word	0x00000ce0


	//   ....[1]....
        /*00d4*/ 	.word	0x00000cf0


	//   ....[2]....
        /*00d8*/ 	.word	0x00000d00


	//   ....[3]....
        /*00dc*/ 	.word	0x00000d10


	//   ....[4]....
        /*00e0*/ 	.word	0x00000d40


	//   ....[5]....
        /*00e4*/ 	.word	0x00000d70


	//   ....[6]....
        /*00e8*/ 	.word	0x00000d80


	//   ....[7]....
        /*00ec*/ 	.word	0x00000d90


	//   ....[8]....
        /*00f0*/ 	.word	0x00000db0


	//   ....[9]....
        /*00f4*/ 	.word	0x00000df0


	//   ....[10]....
        /*00f8*/ 	.word	0x00000e00


	//   ....[11]....
        /*00fc*/ 	.word	0x00000e10


	//   ....[12]....
        /*0100*/ 	.word	0x00000e30


	//   ....[13]....
        /*0104*/ 	.word	0x00000e70


	//   ....[14]....
        /*0108*/ 	.word	0x00000e80


	//   ....[15]....
        /*010c*/ 	.word	0x00000e90


	//   ....[16]....
        /*0110*/ 	.word	0x00000eb0


	//   ....[17]....
        /*0114*/ 	.word	0x00000ee0


	//   ....[18]....
        /*0118*/ 	.word	0x00000f00


	//   ....[19]....
        /*011c*/ 	.word	0x00000f10


	//   ....[20]....
        /*0120*/ 	.word	0x00001230


	//   ....[21]....
        /*0124*/ 	.word	0x00001290


	//   ....[22]....
        /*0128*/ 	.word	0x000012f0


	//   ....[23]....
        /*012c*/ 	.word	0x00001350


	//   ....[24]....
        /*0130*/ 	.word	0x000013b0


	//   ....[25]....
        /*0134*/ 	.word	0x00001410


	//   ....[26]....
        /*0138*/ 	.word	0x00001480


	//   ....[27]....
        /*013c*/ 	.word	0x000014f0


	//   ....[28]....
        /*0140*/ 	.word	0x00001560


	//   ....[29]....
        /*0144*/ 	.word	0x000015d0


	//   ....[30]....
        /*0148*/ 	.word	0x00001630


	//   ....[31]....
        /*014c*/ 	.word	0x000016a0


	//   ....[32]....
        /*0150*/ 	.word	0x00001710


	//   ....[33]....
        /*0154*/ 	.word	0x00001780


	//   ....[34]....
        /*0158*/ 	.word	0x000017f0


	//   ....[35]....
        /*015c*/ 	.word	0x00001850


	//   ....[36]....
        /*0160*/ 	.word	0x000018c0


	//   ....[37]....
        /*0164*/ 	.word	0x00001930


	//   ....[38]....
        /*0168*/ 	.word	0x000019a0


	//   ....[39]....
        /*016c*/ 	.word	0x00001a10


	//----- nvinfo : EIATTR_EXIT_INSTR_OFFSETS
	.align		4
.L_2149:
        /*0170*/ 	.byte	0x04, 0x1c
        /*0172*/ 	.short	(.L_2151 - .L_2150)


	//   ....[0]....
.L_2150:
        /*0174*/ 	.word	0x00000070


	//   ....[1]....
        /*0178*/ 	.word	0x000011d0


	//----- nvinfo : EIATTR_MAX_THREADS
	.align		4
.L_2151:
        /*017c*/ 	.byte	0x04, 0x05
        /*017e*/ 	.short	(.L_2153 - .L_2152)
.L_2152:
        /*0180*/ 	.word	0x00000400
        /*0184*/ 	.word	0x00000001
        /*0188*/ 	.word	0x00000001


	//----- nvinfo : EIATTR_CRS_STACK_SIZE
	.align		4
.L_2153:
        /*018c*/ 	.byte	0x04, 0x1e
        /*018e*/ 	.short	(.L_2155 - .L_2154)
.L_2154:
        /*0190*/ 	.word	0x00000000


	//----- nvinfo : EIATTR_CBANK_PARAM_SIZE
	.align		4
.L_2155:
        /*0194*/ 	.byte	0x03, 0x19
        /*0196*/ 	.short	0x0128


	//----- nvinfo : EIATTR_PARAM_CBANK
	.align		4
        /*0198*/ 	.byte	0x04, 0x0a
        /*019a*/ 	.short	(.L_2157 - .L_2156)
	.align		4
.L_2156:
        /*019c*/ 	.word	index@(.nv.constant0._ZN10layer_norm40ln_parallel_residual_bwd_finalize_kernelINS_22Kernel_traits_finalizeILj1536E6__halfS2_fS2_fjLb0ELj1024ELj4ENS_18Kernel_traits_baseILj1536ES2_S2_fS2_fjLj1024EEEEELb0EEEvNS_9BwdParamsE)
        /*01a0*/ 	.short	0x0210
        /*01a2*/ 	.short	0x0128


	//----- nvinfo : EIATTR_SW_WAR
	.align		4
.L_2157:
        /*01a4*/ 	.byte	0x04, 0x36
        /*01a6*/ 	.short	(.L_2159 - .L_2158)
.L_2158:
        /*01a8*/ 	.word	0x00000008
.L_2159:


//--------------------- .nv.info._ZN10layer_norm31ln_parallel_residual_bwd_kernelINS_13Kernel_traitsI6__halfS2_fS2_fjLj1536ELj1ELj1ELj4ELj8ENS_18Kernel_traits_baseILj1536ES2_S2_fS2_fjLj128EEEEELb1ELb1ELb0EEEvNS_9BwdParamsE --------------------------
	.section	.nv.info._ZN10layer_norm31ln_parallel_residual_bwd_kernelINS_13Kernel_traitsI6__halfS2_fS2_fjLj1536ELj1ELj1ELj4ELj8ENS_18Kernel_traits_baseILj1536ES2_S2_fS2_fjLj128EEEEELb1ELb1ELb0EEEvNS_9BwdParamsE,"",@"SHT_CUDA_INFO"
	.sectionflags	@""
	.align	4


	//----- nvinfo : EIATTR_CUDA_API_VERSION
	.align		4
        /*0000*/ 	.byte	0x04, 0x37
        /*0002*/ 	.short	(.L_2161 - .L_2160)
.L_2160:
        /*0004*/ 	.word	0x00000082


	//----- nvinfo : EIATTR_KPARAM_INFO
	.align		4
.L_2161:
        /*0008*/ 	.byte	0x04, 0x17
        /*000a*/ 	.short	(.L_2163 - .L_2162)
.L_2162:
        /*000c*/ 	.word	0x00000000
        /*0010*/ 	.short	0x0000
        /*0012*/ 	.short	0x0000
        /*0014*/ 	.byte	0x00, 0xf0, 0xa1, 0x04


	//----- nvinfo : EIATTR_SPARSE_MMA_MASK
	.align		4
.L_2163:
        /*0018*/ 	.byte	0x03, 0x50
        /*001a*/ 	.short	0x0000


	//----- nvinfo : EIATTR_MAXREG_COUNT
	.align		4
        /*001c*/ 	.byte	0x03, 0x1b
        /*001e*/ 	.short	0x00ff


	//----- nvinfo : EIATTR_NUM_BARRIERS
	.align		4
        /*0020*/ 	.byte	0x02, 0x4c
        /*0022*/ 	.byte	0x01
	.zero		1


	//----- nvinfo : EIATTR_MERCURY_ISA_VERSION
	.align		4
        /*0024*/ 	.byte	0x03, 0x5f
        /*0026*/ 	.short	0x0101


	//----- nvinfo : EIATTR_COOP_GROUP_MASK_REGIDS
	.align		4
        /*0028*/ 	.byte	0x04, 0x29
        /*002a*/ 	.short	(.L_2165 - .L_2164)


	//   ....[0]....
.L_2164:
        /*002c*/ 	.word	0xffffffff


	//   ....[1]....
        /*0030*/ 	.word	0xffffffff


	//   ....[2]....
        /*0034*/ 	.word	0xffffffff


	//   ....[3]....
        /*0038*/ 	.word	0xffffffff


	//   ....[4]....
        /*003c*/ 	.word	0xffffffff


	//   ....[5]....
        /*0040*/ 	.word	0xffffffff


	//   ....[6]....
        /*0044*/ 	.word	0xffffffff


	//   ....[7]....
        /*0048*/ 	.word	0xffffffff


	//   ....[8]....
        /*004c*/ 	.word	0xffffffff


	//   ....[9]....
        /*0050*/ 	.word	0xffffffff


	//   ....[10]....
        /*0054*/ 	.word	0x0500006a


	//   ....[11]....
        /*0058*/ 	.word	0x0500006a


	//   ....[12]....
        /*005c*/ 	.word	0x0500006a


	//   ....[13]....
        /*0060*/ 	.word	0x0500006a


	//   ....[14]....
        /*0064*/ 	.word	0x0500006a


	//   ....[15]....
        /*0068*/ 	.word	0x0500006a


	//   ....[16]....
        /*006c*/ 	.word	0x0500006a


	//   ....[17]....
        /*0070*/ 	.word	0x0500006a


	//   ....[18]....
        /*0074*/ 	.word	0x0500006a


	//   ....[19]....
        /*0078*/ 	.word	0x0500006a


	//----- nvinfo : EIATTR_COOP_GROUP_INSTR_OFFSETS
	.align		4
.L_2165:
        /*007c*/ 	.byte	0x04, 0x28
        /*007e*/ 	.short	(.L_2167 - .L_2166)


	//   ....[0]....
.L_2166:
        /*0080*/ 	.word	0x00001220


	//   ....[1]....
        /*0084*/ 	.word	0x00001230


	//   ....[2]....
        /*0088*/ 	.word	0x00001260


	//   ....[3]....
        /*008c*/ 	.word	0x00001270


	//   ....[4]....
        /*0090*/ 	.word	0x000012a0


	//   ....[5]....
        /*0094*/ 	.word	0x000012b0


	//   ....[6]....
        /*0098*/ 	.word	0x000012e0


	//   ....[7]....
        /*009c*/ 	.word	0x000012f0


	//   ....[8]....
        /*00a0*/ 	.word	0x00001320


	//   ....[9]....
        /*00a4*/ 	.word	0x00001330


	//   ....[10]....
        /*00a8*/ 	.word	0x00002680


	//   ....[11]....
        /*00ac*/ 	.word	0x000026d0


	//   ....[12]....
        /*00b0*/ 	.word	0x00002740


	//   ....[13]....
        /*00b4*/ 	.word	0x000027a0


	//   ....[14]....
        /*00b8*/ 	.word	0x00002810


	//   ....[15]....
        /*00bc*/ 	.word	0x00002870


	//   ....[16]....
        /*00c0*/ 	.word	0x000028e0


	//   ....[17]....
        /*00c4*/ 	.word	0x00002940


	//   ....[18]....
        /*00c8*/ 	.word	0x000029b0


	//   ....[19]....
        /*00cc*/ 	.word	0x00002a10


	//----- nvinfo : EIATTR_EXIT_INSTR_OFFSETS
	.align		4
.L_2167:
        /*00d0*/ 	.byte	0x04, 0x1c
        /*00d2*/ 	.short	(.L_2169 - .L_2168)


	//   ....[0]....
.L_2168:
        /*00d4*/ 	.word	0x000025a0


	//   ....[1]....
        /*00d8*/ 	.word	0x00002620


	//----- nvinfo : EIATTR_MAX_THREADS
	.align		4
.L_2169:
        /*00dc*/ 	.byte	0x04, 0x05
        /*00de*/ 	.short	(.L_2171 - .L_2170)
.L_2170:
        /*00e0*/ 	.word	0x00000080
        /*00e4*/ 	.word	0x00000001
        /*00e8*/ 	.word	0x00000001


	//----- nvinfo : EIATTR_CRS_STACK_SIZE
	.align		4
.L_2171:
        /*00ec*/ 	.byte	0x04, 0x1e
        /*00ee*/ 	.short	(.L_2173 - .L_2172)
.L_2172:
        /*00f0*/ 	.word	0x00000000


	//----- nvinfo : EIATTR_CBANK_PARAM_SIZE
	.align		4
.L_2173:
        /*00f4*/ 	.byte	0x03, 0x19
        /*00f6*/ 	.short	0x0128


	//----- nvinfo : EIATTR_PARAM_CBANK
	.align		4
        /*00f8*/ 	.byte	0x04, 0x0a
        /*00fa*/ 	.short	(.L_2175 - .L_2174)
	.align		4
.L_2174:
        /*00fc*/ 	.word	index@(.nv.constant0._ZN10layer_norm31ln_parallel_residual_bwd_kernelINS_13Kernel_traitsI6__halfS2_fS2_fjLj1536ELj1ELj1ELj4ELj8ENS_18Kernel_traits_baseILj1536ES2_S2_fS2_fjLj128EEEEELb1ELb1ELb0EEEvNS_9BwdParamsE)
        /*0100*/ 	.short	0x0210
        /*0102*/ 	.short	0x0128


	//----- nvinfo : EIATTR_SW_WAR
	.align		4
.L_2175:
        /*0104*/ 	.byte	0x04, 0x36
        /*0106*/ 	.short	(.L_2177 - .L_2176)
.L_2176:
        /*0108*/ 	.word	0x00000008
.L_2177:


//--------------------- .nv.info._ZN10layer_norm22ln_bwd_finalize_kernelINS_22Kernel_traits_finalizeILj1536E6__halfS2_fS2_fjLb0ELj1024ELj4ENS_18Kernel_traits_baseILj1536ES2_S2_fS2_fjLj1024EEEEELb0ELb1EEEvNS_9BwdParamsE --------------------------
	.section	.nv.info._ZN10layer_norm22ln_bwd_finalize_kernelINS_22Kernel_traits_finalizeILj1536E6__halfS2_fS2_fjLb0ELj1024ELj4ENS_18Kernel_traits_baseILj1536ES2_S2_fS2_fjLj1024EEEEELb0ELb1EEEvNS_9BwdParamsE,"",@"SHT_CUDA_INFO"
	.sectionflags	@""
	.align	4


	//----- nvinfo : EIATTR_CUDA_API_VERSION
	.align		4
        /*0000*/ 	.byte	0x04, 0x37
        /*0002*/ 	.short	(.L_2179 - .L_2178)
.L_2178:
        /*0004*/ 	.word	0x00000082


	//----- nvinfo : EIATTR_KPARAM_INFO
	.align		4
.L_2179:
        /*0008*/ 	.byte	0x04, 0x17
        /*000a*/ 	.short	(.L_2181 - .L_2180)
.L_2180:
        /*000c*/ 	.word	0x00000000
        /*0010*/ 	.short	0x0000
        /*0012*/ 	.short	0x0000
        /*0014*/ 	.byte	0x00, 0xf0, 0xa1, 0x04


	//----- nvinfo : EIATTR_SPARSE_MMA_MASK
	.align		4
.L_2181:
        /*0018*/ 	.byte	0x03, 0x50
        /*001a*/ 	.short	0x0000


	//----- nvinfo : EIATTR_MAXREG_COUNT
	.align		4
        /*001c*/ 	.byte	0x03, 0x1b
        /*001e*/ 	.short	0x0040


	//----- nvinfo : EIATTR_NUM_BARRIERS
	.align		4
        /*0020*/ 	.byte	0x02, 0x4c
        /*0022*/ 	.byte	0x01
	.zero		1


	//----- nvinfo : EIATTR_MERCURY_ISA_VERSION
	.align		4
        /*0024*/ 	.byte	0x03, 0x5f
        /*0026*/ 	.short	0x0101


	//----- nvinfo : EIATTR_COOP_GROUP_MASK_REGIDS
	.align		4
        /*0028*/ 	.byte	0x04, 0x29
        /*002a*/ 	.short	(.L_2183 - .L_2182)


	//   ....[0]....
.L_2182:
        /*002c*/ 	.word	0xffffffff


	//   ....[1]....
        /*0030*/ 	.word	0xffffffff


	//   ....[2]....
        /*0034*/ 	.word	0xffffffff


	//   ....[3]....
        /*0038*/ 	.word	0xffffffff


	//   ....[4]....
        /*003c*/ 	.word	0xffffffff


	//   ....[5]....
        /*0040*/ 	.word	0xffffffff


	//   ....[6]....
        /*0044*/ 	.word	0xffffffff


	//   ....[7]....
        /*0048*/ 	.word	0xffffffff


	//   ....[8]....
        /*004c*/ 	.word	0xffffffff


	//   ....[9]....
        /*0050*/ 	.word	0xffffffff


	//   ....[10]....
        /*0054*/ 	.word	0x05000011


	//   ....[11]....
        /*0058*/ 	.word	0x05000011


	//   ....[12]....
        /*005c*/ 	.word	0x05000011


	//   ....[13]....
        /*0060*/ 	.word	0x05000011


	//   ....[14]....
        /*0064*/ 	.word	0x05000011


	//   ....[15]....
        /*0068*/ 	.word	0x05000011


	//   ....[16]....
        /*006c*/ 	.word	0x05000011


	//   ....[17]....
        /*0070*/ 	.word	0x05000011


	//   ....[18]....
        /*0074*/ 	.word	0x05000011


	//   ....[19]....
        /*0078*/ 	.word	0x05000011


	//----- nvinfo : EIATTR_COOP_GROUP_INSTR_OFFSETS
	.align		4
.L_2183:
        /*007c*/ 	.byte	0x04, 0x28
        /*007e*/ 	.short	(.L_2185 - .L_2184)


	//   ....[0]....
.L_2184:
        /*0080*/ 	.word	0x000008e0


	//   ....[1]....
        /*0084*/ 	.word	0x000008f0


	//   ....[2]....
        /*0088*/ 	.word	0x00000920


	//   ....[3]....
        /*008c*/ 	.word	0x00000930


	//   ....[4]....
        /*0090*/ 	.word	0x00000960


	//   ....[5]....
        /*0094*/ 	.word	0x00000970


	//   ....[6]....
        /*0098*/ 	.word	0x000009a0


	//   ....[7]....
        /*009c*/ 	.word	0x000009b0


	//   ....[8]....
        /*00a0*/ 	.word	0x000009e0


	//   ....[9]....
        /*00a4*/ 	.word	0x000009f0


	//   ....[10]....
        /*00a8*/ 	.word	0x00000bf0


	//   ....[11]....
        /*00ac*/ 	.word	0x00000c60


	//   ....[12]....
        /*00b0*/ 	.word	0x00000cd0


	//   ....[13]....
        /*00b4*/ 	.word	0x00000d40


	//   ....[14]....
        /*00b8*/ 	.word	0x00000db0


	//   ....[15]....
        /*00bc*/ 	.word	0x00000e10


	//   ....[16]....
        /*00c0*/ 	.word	0x00000e80


	//   ....[17]....
        /*00c4*/ 	.word	0x00000ef0


	//   ....[18]....
        /*00c8*/ 	.word	0x00000f60


	//   ....[19]....
        /*00cc*/ 	.word	0x00000fd0


	//----- nvinfo : EIATTR_EXIT_INSTR_OFFSETS
	.align		4
.L_2185:
        /*00d0*/ 	.byte	0x04, 0x1c
        /*00d2*/ 	.short	(.L_2187 - .L_2186)


	//   ....[0]....
.L_2186:
        /*00d4*/ 	.word	0x00000070


	//   ....[1]....
        /*00d8*/ 	.word	0x00000b90


	//----- nvinfo : EIATTR_MAX_THREADS
	.align		4
.L_2187:
        /*00dc*/ 	.byte	0x04, 0x05
        /*00de*/ 	.short	(.L_2189 - .L_2188)
.L_2188:
        /*00e0*/ 	.word	0x00000400
        /*00e4*/ 	.word	0x00000001
        /*00e8*/ 	.word	0x00000001


	//----- nvinfo : EIATTR_CRS_STACK_SIZE
	.align		4
.L_2189:
        /*00ec*/ 	.byte	0x04, 0x1e
        /*00ee*/ 	.short	(.L_2191 - .L_2190)
.L_2190:
        /*00f0*/ 	.word	0x00000000


	//----- nvinfo : EIATTR_CBANK_PARAM_SIZE
	.align		4
.L_2191:
        /*00f4*/ 	.byte	0x03, 0x19
        /*00f6*/ 	.short	0x0128


	//----- nvinfo : EIATTR_PARAM_CBANK
	.align		4
        /*00f8*/ 	.byte	0x04, 0x0a
        /*00fa*/ 	.short	(.L_2193 - .L_2192)
	.align		4
.L_2192:
        /*00fc*/ 	.word	index@(.nv.constant0._ZN10layer_norm22ln_bwd_finalize_kernelINS_22Kernel_traits_finalizeILj1536E6__halfS2_fS2_fjLb0ELj1024ELj4ENS_18Kernel_traits_baseILj1536ES2_S2_fS2_fjLj1024EEEEELb0ELb1EEEvNS_9BwdParamsE)
        /*0100*/ 	.short	0x0210
        /*0102*/ 	.short	0x0128


	//----- nvinfo : EIATTR_SW_WAR
	.align		4
.L_2193:
        /*0104*/ 	.byte	0x04, 0x36
        /*0106*/ 	.short	(.L_2195 - .L_2194)
.L_2194:
        /*0108*/ 	.word	0x00000008
.L_2195:


//--------------------- .nv.info._ZN10layer_norm40ln_parallel_residual_bwd_finalize_kernelINS_22Kernel_traits_finalizeILj1536E6__halfS2_fS2_fjLb0ELj1024ELj4ENS_18Kernel_traits_baseILj1536ES2_S2_fS2_fjLj1024EEEEELb1EEEvNS_9BwdParamsE --------------------------
	.section	.nv.info._ZN10layer_norm40ln_parallel_residual_bwd_finalize_kernelINS_22Kernel_traits_finalizeILj1536E6__halfS2_fS2_fjLb0ELj1024ELj4ENS_18Kernel_traits_baseILj1536ES2_S2_fS2_fjLj1024EEEEELb1EEEvNS_9BwdParamsE,"",@"SHT_CUDA_INFO"
	.sectionflags	@""
	.align	4


	//----- nvinfo : EIATTR_CUDA_API_VERSION
	.align		4
        /*0000*/ 	.byte	0x04, 0x37
        /*0002*/ 	.short	(.L_2197 - .L_2196)
.L_2196:
        /*0004*/ 	.word	0x00000082


	//----- nvinfo : EIATTR_KPARAM_INFO
	.align		4
.L_2197:
        /*0008*/ 	.byte	0x04, 0x17
        /*000a*/ 	.short	(.L_2199 - .L_2198)
.L_2198:
        /*000c*/ 	.word	0x00000000
        /*0010*/ 	.short	0x0000
        /*0012*/ 	.short	0x0000
        /*0014*/ 	.byte	0x00, 0xf0, 0xa1, 0x04


	//----- nvinfo : EIATTR_SPARSE_MMA_MASK
	.align		4
.L_2199:
        /*0018*/ 	.byte	0x03, 0x50
        /*001a*/ 	.short	0x0000


	//----- nvinfo : EIATTR_MAXREG_COUNT
	.align		4
        /*001c*/ 	.byte	0x03, 0x1b
        /*001e*/ 	.short	0x0040


	//----- nvinfo : EIATTR_NUM_BARRIERS
	.align		4
        /*0020*/ 	.byte	0x02, 0x4c
        /*0022*/ 	.byte	0x01
	.zero		1


	//----- nvinfo : EIATTR_MERCURY_ISA_VERSION
	.align		4
        /*0024*/ 	.byte	0x03, 0x5f
        /*0026*/ 	.short	0x0101


	//----- nvinfo : EIATTR_COOP_GROUP_MASK_REGIDS
	.align		4
        /*0028*/ 	.byte	0x04, 0x29
        /*002a*/ 	.short	(.L_2201 - .L_2200)


	//   ....[0]....
.L_2200:
        /*002c*/ 	.word	0xffffffff


	//   ....[1]....
        /*0030*/ 	.word	0xffffffff


	//   ....[2]....
        /*0034*/ 	.word	0xffffffff


	//   ....[3]....
        /*0038*/ 	.word	0xffffffff


	//   ....[4]....
        /*003c*/ 	.word	0xffffffff


	//   ....[5]....
        /*0040*/ 	.word	0xffffffff


	//   ....[6]....
        /*0044*/ 	.word	0xffffffff


	//   ....[7]....
        /*0048*/ 	.word	0xffffffff


	//   ....[8]....
        /*004c*/ 	.word	0xffffffff


	//   ....[9]....
        /*0050*/ 	.word	0xffffffff


	//   ....[10]....
        /*0054*/ 	.word	0xffffffff


	//   ....[11]....
        /*0058*/ 	.word	0xffffffff


	//   ....[12]....
        /*005c*/ 	.word	0xffffffff


	//   ....[13]....
        /*0060*/ 	.word	0xffffffff


	//   ....[14]....
        /*0064*/ 	.word	0xffffffff


	//   ....[15]....
        /*0068*/ 	.word	0xffffffff


	//   ....[16]....
        /*006c*/ 	.word	0xffffffff


	//   ....[17]....
        /*0070*/ 	.word	0xffffffff


	//   ....[18]....
        /*0074*/ 	.word	0xffffffff


	//   ....[19]....
        /*0078*/ 	.word	0xffffffff


	//   ....[20]....
        /*007c*/ 	.word	0x0500000b


	//   ....[21]....
        /*0080*/ 	.word	0x0500000b


	//   ....[22]....
        /*0084*/ 	.word	0x0500000b


	//   ....[23]....
        /*0088*/ 	.word	0x0500000b


	//   ....[24]....
        /*008c*/ 	.word	0x0500000b


	//   ....[25]....
        /*0090*/ 	.word	0x0500000b


	//   ....[26]....
        /*0094*/ 	.word	0x0500000b


	//   ....[27]....
        /*0098*/ 	.word	0x0500000b


	//   ....[28]....
        /*009c*/ 	.word	0x0500000b


	//   ....[29]....
        /*00a0*/ 	.word	0x0500000b


	//   ....[30]....
        /*00a4*/ 	.word	0x0500000b


	//   ....[31]....
        /*00a8*/ 	.word	0x0500000b


	//   ....[32]....
        /*00ac*/ 	.word	0x0500000b


	//   ....[33]....
        /*00b0*/ 	.word	0x0500000b


	//   ....[34]....
        /*00b4*/ 	.word	0x0500000b


	//   ....[35]....
        /*00b8*/ 	.word	0x0500000b


	//   ....[36]....
        /*00bc*/ 	.word	0x0500000b


	//   ....[37]....
        /*00c0*/ 	.word	0x0500000b


	//   ....[38]....
        /*00c4*/ 	.word	0x0500000b


	//   ....[39]....
        /*00c8*/ 	.word	0x0500000b


	//----- nvinfo : EIATTR_COOP_GROUP_INSTR_OFFSETS
	.align		4
.L_2201:
        /*00cc*/ 	.byte	0x04, 0x28
        /*00ce*/ 	.short	(.L_2203 - .L_2202)


	//   ....[0]....
.L_2202:
        /*00d0*/ 	.word	0x00000ce0


	//   ....[1]....
        /*00d4*/ 	.word	0x00000cf0


	//   ....[2]....
        /*00d8*/ 	.word	0x00000d00


	//   ....[3]....
        /*00dc*/ 	.word	0x00000d10


	//   ....[4]....
        /*00e0*/ 	.word	0x00000d40


	//   ....[5]....
        /*00e4*/ 	.word	0x00000d70


	//   ....[6]....
        /*00e8*/ 	.word	0x00000d80


	//   ....[7]....
        /*00ec*/ 	.word	0x00000d90


	//   ....[8]....
        /*00f0*/ 	.word	0x00000db0


	//   ....[9]....
        /*00f4*/ 	.word	0x00000df0


	//   ....[10]....
        /*00f8*/ 	.word	0x00000e00


	//   ....[11]....
        /*00fc*/ 	.word	0x00000e10


	//   ....[12]....
        /*0100*/ 	.word	0x00000e30


	//   ....[13]....
        /*0104*/ 	.word	0x00000e70


	//   ....[14]....
        /*0108*/ 	.word	0x00000e80


	//   ....[15]....
        /*010c*/ 	.word	0x00000e90


	//   ....[16]....
        /*0110*/ 	.word	0x00000eb0


	//   ....[17]....
        /*0114*/ 	.word	0x00000ee0


	//   ....[18]....
        /*0118*/ 	.word	0x00000f00


	//   ....[19]....
        /*011c*/ 	.word	0x00000f10


	//   ....[20]....
        /*0120*/ 	.word	0x00001210


	//   ....[21]....
        /*0124*/ 	.word	0x00001270


	//   ....[22]....
        /*0128*/ 	.word	0x000012d0


	//   ....[23]....
        /*012c*/ 	.word	0x00001330


	//   ....[24]....
        /*0130*/ 	.word	0x00001390


	//   ....[25]....
        /*0134*/ 	.word	0x000013f0


	//   ....[26]....
        /*0138*/ 	.word	0x00001460


	//   ....[27]....
        /*013c*/ 	.word	0x000014d0


	//   ....[28]....
        /*0140*/ 	.word	0x00001540


	//   ....[29]....
        /*0144*/ 	.word	0x000015b0


	//   ....[30]....
        /*0148*/ 	.word	0x00001610


	//   ....[31]....
        /*014c*/ 	.word	0x00001680


	//   ....[32]....
        /*0150*/ 	.word	0x000016f0


	//   ....[33]....
        /*0154*/ 	.word	0x00001760


	//   ....[34]....
        /*0158*/ 	.word	0x000017d0


	//   ....[35]....
        /*015c*/ 	.word	0x00001830


	//   ....[36]....
        /*0160*/ 	.word	0x000018a0


	//   ....[37]....
        /*0164*/ 	.word	0x00001910


	//   ....[38]....
        /*0168*/ 	.word	0x00001980


	//   ....[39]....
        /*016c*/ 	.word	0x000019f0


	//----- nvinfo : EIATTR_EXIT_INSTR_OFFSETS
	.align		4
.L_2203:
        /*0170*/ 	.byte	0x04, 0x1c
        /*0172*/ 	.short	(.L_2205 - .L_2204)


	//   ....[0]....
.L_2204:
        /*0174*/ 	.word	0x00000070


	//   ....[1]....
        /*0178*/ 	.word	0x000011b0


	//----- nvinfo : EIATTR_MAX_THREADS
	.align		4
.L_2205:
        /*017c*/ 	.byte	0x04, 0x05
        /*017e*/ 	.short	(.L_2207 - .L_2206)
.L_2206:
        /*0180*/ 	.word	0x00000400
        /*0184*/ 	.word	0x00000001
        /*0188*/ 	.word	0x00000001


	//----- nvinfo : EIATTR_CRS_STACK_SIZE
	.align		4
.L_2207:
        /*018c*/ 	.byte	0x04, 0x1e
        /*018e*/ 	.short	(.L_2209 - .L_2208)
.L_2208:
        /*0190*/ 	.word	0x00000000


	//----- nvinfo : EIATTR_CBANK_PARAM_SIZE
	.align		4
.L_2209:
        /*0194*/ 	.byte	0x03, 0x19
        /*0196*/ 	.short	0x0128


	//----- nvinfo : EIATTR_PARAM_CBANK
	.align		4
        /*0198*/ 	.byte	0x04, 0x0a
        /*019a*/ 	.short	(.L_2211 - .L_2210)
	.align		4
.L_2210:
        /*019c*/ 	.word	index@(.nv.constant0._ZN10layer_norm40ln_parallel_residual_bwd_finalize_kernelINS_22Kernel_traits_finalizeILj1536E6__halfS2_fS2_fjLb0ELj1024ELj4ENS_18Kernel_traits_baseILj1536ES2_S2_fS2_fjLj1024EEEEELb1EEEvNS_9BwdParamsE)
        /*01a0*/ 	.short	0x0210
        /*01a2*/ 	.short	0x0128


	//----- nvinfo : EIATTR_SW_WAR
	.align		4
.L_2211:
        /*01a4*/ 	.byte	0x04, 0x36
        /*01a6*/ 	.short	(.L_2213 - .L_2212)
.L_2212:
        /*01a8*/ 	.word	0x00000008
.L_2213:


//--------------------- .nv.info._ZN10layer_norm31ln_parallel_residual_bwd_kernelINS_13Kernel_traitsI6__halfS2_fS2_fjLj1536ELj1ELj1ELj4ELj8ENS_18Kernel_traits_baseILj1536ES2_S2_fS2_fjLj128EEEEELb1ELb1ELb1EEEvNS_9BwdParamsE --------------------------
	.section	.nv.info._ZN10layer_norm31ln_parallel_residual_bwd_kernelINS_13Kernel_traitsI6__halfS2_fS2_fjLj1536ELj1ELj1ELj4ELj8ENS_18Kernel_traits_baseILj1536ES2_S2_fS2_fjLj128EEEEELb1ELb1ELb1EEEvNS_9BwdParamsE,"",@"SHT_CUDA_INFO"
	.sectionflags	@""
	.align	4


	//----- nvinfo : EIATTR_CUDA_API_VERSION
	.align		4
        /*0000*/ 	.byte	0x04, 0x37
        /*0002*/ 	.short	(.L_2215 - .L_2214)
.L_2214:
        /*0004*/ 	.word	0x00000082


	//----- nvinfo : EIATTR_KPARAM_INFO
	.align		4
.L_2215:
        /*0008*/ 	.byte	0x04, 0x17
        /*000a*/ 	.short	(.L_2217 - .L_2216)
.L_2216:
        /*000c*/ 	.word	0x00000000
        /*0010*/ 	.short	0x0000
        /*0012*/ 	.short	0x0000
        /*0014*/ 	.byte	0x00, 0xf0, 0xa1, 0x04


	//----- nvinfo : EIATTR_SPARSE_MMA_MASK
	.align		4
.L_2217:
        /*0018*/ 	.byte	0x03, 0x50
        /*001a*/ 	.short	0x0000


	//----- nvinfo : EIATTR_MAXREG_COUNT
	.align		4
        /*001c*/ 	.byte	0x03, 0x1b
        /*001e*/ 	.short	0x00ff


	//----- nvinfo : EIATTR_NUM_BARRIERS
	.align		4
        /*0020*/ 	.byte	0x02, 0x4c
        /*0022*/ 	.byte	0x01
	.zero		1


	//----- nvinfo : EIATTR_MERCURY_ISA_VERSION
	.align		4
        /*0024*/ 	.byte	0x03, 0x5f
        /*0026*/ 	.short	0x0101


	//----- nvinfo : EIATTR_COOP_GROUP_MASK_REGIDS
	.align		4
        /*0028*/ 	.byte	0x04, 0x29
        /*002a*/ 	.short	(.L_2219 - .L_2218)


	//   ....[0]....
.L_2218:
        /*002c*/ 	.word	0xffffffff


	//   ....[1]....
        /*0030*/ 	.word	0xffffffff


	//   ....[2]....
        /*0034*/ 	.word	0xffffffff


	//   ....[3]....
        /*0038*/ 	.word	0xffffffff


	//   ....[4]....
        /*003c*/ 	.word	0xffffffff


	//   ....[5]....
        /*0040*/ 	.word	0xffffffff


	//   ....[6]....
        /*0044*/ 	.word	0xffffffff


	//   ....[7]....
        /*0048*/ 	.word	0xffffffff


	//   ....[8]....
        /*004c*/ 	.word	0xffffffff


	//   ....[9]....
        /*0050*/ 	.word	0xffffffff


	//   ....[10]....
        /*0054*/ 	.word	0x05000059


	//   ....[11]....
        /*0058*/ 	.word	0x05000059


	//   ....[12]....
        /*005c*/ 	.word	0x05000059


	//   ....[13]....
        /*0060*/ 	.word	0x05000059


	//   ....[14]....
        /*0064*/ 	.word	0x05000059


	//   ....[15]....
        /*0068*/ 	.word	0x05000059


	//   ....[16]....
        /*006c*/ 	.word	0x05000059


	//   ....[17]....
        /*0070*/ 	.word	0x05000059


	//   ....[18]....
        /*0074*/ 	.word	0x05000059


	//   ....[19]....
        /*0078*/ 	.word	0x05000059


	//----- nvinfo : EIATTR_COOP_GROUP_INSTR_OFFSETS
	.align		4
.L_2219:
        /*007c*/ 	.byte	0x04, 0x28
        /*007e*/ 	.short	(.L_2221 - .L_2220)


	//   ....[0]....
.L_2220:
        /*0080*/ 	.word	0x00000f40


	//   ....[1]....
        /*0084*/ 	.word	0x00000f50


	//   ....[2]....
        /*0088*/ 	.word	0x00000f80


	//   ....[3]....
        /*008c*/ 	.word	0x00000f90


	//   ....[4]....
        /*0090*/ 	.word	0x00000fc0


	//   ....[5]....
        /*0094*/ 	.word	0x00000fd0


	//   ....[6]....
        /*0098*/ 	.word	0x00001000


	//   ....[7]....
        /*009c*/ 	.word	0x00001010


	//   ....[8]....
        /*00a0*/ 	.word	0x00001040


	//   ....[9]....
        /*00a4*/ 	.word	0x00001050


	//   ....[10]....
        /*00a8*/ 	.word	0x000022f0


	//   ....[11]....
        /*00ac*/ 	.word	0x00002340


	//   ....[12]....
        /*00b0*/ 	.word	0x000023b0


	//   ....[13]....
        /*00b4*/ 	.word	0x00002410


	//   ....[14]....
        /*00b8*/ 	.word	0x00002480


	//   ....[15]....
        /*00bc*/ 	.word	0x000024e0


	//   ....[16]....
        /*00c0*/ 	.word	0x00002550


	//   ....[17]....
        /*00c4*/ 	.word	0x000025b0


	//   ....[18]....
        /*00c8*/ 	.word	0x00002620


	//   ....[19]....
        /*00cc*/ 	.word	0x00002680


	//----- nvinfo : EIATTR_EXIT_INSTR_OFFSETS
	.align		4
.L_2221:
        /*00d0*/ 	.byte	0x04, 0x1c
        /*00d2*/ 	.short	(.L_2223 - .L_2222)


	//   ....[0]....
.L_2222:
        /*00d4*/ 	.word	0x00002290


	//----- nvinfo : EIATTR_MAX_THREADS
	.align		4
.L_2223:
        /*00d8*/ 	.byte	0x04, 0x05
        /*00da*/ 	.short	(.L_2225 - .L_2224)
.L_2224:
        /*00dc*/ 	.word	0x00000080
        /*00e0*/ 	.word	0x00000001
        /*00e4*/ 	.word	0x00000001


	//----- nvinfo : EIATTR_CRS_STACK_SIZE
	.align		4
.L_2225:
        /*00e8*/ 	.byte	0x04, 0x1e
        /*00ea*/ 	.short	(.L_2227 - .L_2226)
.L_2226:
        /*00ec*/ 	.word	0x00000000


	//----- nvinfo : EIATTR_CBANK_PARAM_SIZE
	.align		4
.L_2227:
        /*00f0*/ 	.byte	0x03, 0x19
        /*00f2*/ 	.short	0x0128


	//----- nvinfo : EIATTR_PARAM_CBANK
	.align		4
        /*00f4*/ 	.byte	0x04, 0x0a
        /*00f6*/ 	.short	(.L_2229 - .L_2228)
	.align		4
.L_2228:
        /*00f8*/ 	.word	index@(.nv.constant0._ZN10layer_norm31ln_parallel_residual_bwd_kernelINS_13Kernel_traitsI6__halfS2_fS2_fjLj1536ELj1ELj1ELj4ELj8ENS_18Kernel_traits_baseILj1536ES2_S2_fS2_fjLj128EEEEELb1ELb1ELb1EEEvNS_9BwdParamsE)
        /*00fc*/ 	.short	0x0210
        /*00fe*/ 	.short	0x0128


	//----- nvinfo : EIATTR_SW_WAR
	.align		4
.L_2229:
        /*0100*/ 	.byte	0x04, 0x36
        /*0102*/ 	.short	(.L_2231 - .L_2230)
.L_2230:
        /*0104*/ 	.word	0x00000008
.L_2231:


//--------------------- .nv.info._ZN10layer_norm31ln_parallel_residual_bwd_kernelINS_13Kernel_traitsIf6__halffS2_fjLj1536ELj1ELj1ELj4ELj8ENS_18Kernel_traits_baseILj1536EfS2_fS2_fjLj128EEEEELb0ELb0ELb0EEEvNS_9BwdParamsE --------------------------
	.section	.nv.info._ZN10layer_norm31ln_parallel_residual_bwd_kernelINS_13Kernel_traitsIf6__halffS2_fjLj1536ELj1ELj1ELj4ELj8ENS_18Kernel_traits_baseILj1536EfS2_fS2_fjLj128EEEEELb0ELb0ELb0EEEvNS_9BwdParamsE,"",@"SHT_CUDA_INFO"
	.sectionflags	@""
	.align	4


	//----- nvinfo : EIATTR_CUDA_API_VERSION
	.align		4
        /*0000*/ 	.byte	0x04, 0x37
        /*0002*/ 	.short	(.L_2233 - .L_2232)
.L_2232:
        /*0004*/ 	.word	0x00000082


	//----- nvinfo : EIATTR_KPARAM_INFO
	.align		4
.L_2233:
        /*0008*/ 	.byte	0x04, 0x17
        /*000a*/ 	.short	(.L_2235 - .L_2234)
.L_2234:
        /*000c*/ 	.word	0x00000000
        /*0010*/ 	.short	0x0000
        /*0012*/ 	.short	0x0000
        /*0014*/ 	.byte	0x00, 0xf0, 0xa1, 0x04


	//----- nvinfo : EIATTR_SPARSE_MMA_MASK
	.align		4
.L_2235:
        /*0018*/ 	.byte	0x03, 0x50
        /*001a*/ 	.short	0x0000


	//----- nvinfo : EIATTR_MAXREG_COUNT
	.align		4
        /*001c*/ 	.byte	0x03, 0x1b
        /*001e*/ 	.short	0x00ff


	//----- nvinfo : EIATTR_NUM_BARRIERS
	.align		4
        /*0020*/ 	.byte	0x02, 0x4c
        /*0022*/ 	.byte	0x01
	.zero		1


	//----- nvinfo : EIATTR_MERCURY_ISA_VERSION
	.align		4
        /*0024*/ 	.byte	0x03, 0x5f
        /*0026*/ 	.short	0x0101


	//----- nvinfo : EIATTR_COOP_GROUP_MASK_REGIDS
	.align		4
        /*0028*/ 	.byte	0x04, 0x29
        /*002a*/ 	.short	(.L_2237 - .L_2236)


	//   ....[0]....
.L_2236:
        /*002c*/ 	.word	0xffffffff


	//   ....[1]....
        /*0030*/ 	.word	0xffffffff


	//   ....[2]....
        /*0034*/ 	.word	0xffffffff


	//   ....[3]....
        /*0038*/ 	.word	0xffffffff


	//   ....[4]....
        /*003c*/ 	.word	0xffffffff


	//   ....[5]....
        /*0040*/ 	.word	0xffffffff


	//   ....[6]....
        /*0044*/ 	.word	0xffffffff


	//   ....[7]....
        /*0048*/ 	.word	0xffffffff


	//   ....[8]....
        /*004c*/ 	.word	0xffffffff


	//   ....[9]....
        /*0050*/ 	.word	0xffffffff


	//   ....[10]....
        /*0054*/ 	.word	0x05000086


	//   ....[11]....
        /*0058*/ 	.word	0x05000086


	//   ....[12]....
        /*005c*/ 	.word	0x05000086


	//   ....[13]....
        /*0060*/ 	.word	0x05000086


	//   ....[14]....
        /*0064*/ 	.word	0x05000086


	//   ....[15]....
        /*0068*/ 	.word	0x05000086


	//   ....[16]....
        /*006c*/ 	.word	0x05000086


	//   ....[17]....
        /*0070*/ 	.word	0x05000086


	//   ....[18]....
        /*0074*/ 	.word	0x05000086


	//   ....[19]....
        /*0078*/ 	.word	0x05000086


	//----- nvinfo : EIATTR_COOP_GROUP_INSTR_OFFSETS
	.align		4
.L_2237:
        /*007c*/ 	.byte	0x04, 0x28
        /*007e*/ 	.short	(.L_2239 - .L_2238)


	//   ....[0]....
.L_2238:
        /*0080*/ 	.word	0x000013f0


	//   ....[1]....
        /*0084*/ 	.word	0x00001400


	//   ....[2]....
        /*0088*/ 	.word	0x00001430


	//   ....[3]....
        /*008c*/ 	.word	0x00001440


	//   ....[4]....
        /*0090*/ 	.word	0x00001470


	//   ....[5]....
        /*0094*/ 	.word	0x00001480


	//   ....[6]....
        /*0098*/ 	.word	0x000014b0


	//   ....[7]....
        /*009c*/ 	.word	0x000014c0


	//   ....[8]....
        /*00a0*/ 	.word	0x000014f0


	//   ....[9]....
        /*00a4*/ 	.word	0x00001500


	//   ....[10]....
        /*00a8*/ 	.word	0x00002530


	//   ....[11]....
        /*00ac*/ 	.word	0x00002580


	//   ....[12]....
        /*00b0*/ 	.word	0x000025f0


	//   ....[13]....
        /*00b4*/ 	.word	0x00002650


	//   ....[14]....
        /*00b8*/ 	.word	0x000026c0


	//   ....[15]....
        /*00bc*/ 	.word	0x00002720


	//   ....[16]....
        /*00c0*/ 	.word	0x00002790


	//   ....[17]....
        /*00c4*/ 	.word	0x000027f0


	//   ....[18]....
        /*00c8*/ 	.word	0x00002860


	//   ....[19]....
        /*00cc*/ 	.word	0x000028c0


	//----- nvinfo : EIATTR_EXIT_INSTR_OFFSETS
	.align		4
.L_2239:
        /*00d0*/ 	.byte	0x04, 0x1c
        /*00d2*/ 	.short	(.L_2241 - .L_2240)


	//   ....[0]....
.L_2240:
        /*00d4*/ 	.word	0x00002400


	//   ....[1]....
        /*00d8*/ 	.word	0x000024d0


	//----- nvinfo : EIATTR_MAX_THREADS
	.align		4
.L_2241:
        /*00dc*/ 	.byte	0x04, 0x05
        /*00de*/ 	.short	(.L_2243 - .L_2242)
.L_2242:
        /*00e0*/ 	.word	0x00000080
        /*00e4*/ 	.word	0x00000001
        /*00e8*/ 	.word	0x00000001


	//----- nvinfo : EIATTR_CRS_STACK_SIZE
	.align		4
.L_2243:
        /*00ec*/ 	.byte	0x04, 0x1e
        /*00ee*/ 	.short	(.L_2245 - .L_2244)
.L_2244:
        /*00f0*/ 	.word	0x00000000


	//----- nvinfo : EIATTR_CBANK_PARAM_SIZE
	.align		4
.L_2245:
        /*00f4*/ 	.byte	0x03, 0x19
        /*00f6*/ 	.short	0x0128


	//----- nvinfo : EIATTR_PARAM_CBANK
	.align		4
        /*00f8*/ 	.byte	0x04, 0x0a
        /*00fa*/ 	.short	(.L_2247 - .L_2246)
	.align		4
.L_2246:
        /*00fc*/ 	.word	index@(.nv.constant0._ZN10layer_norm31ln_parallel_residual_bwd_kernelINS_13Kernel_traitsIf6__halffS2_fjLj1536ELj1ELj1ELj4ELj8ENS_18Kernel_traits_baseILj1536EfS2_fS2_fjLj128EEEEELb0ELb0ELb0EEEvNS_9BwdParamsE)
        /*0100*/ 	.short	0x0210
        /*0102*/ 	.short	0x0128


	//----- nvinfo : EIATTR_SW_WAR
	.align		4
.L_2247:
        /*0104*/ 	.byte	0x04, 0x36
        /*0106*/ 	.short	(.L_2249 - .L_2248)
.L_2248:
        /*0108*/ 	.word	0x00000008
.L_2249:


//--------------------- .nv.info._ZN10layer_norm31ln_parallel_residual_bwd_kernelINS_13Kernel_traitsIf6__halffS2_fjLj1536ELj1ELj1ELj4ELj8ENS_18Kernel_traits_baseILj1536EfS2_fS2_fjLj128EEEEELb0ELb0ELb1EEEvNS_9BwdParamsE --------------------------
	.section	.nv.info._ZN10layer_norm31ln_parallel_residual_bwd_kernelINS_13Kernel_traitsIf6__halffS2_fjLj1536ELj1ELj1ELj4ELj8ENS_18Kernel_traits_baseILj1536EfS2_fS2_fjLj128EEEEELb0ELb0ELb1EEEvNS_9BwdParamsE,"",@"SHT_CUDA_INFO"
	.sectionflags	@""
	.align	4


	//----- nvinfo : EIATTR_CUDA_API_VERSION
	.align		4
        /*0000*/ 	.byte	0x04, 0x37
        /*0002*/ 	.short	(.L_2251 - .L_2250)
.L_2250:
        /*0004*/ 	.word	0x00000082


	//----- nvinfo : EIATTR_KPARAM_INFO
	.align		4
.L_2251:
        /*0008*/ 	.byte	0x04, 0x17
        /*000a*/ 	.short	(.L_2253 - .L_2252)
.L_2252:
        /*000c*/ 	.word	0x00000000
        /*0010*/ 	.short	0x0000
        /*0012*/ 	.short	0x0000
        /*0014*/ 	.byte	0x00, 0xf0, 0xa1, 0x04


	//----- nvinfo : EIATTR_SPARSE_MMA_MASK
	.align		4
.L_2253:
        /*0018*/ 	.byte	0x03, 0x50
        /*001a*/ 	.short	0x0000


	//----- nvinfo : EIATTR_MAXREG_COUNT
	.align		4
        /*001c*/ 	.byte	0x03, 0x1b
        /*001e*/ 	.short	0x00ff


	//----- nvinfo : EIATTR_NUM_BARRIERS
	.align		4
        /*0020*/ 	.byte	0x02, 0x4c
        /*0022*/ 	.byte	0x01
	.zero		1


	//----- nvinfo : EIATTR_MERCURY_ISA_VERSION
	.align		4
        /*0024*/ 	.byte	0x03, 0x5f
        /*0026*/ 	.short	0x0101


	//----- nvinfo : EIATTR_COOP_GROUP_MASK_REGIDS
	.align		4
        /*0028*/ 	.byte	0x04, 0x29
        /*002a*/ 	.short	(.L_2255 - .L_2254)


	//   ....[0]....
.L_2254:
        /*002c*/ 	.word	0xffffffff


	//   ....[1]....
        /*0030*/ 	.word	0xffffffff


	//   ....[2]....
        /*0034*/ 	.word	0xffffffff


	//   ....[3]....
        /*0038*/ 	.word	0xffffffff


	//   ....[4]....
        /*003c*/ 	.word	0xffffffff


	//   ....[5]....
        /*0040*/ 	.word	0xffffffff


	//   ....[6]....
        /*0044*/ 	.word	0xffffffff


	//   ....[7]....
        /*0048*/ 	.word	0xffffffff


	//   ....[8]....
        /*004c*/ 	.word	0xffffffff


	//   ....[9]....
        /*0050*/ 	.word	0xffffffff


	//   ....[10]....
        /*0054*/ 	.word	0x05000083


	//   ....[11]....
        /*0058*/ 	.word	0x05000083


	//   ....[12]....
        /*005c*/ 	.word	0x05000083


	//   ....[13]....
        /*0060*/ 	.word	0x05000083


	//   ....[14]....
        /*0064*/ 	.word	0x05000083


	//   ....[15]....
        /*0068*/ 	.word	0x05000083


	//   ....[16]....
        /*006c*/ 	.word	0x05000083


	//   ....[17]....
        /*0070*/ 	.word	0x05000083


	//   ....[18]....
        /*0074*/ 	.word	0x05000083


	//   ....[19]....
        /*0078*/ 	.word	0x05000083


	//----- nvinfo : EIATTR_COOP_GROUP_INSTR_OFFSETS
	.align		4
.L_2255:
        /*007c*/ 	.byte	0x04, 0x28
        /*007e*/ 	.short	(.L_2257 - .L_2256)


	//   ....[0]....
.L_2256:
        /*0080*/ 	.word	0x000012f0


	//   ....[1]....
        /*0084*/ 	.word	0x00001300


	//   ....[2]....
        /*0088*/ 	.word	0x00001330


	//   ....[3]....
        /*008c*/ 	.word	0x00001340


	//   ....[4]....
        /*0090*/ 	.word	0x00001370


	//   ....[5]....
        /*0094*/ 	.word	0x00001380


	//   ....[6]....
        /*0098*/ 	.word	0x000013b0


	//   ....[7]....
        /*009c*/ 	.word	0x000013c0


	//   ....[8]....
        /*00a0*/ 	.word	0x000013f0


	//   ....[9]....
        /*00a4*/ 	.word	0x00001400


	//   ....[10]....
        /*00a8*/ 	.word	0x00002460


	//   ....[11]....
        /*00ac*/ 	.word	0x000024b0


	//   ....[12]....
        /*00b0*/ 	.word	0x00002520


	//   ....[13]....
        /*00b4*/ 	.word	0x00002580


	//   ....[14]....
        /*00b8*/ 	.word	0x000025f0


	//   ....[15]....
        /*00bc*/ 	.word	0x00002650


	//   ....[16]....
        /*00c0*/ 	.word	0x000026c0


	//   ....[17]....
        /*00c4*/ 	.word	0x00002720


	//   ....[18]....
        /*00c8*/ 	.word	0x00002790


	//   ....[19]....
        /*00cc*/ 	.word	0x000027f0


	//----- nvinfo : EIATTR_EXIT_INSTR_OFFSETS
	.align		4
.L_2257:
        /*00d0*/ 	.byte	0x04, 0x1c
        /*00d2*/ 	.short	(.L_2259 - .L_2258)


	//   ....[0]....
.L_2258:
        /*00d4*/ 	.word	0x00002400


	//----- nvinfo : EIATTR_MAX_THREADS
	.align		4
.L_2259:
        /*00d8*/ 	.byte	0x04, 0x05
        /*00da*/ 	.short	(.L_2261 - .L_2260)
.L_2260:
        /*00dc*/ 	.word	0x00000080
        /*00e0*/ 	.word	0x00000001
        /*00e4*/ 	.word	0x00000001


	//----- nvinfo : EIATTR_CRS_STACK_SIZE
	.align		4
.L_2261:
        /*00e8*/ 	.byte	0x04, 0x1e
        /*00ea*/ 	.short	(.L_2263 - .L_2262)
.L_2262:
        /*00ec*/ 	.word	0x00000000


	//----- nvinfo : EIATTR_CBANK_PARAM_SIZE
	.align		4
.L_2263:
        /*00f0*/ 	.byte	0x03, 0x19
        /*00f2*/ 	.short	0x0128


	//----- nvinfo : EIATTR_PARAM_CBANK
	.align		4
        /*00f4*/ 	.byte	0x04, 0x0a
        /*00f6*/ 	.short	(.L_2265 - .L_2264)
	.align		4
.L_2264:
        /*00f8*/ 	.word	index@(.nv.constant0._ZN10layer_norm31ln_parallel_residual_bwd_kernelINS_13Kernel_traitsIf6__halffS2_fjLj1536ELj1ELj1ELj4ELj8ENS_18Kernel_traits_baseILj1536EfS2_fS2_fjLj128EEEEELb0ELb0ELb1EEEvNS_9BwdParamsE)
        /*00fc*/ 	.short	0x0210
        /*00fe*/ 	.short	0x0128


	//----- nvinfo : EIATTR_SW_WAR
	.align		4
.L_2265:
        /*0100*/ 	.byte	0x04, 0x36
        /*0102*/ 	.short	(.L_2267 - .L_2266)
.L_2266:
        /*0104*/ 	.word	0x00000008
.L_2267:


//--------------------- .nv.info._ZN10layer_norm31ln_parallel_residual_bwd_kernelINS_13Kernel_traitsIf6__halffS2_fjLj1536ELj1ELj1ELj4ELj8ENS_18Kernel_traits_baseILj1536EfS2_fS2_fjLj128EEEEELb0ELb1ELb0EEEvNS_9BwdParamsE --------------------------
	.section	.nv.info._ZN10layer_norm31ln_parallel_residual_bwd_kernelINS_13Kernel_traitsIf6__halffS2_fjLj1536ELj1ELj1ELj4ELj8ENS_18Kernel_traits_baseILj1536EfS2_fS2_fjLj128EEEEELb0ELb1ELb0EEEvNS_9BwdParamsE,"",@"SHT_CUDA_INFO"
	.sectionflags	@""
	.align	4


	//----- nvinfo : EIATTR_CUDA_API_VERSION
	.align		4
        /*0000*/ 	.byte	0x04, 0x37
        /*0002*/ 	.short	(.L_2269 - .L_2268)
.L_2268:
        /*0004*/ 	.word	0x00000082


	//----- nvinfo : EIATTR_KPARAM_INFO
	.align		4
.L_2269:
        /*0008*/ 	.byte	0x04, 0x17
        /*000a*/ 	.short	(.L_2271 - .L_2270)
.L_2270:
        /*000c*/ 	.word	0x00000000
        /*0010*/ 	.short	0x0000
        /*0012*/ 	.short	0x0000
        /*0014*/ 	.byte	0x00, 0xf0, 0xa1, 0x04


	//----- nvinfo : EIATTR_SPARSE_MMA_MASK
	.align		4
.L_2271:
        /*0018*/ 	.byte	0x03, 0x50
        /*001a*/ 	.short	0x0000


	//----- nvinfo : EIATTR_MAXREG_COUNT
	.align		4
        /*001c*/ 	.byte	0x03, 0x1b
        /*001e*/ 	.short	0x00ff


	//----- nvinfo : EIATTR_NUM_BARRIERS
	.align		4
        /*0020*/ 	.byte	0x02, 0x4c
        /*0022*/ 	.byte	0x01
	.zero		1


	//----- nvinfo : EIATTR_MERCURY_ISA_VERSION
	.align		4
        /*0024*/ 	.byte	0x03, 0x5f
        /*0026*/ 	.short	0x0101


	//----- nvinfo : EIATTR_COOP_GROUP_MASK_REGIDS
	.align		4
        /*0028*/ 	.byte	0x04, 0x29
        /*002a*/ 	.short	(.L_2273 - .L_2272)


	//   ....[0]....
.L_2272:
        /*002c*/ 	.word	0xffffffff


	//   ....[1]....
        /*0030*/ 	.word	0xffffffff


	//   ....[2]....
        /*0034*/ 	.word	0xffffffff


	//   ....[3]....
        /*0038*/ 	.word	0xffffffff


	//   ....[4]....
        /*003c*/ 	.word	0xffffffff


	//   ....[5]....
        /*0040*/ 	.word	0xffffffff


	//   ....[6]....
        /*0044*/ 	.word	0xffffffff


	//   ....[7]....
        /*0048*/ 	.word	0xffffffff


	//   ....[8]....
        /*004c*/ 	.word	0xffffffff


	//   ....[9]....
        /*0050*/ 	.word	0xffffffff


	//   ....[10]....
        /*0054*/ 	.word	0x05000062


	//   ....[11]....
        /*0058*/ 	.word	0x05000062


	//   ....[12]....
        /*005c*/ 	.word	0x05000062


	//   ....[13]....
        /*0060*/ 	.word	0x05000062


	//   ....[14]....
        /*0064*/ 	.word	0x05000062


	//   ....[15]....
        /*0068*/ 	.word	0x05000062


	//   ....[16]....
        /*006c*/ 	.word	0x05000062


	//   ....[17]....
        /*0070*/ 	.word	0x05000062


	//   ....[18]....
        /*0074*/ 	.word	0x05000062


	//   ....[19]....
        /*0078*/ 	.word	0x05000062


	//----- nvinfo : EIATTR_COOP_GROUP_INSTR_OFFSETS
	.align		4
.L_2273:
        /*007c*/ 	.byte	0x04, 0x28
        /*007e*/ 	.short	(.L_2275 - .L_2274)


	//   ....[0]....
.L_2274:
        /*0080*/ 	.word	0x00000e50


	//   ....[1]....
        /*0084*/ 	.word	0x00000e60


	//   ....[2]....
        /*0088*/ 	.word	0x00000e90


	//   ....[3]....
        /*008c*/ 	.word	0x00000ea0


	//   ....[4]....
        /*0090*/ 	.word	0x00000ed0


	//   ....[5]....
        /*0094*/ 	.word	0x00000ee0


	//   ....[6]....
        /*0098*/ 	.word	0x00000f10


	//   ....[7]....
        /*009c*/ 	.word	0x00000f20


	//   ....[8]....
        /*00a0*/ 	.word	0x00000f50


	//   ....[9]....
        /*00a4*/ 	.word	0x00000f60


	//   ....[10]....
        /*00a8*/ 	.word	0x00001e10


	//   ....[11]....
        /*00ac*/ 	.word	0x00001e60


	//   ....[12]....
        /*00b0*/ 	.word	0x00001ed0


	//   ....[13]....
        /*00b4*/ 	.word	0x00001f30


	//   ....[14]....
        /*00b8*/ 	.word	0x00001fa0


	//   ....[15]....
        /*00bc*/ 	.word	0x00002000


	//   ....[16]....
        /*00c0*/ 	.word	0x00002070


	//   ....[17]....
        /*00c4*/ 	.word	0x000020d0


	//   ....[18]....
        /*00c8*/ 	.word	0x00002140


	//   ....[19]....
        /*00cc*/ 	.word	0x000021a0


	//----- nvinfo : EIATTR_EXIT_INSTR_OFFSETS
	.align		4
.L_2275:
        /*00d0*/ 	.byte	0x04, 0x1c
        /*00d2*/ 	.short	(.L_2277 - .L_2276)


	//   ....[0]....
.L_2276:
        /*00d4*/ 	.word	0x00001d30


	//   ....[1]....
        /*00d8*/ 	.word	0x00001db0


	//----- nvinfo : EIATTR_MAX_THREADS
	.align		4
.L_2277:
        /*00dc*/ 	.byte	0x04, 0x05
        /*00de*/ 	.short	(.L_2279 - .L_2278)
.L_2278:
        /*00e0*/ 	.word	0x00000080
        /*00e4*/ 	.word	0x00000001
        /*00e8*/ 	.word	0x00000001


	//----- nvinfo : EIATTR_CRS_STACK_SIZE
	.align		4
.L_2279:
        /*00ec*/ 	.byte	0x04, 0x1e
        /*00ee*/ 	.short	(.L_2281 - .L_2280)
.L_2280:
        /*00f0*/ 	.word	0x00000000


	//----- nvinfo : EIATTR_CBANK_PARAM_SIZE
	.align		4
.L_2281:
        /*00f4*/ 	.byte	0x03, 0x19
        /*00f6*/ 	.short	0x0128


	//----- nvinfo : EIATTR_PARAM_CBANK
	.align		4
        /*00f8*/ 	.byte	0x04, 0x0a
        /*00fa*/ 	.short	(.L_2283 - .L_2282)
	.align		4
.L_2282:
        /*00fc*/ 	.word	index@(.nv.constant0._ZN10layer_norm31ln_parallel_residual_bwd_kernelINS_13Kernel_traitsIf6__halffS2_fjLj1536ELj1ELj1ELj4ELj8ENS_18Kernel_traits_baseILj1536EfS2_fS2_fjLj128EEEEELb0ELb1ELb0EEEvNS_9BwdParamsE)
        /*0100*/ 	.short	0x0210
        /*0102*/ 	.short	0x0128


	//----- nvinfo : EIATTR_SW_WAR
	.align		4
.L_2283:
        /*0104*/ 	.byte	0x04, 0x36
        /*0106*/ 	.short	(.L_2285 - .L_2284)
.L_2284:
        /*0108*/ 	.word	0x00000008
.L_2285:


//--------------------- .nv.info._ZN10layer_norm31ln_parallel_residual_bwd_kernelINS_13Kernel_traitsIf6__halffS2_fjLj1536ELj1ELj1ELj4ELj8ENS_18Kernel_traits_baseILj1536EfS2_fS2_fjLj128EEEEELb0ELb1ELb1EEEvNS_9BwdParamsE --------------------------
	.section	.nv.info._ZN10layer_norm31ln_parallel_residual_bwd_kernelINS_13Kernel_traitsIf6__halffS2_fjLj1536ELj1ELj1ELj4ELj8ENS_18Kernel_traits_baseILj1536EfS2_fS2_fjLj128EEEEELb0ELb1ELb1EEEvNS_9BwdParamsE,"",@"SHT_CUDA_INFO"
	.sectionflags	@""
	.align	4


	//----- nvinfo : EIATTR_CUDA_API_VERSION
	.align		4
        /*0000*/ 	.byte	0x04, 0x37
        /*0002*/ 	.short	(.L_2287 - .L_2286)
.L_2286:
        /*0004*/ 	.word	0x00000082


	//----- nvinfo : EIATTR_KPARAM_INFO
	.align		4
.L_2287:
        /*0008*/ 	.byte	0x04, 0x17
        /*000a*/ 	.short	(.L_2289 - .L_2288)
.L_2288:
        /*000c*/ 	.word	0x00000000
        /*0010*/ 	.short	0x0000
        /*0012*/ 	.short	0x0000
        /*0014*/ 	.byte	0x00, 0xf0, 0xa1, 0x04


	//----- nvinfo : EIATTR_SPARSE_MMA_MASK
	.align		4
.L_2289:
        /*0018*/ 	.byte	0x03, 0x50
        /*001a*/ 	.short	0x0000


	//----- nvinfo : EIATTR_MAXREG_COUNT
	.align		4
        /*001c*/ 	.byte	0x03, 0x1b
        /*001e*/ 	.short	0x00ff


	//----- nvinfo : EIATTR_NUM_BARRIERS
	.align		4
        /*0020*/ 	.byte	0x02, 0x4c
        /*0022*/ 	.byte	0x01
	.zero		1


	//----- nvinfo : EIATTR_MERCURY_ISA_VERSION
	.align		4
        /*0024*/ 	.byte	0x03, 0x5f
        /*0026*/ 	.short	0x0101


	//----- nvinfo : EIATTR_COOP_GROUP_MASK_REGIDS
	.align		4
        /*0028*/ 	.byte	0x04, 0x29
        /*002a*/ 	.short	(.L_2291 - .L_2290)


	//   ....[0]....
.L_2290:
        /*002c*/ 	.word	0xffffffff


	//   ....[1]....
        /*0030*/ 	.word	0xffffffff


	//   ....[2]....
        /*0034*/ 	.word	0xffffffff


	//   ....[3]....
        /*0038*/ 	.word	0xffffffff


	//   ....[4]....
        /*003c*/ 	.word	0xffffffff


	//   ....[5]....
        /*0040*/ 	.word	0xffffffff


	//   ....[6]....
        /*0044*/ 	.word	0xffffffff


	//   ....[7]....
        /*0048*/ 	.word	0xffffffff


	//   ....[8]....
        /*004c*/ 	.word	0xffffffff


	//   ....[9]....
        /*0050*/ 	.word	0xffffffff


	//   ....[10]....
        /*0054*/ 	.word	0x05000064


	//   ....[11]....
        /*0058*/ 	.word	0x05000064


	//   ....[12]....
        /*005c*/ 	.word	0x05000064


	//   ....[13]....
        /*0060*/ 	.word	0x05000064


	//   ....[14]....
        /*0064*/ 	.word	0x05000064


	//   ....[15]....
        /*0068*/ 	.word	0x05000064


	//   ....[16]....
        /*006c*/ 	.word	0x05000064


	//   ....[17]....
        /*0070*/ 	.word	0x05000064


	//   ....[18]....
        /*0074*/ 	.word	0x05000064


	//   ....[19]....
        /*0078*/ 	.word	0x05000064


	//----- nvinfo : EIATTR_COOP_GROUP_INSTR_OFFSETS
	.align		4
.L_2291:
        /*007c*/ 	.byte	0x04, 0x28
        /*007e*/ 	.short	(.L_2293 - .L_2292)


	//   ....[0]....
.L_2292:
        /*0080*/ 	.word	0x00000d70


	//   ....[1]....
        /*0084*/ 	.word	0x00000d80


	//   ....[2]....
        /*0088*/ 	.word	0x00000db0


	//   ....[3]....
        /*008c*/ 	.word	0x00000dc0


	//   ....[4]....
        /*0090*/ 	.word	0x00000df0


	//   ....[5]....
        /*0094*/ 	.word	0x00000e00


	//   ....[6]....
        /*0098*/ 	.word	0x00000e30


	//   ....[7]....
        /*009c*/ 	.word	0x00000e40


	//   ....[8]....
        /*00a0*/ 	.word	0x00000e70


	//   ....[9]....
        /*00a4*/ 	.word	0x00000e80


	//   ....[10]....
        /*00a8*/ 	.word	0x00001d30


	//   ....[11]....
        /*00ac*/ 	.word	0x00001d80


	//   ....[12]....
        /*00b0*/ 	.word	0x00001df0


	//   ....[13]....
        /*00b4*/ 	.word	0x00001e50


	//   ....[14]....
        /*00b8*/ 	.word	0x00001ec0


	//   ....[15]....
        /*00bc*/ 	.word	0x00001f20


	//   ....[16]....
        /*00c0*/ 	.word	0x00001f90


	//   ....[17]....
        /*00c4*/ 	.word	0x00001ff0


	//   ....[18]....
        /*00c8*/ 	.word	0x00002060


	//   ....[19]....
        /*00cc*/ 	.word	0x000020c0


	//----- nvinfo : EIATTR_EXIT_INSTR_OFFSETS
	.align		4
.L_2293:
        /*00d0*/ 	.byte	0x04, 0x1c
        /*00d2*/ 	.short	(.L_2295 - .L_2294)


	//   ....[0]....
.L_2294:
        /*00d4*/ 	.word	0x00001cd0


	//----- nvinfo : EIATTR_MAX_THREADS
	.align		4
.L_2295:
        /*00d8*/ 	.byte	0x04, 0x05
        /*00da*/ 	.short	(.L_2297 - .L_2296)
.L_2296:
        /*00dc*/ 	.word	0x00000080
        /*00e0*/ 	.word	0x00000001
        /*00e4*/ 	.word	0x00000001


	//----- nvinfo : EIATTR_CRS_STACK_SIZE
	.align		4
.L_2297:
        /*00e8*/ 	.byte	0x04, 0x1e
        /*00ea*/ 	.short	(.L_2299 - .L_2298)
.L_2298:
        /*00ec*/ 	.word	0x00000000


	//----- nvinfo : EIATTR_CBANK_PARAM_SIZE
	.align		4
.L_2299:
        /*00f0*/ 	.byte	0x03, 0x19
        /*00f2*/ 	.short	0x0128


	//----- nvinfo : EIATTR_PARAM_CBANK
	.align		4
        /*00f4*/ 	.byte	0x04, 0x0a
        /*00f6*/ 	.short	(.L_2301 - .L_2300)
	.align		4
.L_2300:
        /*00f8*/ 	.word	index@(.nv.constant0._ZN10layer_norm31ln_parallel_residual_bwd_kernelINS_13Kernel_traitsIf6__halffS2_fjLj1536ELj1ELj1ELj4ELj8ENS_18Kernel_traits_baseILj1536EfS2_fS2_fjLj128EEEEELb0ELb1ELb1EEEvNS_9BwdParamsE)
        /*00fc*/ 	.short	0x0210
        /*00fe*/ 	.short	0x0128


	//----- nvinfo : EIATTR_SW_WAR
	.align		4
.L_2301:
        /*0100*/ 	.byte	0x04, 0x36
        /*0102*/ 	.short	(.L_2303 - .L_2302)
.L_2302:
        /*0104*/ 	.word	0x00000008
.L_2303:


//--------------------- .nv.info._ZN10layer_norm31ln_parallel_residual_bwd_kernelINS_13Kernel_traitsIf6__halffS2_fjLj1536ELj1ELj1ELj4ELj8ENS_18Kernel_traits_baseILj1536EfS2_fS2_fjLj128EEEEELb1ELb0ELb0EEEvNS_9BwdParamsE --------------------------
	.section	.nv.info._ZN10layer_norm31ln_parallel_residual_bwd_kernelINS_13Kernel_traitsIf6__halffS2_fjLj1536ELj1ELj1ELj4ELj8ENS_18Kernel_traits_baseILj1536EfS2_fS2_fjLj128EEEEELb1ELb0ELb0EEEvNS_9BwdParamsE,"",@"SHT_CUDA_INFO"
	.sectionflags	@""
	.align	4


	//----- nvinfo : EIATTR_CUDA_API_VERSION
	.align		4
        /*0000*/ 	.byte	0x04, 0x37
        /*0002*/ 	.short	(.L_2305 - .L_2304)
.L_2304:
        /*0004*/ 	.word	0x00000082


	//----- nvinfo : EIATTR_KPARAM_INFO
	.align		4
.L_2305:
        /*0008*/ 	.byte	0x04, 0x17
        /*000a*/ 	.short	(.L_2307 - .L_2306)
.L_2306:
        /*000c*/ 	.word	0x00000000
        /*0010*/ 	.short	0x0000
        /*0012*/ 	.short	0x0000
        /*0014*/ 	.byte	0x00, 0xf0, 0xa1, 0x04


	//----- nvinfo : EIATTR_SPARSE_MMA_MASK
	.align		4
.L_2307:
        /*0018*/ 	.byte	0x03, 0x50
        /*001a*/ 	.short	0x0000


	//----- nvinfo : EIATTR_MAXREG_COUNT
	.align		4
        /*001c*/ 	.byte	0x03, 0x1b
        /*001e*/ 	.short	0x00ff


	//----- nvinfo : EIATTR_NUM_BARRIERS
	.align		4
        /*0020*/ 	.byte	0x02, 0x4c
        /*0022*/ 	.byte	0x01
	.zero		1


	//----- nvinfo : EIATTR_MERCURY_ISA_VERSION
	.align		4
        /*0024*/ 	.byte	0x03, 0x5f
        /*0026*/ 	.short	0x0101


	//----- nvinfo : EIATTR_COOP_GROUP_MASK_REGIDS
	.align		4
        /*0028*/ 	.byte	0x04, 0x29
        /*002a*/ 	.short	(.L_2309 - .L_2308)


	//   ....[0]....
.L_2308:
        /*002c*/ 	.word	0xffffffff


	//   ....[1]....
        /*0030*/ 	.word	0xffffffff


	//   ....[2]....
        /*0034*/ 	.word	0xffffffff


	//   ....[3]....
        /*0038*/ 	.word	0xffffffff


	//   ....[4]....
        /*003c*/ 	.word	0xffffffff


	//   ....[5]....
        /*0040*/ 	.word	0xffffffff


	//   ....[6]....
        /*0044*/ 	.word	0xffffffff


	//   ....[7]....
        /*0048*/ 	.word	0xffffffff


	//   ....[8]....
        /*004c*/ 	.word	0xffffffff


	//   ....[9]....
        /*0050*/ 	.word	0xffffffff


	//   ....[10]....
        /*0054*/ 	.word	0x0500008e


	//   ....[11]....
        /*0058*/ 	.word	0x0500008e


	//   ....[12]....
        /*005c*/ 	.word	0x0500008e


	//   ....[13]....
        /*0060*/ 	.word	0x0500008e


	//   ....[14]....
        /*0064*/ 	.word	0x0500008e


	//   ....[15]....
        /*0068*/ 	.word	0x0500008e


	//   ....[16]....
        /*006c*/ 	.word	0x0500008e


	//   ....[17]....
        /*0070*/ 	.word	0x0500008e


	//   ....[18]....
        /*0074*/ 	.word	0x0500008e


	//   ....[19]....
        /*0078*/ 	.word	0x0500008e


	//----- nvinfo : EIATTR_COOP_GROUP_INSTR_OFFSETS
	.align		4
.L_2309:
        /*007c*/ 	.byte	0x04, 0x28
        /*007e*/ 	.short	(.L_2311 - .L_2310)


	//   ....[0]....
.L_2310:
        /*0080*/ 	.word	0x00001640


	//   ....[1]....
        /*0084*/ 	.word	0x00001650


	//   ....[2]....
        /*0088*/ 	.word	0x00001680


	//   ....[3]....
        /*008c*/ 	.word	0x00001690


	//   ....[4]....
        /*0090*/ 	.word	0x000016c0


	//   ....[5]....
        /*0094*/ 	.word	0x000016d0


	//   ....[6]....
        /*0098*/ 	.word	0x00001700


	//   ....[7]....
        /*009c*/ 	.word	0x00001710


	//   ....[8]....
        /*00a0*/ 	.word	0x00001740


	//   ....[9]....
        /*00a4*/ 	.word	0x00001750


	//   ....[10]....
        /*00a8*/ 	.word	0x00002c20


	//   ....[11]....
        /*00ac*/ 	.word	0x00002c70


	//   ....[12]....
        /*00b0*/ 	.word	0x00002ce0


	//   ....[13]....
        /*00b4*/ 	.word	0x00002d40


	//   ....[14]....
        /*00b8*/ 	.word	0x00002db0


	//   ....[15]....
        /*00bc*/ 	.word	0x00002e10


	//   ....[16]....
        /*00c0*/ 	.word	0x00002e80


	//   ....[17]....
        /*00c4*/ 	.word	0x00002ee0


	//   ....[18]....
        /*00c8*/ 	.word	0x00002f50


	//   ....[19]....
        /*00cc*/ 	.word	0x00002fb0


	//----- nvinfo : EIATTR_EXIT_INSTR_OFFSETS
	.align		4
.L_2311:
        /*00d0*/ 	.byte	0x04, 0x1c
        /*00d2*/ 	.short	(.L_2313 - .L_2312)


	//   ....[0]....
.L_2312:
        /*00d4*/ 	.word	0x00002af0


	//   ....[1]....
        /*00d8*/ 	.word	0x00002bc0


	//----- nvinfo : EIATTR_MAX_THREADS
	.align		4
.L_2313:
        /*00dc*/ 	.byte	0x04, 0x05
        /*00de*/ 	.short	(.L_2315 - .L_2314)
.L_2314:
        /*00e0*/ 	.word	0x00000080
        /*00e4*/ 	.word	0x00000001
        /*00e8*/ 	.word	0x00000001


	//----- nvinfo : EIATTR_CRS_STACK_SIZE
	.align		4
.L_2315:
        /*00ec*/ 	.byte	0x04, 0x1e
        /*00ee*/ 	.short	(.L_2317 - .L_2316)
.L_2316:
        /*00f0*/ 	.word	0x00000000


	//----- nvinfo : EIATTR_CBANK_PARAM_SIZE
	.align		4
.L_2317:
        /*00f4*/ 	.byte	0x03, 0x19
        /*00f6*/ 	.short	0x0128


	//----- nvinfo : EIATTR_PARAM_CBANK
	.align		4
        /*00f8*/ 	.byte	0x04, 0x0a
        /*00fa*/ 	.short	(.L_2319 - .L_2318)
	.align		4
.L_2318:
        /*00fc*/ 	.word	index@(.nv.constant0._ZN10layer_norm31ln_parallel_residual_bwd_kernelINS_13Kernel_traitsIf6__halffS2_fjLj1536ELj1ELj1ELj4ELj8ENS_18Kernel_traits_baseILj1536EfS2_fS2_fjLj128EEEEELb1ELb0ELb0EEEvNS_9BwdParamsE)
        /*0100*/ 	.short	0x0210
        /*0102*/ 	.short	0x0128


	//----- nvinfo : EIATTR_SW_WAR
	.align		4
.L_2319:
        /*0104*/ 	.byte	0x04, 0x36
        /*0106*/ 	.short	(.L_2321 - .L_2320)
.L_2320:
        /*0108*/ 	.word	0x00000008
.L_2321:


//--------------------- .nv.info._ZN10layer_norm31ln_parallel_residual_bwd_kernelINS_13Kernel_traitsIf6__halffS2_fjLj1536ELj1ELj1ELj4ELj8ENS_18Kernel_traits_baseILj1536EfS2_fS2_fjLj128EEEEELb1ELb0ELb1EEEvNS_9BwdParamsE --------------------------
	.section	.nv.info._ZN10layer_norm31ln_parallel_residual_bwd_kernelINS_13Kernel_traitsIf6__halffS2_fjLj1536ELj1ELj1ELj4ELj8ENS_18Kernel_traits_baseILj1536EfS2_fS2_fjLj128EEEEELb1ELb0ELb1EEEvNS_9BwdParamsE,"",@"SHT_CUDA_INFO"
	.sectionflags	@""
	.align	4


	//----- nvinfo : EIATTR_CUDA_API_VERSION
	.align		4
        /*0000*/ 	.byte	0x04, 0x37
        /*0002*/ 	.short	(.L_2323 - .L_2322)
.L_2322:
        /*0004*/ 	.word	0x00000082


	//----- nvinfo : EIATTR_KPARAM_INFO
	.align		4
.L_2323:
        /*0008*/ 	.byte	0x04, 0x17
        /*000a*/ 	.short	(.L_2325 - .L_2324)
.L_2324:
        /*000c*/ 	.word	0x00000000
        /*0010*/ 	.short	0x0000
        /*0012*/ 	.short	0x0000
        /*0014*/ 	.byte	0x00, 0xf0, 0xa1, 0x04


	//----- nvinfo : EIATTR_SPARSE_MMA_MASK
	.align		4
.L_2325:
        /*0018*/ 	.byte	0x03, 0x50
        /*001a*/ 	.short	0x0000


	//----- nvinfo : EIATTR_MAXREG_COUNT
	.align		4
        /*001c*/ 	.byte	0x03, 0x1b
        /*001e*/ 	.short	0x00ff


	//----- nvinfo : EIATTR_NUM_BARRIERS
	.align		4
        /*0020*/ 	.byte	0x02, 0x4c
        /*0022*/ 	.byte	0x01
	.zero		1


	//----- nvinfo : EIATTR_MERCURY_ISA_VERSION
	.align		4
        /*0024*/ 	.byte	0x03, 0x5f
        /*0026*/ 	.short	0x0101


	//----- nvinfo : EIATTR_COOP_GROUP_MASK_REGIDS
	.align		4
        /*0028*/ 	.byte	0x04, 0x29
        /*002a*/ 	.short	(.L_2327 - .L_2326)


	//   ....[0]....
.L_2326:
        /*002c*/ 	.word	0xffffffff


	//   ....[1]....
        /*0030*/ 	.word	0xffffffff


	//   ....[2]....
        /*0034*/ 	.word	0xffffffff


	//   ....[3]....
        /*0038*/ 	.word	0xffffffff


	//   ....[4]....
        /*003c*/ 	.word	0xffffffff


	//   ....[5]....
        /*0040*/ 	.word	0xffffffff


	//   ....[6]....
        /*0044*/ 	.word	0xffffffff


	//   ....[7]....
        /*0048*/ 	.word	0xffffffff


	//   ....[8]....
        /*004c*/ 	.word	0xffffffff


	//   ....[9]....
        /*0050*/ 	.word	0xffffffff


	//   ....[10]....
        /*0054*/ 	.word	0x0500006a


	//   ....[11]....
        /*0058*/ 	.word	0x0500006a


	//   ....[12]....
        /*005c*/ 	.word	0x0500006a


	//   ....[13]....
        /*0060*/ 	.word	0x0500006a


	//   ....[14]....
        /*0064*/ 	.word	0x0500006a


	//   ....[15]....
        /*0068*/ 	.word	0x0500006a


	//   ....[16]....
        /*006c*/ 	.word	0x0500006a


	//   ....[17]....
        /*0070*/ 	.word	0x0500006a


	//   ....[18]....
        /*0074*/ 	.word	0x0500006a


	//   ....[19]....
        /*0078*/ 	.word	0x0500006a


	//----- nvinfo : EIATTR_COOP_GROUP_INSTR_OFFSETS
	.align		4
.L_2327:
        /*007c*/ 	.byte	0x04, 0x28
        /*007e*/ 	.short	(.L_2329 - .L_2328)


	//   ....[0]....
.L_2328:
        /*0080*/ 	.word	0x00001470


	//   ....[1]....
        /*0084*/ 	.word	0x00001480


	//   ....[2]....
        /*0088*/ 	.word	0x000014b0


	//   ....[3]....
        /*008c*/ 	.word	0x000014c0


	//   ....[4]....
        /*0090*/ 	.word	0x000014f0


	//   ....[5]....
        /*0094*/ 	.word	0x00001500


	//   ....[6]....
        /*0098*/ 	.word	0x00001530


	//   ....[7]....
        /*009c*/ 	.word	0x00001540


	//   ....[8]....
        /*00a0*/ 	.word	0x00001570


	//   ....[9]....
        /*00a4*/ 	.word	0x00001580


	//   ....[10]....
        /*00a8*/ 	.word	0x00002970


	//   ....[11]....
        /*00ac*/ 	.word	0x000029c0


	//   ....[12]....
        /*00b0*/ 	.word	0x00002a30


	//   ....[13]....
        /*00b4*/ 	.word	0x00002a90


	//   ....[14]....
        /*00b8*/ 	.word	0x00002b00


	//   ....[15]....
        /*00bc*/ 	.word	0x00002b60


	//   ....[16]....
        /*00c0*/ 	.word	0x00002bd0


	//   ....[17]....
        /*00c4*/ 	.word	0x00002c30


	//   ....[18]....
        /*00c8*/ 	.word	0x00002ca0


	//   ....[19]....
        /*00cc*/ 	.word	0x00002d00


	//----- nvinfo : EIATTR_EXIT_INSTR_OFFSETS
	.align		4
.L_2329:
        /*00d0*/ 	.byte	0x04, 0x1c
        /*00d2*/ 	.short	(.L_2331 - .L_2330)


	//   ....[0]....
.L_2330:
        /*00d4*/ 	.word	0x00002910


	//----- nvinfo : EIATTR_MAX_THREADS
	.align		4
.L_2331:
        /*00d8*/ 	.byte	0x04, 0x05
        /*00da*/ 	.short	(.L_2333 - .L_2332)
.L_2332:
        /*00dc*/ 	.word	0x00000080
        /*00e0*/ 	.word	0x00000001
        /*00e4*/ 	.word	0x00000001


	//----- nvinfo : EIATTR_CRS_STACK_SIZE
	.align		4
.L_2333:
        /*00e8*/ 	.byte	0x04, 0x1e
        /*00ea*/ 	.short	(.L_2335 - .L_2334)
.L_2334:
        /*00ec*/ 	.word	0x00000000


	//----- nvinfo : EIATTR_CBANK_PARAM_SIZE
	.align		4
.L_2335:
        /*00f0*/ 	.byte	0x03, 0x19
        /*00f2*/ 	.short	0x0128


	//----- nvinfo : EIATTR_PARAM_CBANK
	.align		4
        /*00f4*/ 	.byte	0x04, 0x0a
        /*00f6*/ 	.short	(.L_2337 - .L_2336)
	.align		4
.L_2336:
        /*00f8*/ 	.word	index@(.nv.constant0._ZN10layer_norm31ln_parallel_residual_bwd_kernelINS_13Kernel_traitsIf6__halffS2_fjLj1536ELj1ELj1ELj4ELj8ENS_18Kernel_traits_baseILj1536EfS2_fS2_fjLj128EEEEELb1ELb0ELb1EEEvNS_9BwdParamsE)
        /*00fc*/ 	.short	0x0210
        /*00fe*/ 	.short	0x0128


	//----- nvinfo : EIATTR_SW_WAR
	.align		4
.L_2337:
        /*0100*/ 	.byte	0x04, 0x36
        /*0102*/ 	.short	(.L_2339 - .L_2338)
.L_2338:
        /*0104*/ 	.word	0x00000008
.L_2339:


//--------------------- .nv.info._ZN10layer_norm22ln_bwd_finalize_kernelINS_22Kernel_traits_finalizeILj1536Ef6__halffS2_fjLb0ELj1024ELj4ENS_18Kernel_traits_baseILj1536EfS2_fS2_fjLj1024EEEEELb0ELb0EEEvNS_9BwdParamsE --------------------------
	.section	.nv.info._ZN10layer_norm22ln_bwd_finalize_kernelINS_22Kernel_traits_finalizeILj1536Ef6__halffS2_fjLb0ELj1024ELj4ENS_18Kernel_traits_baseILj1536EfS2_fS2_fjLj1024EEEEELb0ELb0EEEvNS_9BwdParamsE,"",@"SHT_CUDA_INFO"
	.sectionflags	@""
	.align	4


	//----- nvinfo : EIATTR_CUDA_API_VERSION
	.align		4
        /*0000*/ 	.byte	0x04, 0x37
        /*0002*/ 	.short	(.L_2341 - .L_2340)
.L_2340:
        /*0004*/ 	.word	0x00000082


	//----- nvinfo : EIATTR_KPARAM_INFO
	.align		4
.L_2341:
        /*0008*/ 	.byte	0x04, 0x17
        /*000a*/ 	.short	(.L_2343 - .L_2342)
.L_2342:
        /*000c*/ 	.word	0x00000000
        /*0010*/ 	.short	0x0000
        /*0012*/ 	.short	0x0000
        /*0014*/ 	.byte	0x00, 0xf0, 0xa1, 0x04


	//----- nvinfo : EIATTR_SPARSE_MMA_MASK
	.align		4
.L_2343:
        /*0018*/ 	.byte	0x03, 0x50
        /*001a*/ 	.short	0x0000


	//----- nvinfo : EIATTR_MAXREG_COUNT
	.align		4
        /*001c*/ 	.byte	0x03, 0x1b
        /*001e*/ 	.short	0x0040


	//----- nvinfo : EIATTR_NUM_BARRIERS
	.align		4
        /*0020*/ 	.byte	0x02, 0x4c
        /*0022*/ 	.byte	0x01
	.zero		1


	//----- nvinfo : EIATTR_MERCURY_ISA_VERSION
	.align		4
        /*0024*/ 	.byte	0x03, 0x5f
        /*0026*/ 	.short	0x0101


	//----- nvinfo : EIATTR_COOP_GROUP_MASK_REGIDS
	.align		4
        /*0028*/ 	.byte	0x04, 0x29
        /*002a*/ 	.short	(.L_2345 - .L_2344)


	//   ....[0]....
.L_2344:
        /*002c*/ 	.word	0xffffffff


	//   ....[1]....
        /*0030*/ 	.word	0xffffffff


	//   ....[2]....
        /*0034*/ 	.word	0xffffffff


	//   ....[3]....
        /*0038*/ 	.word	0xffffffff


	//   ....[4]....
        /*003c*/ 	.word	0xffffffff


	//   ....[5]....
        /*0040*/ 	.word	0xffffffff


	//   ....[6]....
        /*0044*/ 	.word	0xffffffff


	//   ....[7]....
        /*0048*/ 	.word	0xffffffff


	//   ....[8]....
        /*004c*/ 	.word	0xffffffff


	//   ....[9]....
        /*0050*/ 	.word	0xffffffff


	//   ....[10]....
        /*0054*/ 	.word	0x05000013


	//   ....[11]....
        /*0058*/ 	.word	0x05000013


	//   ....[12]....
        /*005c*/ 	.word	0x05000013


	//   ....[13]....
        /*0060*/ 	.word	0x05000013


	//   ....[14]....
        /*0064*/ 	.word	0x05000013


	//   ....[15]....
        /*0068*/ 	.word	0x05000013


	//   ....[16]....
        /*006c*/ 	.word	0x05000013


	//   ....[17]....
        /*0070*/ 	.word	0x05000013


	//   ....[18]....
        /*0074*/ 	.word	0x05000013


	//   ....[19]....
        /*0078*/ 	.word	0x05000013


	//----- nvinfo : EIATTR_COOP_GROUP_INSTR_OFFSETS
	.align		4
.L_2345:
        /*007c*/ 	.byte	0x04, 0x28
        /*007e*/ 	.short	(.L_2347 - .L_2346)


	//   ....[0]....
.L_2346:
        /*0080*/ 	.word	0x000008e0


	//   ....[1]....
        /*0084*/ 	.word	0x000008f0


	//   ....[2]....
        /*0088*/ 	.word	0x00000920


	//   ....[3]....
        /*008c*/ 	.word	0x00000930


	//   ....[4]....
        /*0090*/ 	.word	0x00000960


	//   ....[5]....
        /*0094*/ 	.word	0x00000970


	//   ....[6]....
        /*0098*/ 	.word	0x000009a0


	//   ....[7]....
        /*009c*/ 	.word	0x000009b0


	//   ....[8]....
        /*00a0*/ 	.word	0x000009e0


	//   ....[9]....
        /*00a4*/ 	.word	0x000009f0


	//   ....[10]....
        /*00a8*/ 	.word	0x00000bf0


	//   ....[11]....
        /*00ac*/ 	.word	0x00000c60


	//   ....[12]....
        /*00b0*/ 	.word	0x00000cd0


	//   ....[13]....
        /*00b4*/ 	.word	0x00000d40


	//   ....[14]....
        /*00b8*/ 	.word	0x00000db0


	//   ....[15]....
        /*00bc*/ 	.word	0x00000e10


	//   ....[16]....
        /*00c0*/ 	.word	0x00000e80


	//   ....[17]....
        /*00c4*/ 	.word	0x00000ef0


	//   ....[18]....
        /*00c8*/ 	.word	0x00000f60


	//   ....[19]....
        /*00cc*/ 	.word	0x00000fd0


	//----- nvinfo : EIATTR_EXIT_INSTR_OFFSETS
	.align		4
.L_2347:
        /*00d0*/ 	.byte	0x04, 0x1c
        /*00d2*/ 	.short	(.L_2349 - .L_2348)


	//   ....[0]....
.L_2348:
        /*00d4*/ 	.word	0x00000070


	//   ....[1]....
        /*00d8*/ 	.word	0x00000b90


	//----- nvinfo : EIATTR_MAX_THREADS
	.align		4
.L_2349:
        /*00dc*/ 	.byte	0x04, 0x05
        /*00de*/ 	.short	(.L_2351 - .L_2350)
.L_2350:
        /*00e0*/ 	.word	0x00000400
        /*00e4*/ 	.word	0x00000001
        /*00e8*/ 	.word	0x00000001


	//----- nvinfo : EIATTR_CRS_STACK_SIZE
	.align		4
.L_2351:
        /*00ec*/ 	.byte	0x04, 0x1e
        /*00ee*/ 	.short	(.L_2353 - .L_2352)
.L_2352:
        /*00f0*/ 	.word	0x00000000


	//----- nvinfo : EIATTR_CBANK_PARAM_SIZE
	.align		4
.L_2353:
        /*00f4*/ 	.byte	0x03, 0x19
        /*00f6*/ 	.short	0x0128


	//----- nvinfo : EIATTR_PARAM_CBANK
	.align		4
        /*00f8*/ 	.byte	0x04, 0x0a
        /*00fa*/ 	.short	(.L_2355 - .L_2354)
	.align		4
.L_2354:
        /*00fc*/ 	.word	index@(.nv.constant0._ZN10layer_norm22ln_bwd_finalize_kernelINS_22Kernel_traits_finalizeILj1536Ef6__halffS2_fjLb0ELj1024ELj4ENS_18Kernel_traits_baseILj1536EfS2_fS2_fjLj1024EEEEELb0ELb0EEEvNS_9BwdParamsE)
        /*0100*/ 	.short	0x0210
        /*0102*/ 	.short	0x0128


	//----- nvinfo : EIATTR_SW_WAR
	.align		4
.L_2355:
        /*0104*/ 	.byte	0x04, 0x36
        /*0106*/ 	.short	(.L_2357 - .L_2356)
.L_2356:
        /*0108*/ 	.word	0x00000008
.L_2357:


//--------------------- .nv.info._ZN10layer_norm40ln_parallel_residual_bwd_finalize_kernelINS_22Kernel_traits_finalizeILj1536Ef6__halffS2_fjLb0ELj1024ELj4ENS_18Kernel_traits_baseILj1536EfS2_fS2_fjLj1024EEEEELb0EEEvNS_9BwdParamsE --------------------------
	.section	.nv.info._ZN10layer_norm40ln_parallel_residual_bwd_finalize_kernelINS_22Kernel_traits_finalizeILj1536Ef6__halffS2_fjLb0ELj1024ELj4ENS_18Kernel_traits_baseILj1536EfS2_fS2_fjLj1024EEEEELb0EEEvNS_9BwdParamsE,"",@"SHT_CUDA_INFO"
	.sectionflags	@""
	.align	4


	//----- nvinfo : EIATTR_CUDA_API_VERSION
	.align		4
        /*0000*/ 	.byte	0x04, 0x37
        /*0002*/ 	.short	(.L_2359 - .L_2358)
.L_2358:
        /*0004*/ 	.word	0x00000082


	//----- nvinfo : EIATTR_KPARAM_INFO
	.align		4
.L_2359:
        /*0008*/ 	.byte	0x04, 0x17
        /*000a*/ 	.short	(.L_2361 - .L_2360)
.L_2360:
        /*000c*/ 	.word	0x00000000
        /*0010*/ 	.short	0x0000
        /*0012*/ 	.short	0x0000
        /*0014*/ 	.byte	0x00, 0xf0, 0xa1, 0x04


	//----- nvinfo : EIATTR_SPARSE_MMA_MASK
	.align		4
.L_2361:
        /*0018*/ 	.byte	0x03, 0x50
        /*001a*/ 	.short	0x0000


	//----- nvinfo : EIATTR_MAXREG_COUNT
	.align		4
        /*001c*/ 	.byte	0x03, 0x1b
        /*001e*/ 	.short	0x0040


	//----- nvinfo : EIATTR_NUM_BARRIERS
	.align		4
        /*0020*/ 	.byte	0x02, 0x4c
        /*0022*/ 	.byte	0x01
	.zero		1


	//----- nvinfo : EIATTR_MERCURY_ISA_VERSION
	.align		4
        /*0024*/ 	.byte	0x03, 0x5f
        /*0026*/ 	.short	0x0101


	//----- nvinfo : EIATTR_COOP_GROUP_MASK_REGIDS
	.align		4
        /*0028*/ 	.byte	0x04, 0x29
        /*002a*/ 	.short	(.L_2363 - .L_2362)


	//   ....[0]....
.L_2362:
        /*002c*/ 	.word	0xffffffff


	//   ....[1]....
        /*0030*/ 	.word	0xffffffff


	//   ....[2]....
        /*0034*/ 	.word	0xffffffff


	//   ....[3]....
        /*0038*/ 	.word	0xffffffff


	//   ....[4]....
        /*003c*/ 	.word	0xffffffff


	//   ....[5]....
        /*0040*/ 	.word	0xffffffff


	//   ....[6]....
        /*0044*/ 	.word	0xffffffff


	//   ....[7]....
        /*0048*/ 	.word	0xffffffff


	//   ....[8]....
        /*004c*/ 	.word	0xffffffff


	//   ....[9]....
        /*0050*/ 	.word	0xffffffff


	//   ....[10]....
        /*0054*/ 	.word	0xffffffff


	//   ....[11]....
        /*0058*/ 	.word	0xffffffff


	//   ....[12]....
        /*005c*/ 	.word	0xffffffff


	//   ....[13]....
        /*0060*/ 	.word	0xffffffff


	//   ....[14]....
        /*0064*/ 	.word	0xffffffff


	//   ....[15]....
        /*0068*/ 	.word	0xffffffff


	//   ....[16]....
        /*006c*/ 	.word	0xffffffff


	//   ....[17]....
        /*0070*/ 	.word	0xffffffff


	//   ....[18]....
        /*0074*/ 	.word	0xffffffff


	//   ....[19]....
        /*0078*/ 	.word	0xffffffff


	//   ....[20]....
        /*007c*/ 	.word	0x0500000c


	//   ....[21]....
        /*0080*/ 	.word	0x0500000c


	//   ....[22]....
        /*0084*/ 	.word	0x0500000c


	//   ....[23]....
        /*0088*/ 	.word	0x0500000c


	//   ....[24]....
        /*008c*/ 	.word	0x0500000c


	//   ....[25]....
        /*0090*/ 	.word	0x0500000c


	//   ....[26]....
        /*0094*/ 	.word	0x0500000c


	//   ....[27]....
        /*0098*/ 	.word	0x0500000c


	//   ....[28]....
        /*009c*/ 	.word	0x0500000c


	//   ....[29]....
        /*00a0*/ 	.word	0x0500000c


	//   ....[30]....
        /*00a4*/ 	.word	0x0500000c


	//   ....[31]....
        /*00a8*/ 	.word	0x0500000c


	//   ....[32]....
        /*00ac*/ 	.word	0x0500000c


	//   ....[33]....
        /*00b0*/ 	.word	0x0500000c


	//   ....[34]....
        /*00b4*/ 	.word	0x0500000c


	//   ....[35]....
        /*00b8*/ 	.word	0x0500000c


	//   ....[36]....
        /*00bc*/ 	.word	0x0500000c


	//   ....[37]....
        /*00c0*/ 	.word	0x0500000c


	//   ....[38]....
        /*00c4*/ 	.word	0x0500000c


	//   ....[39]....
        /*00c8*/ 	.word	0x0500000c


	//----- nvinfo : EIATTR_COOP_GROUP_INSTR_OFFSETS
	.align		4
.L_2363:
        /*00cc*/ 	.byte	0x04, 0x28
        /*00ce*/ 	.short	(.L_2365 - .L_2364)


	//   ....[0]....
.L_2364:
        /*00d0*/ 	.word	0x00000ce0


	//   ....[1]....
        /*00d4*/ 	.word	0x00000cf0


	//   ....[2]....
        /*00d8*/ 	.word	0x00000d00


	//   ....[3]....
        /*00dc*/ 	.word	0x00000d10


	//   ....[4]....
        /*00e0*/ 	.word	0x00000d40


	//   ....[5]....
        /*00e4*/ 	.word	0x00000d70


	//   ....[6]....
        /*00e8*/ 	.word	0x00000d80


	//   ....[7]....
        /*00ec*/ 	.word	0x00000d90


	//   ....[8]....
        /*00f0*/ 	.word	0x00000db0


	//   ....[9]....
        /*00f4*/ 	.word	0x00000df0


	//   ....[10]....
        /*00f8*/ 	.word	0x00000e00


	//   ....[11]....
        /*00fc*/ 	.word	0x00000e10


	//   ....[12]....
        /*0100*/ 	.word	0x00000e30


	//   ....[13]....
        /*0104*/ 	.word	0x00000e70


	//   ....[14]....
        /*0108*/ 	.word	0x00000e80


	//   ....[15]....
        /*010c*/ 	.word	0x00000e90


	//   ....[16]....
        /*0110*/ 	.word	0x00000eb0


	//   ....[17]....
        /*0114*/ 	.word	0x00000ee0


	//   ....[18]....
        /*0118*/ 	.word	0x00000f00


	//   ....[19]....
        /*011c*/ 	.word	0x00000f10


	//   ....[20]....
        /*0120*/ 	.word	0x000011f0


	//   ....[21]....
        /*0124*/ 	.word	0x00001250


	//   ....[22]....
        /*0128*/ 	.word	0x000012b0


	//   ....[23]....
        /*012c*/ 	.word	0x00001310


	//   ....[24]....
        /*0130*/ 	.word	0x00001370


	//   ....[25]....
        /*0134*/ 	.word	0x000013d0


	//   ....[26]....
        /*0138*/ 	.word	0x00001440


	//   ....[27]....
        /*013c*/ 	.word	0x000014b0


	//   ....[28]....
        /*0140*/ 	.word	0x00001520


	//   ....[29]....
        /*0144*/ 	.word	0x00001590


	//   ....[30]....
        /*0148*/ 	.word	0x000015f0


	//   ....[31]....
        /*014c*/ 	.word	0x00001660


	//   ....[32]....
        /*0150*/ 	.word	0x000016d0


	//   ....[33]....
        /*0154*/ 	.word	0x00001740


	//   ....[34]....
        /*0158*/ 	.word	0x000017b0


	//   ....[35]....
        /*015c*/ 	.word	0x00001810


	//   ....[36]....
        /*0160*/ 	.word	0x00001880


	//   ....[37]....
        /*0164*/ 	.word	0x000018f0


	//   ....[38]....
        /*0168*/ 	.word	0x00001960


	//   ....[39]....
        /*016c*/ 	.word	0x000019d0


	//----- nvinfo : EIATTR_EXIT_INSTR_OFFSETS
	.align		4
.L_2365:
        /*0170*/ 	.byte	0x04, 0x1c
        /*0172*/ 	.short	(.L_2367 - .L_2366)


	//   ....[0]....
.L_2366:
        /*0174*/ 	.word	0x00000070


	//   ....[1]....
        /*0178*/ 	.word	0x00001190


	//----- nvinfo : EIATTR_MAX_THREADS
	.align		4
.L_2367:
        /*017c*/ 	.byte	0x04, 0x05
        /*017e*/ 	.short	(.L_2369 - .L_2368)
.L_2368:
        /*0180*/ 	.word	0x00000400
        /*0184*/ 	.word	0x00000001
        /*0188*/ 	.word	0x00000001


	//----- nvinfo : EIATTR_CRS_STACK_SIZE
	.align		4
.L_2369:
        /*018c*/ 	.byte	0x04, 0x1e
        /*018e*/ 	.short	(.L_2371 - .L_2370)
.L_2370:
        /*0190*/ 	.word	0x00000000


	//----- nvinfo : EIATTR_CBANK_PARAM_SIZE
	.align		4
.L_2371:
        /*0194*/ 	.byte	0x03, 0x19
        /*0196*/ 	.short	0x0128


	//----- nvinfo : EIATTR_PARAM_CBANK
	.align		4
        /*0198*/ 	.byte	0x04, 0x0a
        /*019a*/ 	.short	(.L_2373 - .L_2372)
	.align		4
.L_2372:
        /*019c*/ 	.word	index@(.nv.constant0._ZN10layer_norm40ln_parallel_residual_bwd_finalize_kernelINS_22Kernel_traits_finalizeILj1536Ef6__halffS2_fjLb0ELj1024ELj4ENS_18Kernel_traits_baseILj1536EfS2_fS2_fjLj1024EEEEELb0EEEvNS_9BwdParamsE)
        /*01a0*/ 	.short	0x0210
        /*01a2*/ 	.short	0x0128


	//----- nvinfo : EIATTR_SW_WAR
	.align		4
.L_2373:
        /*01a4*/ 	.byte	0x04, 0x36
        /*01a6*/ 	.short	(.L_2375 - .L_2374)
.L_2374:
        /*01a8*/ 	.word	0x00000008
.L_2375:


//--------------------- .nv.info._ZN10layer_norm31ln_parallel_residual_bwd_kernelINS_13Kernel_traitsIf6__halffS2_fjLj1536ELj1ELj1ELj4ELj8ENS_18Kernel_traits_baseILj1536EfS2_fS2_fjLj128EEEEELb1ELb1ELb0EEEvNS_9BwdParamsE --------------------------
	.section	.nv.info._ZN10layer_norm31ln_parallel_residual_bwd_kernelINS_13Kernel_traitsIf6__halffS2_fjLj1536ELj1ELj1ELj4ELj8ENS_18Kernel_traits_baseILj1536EfS2_fS2_fjLj128EEEEELb1ELb1ELb0EEEvNS_9BwdParamsE,"",@"SHT_CUDA_INFO"
	.sectionflags	@""
	.align	4


	//----- nvinfo : EIATTR_CUDA_API_VERSION
	.align		4
        /*0000*/ 	.byte	0x04, 0x37
        /*0002*/ 	.short	(.L_2377 - .L_2376)
.L_2376:
        /*0004*/ 	.word	0x00000082


	//----- nvinfo : EIATTR_KPARAM_INFO
	.align		4
.L_2377:
        /*0008*/ 	.byte	0x04, 0x17
        /*000a*/ 	.short	(.L_2379 - .L_2378)
.L_2378:
        /*000c*/ 	.word	0x00000000
        /*0010*/ 	.short	0x0000
        /*0012*/ 	.short	0x0000
        /*0014*/ 	.byte	0x00, 0xf0, 0xa1, 0x04


	//----- nvinfo : EIATTR_SPARSE_MMA_MASK
	.align		4
.L_2379:
        /*0018*/ 	.byte	0x03, 0x50
        /*001a*/ 	.short	0x0000


	//----- nvinfo : EIATTR_MAXREG_COUNT
	.align		4
        /*001c*/ 	.byte	0x03, 0x1b
        /*001e*/ 	.short	0x00ff


	//----- nvinfo : EIATTR_NUM_BARRIERS
	.align		4
        /*0020*/ 	.byte	0x02, 0x4c
        /*0022*/ 	.byte	0x01
	.zero		1


	//----- nvinfo : EIATTR_MERCURY_ISA_VERSION
	.align		4
        /*0024*/ 	.byte	0x03, 0x5f
        /*0026*/ 	.short	0x0101


	//----- nvinfo : EIATTR_COOP_GROUP_MASK_REGIDS
	.align		4
        /*0028*/ 	.byte	0x04, 0x29
        /*002a*/ 	.short	(.L_2381 - .L_2380)


	//   ....[0]....
.L_2380:
        /*002c*/ 	.word	0xffffffff


	//   ....[1]....
        /*0030*/ 	.word	0xffffffff


	//   ....[2]....
        /*0034*/ 	.word	0xffffffff


	//   ....[3]....
        /*0038*/ 	.word	0xffffffff


	//   ....[4]....
        /*003c*/ 	.word	0xffffffff


	//   ....[5]....
        /*0040*/ 	.word	0xffffffff


	//   ....[6]....
        /*0044*/ 	.word	0xffffffff


	//   ....[7]....
        /*0048*/ 	.word	0xffffffff


	//   ....[8]....
        /*004c*/ 	.word	0xffffffff


	//   ....[9]....
        /*0050*/ 	.word	0xffffffff


	//   ....[10]....
        /*0054*/ 	.word	0x0500006a


	//   ....[11]....
        /*0058*/ 	.word	0x0500006a


	//   ....[12]....
        /*005c*/ 	.word	0x0500006a


	//   ....[13]....
        /*0060*/ 	.word	0x0500006a


	//   ....[14]....
        /*0064*/ 	.word	0x0500006a


	//   ....[15]....
        /*0068*/ 	.word	0x0500006a


	//   ....[16]....
        /*006c*/ 	.word	0x0500006a


	//   ....[17]....
        /*0070*/ 	.word	0x0500006a


	//   ....[18]....
        /*0074*/ 	.word	0x0500006a


	//   ....[19]....
        /*0078*/ 	.word	0x0500006a


	//----- nvinfo : EIATTR_COOP_GROUP_INSTR_OFFSETS
	.align		4
.L_2381:
        /*007c*/ 	.byte	0x04, 0x28
        /*007e*/ 	.short	(.L_2383 - .L_2382)


	//   ....[0]....
.L_2382:
        /*0080*/ 	.word	0x000010a0


	//   ....[1]....
        /*0084*/ 	.word	0x000010b0


	//   ....[2]....
        /*0088*/ 	.word	0x000010e0


	//   ....[3]....
        /*008c*/ 	.word	0x000010f0


	//   ....[4]....
        /*0090*/ 	.word	0x00001120


	//   ....[5]....
        /*0094*/ 	.word	0x00001130


	//   ....[6]....
        /*0098*/ 	.word	0x00001160


	//   ....[7]....
        /*009c*/ 	.word	0x00001170


	//   ....[8]....
        /*00a0*/ 	.word	0x000011a0


	//   ....[9]....
        /*00a4*/ 	.word	0x000011b0


	//   ....[10]....
        /*00a8*/ 	.word	0x00002500


	//   ....[11]....
        /*00ac*/ 	.word	0x00002550


	//   ....[12]....
        /*00b0*/ 	.word	0x000025c0


	//   ....[13]....
        /*00b4*/ 	.word	0x00002620


	//   ....[14]....
        /*00b8*/ 	.word	0x00002690


	//   ....[15]....
        /*00bc*/ 	.word	0x000026f0


	//   ....[16]....
        /*00c0*/ 	.word	0x00002760


	//   ....[17]....
        /*00c4*/ 	.word	0x000027c0


	//   ....[18]....
        /*00c8*/ 	.word	0x00002830


	//   ....[19]....
        /*00cc*/ 	.word	0x00002890


	//----- nvinfo : EIATTR_EXIT_INSTR_OFFSETS
	.align		4
.L_2383:
        /*00d0*/ 	.byte	0x04, 0x1c
        /*00d2*/ 	.short	(.L_2385 - .L_2384)


	//   ....[0]....
.L_2384:
        /*00d4*/ 	.word	0x00002420


	//   ....[1]....
        /*00d8*/ 	.word	0x000024a0


	//----- nvinfo : EIATTR_MAX_THREADS
	.align		4
.L_2385:
        /*00dc*/ 	.byte	0x04, 0x05
        /*00de*/ 	.short	(.L_2387 - .L_2386)
.L_2386:
        /*00e0*/ 	.word	0x00000080
        /*00e4*/ 	.word	0x00000001
        /*00e8*/ 	.word	0x00000001


	//----- nvinfo : EIATTR_CRS_STACK_SIZE
	.align		4
.L_2387:
        /*00ec*/ 	.byte	0x04, 0x1e
        /*00ee*/ 	.short	(.L_2389 - .L_2388)
.L_2388:
        /*00f0*/ 	.word	0x00000000


	//----- nvinfo : EIATTR_CBANK_PARAM_SIZE
	.align		4
.L_2389:
        /*00f4*/ 	.byte	0x03, 0x19
        /*00f6*/ 	.short	0x0128


	//----- nvinfo : EIATTR_PARAM_CBANK
	.align		4
        /*00f8*/ 	.byte	0x04, 0x0a
        /*00fa*/ 	.short	(.L_2391 - .L_2390)
	.align		4
.L_2390:
        /*00fc*/ 	.word	index@(.nv.constant0._ZN10layer_norm31ln_parallel_residual_bwd_kernelINS_13Kernel_traitsIf6__halffS2_fjLj1536ELj1ELj1ELj4ELj8ENS_18Kernel_traits_baseILj1536EfS2_fS2_fjLj128EEEEELb1ELb1ELb0EEEvNS_9BwdParamsE)
        /*0100*/ 	.short	0x0210
        /*0102*/ 	.short	0x0128


	//----- nvinfo : EIATTR_SW_WAR
	.align		4
.L_2391:
        /*0104*/ 	.byte	0x04, 0x36
        /*0106*/ 	.short	(.L_2393 - .L_2392)
.L_2392:
        /*0108*/ 	.word	0x00000008
.L_2393:


//--------------------- .nv.info._ZN10layer_norm22ln_bwd_finalize_kernelINS_22Kernel_traits_finalizeILj1536Ef6__halffS2_fjLb0ELj1024ELj4ENS_18Kernel_traits_baseILj1536EfS2_fS2_fjLj1024EEEEELb0ELb1EEEvNS_9BwdParamsE --------------------------
	.section	.nv.info._ZN10layer_norm22ln_bwd_finalize_kernelINS_22Kernel_traits_finalizeILj1536Ef6__halffS2_fjLb0ELj1024ELj4ENS_18Kernel_traits_baseILj1536EfS2_fS2_fjLj1024EEEEELb0ELb1EEEvNS_9BwdParamsE,"",@"SHT_CUDA_INFO"
	.sectionflags	@""
	.align	4


	//----- nvinfo : EIATTR_CUDA_API_VERSION
	.align		4
        /*0000*/ 	.byte	0x04, 0x37
        /*0002*/ 	.short	(.L_2395 - .L_2394)
.L_2394:
        /*0004*/ 	.word	0x00000082


	//----- nvinfo : EIATTR_KPARAM_INFO
	.align		4
.L_2395:
        /*0008*/ 	.byte	0x04, 0x17
        /*000a*/ 	.short	(.L_2397 - .L_2396)
.L_2396:
        /*000c*/ 	.word	0x00000000
        /*0010*/ 	.short	0x0000
        /*0012*/ 	.short	0x0000
        /*0014*/ 	.byte	0x00, 0xf0, 0xa1, 0x04


	//----- nvinfo : EIATTR_SPARSE_MMA_MASK
	.align		4
.L_2397:
        /*0018*/ 	.byte	0x03, 0x50
        /*001a*/ 	.short	0x0000


	//----- nvinfo : EIATTR_MAXREG_COUNT
	.align		4
        /*001c*/ 	.byte	0x03, 0x1b
        /*001e*/ 	.short	0x0040


	//----- nvinfo : EIATTR_NUM_BARRIERS
	.align		4
        /*0020*/ 	.byte	0x02, 0x4c
        /*0022*/ 	.byte	0x01
	.zero		1


	//----- nvinfo : EIATTR_MERCURY_ISA_VERSION
	.align		4
        /*0024*/ 	.byte	0x03, 0x5f
        /*0026*/ 	.short	0x0101


	//----- nvinfo : EIATTR_COOP_GROUP_MASK_REGIDS
	.align		4
        /*0028*/ 	.byte	0x04, 0x29
        /*002a*/ 	.short	(.L_2399 - .L_2398)


	//   ....[0]....
.L_2398:
        /*002c*/ 	.word	0xffffffff


	//   ....[1]....
        /*0030*/ 	.word	0xffffffff


	//   ....[2]....
        /*0034*/ 	.word	0xffffffff


	//   ....[3]....
        /*0038*/ 	.word	0xffffffff


	//   ....[4]....
        /*003c*/ 	.word	0xffffffff


	//   ....[5]....
        /*0040*/ 	.word	0xffffffff


	//   ....[6]....
        /*0044*/ 	.word	0xffffffff


	//   ....[7]....
        /*0048*/ 	.word	0xffffffff


	//   ....[8]....
        /*004c*/ 	.word	0xffffffff


	//   ....[9]....
        /*0050*/ 	.word	0xffffffff


	//   ....[10]....
        /*0054*/ 	.word	0x05000011


	//   ....[11]....
        /*0058*/ 	.word	0x05000011


	//   ....[12]....
        /*005c*/ 	.word	0x05000011


	//   ....[13]....
        /*0060*/ 	.word	0x05000011


	//   ....[14]....
        /*0064*/ 	.word	0x05000011


	//   ....[15]....
        /*0068*/ 	.word	0x05000011


	//   ....[16]....
        /*006c*/ 	.word	0x05000011


	//   ....[17]....
        /*0070*/ 	.word	0x05000011


	//   ....[18]....
        /*0074*/ 	.word	0x05000011


	//   ....[19]....
        /*0078*/ 	.word	0x05000011


	//----- nvinfo : EIATTR_COOP_GROUP_INSTR_OFFSETS
	.align		4
.L_2399:
        /*007c*/ 	.byte	0x04, 0x28
        /*007e*/ 	.short	(.L_2401 - .L_2400)


	//   ....[0]....
.L_2400:
        /*0080*/ 	.word	0x000008e0


	//   ....[1]....
        /*0084*/ 	.word	0x000008f0


	//   ....[2]....
        /*0088*/ 	.word	0x00000920


	//   ....[3]....
        /*008c*/ 	.word	0x00000930


	//   ....[4]....
        /*0090*/ 	.word	0x00000960


	//   ....[5]....
        /*0094*/ 	.word	0x00000970


	//   ....[6]....
        /*0098*/ 	.word	0x000009a0


	//   ....[7]....
        /*009c*/ 	.word	0x000009b0


	//   ....[8]....
        /*00a0*/ 	.word	0x000009e0


	//   ....[9]....
        /*00a4*/ 	.word	0x000009f0


	//   ....[10]....
        /*00a8*/ 	.word	0x00000ba0


	//   ....[11]....
        /*00ac*/ 	.word	0x00000c10


	//   ....[12]....
        /*00b0*/ 	.word	0x00000c80


	//   ....[13]....
        /*00b4*/ 	.word	0x00000cf0


	//   ....[14]....
        /*00b8*/ 	.word	0x00000d60


	//   ....[15]....
        /*00bc*/ 	.word	0x00000dc0


	//   ....[16]....
        /*00c0*/ 	.word	0x00000e30


	//   ....[17]....
        /*00c4*/ 	.word	0x00000ea0


	//   ....[18]....
        /*00c8*/ 	.word	0x00000f10


	//   ....[19]....
        /*00cc*/ 	.word	0x00000f80


	//----- nvinfo : EIATTR_EXIT_INSTR_OFFSETS
	.align		4
.L_2401:
        /*00d0*/ 	.byte	0x04, 0x1c
        /*00d2*/ 	.short	(.L_2403 - .L_2402)


	//   ....[0]....
.L_2402:
        /*00d4*/ 	.word	0x00000070


	//   ....[1]....
        /*00d8*/ 	.word	0x00000b40


	//----- nvinfo : EIATTR_MAX_THREADS
	.align		4
.L_2403:
        /*00dc*/ 	.byte	0x04, 0x05
        /*00de*/ 	.short	(.L_2405 - .L_2404)
.L_2404:
        /*00e0*/ 	.word	0x00000400
        /*00e4*/ 	.word	0x00000001
        /*00e8*/ 	.word	0x00000001


	//----- nvinfo : EIATTR_CRS_STACK_SIZE
	.align		4
.L_2405:
        /*00ec*/ 	.byte	0x04, 0x1e
        /*00ee*/ 	.short	(.L_2407 - .L_2406)
.L_2406:
        /*00f0*/ 	.word	0x00000000


	//----- nvinfo : EIATTR_CBANK_PARAM_SIZE
	.align		4
.L_2407:
        /*00f4*/ 	.byte	0x03, 0x19
        /*00f6*/ 	.short	0x0128


	//----- nvinfo : EIATTR_PARAM_CBANK
	.align		4
        /*00f8*/ 	.byte	0x04, 0x0a
        /*00fa*/ 	.short	(.L_2409 - .L_2408)
	.align		4
.L_2408:
        /*00fc*/ 	.word	index@(.nv.constant0._ZN10layer_norm22ln_bwd_finalize_kernelINS_22Kernel_traits_finalizeILj1536Ef6__halffS2_fjLb0ELj1024ELj4ENS_18Kernel_traits_baseILj1536EfS2_fS2_fjLj1024EEEEELb0ELb1EEEvNS_9BwdParamsE)
        /*0100*/ 	.short	0x0210
        /*0102*/ 	.short	0x0128


	//----- nvinfo : EIATTR_SW_WAR
	.align		4
.L_2409:
        /*0104*/ 	.byte	0x04, 0x36
        /*0106*/ 	.short	(.L_2411 - .L_2410)
.L_2410:
        /*0108*/ 	.word	0x00000008
.L_2411:


//--------------------- .nv.info._ZN10layer_norm40ln_parallel_residual_bwd_finalize_kernelINS_22Kernel_traits_finalizeILj1536Ef6__halffS2_fjLb0ELj1024ELj4ENS_18Kernel_traits_baseILj1536EfS2_fS2_fjLj1024EEEEELb1EEEvNS_9BwdParamsE --------------------------
	.section	.nv.info._ZN10layer_norm40ln_parallel_residual_bwd_finalize_kernelINS_22Kernel_traits_finalizeILj1536Ef6__halffS2_fjLb0ELj1024ELj4ENS_18Kernel_traits_baseILj1536EfS2_fS2_fjLj1024EEEEELb1EEEvNS_9BwdParamsE,"",@"SHT_CUDA_INFO"
	.sectionflags	@""
	.align	4


	//----- nvinfo : EIATTR_CUDA_API_VERSION
	.align		4
        /*0000*/ 	.byte	0x04, 0x37
        /*0002*/ 	.short	(.L_2413 - .L_2412)
.L_2412:
        /*0004*/ 	.word	0x00000082


	//----- nvinfo : EIATTR_KPARAM_INFO
	.align		4
.L_2413:
        /*0008*/ 	.byte	0x04, 0x17
        /*000a*/ 	.short	(.L_2415 - .L_2414)
.L_2414:
        /*000c*/ 	.word	0x00000000
        /*0010*/ 	.short	0x0000
        /*0012*/ 	.short	0x0000
        /*0014*/ 	.byte	0x00, 0xf0, 0xa1, 0x04


	//----- nvinfo : EIATTR_SPARSE_MMA_MASK
	.align		4
.L_2415:
        /*0018*/ 	.byte	0x03, 0x50
        /*001a*/ 	.short	0x0000


	//----- nvinfo : EIATTR_MAXREG_COUNT
	.align		4
        /*001c*/ 	.byte	0x03, 0x1b
        /*001e*/ 	.short	0x0040


	//----- nvinfo : EIATTR_NUM_BARRIERS
	.align		4
        /*0020*/ 	.byte	0x02, 0x4c
        /*0022*/ 	.byte	0x01
	.zero		1


	//----- nvinfo : EIATTR_MERCURY_ISA_VERSION
	.align		4
        /*0024*/ 	.byte	0x03, 0x5f
        /*0026*/ 	.short	0x0101


	//----- nvinfo : EIATTR_COOP_GROUP_MASK_REGIDS
	.align		4
        /*0028*/ 	.byte	0x04, 0x29
        /*002a*/ 	.short	(.L_2417 - .L_2416)


	//   ....[0]....
.L_2416:
        /*002c*/ 	.word	0xffffffff


	//   ....[1]....
        /*0030*/ 	.word	0xffffffff


	//   ....[2]....
        /*0034*/ 	.word	0xffffffff


	//   ....[3]....
        /*0038*/ 	.word	0xffffffff


	//   ....[4]....
        /*003c*/ 	.word	0xffffffff


	//   ....[5]....
        /*0040*/ 	.word	0xffffffff


	//   ....[6]....
        /*0044*/ 	.word	0xffffffff


	//   ....[7]....
        /*0048*/ 	.word	0xffffffff


	//   ....[8]....
        /*004c*/ 	.word	0xffffffff


	//   ....[9]....
        /*0050*/ 	.word	0xffffffff


	//   ....[10]....
        /*0054*/ 	.word	0xffffffff


	//   ....[11]....
        /*0058*/ 	.word	0xffffffff


	//   ....[12]....
        /*005c*/ 	.word	0xffffffff


	//   ....[13]....
        /*0060*/ 	.word	0xffffffff


	//   ....[14]....
        /*0064*/ 	.word	0xffffffff


	//   ....[15]....
        /*0068*/ 	.word	0xffffffff


	//   ....[16]....
        /*006c*/ 	.word	0xffffffff


	//   ....[17]....
        /*0070*/ 	.word	0xffffffff


	//   ....[18]....
        /*0074*/ 	.word	0xffffffff


	//   ....[19]....
        /*0078*/ 	.word	0xffffffff


	//   ....[20]....
        /*007c*/ 	.word	0x0500000b


	//   ....[21]....
        /*0080*/ 	.word	0x0500000b


	//   ....[22]....
        /*0084*/ 	.word	0x0500000b


	//   ....[23]....
        /*0088*/ 	.word	0x0500000b


	//   ....[24]....
        /*008c*/ 	.word	0x0500000b


	//   ....[25]....
        /*0090*/ 	.word	0x0500000b


	//   ....[26]....
        /*0094*/ 	.word	0x0500000b


	//   ....[27]....
        /*0098*/ 	.word	0x0500000b


	//   ....[28]....
        /*009c*/ 	.word	0x0500000b


	//   ....[29]....
        /*00a0*/ 	.word	0x0500000b


	//   ....[30]....
        /*00a4*/ 	.word	0x0500000b


	//   ....[31]....
        /*00a8*/ 	.word	0x0500000b


	//   ....[32]....
        /*00ac*/ 	.word	0x0500000b


	//   ....[33]....
        /*00b0*/ 	.word	0x0500000b


	//   ....[34]....
        /*00b4*/ 	.word	0x0500000b


	//   ....[35]....
        /*00b8*/ 	.word	0x0500000b


	//   ....[36]....
        /*00bc*/ 	.word	0x0500000b


	//   ....[37]....
        /*00c0*/ 	.word	0x0500000b


	//   ....[38]....
        /*00c4*/ 	.word	0x0500000b


	//   ....[39]....
        /*00c8*/ 	.word	0x0500000b


	//----- nvinfo : EIATTR_COOP_GROUP_INSTR_OFFSETS
	.align		4
.L_2417:
        /*00cc*/ 	.byte	0x04, 0x28
        /*00ce*/ 	.short	(.L_2419 - .L_2418)


	//   ....[0]....
.L_2418:
        /*00d0*/ 	.word	0x00000ce0


	//   ....[1]....
        /*00d4*/ 	.word	0x00000cf0


	//   ....[2]....
        /*00d8*/ 	.word	0x00000d00


	//   ....[3]....
        /*00dc*/ 	.word	0x00000d10


	//   ....[4]....
        /*00e0*/ 	.word	0x00000d40


	//   ....[5]....
        /*00e4*/ 	.word	0x00000d70


	//   ....[6]....
        /*00e8*/ 	.word	0x00000d80


	//   ....[7]....
        /*00ec*/ 	.word	0x00000d90


	//   ....[8]....
        /*00f0*/ 	.word	0x00000db0


	//   ....[9]....
        /*00f4*/ 	.word	0x00000df0


	//   ....[10]....
        /*00f8*/ 	.word	0x00000e00


	//   ....[11]....
        /*00fc*/ 	.word	0x00000e10


	//   ....[12]....
        /*0100*/ 	.word	0x00000e30


	//   ....[13]....
        /*0104*/ 	.word	0x00000e70


	//   ....[14]....
        /*0108*/ 	.word	0x00000e80


	//   ....[15]....
        /*010c*/ 	.word	0x00000e90


	//   ....[16]....
        /*0110*/ 	.word	0x00000eb0


	//   ....[17]....
        /*0114*/ 	.word	0x00000ee0


	//   ....[18]....
        /*0118*/ 	.word	0x00000f00


	//   ....[19]....
        /*011c*/ 	.word	0x00000f10


	//   ....[20]....
        /*0120*/ 	.word	0x000011d0


	//   ....[21]....
        /*0124*/ 	.word	0x00001230


	//   ....[22]....
        /*0128*/ 	.word	0x00001290


	//   ....[23]....
        /*012c*/ 	.word	0x000012f0


	//   ....[24]....
        /*0130*/ 	.word	0x00001350


	//   ....[25]....
        /*0134*/ 	.word	0x000013b0


	//   ....[26]....
        /*0138*/ 	.word	0x00001420


	//   ....[27]....
        /*013c*/ 	.word	0x00001490


	//   ....[28]....
        /*0140*/ 	.word	0x00001500


	//   ....[29]....
        /*0144*/ 	.word	0x00001570


	//   ....[30]....
        /*0148*/ 	.word	0x000015d0


	//   ....[31]....
        /*014c*/ 	.word	0x00001640


	//   ....[32]....
        /*0150*/ 	.word	0x000016b0


	//   ....[33]....
        /*0154*/ 	.word	0x00001720


	//   ....[34]....
        /*0158*/ 	.word	0x00001790


	//   ....[35]....
        /*015c*/ 	.word	0x000017f0


	//   ....[36]....
        /*0160*/ 	.word	0x00001860


	//   ....[37]....
        /*0164*/ 	.word	0x000018d0


	//   ....[38]....
        /*0168*/ 	.word	0x00001940


	//   ....[39]....
        /*016c*/ 	.word	0x000019b0


	//----- nvinfo : EIATTR_EXIT_INSTR_OFFSETS
	.align		4
.L_2419:
        /*0170*/ 	.byte	0x04, 0x1c
        /*0172*/ 	.short	(.L_2421 - .L_2420)


	//   ....[0]....
.L_2420:
        /*0174*/ 	.word	0x00000070


	//   ....[1]....
        /*0178*/ 	.word	0x00001170


	//----- nvinfo : EIATTR_MAX_THREADS
	.align		4
.L_2421:
        /*017c*/ 	.byte	0x04, 0x05
        /*017e*/ 	.short	(.L_2423 - .L_2422)
.L_2422:
        /*0180*/ 	.word	0x00000400
        /*0184*/ 	.word	0x00000001
        /*0188*/ 	.word	0x00000001


	//----- nvinfo : EIATTR_CRS_STACK_SIZE
	.align		4
.L_2423:
        /*018c*/ 	.byte	0x04, 0x1e
        /*018e*/ 	.short	(.L_2425 - .L_2424)
.L_2424:
        /*0190*/ 	.word	0x00000000


	//----- nvinfo : EIATTR_CBANK_PARAM_SIZE
	.align		4
.L_2425:
        /*0194*/ 	.byte	0x03, 0x19
        /*0196*/ 	.short	0x0128


	//----- nvinfo : EIATTR_PARAM_CBANK
	.align		4
        /*0198*/ 	.byte	0x04, 0x0a
        /*019a*/ 	.short	(.L_2427 - .L_2426)
	.align		4
.L_2426:
        /*019c*/ 	.word	index@(.nv.constant0._ZN10layer_norm40ln_parallel_residual_bwd_finalize_kernelINS_22Kernel_traits_finalizeILj1536Ef6__halffS2_fjLb0ELj1024ELj4ENS_18Kernel_traits_baseILj1536EfS2_fS2_fjLj1024EEEEELb1EEEvNS_9BwdParamsE)
        /*01a0*/ 	.short	0x0210
        /*01a2*/ 	.short	0x0128


	//----- nvinfo : EIATTR_SW_WAR
	.align		4
.L_2427:
        /*01a4*/ 	.byte	0x04, 0x36
        /*01a6*/ 	.short	(.L_2429 - .L_2428)
.L_2428:
        /*01a8*/ 	.word	0x00000008
.L_2429:


//--------------------- .nv.info._ZN10layer_norm31ln_parallel_residual_bwd_kernelINS_13Kernel_traitsIf6__halffS2_fjLj1536ELj1ELj1ELj4ELj8ENS_18Kernel_traits_baseILj1536EfS2_fS2_fjLj128EEEEELb1ELb1ELb1EEEvNS_9BwdParamsE --------------------------
	.section	.nv.info._ZN10layer_norm31ln_parallel_residual_bwd_kernelINS_13Kernel_traitsIf6__halffS2_fjLj1536ELj1ELj1ELj4ELj8ENS_18Kernel_traits_baseILj1536EfS2_fS2_fjLj128EEEEELb1ELb1ELb1EEEvNS_9BwdParamsE,"",@"SHT_CUDA_INFO"
	.sectionflags	@""
	.align	4


	//----- nvinfo : EIATTR_CUDA_API_VERSION
	.align		4
        /*0000*/ 	.byte	0x04, 0x37
        /*0002*/ 	.short	(.L_2431 - .L_2430)
.L_2430:
        /*0004*/ 	.word	0x00000082


	//----- nvinfo : EIATTR_KPARAM_INFO
	.align		4
.L_2431:
        /*0008*/ 	.byte	0x04, 0x17
        /*000a*/ 	.short	(.L_2433 - .L_2432)
.L_2432:
        /*000c*/ 	.word	0x00000000
        /*0010*/ 	.short	0x0000
        /*0012*/ 	.short	0x0000
        /*0014*/ 	.byte	0x00, 0xf0, 0xa1, 0x04


	//----- nvinfo : EIATTR_SPARSE_MMA_MASK
	.align		4
.L_2433:
        /*0018*/ 	.byte	0x03, 0x50
        /*001a*/ 	.short	0x0000


	//----- nvinfo : EIATTR_MAXREG_COUNT
	.align		4
        /*001c*/ 	.byte	0x03, 0x1b
        /*001e*/ 	.short	0x00ff


	//----- nvinfo : EIATTR_NUM_BARRIERS
	.align		4
        /*0020*/ 	.byte	0x02, 0x4c
        /*0022*/ 	.byte	0x01
	.zero		1


	//----- nvinfo : EIATTR_MERCURY_ISA_VERSION
	.align		4
        /*0024*/ 	.byte	0x03, 0x5f
        /*0026*/ 	.short	0x0101


	//----- nvinfo : EIATTR_COOP_GROUP_MASK_REGIDS
	.align		4
        /*0028*/ 	.byte	0x04, 0x29
        /*002a*/ 	.short	(.L_2435 - .L_2434)


	//   ....[0]....
.L_2434:
        /*002c*/ 	.word	0xffffffff


	//   ....[1]....
        /*0030*/ 	.word	0xffffffff


	//   ....[2]....
        /*0034*/ 	.word	0xffffffff


	//   ....[3]....
        /*0038*/ 	.word	0xffffffff


	//   ....[4]....
        /*003c*/ 	.word	0xffffffff


	//   ....[5]....
        /*0040*/ 	.word	0xffffffff


	//   ....[6]....
        /*0044*/ 	.word	0xffffffff


	//   ....[7]....
        /*0048*/ 	.word	0xffffffff


	//   ....[8]....
        /*004c*/ 	.word	0xffffffff


	//   ....[9]....
        /*0050*/ 	.word	0xffffffff


	//   ....[10]....
        /*0054*/ 	.word	0x0500003f


	//   ....[11]....
        /*0058*/ 	.word	0x0500003f


	//   ....[12]....
        /*005c*/ 	.word	0x0500003f


	//   ....[13]....
        /*0060*/ 	.word	0x0500003f


	//   ....[14]....
        /*0064*/ 	.word	0x0500003f


	//   ....[15]....
        /*0068*/ 	.word	0x0500003f


	//   ....[16]....
        /*006c*/ 	.word	0x0500003f


	//   ....[17]....
        /*0070*/ 	.word	0x0500003f


	//   ....[18]....
        /*0074*/ 	.word	0x0500003f


	//   ....[19]....
        /*0078*/ 	.word	0x0500003f


	//----- nvinfo : EIATTR_COOP_GROUP_INSTR_OFFSETS
	.align		4
.L_2435:
        /*007c*/ 	.byte	0x04, 0x28
        /*007e*/ 	.short	(.L_2437 - .L_2436)


	//   ....[0]....
.L_2436:
        /*0080*/ 	.word	0x00000f70


	//   ....[1]....
        /*0084*/ 	.word	0x00000f80


	//   ....[2]....
        /*0088*/ 	.word	0x00000fb0


	//   ....[3]....
        /*008c*/ 	.word	0x00000fc0


	//   ....[4]....
        /*0090*/ 	.word	0x00000ff0


	//   ....[5]....
        /*0094*/ 	.word	0x00001000


	//   ....[6]....
        /*0098*/ 	.word	0x00001030


	//   ....[7]....
        /*009c*/ 	.word	0x00001040


	//   ....[8]....
        /*00a0*/ 	.word	0x00001070


	//   ....[9]....
        /*00a4*/ 	.word	0x00001080


	//   ....[10]....
        /*00a8*/ 	.word	0x00002370


	//   ....[11]....
        /*00ac*/ 	.word	0x000023c0


	//   ....[12]....
        /*00b0*/ 	.word	0x00002430


	//   ....[13]....
        /*00b4*/ 	.word	0x00002490


	//   ....[14]....
        /*00b8*/ 	.word	0x00002500


	//   ....[15]....
        /*00bc*/ 	.word	0x00002560


	//   ....[16]....
        /*00c0*/ 	.word	0x000025d0


	//   ....[17]....
        /*00c4*/ 	.word	0x00002630


	//   ....[18]....
        /*00c8*/ 	.word	0x000026a0


	//   ....[19]....
        /*00cc*/ 	.word	0x00002700


	//----- nvinfo : EIATTR_EXIT_INSTR_OFFSETS
	.align		4
.L_2437:
        /*00d0*/ 	.byte	0x04, 0x1c
        /*00d2*/ 	.short	(.L_2439 - .L_2438)


	//   ....[0]....
.L_2438:
        /*00d4*/ 	.word	0x00002310


	//----- nvinfo : EIATTR_MAX_THREADS
	.align		4
.L_2439:
        /*00d8*/ 	.byte	0x04, 0x05
        /*00da*/ 	.short	(.L_2441 - .L_2440)
.L_2440:
        /*00dc*/ 	.word	0x00000080
        /*00e0*/ 	.word	0x00000001
        /*00e4*/ 	.word	0x00000001


	//----- nvinfo : EIATTR_CRS_STACK_SIZE
	.align		4
.L_2441:
        /*00e8*/ 	.byte	0x04, 0x1e
        /*00ea*/ 	.short	(.L_2443 - .L_2442)
.L_2442:
        /*00ec*/ 	.word	0x00000000


	//----- nvinfo : EIATTR_CBANK_PARAM_SIZE
	.align		4
.L_2443:
        /*00f0*/ 	.byte	0x03, 0x19
        /*00f2*/ 	.short	0x0128


	//----- nvinfo : EIATTR_PARAM_CBANK
	.align		4
        /*00f4*/ 	.byte	0x04, 0x0a
        /*00f6*/ 	.short	(.L_2445 - .L_2444)
	.align		4
.L_2444:
        /*00f8*/ 	.word	index@(.nv.constant0._ZN10layer_norm31ln_parallel_residual_bwd_kernelINS_13Kernel_traitsIf6__halffS2_fjLj1536ELj1ELj1ELj4ELj8ENS_18Kernel_traits_baseILj1536EfS2_fS2_fjLj128EEEEELb1ELb1ELb1EEEvNS_9BwdParamsE)
        /*00fc*/ 	.short	0x0210
        /*00fe*/ 	.short	0x0128


	//----- nvinfo : EIATTR_SW_WAR
	.align		4
.L_2445:
        /*0100*/ 	.byte	0x04, 0x36
        /*0102*/ 	.short	(.L_2447 - .L_2446)
.L_2446:
        /*0104*/ 	.word	0x00000008
.L_2447:


//--------------------- .nv.info._ZN10layer_norm31ln_parallel_residual_bwd_kernelINS_13Kernel_traitsI6__halfffffjLj1536ELj1ELj1ELj4ELj16ENS_18Kernel_traits_baseILj1536ES2_ffffjLj128EEEEELb0ELb0ELb0EEEvNS_9BwdParamsE --------------------------
	.section	.nv.info._ZN10layer_norm31ln_parallel_residual_bwd_kernelINS_13Kernel_traitsI6__halfffffjLj1536ELj1ELj1ELj4ELj16ENS_18Kernel_traits_baseILj1536ES2_ffffjLj128EEEEELb0ELb0ELb0EEEvNS_9BwdParamsE,"",@"SHT_CUDA_INFO"
	.sectionflags	@""
	.align	4


	//----- nvinfo : EIATTR_CUDA_API_VERSION
	.align		4
        /*0000*/ 	.byte	0x04, 0x37
        /*0002*/ 	.short	(.L_2449 - .L_2448)
.L_2448:
        /*0004*/ 	.word	0x00000082


	//----- nvinfo : EIATTR_KPARAM_INFO
	.align		4
.L_2449:
        /*0008*/ 	.byte	0x04, 0x17
        /*000a*/ 	.short	(.L_2451 - .L_2450)
.L_2450:
        /*000c*/ 	.word	0x00000000
        /*0010*/ 	.short	0x0000
        /*0012*/ 	.short	0x0000
        /*0014*/ 	.byte	0x00, 0xf0, 0xa1, 0x04


	//----- nvinfo : EIATTR_SPARSE_MMA_MASK
	.align		4
.L_2451:
        /*0018*/ 	.byte	0x03, 0x50
        /*001a*/ 	.short	0x0000


	//----- nvinfo : EIATTR_MAXREG_COUNT
	.align		4
        /*001c*/ 	.byte	0x03, 0x1b
        /*001e*/ 	.short	0x00ff


	//----- nvinfo : EIATTR_NUM_BARRIERS
	.align		4
        /*0020*/ 	.byte	0x02, 0x4c
        /*0022*/ 	.byte	0x01
	.zero		1


	//----- nvinfo : EIATTR_MERCURY_ISA_VERSION
	.align		4
        /*0024*/ 	.byte	0x03, 0x5f
        /*0026*/ 	.short	0x0101


	//----- nvinfo : EIATTR_COOP_GROUP_MASK_REGIDS
	.align		4
        /*0028*/ 	.byte	0x04, 0x29
        /*002a*/ 	.short	(.L_2453 - .L_2452)


	//   ....[0]....
.L_2452:
        /*002c*/ 	.word	0xffffffff


	//   ....[1]....
        /*0030*/ 	.word	0xffffffff


	//   ....[2]....
        /*0034*/ 	.word	0xffffffff


	//   ....[3]....
        /*0038*/ 	.word	0xffffffff


	//   ....[4]....
        /*003c*/ 	.word	0xffffffff


	//   ....[5]....
        /*0040*/ 	.word	0xffffffff


	//   ....[6]....
        /*0044*/ 	.word	0xffffffff


	//   ....[7]....
        /*0048*/ 	.word	0xffffffff


	//   ....[8]....
        /*004c*/ 	.word	0xffffffff


	//   ....[9]....
        /*0050*/ 	.word	0xffffffff


	//   ....[10]....
        /*0054*/ 	.word	0x05000067


	//   ....[11]....
        /*0058*/ 	.word	0x05000067


	//   ....[12]....
        /*005c*/ 	.word	0x05000067


	//   ....[13]....
        /*0060*/ 	.word	0x05000067


	//   ....[14]....
        /*0064*/ 	.word	0x05000067


	//   ....[15]....
        /*0068*/ 	.word	0x05000067


	//   ....[16]....
        /*006c*/ 	.word	0x05000067


	//   ....[17]....
        /*0070*/ 	.word	0x05000067


	//   ....[18]....
        /*0074*/ 	.word	0x05000067


	//   ....[19]....
        /*0078*/ 	.word	0x05000067


	//----- nvinfo : EIATTR_COOP_GROUP_INSTR_OFFSETS
	.align		4
.L_2453:
        /*007c*/ 	.byte	0x04, 0x28
        /*007e*/ 	.short	(.L_2455 - .L_2454)


	//   ....[0]....
.L_2454:
        /*0080*/ 	.word	0x00001420


	//   ....[1]....
        /*0084*/ 	.word	0x00001430


	//   ....[2]....
        /*0088*/ 	.word	0x00001460


	//   ....[3]....
        /*008c*/ 	.word	0x00001470


	//   ....[4]....
        /*0090*/ 	.word	0x000014a0


	//   ....[5]....
        /*0094*/ 	.word	0x000014b0


	//   ....[6]....
        /*0098*/ 	.word	0x000014e0


	//   ....[7]....
        /*009c*/ 	.word	0x000014f0


	//   ....[8]....
        /*00a0*/ 	.word	0x00001520


	//   ....[9]....
        /*00a4*/ 	.word	0x00001530


	//   ....[10]....
        /*00a8*/ 	.word	0x00002310


	//   ....[11]....
        /*00ac*/ 	.word	0x00002360


	//   ....[12]....
        /*00b0*/ 	.word	0x000023d0


	//   ....[13]....
        /*00b4*/ 	.word	0x00002430


	//   ....[14]....
        /*00b8*/ 	.word	0x000024a0


	//   ....[15]....
        /*00bc*/ 	.word	0x00002500


	//   ....[16]....
        /*00c0*/ 	.word	0x00002570


	//   ....[17]....
        /*00c4*/ 	.word	0x000025d0


	//   ....[18]....
        /*00c8*/ 	.word	0x00002640


	//   ....[19]....
        /*00cc*/ 	.word	0x000026a0


	//----- nvinfo : EIATTR_EXIT_INSTR_OFFSETS
	.align		4
.L_2455:
        /*00d0*/ 	.byte	0x04, 0x1c
        /*00d2*/ 	.short	(.L_2457 - .L_2456)


	//   ....[0]....
.L_2456:
        /*00d4*/ 	.word	0x000021e0


	//   ....[1]....
        /*00d8*/ 	.word	0x000022b0


	//----- nvinfo : EIATTR_MAX_THREADS
	.align		4
.L_2457:
        /*00dc*/ 	.byte	0x04, 0x05
        /*00de*/ 	.short	(.L_2459 - .L_2458)
.L_2458:
        /*00e0*/ 	.word	0x00000080
        /*00e4*/ 	.word	0x00000001
        /*00e8*/ 	.word	0x00000001


	//----- nvinfo : EIATTR_CRS_STACK_SIZE
	.align		4
.L_2459:
        /*00ec*/ 	.byte	0x04, 0x1e
        /*00ee*/ 	.short	(.L_2461 - .L_2460)
.L_2460:
        /*00f0*/ 	.word	0x00000000


	//----- nvinfo : EIATTR_CBANK_PARAM_SIZE
	.align		4
.L_2461:
        /*00f4*/ 	.byte	0x03, 0x19
        /*00f6*/ 	.short	0x0128


	//----- nvinfo : EIATTR_PARAM_CBANK
	.align		4
        /*00f8*/ 	.byte	0x04, 0x0a
        /*00fa*/ 	.short	(.L_2463 - .L_2462)
	.align		4
.L_2462:
        /*00fc*/ 	.word	index@(.nv.constant0._ZN10layer_norm31ln_parallel_residual_bwd_kernelINS_13Kernel_traitsI6__halfffffjLj1536ELj1ELj1ELj4ELj16ENS_18Kernel_traits_baseILj1536ES2_ffffjLj128EEEEELb0ELb0ELb0EEEvNS_9BwdParamsE)
        /*0100*/ 	.short	0x0210
        /*0102*/ 	.short	0x0128


	//----- nvinfo : EIATTR_SW_WAR
	.align		4
.L_2463:
        /*0104*/ 	.byte	0x04, 0x36
        /*0106*/ 	.short	(.L_2465 - .L_2464)
.L_2464:
        /*0108*/ 	.word	0x00000008
.L_2465:


//--------------------- .nv.info._ZN10layer_norm31ln_parallel_residual_bwd_kernelINS_13Kernel_traitsI6__halfffffjLj1536ELj1ELj1ELj4ELj16ENS_18Kernel_traits_baseILj1536ES2_ffffjLj128EEEEELb0ELb0ELb1EEEvNS_9BwdParamsE --------------------------
	.section	.nv.info._ZN10layer_norm31ln_parallel_residual_bwd_kernelINS_13Kernel_traitsI6__halfffffjLj1536ELj1ELj1ELj4ELj16ENS_18Kernel_traits_baseILj1536ES2_ffffjLj128EEEEELb0ELb0ELb1EEEvNS_9BwdParamsE,"",@"SHT_CUDA_INFO"
	.sectionflags	@""
	.align	4


	//----- nvinfo : EIATTR_CUDA_API_VERSION
	.align		4
        /*0000*/ 	.byte	0x04, 0x37
        /*0002*/ 	.short	(.L_2467 - .L_2466)
.L_2466:
        /*0004*/ 	.word	0x00000082


	//----- nvinfo : EIATTR_KPARAM_INFO
	.align		4
.L_2467:
        /*0008*/ 	.byte	0x04, 0x17
        /*000a*/ 	.short	(.L_2469 - .L_2468)
.L_2468:
        /*000c*/ 	.word	0x00000000
        /*0010*/ 	.short	0x0000
        /*0012*/ 	.short	0x0000
        /*0014*/ 	.byte	0x00, 0xf0, 0xa1, 0x04


	//----- nvinfo : EIATTR_SPARSE_MMA_MASK
	.align		4
.L_2469:
        /*0018*/ 	.byte	0x03, 0x50
        /*001a*/ 	.short	0x0000


	//----- nvinfo : EIATTR_MAXREG_COUNT
	.align		4
        /*001c*/ 	.byte	0x03, 0x1b
        /*001e*/ 	.short	0x00ff


	//----- nvinfo : EIATTR_NUM_BARRIERS
	.align		4
        /*0020*/ 	.byte	0x02, 0x4c
        /*0022*/ 	.byte	0x01
	.zero		1


	//----- nvinfo : EIATTR_MERCURY_ISA_VERSION
	.align		4
        /*0024*/ 	.byte	0x03, 0x5f
        /*0026*/ 	.short	0x0101


	//----- nvinfo : EIATTR_COOP_GROUP_MASK_REGIDS
	.align		4
        /*0028*/ 	.byte	0x04, 0x29
        /*002a*/ 	.short	(.L_2471 - .L_2470)


	//   ....[0]....
.L_2470:
        /*002c*/ 	.word	0xffffffff


	//   ....[1]....
        /*0030*/ 	.word	0xffffffff


	//   ....[2]....
        /*0034*/ 	.word	0xffffffff


	//   ....[3]....
        /*0038*/ 	.word	0xffffffff


	//   ....[4]....
        /*003c*/ 	.word	0xffffffff


	//   ....[5]....
        /*0040*/ 	.word	0xffffffff


	//   ....[6]....
        /*0044*/ 	.word	0xffffffff


	//   ....[7]....
        /*0048*/ 	.word	0xffffffff


	//   ....[8]....
        /*004c*/ 	.word	0xffffffff


	//   ....[9]....
        /*0050*/ 	.word	0xffffffff


	//   ....[10]....
        /*0054*/ 	.word	0x05000038


	//   ....[11]....
        /*0058*/ 	.word	0x05000038


	//   ....[12]....
        /*005c*/ 	.word	0x05000038


	//   ....[13]....
        /*0060*/ 	.word	0x05000038


	//   ....[14]....
        /*0064*/ 	.word	0x05000038


	//   ....[15]....
        /*0068*/ 	.word	0x05000038


	//   ....[16]....
        /*006c*/ 	.word	0x05000038


	//   ....[17]....
        /*0070*/ 	.word	0x05000038


	//   ....[18]....
        /*0074*/ 	.word	0x05000038


	//   ....[19]....
        /*0078*/ 	.word	0x05000038


	//----- nvinfo : EIATTR_COOP_GROUP_INSTR_OFFSETS
	.align		4
.L_2471:
        /*007c*/ 	.byte	0x04, 0x28
        /*007e*/ 	.short	(.L_2473 - .L_2472)


	//   ....[0]....
.L_2472:
        /*0080*/ 	.word	0x00001250


	//   ....[1]....
        /*0084*/ 	.word	0x00001260


	//   ....[2]....
        /*0088*/ 	.word	0x00001290


	//   ....[3]....
        /*008c*/ 	.word	0x000012a0


	//   ....[4]....
        /*0090*/ 	.word	0x000012d0


	//   ....[5]....
        /*0094*/ 	.word	0x000012e0


	//   ....[6]....
        /*0098*/ 	.word	0x00001310


	//   ....[7]....
        /*009c*/ 	.word	0x00001320


	//   ....[8]....
        /*00a0*/ 	.word	0x00001350


	//   ....[9]....
        /*00a4*/ 	.word	0x00001360


	//   ....[10]....
        /*00a8*/ 	.word	0x00002230


	//   ....[11]....
        /*00ac*/ 	.word	0x00002280


	//   ....[12]....
        /*00b0*/ 	.word	0x000022f0


	//   ....[13]....
        /*00b4*/ 	.word	0x00002350


	//   ....[14]....
        /*00b8*/ 	.word	0x000023c0


	//   ....[15]....
        /*00bc*/ 	.word	0x00002420


	//   ....[16]....
        /*00c0*/ 	.word	0x00002490


	//   ....[17]....
        /*00c4*/ 	.word	0x000024f0


	//   ....[18]....
        /*00c8*/ 	.word	0x00002560


	//   ....[19]....
        /*00cc*/ 	.word	0x000025c0


	//----- nvinfo : EIATTR_EXIT_INSTR_OFFSETS
	.align		4
.L_2473:
        /*00d0*/ 	.byte	0x04, 0x1c
        /*00d2*/ 	.short	(.L_2475 - .L_2474)


	//   ....[0]....
.L_2474:
        /*00d4*/ 	.word	0x000021d0


	//----- nvinfo : EIATTR_MAX_THREADS
	.align		4
.L_2475:
        /*00d8*/ 	.byte	0x04, 0x05
        /*00da*/ 	.short	(.L_2477 - .L_2476)
.L_2476:
        /*00dc*/ 	.word	0x00000080
        /*00e0*/ 	.word	0x00000001
        /*00e4*/ 	.word	0x00000001


	//----- nvinfo : EIATTR_CRS_STACK_SIZE
	.align		4
.L_2477:
        /*00e8*/ 	.byte	0x04, 0x1e
        /*00ea*/ 	.short	(.L_2479 - .L_2478)
.L_2478:
        /*00ec*/ 	.word	0x00000000


	//----- nvinfo : EIATTR_CBANK_PARAM_SIZE
	.align		4
.L_2479:
        /*00f0*/ 	.byte	0x03, 0x19
        /*00f2*/ 	.short	0x0128


	//----- nvinfo : EIATTR_PARAM_CBANK
	.align		4
        /*00f4*/ 	.byte	0x04, 0x0a
        /*00f6*/ 	.short	(.L_2481 - .L_2480)
	.align		4
.L_2480:
        /*00f8*/ 	.word	index@(.nv.constant0._ZN10layer_norm31ln_parallel_residual_bwd_kernelINS_13Kernel_traitsI6__halfffffjLj1536ELj1ELj1ELj4ELj16ENS_18Kernel_traits_baseILj1536ES2_ffffjLj128EEEEELb0ELb0ELb1EEEvNS_9BwdParamsE)
        /*00fc*/ 	.short	0x0210
        /*00fe*/ 	.short	0x0128


	//----- nvinfo : EIATTR_SW_WAR
	.align		4
.L_2481:
        /*0100*/ 	.byte	0x04, 0x36
        /*0102*/ 	.short	(.L_2483 - .L_2482)
.L_2482:
        /*0104*/ 	.word	0x00000008
.L_2483:


//--------------------- .nv.info._ZN10layer_norm31ln_parallel_residual_bwd_kernelINS_13Kernel_traitsI6__halfffffjLj1536ELj1ELj1ELj4ELj16ENS_18Kernel_traits_baseILj1536ES2_ffffjLj128EEEEELb0ELb1ELb0EEEvNS_9BwdParamsE --------------------------
	.section	.nv.info._ZN10layer_norm31ln_parallel_residual_bwd_kernelINS_13Kernel_traitsI6__halfffffjLj1536ELj1ELj1ELj4ELj16ENS_18Kernel_traits_baseILj1536ES2_ffffjLj128EEEEELb0ELb1ELb0EEEvNS_9BwdParamsE,"",@"SHT_CUDA_INFO"
	.sectionflags	@""
	.align	4


	//----- nvinfo : EIATTR_CUDA_API_VERSION
	.align		4
        /*0000*/ 	.byte	0x04, 0x37
        /*0002*/ 	.short	(.L_2485 - .L_2484)
.L_2484:
        /*0004*/ 	.word	0x00000082


	//----- nvinfo : EIATTR_KPARAM_INFO
	.align		4
.L_2485:
        /*0008*/ 	.byte	0x04, 0x17
        /*000a*/ 	.short	(.L_2487 - .L_2486)
.L_2486:
        /*000c*/ 	.word	0x00000000
        /*0010*/ 	.short	0x0000
        /*0012*/ 	.short	0x0000
        /*0014*/ 	.byte	0x00, 0xf0, 0xa1, 0x04


	//----- nvinfo : EIATTR_SPARSE_MMA_MASK
	.align		4
.L_2487:
        /*0018*/ 	.byte	0x03, 0x50
        /*001a*/ 	.short	0x0000


	//----- nvinfo : EIATTR_MAXREG_COUNT
	.align		4
        /*001c*/ 	.byte	0x03, 0x1b
        /*001e*/ 	.short	0x00ff


	//----- nvinfo : EIATTR_NUM_BARRIERS
	.align		4
        /*0020*/ 	.byte	0x02, 0x4c
        /*0022*/ 	.byte	0x01
	.zero		1


	//----- nvinfo : EIATTR_MERCURY_ISA_VERSION
	.align		4
        /*0024*/ 	.byte	0x03, 0x5f
        /*0026*/ 	.short	0x0101


	//----- nvinfo : EIATTR_COOP_GROUP_MASK_REGIDS
	.align		4
        /*0028*/ 	.byte	0x04, 0x29
        /*002a*/ 	.short	(.L_2489 - .L_2488)


	//   ....[0]....
.L_2488:
        /*002c*/ 	.word	0xffffffff


	//   ....[1]....
        /*0030*/ 	.word	0xffffffff


	//   ....[2]....
        /*0034*/ 	.word	0xffffffff


	//   ....[3]....
        /*0038*/ 	.word	0xffffffff


	//   ....[4]....
        /*003c*/ 	.word	0xffffffff


	//   ....[5]....
        /*0040*/ 	.word	0xffffffff


	//   ....[6]....
        /*0044*/ 	.word	0xffffffff


	//   ....[7]....
        /*0048*/ 	.word	0xffffffff


	//   ....[8]....
        /*004c*/ 	.word	0xffffffff


	//   ....[9]....
        /*0050*/ 	.word	0xffffffff


	//   ....[10]....
        /*0054*/ 	.word	0x05000061


	//   ....[11]....
        /*0058*/ 	.word	0x05000061


	//   ....[12]....
        /*005c*/ 	.word	0x05000061


	//   ....[13]....
        /*0060*/ 	.word	0x05000061


	//   ....[14]....
        /*0064*/ 	.word	0x05000061


	//   ....[15]....
        /*0068*/ 	.word	0x05000061


	//   ....[16]....
        /*006c*/ 	.word	0x05000061


	//   ....[17]....
        /*0070*/ 	.word	0x05000061


	//   ....[18]....
        /*0074*/ 	.word	0x05000061


	//   ....[19]....
        /*0078*/ 	.word	0x05000061


	//----- nvinfo : EIATTR_COOP_GROUP_INSTR_OFFSETS
	.align		4
.L_2489:
        /*007c*/ 	.byte	0x04, 0x28
        /*007e*/ 	.short	(.L_2491 - .L_2490)


	//   ....[0]....
.L_2490:
        /*0080*/ 	.word	0x00000e90


	//   ....[1]....
        /*0084*/ 	.word	0x00000ea0


	//   ....[2]....
        /*0088*/ 	.word	0x00000ed0


	//   ....[3]....
        /*008c*/ 	.word	0x00000ee0


	//   ....[4]....
        /*0090*/ 	.word	0x00000f10


	//   ....[5]....
        /*0094*/ 	.word	0x00000f20


	//   ....[6]....
        /*0098*/ 	.word	0x00000f50


	//   ....[7]....
        /*009c*/ 	.word	0x00000f60


	//   ....[8]....
        /*00a0*/ 	.word	0x00000f90


	//   ....[9]....
        /*00a4*/ 	.word	0x00000fa0


	//   ....[10]....
        /*00a8*/ 	.word	0x00001c00


	//   ....[11]....
        /*00ac*/ 	.word	0x00001c50


	//   ....[12]....
        /*00b0*/ 	.word	0x00001cc0


	//   ....[13]....
        /*00b4*/ 	.word	0x00001d20


	//   ....[14]....
        /*00b8*/ 	.word	0x00001d90


	//   ....[15]....
        /*00bc*/ 	.word	0x00001df0


	//   ....[16]....
        /*00c0*/ 	.word	0x00001e60


	//   ....[17]....
        /*00c4*/ 	.word	0x00001ec0


	//   ....[18]....
        /*00c8*/ 	.word	0x00001f30


	//   ....[19]....
        /*00cc*/ 	.word	0x00001f90


	//----- nvinfo : EIATTR_EXIT_INSTR_OFFSETS
	.align		4
.L_2491:
        /*00d0*/ 	.byte	0x04, 0x1c
        /*00d2*/ 	.short	(.L_2493 - .L_2492)


	//   ....[0]....
.L_2492:
        /*00d4*/ 	.word	0x00001b20


	//   ....[1]....
        /*00d8*/ 	.word	0x00001ba0


	//----- nvinfo : EIATTR_MAX_THREADS
	.align		4
.L_2493:
        /*00dc*/ 	.byte	0x04, 0x05
        /*00de*/ 	.short	(.L_2495 - .L_2494)
.L_2494:
        /*00e0*/ 	.word	0x00000080
        /*00e4*/ 	.word	0x00000001
        /*00e8*/ 	.word	0x00000001


	//----- nvinfo : EIATTR_CRS_STACK_SIZE
	.align		4
.L_2495:
        /*00ec*/ 	.byte	0x04, 0x1e
        /*00ee*/ 	.short	(.L_2497 - .L_2496)
.L_2496:
        /*00f0*/ 	.word	0x00000000


	//----- nvinfo : EIATTR_CBANK_PARAM_SIZE
	.align		4
.L_2497:
        /*00f4*/ 	.byte	0x03, 0x19
        /*00f6*/ 	.short	0x0128


	//----- nvinfo : EIATTR_PARAM_CBANK
	.align		4
        /*00f8*/ 	.byte	0x04, 0x0a
        /*00fa*/ 	.short	(.L_2499 - .L_2498)
	.align		4
.L_2498:
        /*00fc*/ 	.word	index@(.nv.constant0._ZN10layer_norm31ln_parallel_residual_bwd_kernelINS_13Kernel_traitsI6__halfffffjLj1536ELj1ELj1ELj4ELj16ENS_18Kernel_traits_baseILj1536ES2_ffffjLj128EEEEELb0ELb1ELb0EEEvNS_9BwdParamsE)
        /*0100*/ 	.short	0x0210
        /*0102*/ 	.short	0x0128


	//----- nvinfo : EIATTR_SW_WAR
	.align		4
.L_2499:
        /*0104*/ 	.byte	0x04, 0x36
        /*0106*/ 	.short	(.L_2501 - .L_2500)
.L_2500:
        /*0108*/ 	.word	0x00000008
.L_2501:


//--------------------- .nv.info._ZN10layer_norm31ln_parallel_residual_bwd_kernelINS_13Kernel_traitsI6__halfffffjLj1536ELj1ELj1ELj4ELj16ENS_18Kernel_traits_baseILj1536ES2_ffffjLj128EEEEELb0ELb1ELb1EEEvNS_9BwdParamsE --------------------------
	.section	.nv.info._ZN10layer_norm31ln_parallel_residual_bwd_kernelINS_13Kernel_traitsI6__halfffffjLj1536ELj1ELj1ELj4ELj16ENS_18Kernel_traits_baseILj1536ES2_ffffjLj128EEEEELb0ELb1ELb1EEEvNS_9BwdParamsE,"",@"SHT_CUDA_INFO"
	.sectionflags	@""
	.align	4


	//----- nvinfo : EIATTR_CUDA_API_VERSION
	.align		4
        /*0000*/ 	.byte	0x04, 0x37
        /*0002*/ 	.short	(.L_2503 - .L_2502)
.L_2502:
        /*0004*/ 	.word	0x00000082


	//----- nvinfo : EIATTR_KPARAM_INFO
	.align		4
.L_2503:
        /*0008*/ 	.byte	0x04, 0x17
        /*000a*/ 	.short	(.L_2505 - .L_2504)
.L_2504:
        /*000c*/ 	.word	0x00000000
        /*0010*/ 	.short	0x0000
        /*0012*/ 	.short	0x0000
        /*0014*/ 	.byte	0x00, 0xf0, 0xa1, 0x04


	//----- nvinfo : EIATTR_SPARSE_MMA_MASK
	.align		4
.L_2505:
        /*0018*/ 	.byte	0x03, 0x50
        /*001a*/ 	.short	0x0000


	//----- nvinfo : EIATTR_MAXREG_COUNT
	.align		4
        /*001c*/ 	.byte	0x03, 0x1b
        /*001e*/ 	.short	0x00ff


	//----- nvinfo : EIATTR_NUM_BARRIERS
	.align		4
        /*0020*/ 	.byte	0x02, 0x4c
        /*0022*/ 	.byte	0x01
	.zero		1


	//----- nvinfo : EIATTR_MERCURY_ISA_VERSION
	.align		4
        /*0024*/ 	.byte	0x03, 0x5f
        /*0026*/ 	.short	0x0101


	//----- nvinfo : EIATTR_COOP_GROUP_MASK_REGIDS
	.align		4
        /*0028*/ 	.byte	0x04, 0x29
        /*002a*/ 	.short	(.L_2507 - .L_2506)


	//   ....[0]....
.L_2506:
        /*002c*/ 	.word	0xffffffff


	//   ....[1]....
        /*0030*/ 	.word	0xffffffff


	//   ....[2]....
        /*0034*/ 	.word	0xffffffff


	//   ....[3]....
        /*0038*/ 	.word	0xffffffff


	//   ....[4]....
        /*003c*/ 	.word	0xffffffff


	//   ....[5]....
        /*0040*/ 	.word	0xffffffff


	//   ....[6]....
        /*0044*/ 	.word	0xffffffff


	//   ....[7]....
        /*0048*/ 	.word	0xffffffff


	//   ....[8]....
        /*004c*/ 	.word	0xffffffff


	//   ....[9]....
        /*0050*/ 	.word	0xffffffff


	//   ....[10]....
        /*0054*/ 	.word	0x0500005d


	//   ....[11]....
        /*0058*/ 	.word	0x0500005d


	//   ....[12]....
        /*005c*/ 	.word	0x0500005d


	//   ....[13]....
        /*0060*/ 	.word	0x0500005d


	//   ....[14]....
        /*0064*/ 	.word	0x0500005d


	//   ....[15]....
        /*0068*/ 	.word	0x0500005d


	//   ....[16]....
        /*006c*/ 	.word	0x0500005d


	//   ....[17]....
        /*0070*/ 	.word	0x0500005d


	//   ....[18]....
        /*0074*/ 	.word	0x0500005d


	//   ....[19]....
        /*0078*/ 	.word	0x0500005d


	//----- nvinfo : EIATTR_COOP_GROUP_INSTR_OFFSETS
	.align		4
.L_2507:
        /*007c*/ 	.byte	0x04, 0x28
        /*007e*/ 	.short	(.L_2509 - .L_2508)


	//   ....[0]....
.L_2508:
        /*0080*/ 	.word	0x00000d10


	//   ....[1]....
        /*0084*/ 	.word	0x00000d30


	//   ....[2]....
        /*0088*/ 	.word	0x00000d50


	//   ....[3]....
        /*008c*/ 	.word	0x00000d70


	//   ....[4]....
        /*0090*/ 	.word	0x00000d90


	//   ....[5]....
        /*0094*/ 	.word	0x00000db0


	//   ....[6]....
        /*0098*/ 	.word	0x00000dd0


	//   ....[7]....
        /*009c*/ 	.word	0x00000df0


	//   ....[8]....
        /*00a0*/ 	.word	0x00000e10


	//   ....[9]....
        /*00a4*/ 	.word	0x00000e20


	//   ....[10]....
        /*00a8*/ 	.word	0x00001ac0


	//   ....[11]....
        /*00ac*/ 	.word	0x00001b30


	//   ....[12]....
        /*00b0*/ 	.word	0x00001ba0


	//   ....[13]....
        /*00b4*/ 	.word	0x00001c10


	//   ....[14]....
        /*00b8*/ 	.word	0x00001c80


	//   ....[15]....
        /*00bc*/ 	.word	0x00001cf0


	//   ....[16]....
        /*00c0*/ 	.word	0x00001d60


	//   ....[17]....
        /*00c4*/ 	.word	0x00001dd0


	//   ....[18]....
        /*00c8*/ 	.word	0x00001e40


	//   ....[19]....
        /*00cc*/ 	.word	0x00001ea0


	//----- nvinfo : EIATTR_EXIT_INSTR_OFFSETS
	.align		4
.L_2509:
        /*00d0*/ 	.byte	0x04, 0x1c
        /*00d2*/ 	.short	(.L_2511 - .L_2510)


	//   ....[0]....
.L_2510:
        /*00d4*/ 	.word	0x00001a60


	//----- nvinfo : EIATTR_MAX_THREADS
	.align		4
.L_2511:
        /*00d8*/ 	.byte	0x04, 0x05
        /*00da*/ 	.short	(.L_2513 - .L_2512)
.L_2512:
        /*00dc*/ 	.word	0x00000080
        /*00e0*/ 	.word	0x00000001
        /*00e4*/ 	.word	0x00000001


	//----- nvinfo : EIATTR_CRS_STACK_SIZE
	.align		4
.L_2513:
        /*00e8*/ 	.byte	0x04, 0x1e
        /*00ea*/ 	.short	(.L_2515 - .L_2514)
.L_2514:
        /*00ec*/ 	.word	0x00000000


	//----- nvinfo : EIATTR_CBANK_PARAM_SIZE
	.align		4
.L_2515:
        /*00f0*/ 	.byte	0x03, 0x19
        /*00f2*/ 	.short	0x0128


	//----- nvinfo : EIATTR_PARAM_CBANK
	.align		4
        /*00f4*/ 	.byte	0x04, 0x0a
        /*00f6*/ 	.short	(.L_2517 - .L_2516)
	.align		4
.L_2516:
        /*00f8*/ 	.word	index@(.nv.constant0._ZN10layer_norm31ln_parallel_residual_bwd_kernelINS_13Kernel_traitsI6__halfffffjLj1536ELj1ELj1ELj4ELj16ENS_18Kernel_traits_baseILj1536ES2_ffffjLj128EEEEELb0ELb1ELb1EEEvNS_9BwdParamsE)
        /*00fc*/ 	.short	0x0210
        /*00fe*/ 	.short	0x0128


	//----- nvinfo : EIATTR_SW_WAR
	.align		4
.L_2517:
        /*0100*/ 	.byte	0x04, 0x36
        /*0102*/ 	.short	(.L_2519 - .L_2518)
.L_2518:
        /*0104*/ 	.word	0x00000008
.L_2519:


//--------------------- .nv.info._ZN10layer_norm31ln_parallel_residual_bwd_kernelINS_13Kernel_traitsI6__halfffffjLj1536ELj1ELj1ELj4ELj16ENS_18Kernel_traits_baseILj1536ES2_ffffjLj128EEEEELb1ELb0ELb0EEEvNS_9BwdParamsE --------------------------
	.section	.nv.info._ZN10layer_norm31ln_parallel_residual_bwd_kernelINS_13Kernel_traitsI6__halfffffjLj1536ELj1ELj1ELj4ELj16ENS_18Kernel_traits_baseILj1536ES2_ffffjLj128EEEEELb1ELb0ELb0EEEvNS_9BwdParamsE,"",@"SHT_CUDA_INFO"
	.sectionflags	@""
	.align	4


	//----- nvinfo : EIATTR_CUDA_API_VERSION
	.align		4
        /*0000*/ 	.byte	0x04, 0x37
        /*0002*/ 	.short	(.L_2521 - .L_2520)
.L_2520:
        /*0004*/ 	.word	0x00000082


	//----- nvinfo : EIATTR_KPARAM_INFO
	.align		4
.L_2521:
        /*0008*/ 	.byte	0x04, 0x17
        /*000a*/ 	.short	(.L_2523 - .L_2522)
.L_2522:
        /*000c*/ 	.word	0x00000000
        /*0010*/ 	.short	0x0000
        /*0012*/ 	.short	0x0000
        /*0014*/ 	.byte	0x00, 0xf0, 0xa1, 0x04


	//----- nvinfo : EIATTR_SPARSE_MMA_MASK
	.align		4
.L_2523:
        /*0018*/ 	.byte	0x03, 0x50
        /*001a*/ 	.short	0x0000


	//----- nvinfo : EIATTR_MAXREG_COUNT
	.align		4
        /*001c*/ 	.byte	0x03, 0x1b
        /*001e*/ 	.short	0x00ff


	//----- nvinfo : EIATTR_NUM_BARRIERS
	.align		4
        /*0020*/ 	.byte	0x02, 0x4c
        /*0022*/ 	.byte	0x01
	.zero		1


	//----- nvinfo : EIATTR_MERCURY_ISA_VERSION
	.align		4
        /*0024*/ 	.byte	0x03, 0x5f
        /*0026*/ 	.short	0x0101


	//----- nvinfo : EIATTR_COOP_GROUP_MASK_REGIDS
	.align		4
        /*0028*/ 	.byte	0x04, 0x29
        /*002a*/ 	.short	(.L_2525 - .L_2524)


	//   ....[0]....
.L_2524:
        /*002c*/ 	.word	0xffffffff


	//   ....[1]....
        /*0030*/ 	.word	0xffffffff


	//   ....[2]....
        /*0034*/ 	.word	0xffffffff


	//   ....[3]....
        /*0038*/ 	.word	0xffffffff


	//   ....[4]....
        /*003c*/ 	.word	0xffffffff


	//   ....[5]....
        /*0040*/ 	.word	0xffffffff


	//   ....[6]....
        /*0044*/ 	.word	0xffffffff


	//   ....[7]....
        /*0048*/ 	.word	0xffffffff


	//   ....[8]....
        /*004c*/ 	.word	0xffffffff


	//   ....[9]....
        /*0050*/ 	.word	0xffffffff


	//   ....[10]....
        /*0054*/ 	.word	0x05000067


	//   ....[11]....
        /*0058*/ 	.word	0x05000067


	//   ....[12]....
        /*005c*/ 	.word	0x05000067


	//   ....[13]....
        /*0060*/ 	.word	0x05000067


	//   ....[14]....
        /*0064*/ 	.word	0x05000067


	//   ....[15]....
        /*0068*/ 	.word	0x05000067


	//   ....[16]....
        /*006c*/ 	.word	0x05000067


	//   ....[17]....
        /*0070*/ 	.word	0x05000067


	//   ....[18]....
        /*0074*/ 	.word	0x05000067


	//   ....[19]....
        /*0078*/ 	.word	0x05000067


	//----- nvinfo : EIATTR_COOP_GROUP_INSTR_OFFSETS
	.align		4
.L_2525:
        /*007c*/ 	.byte	0x04, 0x28
        /*007e*/ 	.short	(.L_2527 - .L_2526)


	//   ....[0]....
.L_2526:
        /*0080*/ 	.word	0x00001660


	//   ....[1]....
        /*0084*/ 	.word	0x00001670


	//   ....[2]....
        /*0088*/ 	.word	0x000016a0


	//   ....[3]....
        /*008c*/ 	.word	0x000016b0


	//   ....[4]....
        /*0090*/ 	.word	0x000016e0


	//   ....[5]....
        /*0094*/ 	.word	0x000016f0


	//   ....[6]....
        /*0098*/ 	.word	0x00001720


	//   ....[7]....
        /*009c*/ 	.word	0x00001730


	//   ....[8]....
        /*00a0*/ 	.word	0x00001760


	//   ....[9]....
        /*00a4*/ 	.word	0x00001770


	//   ....[10]....
        /*00a8*/ 	.word	0x00002910


	//   ....[11]....
        /*00ac*/ 	.word	0x00002960


	//   ....[12]....
        /*00b0*/ 	.word	0x000029d0


	//   ....[13]....
        /*00b4*/ 	.word	0x00002a30


	//   ....[14]....
        /*00b8*/ 	.word	0x00002aa0


	//   ....[15]....
        /*00bc*/ 	.word	0x00002b00


	//   ....[16]....
        /*00c0*/ 	.word	0x00002b70


	//   ....[17]....
        /*00c4*/ 	.word	0x00002bd0


	//   ....[18]....
        /*00c8*/ 	.word	0x00002c40


	//   ....[19]....
        /*00cc*/ 	.word	0x00002c90


	//----- nvinfo : EIATTR_EXIT_INSTR_OFFSETS
	.align		4
.L_2527:
        /*00d0*/ 	.byte	0x04, 0x1c
        /*00d2*/ 	.short	(.L_2529 - .L_2528)


	//   ....[0]....
.L_2528:
        /*00d4*/ 	.word	0x000027e0


	//   ....[1]....
        /*00d8*/ 	.word	0x000028b0


	//----- nvinfo : EIATTR_MAX_THREADS
	.align		4
.L_2529:
        /*00dc*/ 	.byte	0x04, 0x05
        /*00de*/ 	.short	(.L_2531 - .L_2530)
.L_2530:
        /*00e0*/ 	.word	0x00000080
        /*00e4*/ 	.word	0x00000001
        /*00e8*/ 	.word	0x00000001


	//----- nvinfo : EIATTR_CRS_STACK_SIZE
	.align		4
.L_2531:
        /*00ec*/ 	.byte	0x04, 0x1e
        /*00ee*/ 	.short	(.L_2533 - .L_2532)
.L_2532:
        /*00f0*/ 	.word	0x00000000


	//----- nvinfo : EIATTR_CBANK_PARAM_SIZE
	.align		4
.L_2533:
        /*00f4*/ 	.byte	0x03, 0x19
        /*00f6*/ 	.short	0x0128


	//----- nvinfo : EIATTR_PARAM_CBANK
	.align		4
        /*00f8*/ 	.byte	0x04, 0x0a
        /*00fa*/ 	.short	(.L_2535 - .L_2534)
	.align		4
.L_2534:
        /*00fc*/ 	.word	index@(.nv.constant0._ZN10layer_norm31ln_parallel_residual_bwd_kernelINS_13Kernel_traitsI6__halfffffjLj1536ELj1ELj1ELj4ELj16ENS_18Kernel_traits_baseILj1536ES2_ffffjLj128EEEEELb1ELb0ELb0EEEvNS_9BwdParamsE)
        /*0100*/ 	.short	0x0210
        /*0102*/ 	.short	0x0128


	//----- nvinfo : EIATTR_SW_WAR
	.align		4
.L_2535:
        /*0104*/ 	.byte	0x04, 0x36
        /*0106*/ 	.short	(.L_2537 - .L_2536)
.L_2536:
        /*0108*/ 	.word	0x00000008
.L_2537:


//--------------------- .nv.info._ZN10layer_norm31ln_parallel_residual_bwd_kernelINS_13Kernel_traitsI6__halfffffjLj1536ELj1ELj1ELj4ELj16ENS_18Kernel_traits_baseILj1536ES2_ffffjLj128EEEEELb1ELb0ELb1EEEvNS_9BwdParamsE --------------------------
	.section	.nv.info._ZN10layer_norm31ln_parallel_residual_bwd_kernelINS_13Kernel_traitsI6__halfffffjLj1536ELj1ELj1ELj4ELj16ENS_18Kernel_traits_baseILj1536ES2_ffffjLj128EEEEELb1ELb0ELb1EEEvNS_9BwdParamsE,"",@"SHT_CUDA_INFO"
	.sectionflags	@""
	.align	4


	//----- nvinfo : EIATTR_CUDA_API_VERSION
	.align		4
        /*0000*/ 	.byte	0x04, 0x37
        /*0002*/ 	.short	(.L_2539 - .L_2538)
.L_2538:
        /*0004*/ 	.word	0x00000082


	//----- nvinfo : EIATTR_KPARAM_INFO
	.align		4
.L_2539:
        /*0008*/ 	.byte	0x04, 0x17
        /*000a*/ 	.short	(.L_2541 - .L_2540)
.L_2540:
        /*000c*/ 	.word	0x00000000
        /*0010*/ 	.short	0x0000
        /*0012*/ 	.short	0x0000
        /*0014*/ 	.byte	0x00, 0xf0, 0xa1, 0x04


	//----- nvinfo : EIATTR_SPARSE_MMA_MASK
	.align		4
.L_2541:
        /*0018*/ 	.byte	0x03, 0x50
        /*001a*/ 	.short	0x0000


	//----- nvinfo : EIATTR_MAXREG_COUNT
	.align		4
        /*001c*/ 	.byte	0x03, 0x1b
        /*001e*/ 	.short	0x00ff


	//----- nvinfo : EIATTR_NUM_BARRIERS
	.align		4
        /*0020*/ 	.byte	0x02, 0x4c
        /*0022*/ 	.byte	0x01
	.zero		1


	//----- nvinfo : EIATTR_MERCURY_ISA_VERSION
	.align		4
        /*0024*/ 	.byte	0x03, 0x5f
        /*0026*/ 	.short	0x0101


	//----- nvinfo : EIATTR_COOP_GROUP_MASK_REGIDS
	.align		4
        /*0028*/ 	.byte	0x04, 0x29
        /*002a*/ 	.short	(.L_2543 - .L_2542)


	//   ....[0]....
.L_2542:
        /*002c*/ 	.word	0xffffffff


	//   ....[1]....
        /*0030*/ 	.word	0xffffffff


	//   ....[2]....
        /*0034*/ 	.word	0xffffffff


	//   ....[3]....
        /*0038*/ 	.word	0xffffffff


	//   ....[4]....
        /*003c*/ 	.word	0xffffffff


	//   ....[5]....
        /*0040*/ 	.word	0xffffffff


	//   ....[6]....
        /*0044*/ 	.word	0xffffffff


	//   ....[7]....
        /*0048*/ 	.word	0xffffffff


	//   ....[8]....
        /*004c*/ 	.word	0xffffffff


	//   ....[9]....
        /*0050*/ 	.word	0xffffffff


	//   ....[10]....
        /*0054*/ 	.word	0x05000045


	//   ....[11]....
        /*0058*/ 	.word	0x05000045


	//   ....[12]....
        /*005c*/ 	.word	0x05000045


	//   ....[13]....
        /*0060*/ 	.word	0x05000045


	//   ....[14]....
        /*0064*/ 	.word	0x05000045


	//   ....[15]....
        /*0068*/ 	.word	0x05000045


	//   ....[16]....
        /*006c*/ 	.word	0x05000045


	//   ....[17]....
        /*0070*/ 	.word	0x05000045


	//   ....[18]....
        /*0074*/ 	.word	0x05000045


	//   ....[19]....
        /*0078*/ 	.word	0x05000045


	//----- nvinfo : EIATTR_COOP_GROUP_INSTR_OFFSETS
	.align		4
.L_2543:
        /*007c*/ 	.byte	0x04, 0x28
        /*007e*/ 	.short	(.L_2545 - .L_2544)


	//   ....[0]....
.L_2544:
        /*0080*/ 	.word	0x00001550


	//   ....[1]....
        /*0084*/ 	.word	0x00001560


	//   ....[2]....
        /*0088*/ 	.word	0x00001590


	//   ....[3]....
        /*008c*/ 	.word	0x000015a0


	//   ....[4]....
        /*0090*/ 	.word	0x000015d0


	//   ....[5]....
        /*0094*/ 	.word	0x000015e0


	//   ....[6]....
        /*0098*/ 	.word	0x00001610


	//   ....[7]....
        /*009c*/ 	.word	0x00001620


	//   ....[8]....
        /*00a0*/ 	.word	0x00001650


	//   ....[9]....
        /*00a4*/ 	.word	0x00001660


	//   ....[10]....
        /*00a8*/ 	.word	0x00002820


	//   ....[11]....
        /*00ac*/ 	.word	0x00002870


	//   ....[12]....
        /*00b0*/ 	.word	0x000028e0


	//   ....[13]....
        /*00b4*/ 	.word	0x00002940


	//   ....[14]....
        /*00b8*/ 	.word	0x000029b0


	//   ....[15]....
        /*00bc*/ 	.word	0x00002a10


	//   ....[16]....
        /*00c0*/ 	.word	0x00002a80


	//   ....[17]....
        /*00c4*/ 	.word	0x00002ad0


	//   ....[18]....
        /*00c8*/ 	.word	0x00002b30


	//   ....[19]....
        /*00cc*/ 	.word	0x00002b90


	//----- nvinfo : EIATTR_EXIT_INSTR_OFFSETS
	.align		4
.L_2545:
        /*00d0*/ 	.byte	0x04, 0x1c
        /*00d2*/ 	.short	(.L_2547 - .L_2546)


	//   ....[0]....
.L_2546:
        /*00d4*/ 	.word	0x000027c0


	//----- nvinfo : EIATTR_MAX_THREADS
	.align		4
.L_2547:
        /*00d8*/ 	.byte	0x04, 0x05
        /*00da*/ 	.short	(.L_2549 - .L_2548)
.L_2548:
        /*00dc*/ 	.word	0x00000080
        /*00e0*/ 	.word	0x00000001
        /*00e4*/ 	.word	0x00000001


	//----- nvinfo : EIATTR_CRS_STACK_SIZE
	.align		4
.L_2549:
        /*00e8*/ 	.byte	0x04, 0x1e
        /*00ea*/ 	.short	(.L_2551 - .L_2550)
.L_2550:
        /*00ec*/ 	.word	0x00000000


	//----- nvinfo : EIATTR_CBANK_PARAM_SIZE
	.align		4
.L_2551:
        /*00f0*/ 	.byte	0x03, 0x19
        /*00f2*/ 	.short	0x0128


	//----- nvinfo : EIATTR_PARAM_CBANK
	.align		4
        /*00f4*/ 	.byte	0x04, 0x0a
        /*00f6*/ 	.short	(.L_2553 - .L_2552)
	.align		4
.L_2552:
        /*00f8*/ 	.word	index@(.nv.constant0._ZN10layer_norm31ln_parallel_residual_bwd_kernelINS_13Kernel_traitsI6__halfffffjLj1536ELj1ELj1ELj4ELj16ENS_18Kernel_traits_baseILj1536ES2_ffffjLj128EEEEELb1ELb0ELb1EEEvNS_9BwdParamsE)
        /*00fc*/ 	.short	0x0210
        /*00fe*/ 	.short	0x0128


	//----- nvinfo : EIATTR_SW_WAR
	.align		4
.L_2553:
        /*0100*/ 	.byte	0x04, 0x36
        /*0102*/ 	.short	(.L_2555 - .L_2554)
.L_2554:
        /*0104*/ 	.word	0x00000008
.L_2555:


//--------------------- .nv.info._ZN10layer_norm22ln_bwd_finalize_kernelINS_22Kernel_traits_finalizeILj1536E6__halfffffjLb0ELj1024ELj4ENS_18Kernel_traits_baseILj1536ES2_ffffjLj1024EEEEELb0ELb0EEEvNS_9BwdParamsE --------------------------
	.section	.nv.info._ZN10layer_norm22ln_bwd_finalize_kernelINS_22Kernel_traits_finalizeILj1536E6__halfffffjLb0ELj1024ELj4ENS_18Kernel_traits_baseILj1536ES2_ffffjLj1024EEEEELb0ELb0EEEvNS_9BwdParamsE,"",@"SHT_CUDA_INFO"
	.sectionflags	@""
	.align	4


	//----- nvinfo : EIATTR_CUDA_API_VERSION
	.align		4
        /*0000*/ 	.byte	0x04, 0x37
        /*0002*/ 	.short	(.L_2557 - .L_2556)
.L_2556:
        /*0004*/ 	.word	0x00000082


	//----- nvinfo : EIATTR_KPARAM_INFO
	.align		4
.L_2557:
        /*0008*/ 	.byte	0x04, 0x17
        /*000a*/ 	.short	(.L_2559 - .L_2558)
.L_2558:
        /*000c*/ 	.word	0x00000000
        /*0010*/ 	.short	0x0000
        /*0012*/ 	.short	0x0000
        /*0014*/ 	.byte	0x00, 0xf0, 0xa1, 0x04


	//----- nvinfo : EIATTR_SPARSE_MMA_MASK
	.align		4
.L_2559:
        /*0018*/ 	.byte	0x03, 0x50
        /*001a*/ 	.short	0x0000


	//----- nvinfo : EIATTR_MAXREG_COUNT
	.align		4
        /*001c*/ 	.byte	0x03, 0x1b
        /*001e*/ 	.short	0x0040


	//----- nvinfo : EIATTR_NUM_BARRIERS
	.align		4
        /*0020*/ 	.byte	0x02, 0x4c
        /*0022*/ 	.byte	0x01
	.zero		1


	//----- nvinfo : EIATTR_MERCURY_ISA_VERSION
	.align		4
        /*0024*/ 	.byte	0x03, 0x5f
        /*0026*/ 	.short	0x0101


	//----- nvinfo : EIATTR_COOP_GROUP_MASK_REGIDS
	.align		4
        /*0028*/ 	.byte	0x04, 0x29
        /*002a*/ 	.short	(.L_2561 - .L_2560)


	//   ....[0]....
.L_2560:
        /*002c*/ 	.word	0xffffffff


	//   ....[1]....
        /*0030*/ 	.word	0xffffffff


	//   ....[2]....
        /*0034*/ 	.word	0xffffffff


	//   ....[3]....
        /*0038*/ 	.word	0xffffffff


	//   ....[4]....
        /*003c*/ 	.word	0xffffffff


	//   ....[5]....
        /*0040*/ 	.word	0xffffffff


	//   ....[6]....
        /*0044*/ 	.word	0xffffffff


	//   ....[7]....
        /*0048*/ 	.word	0xffffffff


	//   ....[8]....
        /*004c*/ 	.word	0xffffffff


	//   ....[9]....
        /*0050*/ 	.word	0xffffffff


	//   ....[10]....
        /*0054*/ 	.word	0x05000013


	//   ....[11]....
        /*0058*/ 	.word	0x05000013


	//   ....[12]....
        /*005c*/ 	.word	0x05000013


	//   ....[13]....
        /*0060*/ 	.word	0x05000013


	//   ....[14]....
        /*0064*/ 	.word	0x05000013


	//   ....[15]....
        /*0068*/ 	.word	0x05000013


	//   ....[16]....
        /*006c*/ 	.word	0x05000013


	//   ....[17]....
        /*0070*/ 	.word	0x05000013


	//   ....[18]....
        /*0074*/ 	.word	0x05000013


	//   ....[19]....
        /*0078*/ 	.word	0x05000013


	//----- nvinfo : EIATTR_COOP_GROUP_INSTR_OFFSETS
	.align		4
.L_2561:
        /*007c*/ 	.byte	0x04, 0x28
        /*007e*/ 	.short	(.L_2563 - .L_2562)


	//   ....[0]....
.L_2562:
        /*0080*/ 	.word	0x000008e0


	//   ....[1]....
        /*0084*/ 	.word	0x000008f0


	//   ....[2]....
        /*0088*/ 	.word	0x00000920


	//   ....[3]....
        /*008c*/ 	.word	0x00000930


	//   ....[4]....
        /*0090*/ 	.word	0x00000960


	//   ....[5]....
        /*0094*/ 	.word	0x00000970


	//   ....[6]....
        /*0098*/ 	.word	0x000009a0


	//   ....[7]....
        /*009c*/ 	.word	0x000009b0


	//   ....[8]....
        /*00a0*/ 	.word	0x000009e0


	//   ....[9]....
        /*00a4*/ 	.word	0x000009f0


	//   ....[10]....
        /*00a8*/ 	.word	0x00000c10


	//   ....[11]....
        /*00ac*/ 	.word	0x00000c80


	//   ....[12]....
        /*00b0*/ 	.word	0x00000cf0


	//   ....[13]....
        /*00b4*/ 	.word	0x00000d60


	//   ....[14]....
        /*00b8*/ 	.word	0x00000dd0


	//   ....[15]....
        /*00bc*/ 	.word	0x00000e30


	//   ....[16]....
        /*00c0*/ 	.word	0x00000ea0


	//   ....[17]....
        /*00c4*/ 	.word	0x00000f10


	//   ....[18]....
        /*00c8*/ 	.word	0x00000f80


	//   ....[19]....
        /*00cc*/ 	.word	0x00000ff0


	//----- nvinfo : EIATTR_EXIT_INSTR_OFFSETS
	.align		4
.L_2563:
        /*00d0*/ 	.byte	0x04, 0x1c
        /*00d2*/ 	.short	(.L_2565 - .L_2564)


	//   ....[0]....
.L_2564:
        /*00d4*/ 	.word	0x00000070


	//   ....[1]....
        /*00d8*/ 	.word	0x00000bb0


	//----- nvinfo : EIATTR_MAX_THREADS
	.align		4
.L_2565:
        /*00dc*/ 	.byte	0x04, 0x05
        /*00de*/ 	.short	(.L_2567 - .L_2566)
.L_2566:
        /*00e0*/ 	.word	0x00000400
        /*00e4*/ 	.word	0x00000001
        /*00e8*/ 	.word	0x00000001


	//----- nvinfo : EIATTR_CRS_STACK_SIZE
	.align		4
.L_2567:
        /*00ec*/ 	.byte	0x04, 0x1e
        /*00ee*/ 	.short	(.L_2569 - .L_2568)
.L_2568:
        /*00f0*/ 	.word	0x00000000


	//----- nvinfo : EIATTR_CBANK_PARAM_SIZE
	.align		4
.L_2569:
        /*00f4*/ 	.byte	0x03, 0x19
        /*00f6*/ 	.short	0x0128


	//----- nvinfo : EIATTR_PARAM_CBANK
	.align		4
        /*00f8*/ 	.byte	0x04, 0x0a
        /*00fa*/ 	.short	(.L_2571 - .L_2570)
	.align		4
.L_2570:
        /*00fc*/ 	.word	index@(.nv.constant0._ZN10layer_norm22ln_bwd_finalize_kernelINS_22Kernel_traits_finalizeILj1536E6__halfffffjLb0ELj1024ELj4ENS_18Kernel_traits_baseILj1536ES2_ffffjLj1024EEEEELb0ELb0EEEvNS_9BwdParamsE)
        /*0100*/ 	.short	0x0210
        /*0102*/ 	.short	0x0128


	//----- nvinfo : EIATTR_SW_WAR
	.align		4
.L_2571:
        /*0104*/ 	.byte	0x04, 0x36
        /*0106*/ 	.short	(.L_2573 - .L_2572)
.L_2572:
        /*0108*/ 	.word	0x00000008
.L_2573:


//--------------------- .nv.info._ZN10layer_norm40ln_parallel_residual_bwd_finalize_kernelINS_22Kernel_traits_finalizeILj1536E6__halfffffjLb0ELj1024ELj4ENS_18Kernel_traits_baseILj1536ES2_ffffjLj1024EEEEELb0EEEvNS_9BwdParamsE --------------------------
	.section	.nv.info._ZN10layer_norm40ln_parallel_residual_bwd_finalize_kernelINS_22Kernel_traits_finalizeILj1536E6__halfffffjLb0ELj1024ELj4ENS_18Kernel_traits_baseILj1536ES2_ffffjLj1024EEEEELb0EEEvNS_9BwdParamsE,"",@"SHT_CUDA_INFO"
	.sectionflags	@""
	.align	4


	//----- nvinfo : EIATTR_CUDA_API_VERSION
	.align		4
        /*0000*/ 	.byte	0x04, 0x37
        /*0002*/ 	.short	(.L_2575 - .L_2574)
.L_2574:
        /*0004*/ 	.word	0x00000082


	//----- nvinfo : EIATTR_KPARAM_INFO
	.align		4
.L_2575:
        /*0008*/ 	.byte	0x04, 0x17
        /*000a*/ 	.short	(.L_2577 - .L_2576)
.L_2576:
        /*000c*/ 	.word	0x00000000
        /*0010*/ 	.short	0x0000
        /*0012*/ 	.short	0x0000
        /*0014*/ 	.byte	0x00, 0xf0, 0xa1, 0x04


	//----- nvinfo : EIATTR_SPARSE_MMA_MASK
	.align		4
.L_2577:
        /*0018*/ 	.byte	0x03, 0x50
        /*001a*/ 	.short	0x0000


	//----- nvinfo : EIATTR_MAXREG_COUNT
	.align		4
        /*001c*/ 	.byte	0x03, 0x1b
        /*001e*/ 	.short	0x0040


	//----- nvinfo : EIATTR_NUM_BARRIERS
	.align		4
        /*0020*/ 	.byte	0x02, 0x4c
        /*0022*/ 	.byte	0x01
	.zero		1


	//----- nvinfo : EIATTR_MERCURY_ISA_VERSION
	.align		4
        /*0024*/ 	.byte	0x03, 0x5f
        /*0026*/ 	.short	0x0101


	//----- nvinfo : EIATTR_COOP_GROUP_MASK_REGIDS
	.align		4
        /*0028*/ 	.byte	0x04, 0x29
        /*002a*/ 	.short	(.L_2579 - .L_2578)


	//   ....[0]....
.L_2578:
        /*002c*/ 	.word	0xffffffff


	//   ....[1]....
        /*0030*/ 	.word	0xffffffff


	//   ....[2]....
        /*0034*/ 	.word	0xffffffff


	//   ....[3]....
        /*0038*/ 	.word	0xffffffff


	//   ....[4]....
        /*003c*/ 	.word	0xffffffff


	//   ....[5]....
        /*0040*/ 	.word	0xffffffff


	//   ....[6]....
        /*0044*/ 	.word	0xffffffff


	//   ....[7]....
        /*0048*/ 	.word	0xffffffff


	//   ....[8]....
        /*004c*/ 	.word	0xffffffff


	//   ....[9]....
        /*0050*/ 	.word	0xffffffff


	//   ....[10]....
        /*0054*/ 	.word	0xffffffff


	//   ....[11]....
        /*0058*/ 	.word	0xffffffff


	//   ....[12]....
        /*005c*/ 	.word	0xffffffff


	//   ....[13]....
        /*0060*/ 	.word	0xffffffff


	//   ....[14]....
        /*0064*/ 	.word	0xffffffff


	//   ....[15]....
        /*0068*/ 	.word	0xffffffff


	//   ....[16]....
        /*006c*/ 	.word	0xffffffff


	//   ....[17]....
        /*0070*/ 	.word	0xffffffff


	//   ....[18]....
        /*0074*/ 	.word	0xffffffff


	//   ....[19]....
        /*0078*/ 	.word	0xffffffff


	//   ....[20]....
        /*007c*/ 	.word	0x0500000c


	//   ....[21]....
        /*0080*/ 	.word	0x0500000c


	//   ....[22]....
        /*0084*/ 	.word	0x0500000c


	//   ....[23]....
        /*0088*/ 	.word	0x0500000c


	//   ....[24]....
        /*008c*/ 	.word	0x0500000c


	//   ....[25]....
        /*0090*/ 	.word	0x0500000c


	//   ....[26]....
        /*0094*/ 	.word	0x0500000c


	//   ....[27]....
        /*0098*/ 	.word	0x0500000c


	//   ....[28]....
        /*009c*/ 	.word	0x0500000c


	//   ....[29]....
        /*00a0*/ 	.word	0x0500000c


	//   ....[30]....
        /*00a4*/ 	.word	0x0500000c


	//   ....[31]....
        /*00a8*/ 	.word	0x0500000c


	//   ....[32]....
        /*00ac*/ 	.word	0x0500000c


	//   ....[33]....
        /*00b0*/ 	.word	0x0500000c


	//   ....[34]....
        /*00b4*/ 	.word	0x0500000c


	//   ....[35]....
        /*00b8*/ 	.word	0x0500000c


	//   ....[36]....
        /*00bc*/ 	.word	0x0500000c


	//   ....[37]....
        /*00c0*/ 	.word	0x0500000c


	//   ....[38]....
        /*00c4*/ 	.word	0x0500000c


	//   ....[39]....
        /*00c8*/ 	.word	0x0500000c


	//----- nvinfo : EIATTR_COOP_GROUP_INSTR_OFFSETS
	.align		4
.L_2579:
        /*00cc*/ 	.byte	0x04, 0x28
        /*00ce*/ 	.short	(.L_2581 - .L_2580)


	//   ....[0]....
.L_2580:
        /*00d0*/ 	.word	0x00000ce0


	//   ....[1]....
        /*00d4*/ 	.word	0x00000cf0


	//   ....[2]....
        /*00d8*/ 	.word	0x00000d00


	//   ....[3]....
        /*00dc*/ 	.word	0x00000d10


	//   ....[4]....
        /*00e0*/ 	.word	0x00000d40


	//   ....[5]....
        /*00e4*/ 	.word	0x00000d70


	//   ....[6]....
        /*00e8*/ 	.word	0x00000d80


	//   ....[7]....
        /*00ec*/ 	.word	0x00000d90


	//   ....[8]....
        /*00f0*/ 	.word	0x00000db0


	//   ....[9]....
        /*00f4*/ 	.word	0x00000df0


	//   ....[10]....
        /*00f8*/ 	.word	0x00000e00


	//   ....[11]....
        /*00fc*/ 	.word	0x00000e10


	//   ....[12]....
        /*0100*/ 	.word	0x00000e30


	//   ....[13]....
        /*0104*/ 	.word	0x00000e70


	//   ....[14]....
        /*0108*/ 	.word	0x00000e80


	//   ....[15]....
        /*010c*/ 	.word	0x00000e90


	//   ....[16]....
        /*0110*/ 	.word	0x00000eb0


	//   ....[17]....
        /*0114*/ 	.word	0x00000ee0


	//   ....[18]....
        /*0118*/ 	.word	0x00000f00


	//   ....[19]....
        /*011c*/ 	.word	0x00000f10


	//   ....[20]....
        /*0120*/ 	.word	0x00001230


	//   ....[21]....
        /*0124*/ 	.word	0x00001290


	//   ....[22]....
        /*0128*/ 	.word	0x000012f0


	//   ....[23]....
        /*012c*/ 	.word	0x00001350


	//   ....[24]....
        /*0130*/ 	.word	0x000013b0


	//   ....[25]....
        /*0134*/ 	.word	0x00001410


	//   ....[26]....
        /*0138*/ 	.word	0x00001480


	//   ....[27]....
        /*013c*/ 	.word	0x000014f0


	//   ....[28]....
        /*0140*/ 	.word	0x00001560


	//   ....[29]....
        /*0144*/ 	.word	0x000015d0


	//   ....[30]....
        /*0148*/ 	.word	0x00001630


	//   ....[31]....
        /*014c*/ 	.word	0x000016a0


	//   ....[32]....
        /*0150*/ 	.word	0x00001710


	//   ....[33]....
        /*0154*/ 	.word	0x00001780


	//   ....[34]....
        /*0158*/ 	.word	0x000017f0


	//   ....[35]....
        /*015c*/ 	.word	0x00001850


	//   ....[36]....
        /*0160*/ 	.word	0x000018c0


	//   ....[37]....
        /*0164*/ 	.word	0x00001930


	//   ....[38]....
        /*0168*/ 	.word	0x000019a0


	//   ....[39]....
        /*016c*/ 	.word	0x00001a10


	//----- nvinfo : EIATTR_EXIT_INSTR_OFFSETS
	.align		4
.L_2581:
        /*0170*/ 	.byte	0x04, 0x1c
        /*0172*/ 	.short	(.L_2583 - .L_2582)


	//   ....[0]....
.L_2582:
        /*0174*/ 	.word	0x00000070


	//   ....[1]....
        /*0178*/ 	.word	0x000011d0


	//----- nvinfo : EIATTR_MAX_THREADS
	.align		4
.L_2583:
        /*017c*/ 	.byte	0x04, 0x05
        /*017e*/ 	.short	(.L_2585 - .L_2584)
.L_2584:
        /*0180*/ 	.word	0x00000400
        /*0184*/ 	.word	0x00000001
        /*0188*/ 	.word	0x00000001


	//----- nvinfo : EIATTR_CRS_STACK_SIZE
	.align		4
.L_2585:
        /*018c*/ 	.byte	0x04, 0x1e
        /*018e*/ 	.short	(.L_2587 - .L_2586)
.L_2586:
        /*0190*/ 	.word	0x00000000


	//----- nvinfo : EIATTR_CBANK_PARAM_SIZE
	.align		4
.L_2587:
        /*0194*/ 	.byte	0x03, 0x19
        /*0196*/ 	.short	0x0128


	//----- nvinfo : EIATTR_PARAM_CBANK
	.align		4
        /*0198*/ 	.byte	0x04, 0x0a
        /*019a*/ 	.short	(.L_2589 - .L_2588)
	.align		4
.L_2588:
        /*019c*/ 	.word	index@(.nv.constant0._ZN10layer_norm40ln_parallel_residual_bwd_finalize_kernelINS_22Kernel_traits_finalizeILj1536E6__halfffffjLb0ELj1024ELj4ENS_18Kernel_traits_baseILj1536ES2_ffffjLj1024EEEEELb0EEEvNS_9BwdParamsE)
        /*01a0*/ 	.short	0x0210
        /*01a2*/ 	.short	0x0128


	//----- nvinfo : EIATTR_SW_WAR
	.align		4
.L_2589:
        /*01a4*/ 	.byte	0x04, 0x36
        /*01a6*/ 	.short	(.L_2591 - .L_2590)
.L_2590:
        /*01a8*/ 	.word	0x00000008
.L_2591:


//--------------------- .nv.info._ZN10layer_norm31ln_parallel_residual_bwd_kernelINS_13Kernel_traitsI6__halfffffjLj1536ELj1ELj1ELj4ELj16ENS_18Kernel_traits_baseILj1536ES2_ffffjLj128EEEEELb1ELb1ELb0EEEvNS_9BwdParamsE --------------------------
	.section	.nv.info._ZN10layer_norm31ln_parallel_residual_bwd_kernelINS_13Kernel_traitsI6__halfffffjLj1536ELj1ELj1ELj4ELj16ENS_18Kernel_traits_baseILj1536ES2_ffffjLj128EEEEELb1ELb1ELb0EEEvNS_9BwdParamsE,"",@"SHT_CUDA_INFO"
	.sectionflags	@""
	.align	4


	//----- nvinfo : EIATTR_CUDA_API_VERSION
	.align		4
        /*0000*/ 	.byte	0x04, 0x37
        /*0002*/ 	.short	(.L_2593 - .L_2592)
.L_2592:
        /*0004*/ 	.word	0x00000082


	//----- nvinfo : EIATTR_KPARAM_INFO
	.align		4
.L_2593:
        /*0008*/ 	.byte	0x04, 0x17
        /*000a*/ 	.short	(.L_2595 - .L_2594)
.L_2594:
        /*000c*/ 	.word	0x00000000
        /*0010*/ 	.short	0x0000
        /*0012*/ 	.short	0x0000
        /*0014*/ 	.byte	0x00, 0xf0, 0xa1, 0x04


	//----- nvinfo : EIATTR_SPARSE_MMA_MASK
	.align		4
.L_2595:
        /*0018*/ 	.byte	0x03, 0x50
        /*001a*/ 	.short	0x0000


	//----- nvinfo : EIATTR_MAXREG_COUNT
	.align		4
        /*001c*/ 	.byte	0x03, 0x1b
        /*001e*/ 	.short	0x00ff


	//----- nvinfo : EIATTR_NUM_BARRIERS
	.align		4
        /*0020*/ 	.byte	0x02, 0x4c
        /*0022*/ 	.byte	0x01
	.zero		1


	//----- nvinfo : EIATTR_MERCURY_ISA_VERSION
	.align		4
        /*0024*/ 	.byte	0x03, 0x5f
        /*0026*/ 	.short	0x0101


	//----- nvinfo : EIATTR_COOP_GROUP_MASK_REGIDS
	.align		4
        /*0028*/ 	.byte	0x04, 0x29
        /*002a*/ 	.short	(.L_2597 - .L_2596)


	//   ....[0]....
.L_2596:
        /*002c*/ 	.word	0xffffffff


	//   ....[1]....
        /*0030*/ 	.word	0xffffffff


	//   ....[2]....
        /*0034*/ 	.word	0xffffffff


	//   ....[3]....
        /*0038*/ 	.word	0xffffffff


	//   ....[4]....
        /*003c*/ 	.word	0xffffffff


	//   ....[5]....
        /*0040*/ 	.word	0xffffffff


	//   ....[6]....
        /*0044*/ 	.word	0xffffffff


	//   ....[7]....
        /*0048*/ 	.word	0xffffffff


	//   ....[8]....
        /*004c*/ 	.word	0xffffffff


	//   ....[9]....
        /*0050*/ 	.word	0xffffffff


	//   ....[10]....
        /*0054*/ 	.word	0x05000067


	//   ....[11]....
        /*0058*/ 	.word	0x05000067


	//   ....[12]....
        /*005c*/ 	.word	0x05000067


	//   ....[13]....
        /*0060*/ 	.word	0x05000067


	//   ....[14]....
        /*0064*/ 	.word	0x05000067


	//   ....[15]....
        /*0068*/ 	.word	0x05000067


	//   ....[16]....
        /*006c*/ 	.word	0x05000067


	//   ....[17]....
        /*0070*/ 	.word	0x05000067


	//   ....[18]....
        /*0074*/ 	.word	0x05000067


	//   ....[19]....
        /*0078*/ 	.word	0x05000067


	//----- nvinfo : EIATTR_COOP_GROUP_INSTR_OFFSETS
	.align		4
.L_2597:
        /*007c*/ 	.byte	0x04, 0x28
        /*007e*/ 	.short	(.L_2599 - .L_2598)


	//   ....[0]....
.L_2598:
        /*0080*/ 	.word	0x000010c0


	//   ....[1]....
        /*0084*/ 	.word	0x000010d0


	//   ....[2]....
        /*0088*/ 	.word	0x00001100


	//   ....[3]....
        /*008c*/ 	.word	0x00001110


	//   ....[4]....
        /*0090*/ 	.word	0x00001140


	//   ....[5]....
        /*0094*/ 	.word	0x00001150


	//   ....[6]....
        /*0098*/ 	.word	0x00001180


	//   ....[7]....
        /*009c*/ 	.word	0x00001190


	//   ....[8]....
        /*00a0*/ 	.word	0x000011c0


	//   ....[9]....
        /*00a4*/ 	.word	0x000011d0


	//   ....[10]....
        /*00a8*/ 	.word	0x00002210


	//   ....[11]....
        /*00ac*/ 	.word	0x00002260


	//   ....[12]....
        /*00b0*/ 	.word	0x000022d0


	//   ....[13]....
        /*00b4*/ 	.word	0x00002330


	//   ....[14]....
        /*00b8*/ 	.word	0x000023a0


	//   ....[15]....
        /*00bc*/ 	.word	0x00002400


	//   ....[16]....
        /*00c0*/ 	.word	0x00002470


	//   ....[17]....
        /*00c4*/ 	.word	0x000024d0


	//   ....[18]....
        /*00c8*/ 	.word	0x00002540


	//   ....[19]....
        /*00cc*/ 	.word	0x000025a0


	//----- nvinfo : EIATTR_EXIT_INSTR_OFFSETS
	.align		4
.L_2599:
        /*00d0*/ 	.byte	0x04, 0x1c
        /*00d2*/ 	.short	(.L_2601 - .L_2600)


	//   ....[0]....
.L_2600:
        /*00d4*/ 	.word	0x00002130


	//   ....[1]....
        /*00d8*/ 	.word	0x000021b0


	//----- nvinfo : EIATTR_MAX_THREADS
	.align		4
.L_2601:
        /*00dc*/ 	.byte	0x04, 0x05
        /*00de*/ 	.short	(.L_2603 - .L_2602)
.L_2602:
        /*00e0*/ 	.word	0x00000080
        /*00e4*/ 	.word	0x00000001
        /*00e8*/ 	.word	0x00000001


	//----- nvinfo : EIATTR_CRS_STACK_SIZE
	.align		4
.L_2603:
        /*00ec*/ 	.byte	0x04, 0x1e
        /*00ee*/ 	.short	(.L_2605 - .L_2604)
.L_2604:
        /*00f0*/ 	.word	0x00000000


	//----- nvinfo : EIATTR_CBANK_PARAM_SIZE
	.align		4
.L_2605:
        /*00f4*/ 	.byte	0x03, 0x19
        /*00f6*/ 	.short	0x0128


	//----- nvinfo : EIATTR_PARAM_CBANK
	.align		4
        /*00f8*/ 	.byte	0x04, 0x0a
        /*00fa*/ 	.short	(.L_2607 - .L_2606)
	.align		4
.L_2606:
        /*00fc*/ 	.word	index@(.nv.constant0._ZN10layer_norm31ln_parallel_residual_bwd_kernelINS_13Kernel_traitsI6__halfffffjLj1536ELj1ELj1ELj4ELj16ENS_18Kernel_traits_baseILj1536ES2_ffffjLj128EEEEELb1ELb1ELb0EEEvNS_9BwdParamsE)
        /*0100*/ 	.short	0x0210
        /*0102*/ 	.short	0x0128


	//----- nvinfo : EIATTR_SW_WAR
	.align		4
.L_2607:
        /*0104*/ 	.byte	0x04, 0x36
        /*0106*/ 	.short	(.L_2609 - .L_2608)
.L_2608:
        /*0108*/ 	.word	0x00000008
.L_2609:


//--------------------- .nv.info._ZN10layer_norm22ln_bwd_finalize_kernelINS_22Kernel_traits_finalizeILj1536E6__halfffffjLb0ELj1024ELj4ENS_18Kernel_traits_baseILj1536ES2_ffffjLj1024EEEEELb0ELb1EEEvNS_9BwdParamsE --------------------------
	.section	.nv.info._ZN10layer_norm22ln_bwd_finalize_kernelINS_22Kernel_traits_finalizeILj1536E6__halfffffjLb0ELj1024ELj4ENS_18Kernel_traits_baseILj1536ES2_ffffjLj1024EEEEELb0ELb1EEEvNS_9BwdParamsE,"",@"SHT_CUDA_INFO"
	.sectionflags	@""
	.align	4


	//----- nvinfo : EIATTR_CUDA_API_VERSION
	.align		4
        /*0000*/ 	.byte	0x04, 0x37
        /*0002*/ 	.short	(.L_2611 - .L_2610)
.L_2610:
        /*0004*/ 	.word	0x00000082


	//----- nvinfo : EIATTR_KPARAM_INFO
	.align		4
.L_2611:
        /*0008*/ 	.byte	0x04, 0x17
        /*000a*/ 	.short	(.L_2613 - .L_2612)
.L_2612:
        /*000c*/ 	.word	0x00000000
        /*0010*/ 	.short	0x0000
        /*0012*/ 	.short	0x0000
        /*0014*/ 	.byte	0x00, 0xf0, 0xa1, 0x04


	//----- nvinfo : EIATTR_SPARSE_MMA_MASK
	.align		4
.L_2613:
        /*0018*/ 	.byte	0x03, 0x50
        /*001a*/ 	.short	0x0000


	//----- nvinfo : EIATTR_MAXREG_COUNT
	.align		4
        /*001c*/ 	.byte	0x03, 0x1b
        /*001e*/ 	.short	0x0040


	//----- nvinfo : EIATTR_NUM_BARRIERS
	.align		4
        /*0020*/ 	.byte	0x02, 0x4c
        /*0022*/ 	.byte	0x01
	.zero		1


	//----- nvinfo : EIATTR_MERCURY_ISA_VERSION
	.align		4
        /*0024*/ 	.byte	0x03, 0x5f
        /*0026*/ 	.short	0x0101


	//----- nvinfo : EIATTR_COOP_GROUP_MASK_REGIDS
	.align		4
        /*0028*/ 	.byte	0x04, 0x29
        /*002a*/ 	.short	(.L_2615 - .L_2614)


	//   ....[0]....
.L_2614:
        /*002c*/ 	.word	0xffffffff


	//   ....[1]....
        /*0030*/ 	.word	0xffffffff


	//   ....[2]....
        /*0034*/ 	.word	0xffffffff


	//   ....[3]....
        /*0038*/ 	.word	0xffffffff


	//   ....[4]....
        /*003c*/ 	.word	0xffffffff


	//   ....[5]....
        /*0040*/ 	.word	0xffffffff


	//   ....[6]....
        /*0044*/ 	.word	0xffffffff


	//   ....[7]....
        /*0048*/ 	.word	0xffffffff


	//   ....[8]....
        /*004c*/ 	.word	0xffffffff


	//   ....[9]....
        /*0050*/ 	.word	0xffffffff


	//   ....[10]....
        /*0054*/ 	.word	0x05000011


	//   ....[11]....
        /*0058*/ 	.word	0x05000011


	//   ....[12]....
        /*005c*/ 	.word	0x05000011


	//   ....[13]....
        /*0060*/ 	.word	0x05000011


	//   ....[14]....
        /*0064*/ 	.word	0x05000011


	//   ....[15]....
        /*0068*/ 	.word	0x05000011


	//   ....[16]....
        /*006c*/ 	.word	0x05000011


	//   ....[17]....
        /*0070*/ 	.word	0x05000011


	//   ....[18]....
        /*0074*/ 	.word	0x05000011


	//   ....[19]....
        /*0078*/ 	.word	0x05000011


	//----- nvinfo : EIATTR_COOP_GROUP_INSTR_OFFSETS
	.align		4
.L_2615:
        /*007c*/ 	.byte	0x04, 0x28
        /*007e*/ 	.short	(.L_2617 - .L_2616)


	//   ....[0]....
.L_2616:
        /*0080*/ 	.word	0x000008e0


	//   ....[1]....
        /*0084*/ 	.word	0x000008f0


	//   ....[2]....
        /*0088*/ 	.word	0x00000920


	//   ....[3]....
        /*008c*/ 	.word	0x00000930


	//   ....[4]....
        /*0090*/ 	.word	0x00000960


	//   ....[5]....
        /*0094*/ 	.word	0x00000970


	//   ....[6]....
        /*0098*/ 	.word	0x000009a0


	//   ....[7]....
        /*009c*/ 	.word	0x000009b0


	//   ....[8]....
        /*00a0*/ 	.word	0x000009e0


	//   ....[9]....
        /*00a4*/ 	.word	0x000009f0


	//   ....[10]....
        /*00a8*/ 	.word	0x00000bf0


	//   ....[11]....
        /*00ac*/ 	.word	0x00000c60


	//   ....[12]....
        /*00b0*/ 	.word	0x00000cd0


	//   ....[13]....
        /*00b4*/ 	.word	0x00000d40


	//   ....[14]....
        /*00b8*/ 	.word	0x00000db0


	//   ....[15]....
        /*00bc*/ 	.word	0x00000e10


	//   ....[16]....
        /*00c0*/ 	.word	0x00000e80


	//   ....[17]....
        /*00c4*/ 	.word	0x00000ef0


	//   ....[18]....
        /*00c8*/ 	.word	0x00000f60


	//   ....[19]....
        /*00cc*/ 	.word	0x00000fd0


	//----- nvinfo : EIATTR_EXIT_INSTR_OFFSETS
	.align		4
.L_2617:
        /*00d0*/ 	.byte	0x04, 0x1c
        /*00d2*/ 	.short	(.L_2619 - .L_2618)


	//   ....[0]....
.L_2618:
        /*00d4*/ 	.word	0x00000070


	//   ....[1]....
        /*00d8*/ 	.word	0x00000b90


	//----- nvinfo : EIATTR_MAX_THREADS
	.align		4
.L_2619:
        /*00dc*/ 	.byte	0x04, 0x05
        /*00de*/ 	.short	(.L_2621 - .L_2620)
.L_2620:
        /*00e0*/ 	.word	0x00000400
        /*00e4*/ 	.word	0x00000001
        /*00e8*/ 	.word	0x00000001


	//----- nvinfo : EIATTR_CRS_STACK_SIZE
	.align		4
.L_2621:
        /*00ec*/ 	.byte	0x04, 0x1e
        /*00ee*/ 	.short	(.L_2623 - .L_2622)
.L_2622:
        /*00f0*/ 	.word	0x00000000


	//----- nvinfo : EIATTR_CBANK_PARAM_SIZE
	.align		4
.L_2623:
        /*00f4*/ 	.byte	0x03, 0x19
        /*00f6*/ 	.short	0x0128


	//----- nvinfo : EIATTR_PARAM_CBANK
	.align		4
        /*00f8*/ 	.byte	0x04, 0x0a
        /*00fa*/ 	.short	(.L_2625 - .L_2624)
	.align		4
.L_2624:
        /*00fc*/ 	.word	index@(.nv.constant0._ZN10layer_norm22ln_bwd_finalize_kernelINS_22Kernel_traits_finalizeILj1536E6__halfffffjLb0ELj1024ELj4ENS_18Kernel_traits_baseILj1536ES2_ffffjLj1024EEEEELb0ELb1EEEvNS_9BwdParamsE)
        /*0100*/ 	.short	0x0210
        /*0102*/ 	.short	0x0128


	//----- nvinfo : EIATTR_SW_WAR
	.align		4
.L_2625:
        /*0104*/ 	.byte	0x04, 0x36
        /*0106*/ 	.short	(.L_2627 - .L_2626)
.L_2626:
        /*0108*/ 	.word	0x00000008
.L_2627:


//--------------------- .nv.info._ZN10layer_norm40ln_parallel_residual_bwd_finalize_kernelINS_22Kernel_traits_finalizeILj1536E6__halfffffjLb0ELj1024ELj4ENS_18Kernel_traits_baseILj1536ES2_ffffjLj1024EEEEELb1EEEvNS_9BwdParamsE --------------------------
	.section	.nv.info._ZN10layer_norm40ln_parallel_residual_bwd_finalize_kernelINS_22Kernel_traits_finalizeILj1536E6__halfffffjLb0ELj1024ELj4ENS_18Kernel_traits_baseILj1536ES2_ffffjLj1024EEEEELb1EEEvNS_9BwdParamsE,"",@"SHT_CUDA_INFO"
	.sectionflags	@""
	.align	4


	//----- nvinfo : EIATTR_CUDA_API_VERSION
	.align		4
        /*0000*/ 	.byte	0x04, 0x37
        /*0002*/ 	.short	(.L_2629 - .L_2628)
.L_2628:
        /*0004*/ 	.word	0x00000082


	//----- nvinfo : EIATTR_KPARAM_INFO
	.align		4
.L_2629:
        /*0008*/ 	.byte	0x04, 0x17
        /*000a*/ 	.short	(.L_2631 - .L_2630)
.L_2630:
        /*000c*/ 	.word	0x00000000
        /*0010*/ 	.short	0x0000
        /*0012*/ 	.short	0x0000
        /*0014*/ 	.byte	0x00, 0xf0, 0xa1, 0x04


	//----- nvinfo : EIATTR_SPARSE_MMA_MASK
	.align		4
.L_2631:
        /*0018*/ 	.byte	0x03, 0x50
        /*001a*/ 	.short	0x0000


	//----- nvinfo : EIATTR_MAXREG_COUNT
	.align		4
        /*001c*/ 	.byte	0x03, 0x1b
        /*001e*/ 	.short	0x0040


	//----- nvinfo : EIATTR_NUM_BARRIERS
	.align		4
        /*0020*/ 	.byte	0x02, 0x4c
        /*0022*/ 	.byte	0x01
	.zero		1


	//----- nvinfo : EIATTR_MERCURY_ISA_VERSION
	.align		4
        /*0024*/ 	.byte	0x03, 0x5f
        /*0026*/ 	.short	0x0101


	//----- nvinfo : EIATTR_COOP_GROUP_MASK_REGIDS
	.align		4
        /*0028*/ 	.byte	0x04, 0x29
        /*002a*/ 	.short	(.L_2633 - .L_2632)


	//   ....[0]....
.L_2632:
        /*002c*/ 	.word	0xffffffff


	//   ....[1]....
        /*0030*/ 	.word	0xffffffff


	//   ....[2]....
        /*0034*/ 	.word	0xffffffff


	//   ....[3]....
        /*0038*/ 	.word	0xffffffff


	//   ....[4]....
        /*003c*/ 	.word	0xffffffff


	//   ....[5]....
        /*0040*/ 	.word	0xffffffff


	//   ....[6]....
        /*0044*/ 	.word	0xffffffff


	//   ....[7]....
        /*0048*/ 	.word	0xffffffff


	//   ....[8]....
        /*004c*/ 	.word	0xffffffff


	//   ....[9]....
        /*0050*/ 	.word	0xffffffff


	//   ....[10]....
        /*0054*/ 	.word	0xffffffff


	//   ....[11]....
        /*0058*/ 	.word	0xffffffff


	//   ....[12]....
        /*005c*/ 	.word	0xffffffff


	//   ....[13]....
        /*0060*/ 	.word	0xffffffff


	//   ....[14]....
        /*0064*/ 	.word	0xffffffff


	//   ....[15]....
        /*0068*/ 	.word	0xffffffff


	//   ....[16]....
        /*006c*/ 	.word	0xffffffff


	//   ....[17]....
        /*0070*/ 	.word	0xffffffff


	//   ....[18]....
        /*0074*/ 	.word	0xffffffff


	//   ....[19]....
        /*0078*/ 	.word	0xffffffff


	//   ....[20]....
        /*007c*/ 	.word	0x0500000b


	//   ....[21]....
        /*0080*/ 	.word	0x0500000b


	//   ....[22]....
        /*0084*/ 	.word	0x0500000b


	//   ....[23]....
        /*0088*/ 	.word	0x0500000b


	//   ....[24]....
        /*008c*/ 	.word	0x0500000b


	//   ....[25]....
        /*0090*/ 	.word	0x0500000b


	//   ....[26]....
        /*0094*/ 	.word	0x0500000b


	//   ....[27]....
        /*0098*/ 	.word	0x0500000b


	//   ....[28]....
        /*009c*/ 	.word	0x0500000b


	//   ....[29]....
        /*00a0*/ 	.word	0x0500000b


	//   ....[30]....
        /*00a4*/ 	.word	0x0500000b


	//   ....[31]....
        /*00a8*/ 	.word	0x0500000b


	//   ....[32]....
        /*00ac*/ 	.word	0x0500000b


	//   ....[33]....
        /*00b0*/ 	.word	0x0500000b


	//   ....[34]....
        /*00b4*/ 	.word	0x0500000b


	//   ....[35]....
        /*00b8*/ 	.word	0x0500000b


	//   ....[36]....
        /*00bc*/ 	.word	0x0500000b


	//   ....[37]....
        /*00c0*/ 	.word	0x0500000b


	//   ....[38]....
        /*00c4*/ 	.word	0x0500000b


	//   ....[39]....
        /*00c8*/ 	.word	0x0500000b


	//----- nvinfo : EIATTR_COOP_GROUP_INSTR_OFFSETS
	.align		4
.L_2633:
        /*00cc*/ 	.byte	0x04, 0x28
        /*00ce*/ 	.short	(.L_2635 - .L_2634)


	//   ....[0]....
.L_2634:
        /*00d0*/ 	.word	0x00000ce0


	//   ....[1]....
        /*00d4*/ 	.word	0x00000cf0


	//   ....[2]....
        /*00d8*/ 	.word	0x00000d00


	//   ....[3]....
        /*00dc*/ 	.word	0x00000d10


	//   ....[4]....
        /*00e0*/ 	.word	0x00000d40


	//   ....[5]....
        /*00e4*/ 	.word	0x00000d70


	//   ....[6]....
        /*00e8*/ 	.word	0x00000d80


	//   ....[7]....
        /*00ec*/ 	.word	0x00000d90


	//   ....[8]....
        /*00f0*/ 	.word	0x00000db0


	//   ....[9]....
        /*00f4*/ 	.word	0x00000df0


	//   ....[10]....
        /*00f8*/ 	.word	0x00000e00


	//   ....[11]....
        /*00fc*/ 	.word	0x00000e10


	//   ....[12]....
        /*0100*/ 	.word	0x00000e30


	//   ....[13]....
        /*0104*/ 	.word	0x00000e70


	//   ....[14]....
        /*0108*/ 	.word	0x00000e80


	//   ....[15]....
        /*010c*/ 	.word	0x00000e90


	//   ....[16]....
        /*0110*/ 	.word	0x00000eb0


	//   ....[17]....
        /*0114*/ 	.word	0x00000ee0


	//   ....[18]....
        /*0118*/ 	.word	0x00000f00


	//   ....[19]....
        /*011c*/ 	.word	0x00000f10


	//   ....[20]....
        /*0120*/ 	.word	0x00001210


	//   ....[21]....
        /*0124*/ 	.word	0x00001270


	//   ....[22]....
        /*0128*/ 	.word	0x000012d0


	//   ....[23]....
        /*012c*/ 	.word	0x00001330


	//   ....[24]....
        /*0130*/ 	.word	0x00001390


	//   ....[25]....
        /*0134*/ 	.word	0x000013f0


	//   ....[26]....
        /*0138*/ 	.word	0x00001460


	//   ....[27]....
        /*013c*/ 	.word	0x000014d0


	//   ....[28]....
        /*0140*/ 	.word	0x00001540


	//   ....[29]....
        /*0144*/ 	.word	0x000015b0


	//   ....[30]....
        /*0148*/ 	.word	0x00001610


	//   ....[31]....
        /*014c*/ 	.word	0x00001680


	//   ....[32]....
        /*0150*/ 	.word	0x000016f0


	//   ....[33]....
        /*0154*/ 	.word	0x00001760


	//   ....[34]....
        /*0158*/ 	.word	0x000017d0


	//   ....[35]....
        /*015c*/ 	.word	0x00001830


	//   ....[36]....
        /*0160*/ 	.word	0x000018a0


	//   ....[37]....
        /*0164*/ 	.word	0x00001910


	//   ....[38]....
        /*0168*/ 	.word	0x00001980


	//   ....[39]....
        /*016c*/ 	.word	0x000019f0


	//----- nvinfo : EIATTR_EXIT_INSTR_OFFSETS
	.align		4
.L_2635:
        /*0170*/ 	.byte	0x04, 0x1c
        /*0172*/ 	.short	(.L_2637 - .L_2636)


	//   ....[0]....
.L_2636:
        /*0174*/ 	.word	0x00000070


	//   ....[1]....
        /*0178*/ 	.word	0x000011b0


	//----- nvinfo : EIATTR_MAX_THREADS
	.align		4
.L_2637:
        /*017c*/ 	.byte	0x04, 0x05
        /*017e*/ 	.short	(.L_2639 - .L_2638)
.L_2638:
        /*0180*/ 	.word	0x00000400
        /*0184*/ 	.word	0x00000001
        /*0188*/ 	.word	0x00000001


	//----- nvinfo : EIATTR_CRS_STACK_SIZE
	.align		4
.L_2639:
        /*018c*/ 	.byte	0x04, 0x1e
        /*018e*/ 	.short	(.L_2641 - .L_2640)
.L_2640:
        /*0190*/ 	.word	0x00000000


	//----- nvinfo : EIATTR_CBANK_PARAM_SIZE
	.align		4
.L_2641:
        /*0194*/ 	.byte	0x03, 0x19
        /*0196*/ 	.short	0x0128


	//----- nvinfo : EIATTR_PARAM_CBANK
	.align		4
        /*0198*/ 	.byte	0x04, 0x0a
        /*019a*/ 	.short	(.L_2643 - .L_2642)
	.align		4
.L_2642:
        /*019c*/ 	.word	index@(.nv.constant0._ZN10layer_norm40ln_parallel_residual_bwd_finalize_kernelINS_22Kernel_traits_finalizeILj1536E6__halfffffjLb0ELj1024ELj4ENS_18Kernel_traits_baseILj1536ES2_ffffjLj1024EEEEELb1EEEvNS_9BwdParamsE)
        /*01a0*/ 	.short	0x0210
        /*01a2*/ 	.short	0x0128


	//----- nvinfo : EIATTR_SW_WAR
	.align		4
.L_2643:
        /*01a4*/ 	.byte	0x04, 0x36
        /*01a6*/ 	.short	(.L_2645 - .L_2644)
.L_2644:
        /*01a8*/ 	.word	0x00000008
.L_2645:


//--------------------- .nv.info._ZN10layer_norm31ln_parallel_residual_bwd_kernelINS_13Kernel_traitsI6__halfffffjLj1536ELj1ELj1ELj4ELj16ENS_18Kernel_traits_baseILj1536ES2_ffffjLj128EEEEELb1ELb1ELb1EEEvNS_9BwdParamsE --------------------------
	.section	.nv.info._ZN10layer_norm31ln_parallel_residual_bwd_kernelINS_13Kernel_traitsI6__halfffffjLj1536ELj1ELj1ELj4ELj16ENS_18Kernel_traits_baseILj1536ES2_ffffjLj128EEEEELb1ELb1ELb1EEEvNS_9BwdParamsE,"",@"SHT_CUDA_INFO"
	.sectionflags	@""
	.align	4


	//----- nvinfo : EIATTR_CUDA_API_VERSION
	.align		4
        /*0000*/ 	.byte	0x04, 0x37
        /*0002*/ 	.short	(.L_2647 - .L_2646)
.L_2646:
        /*0004*/ 	.word	0x00000082


	//----- nvinfo : EIATTR_KPARAM_INFO
	.align		4
.L_2647:
        /*0008*/ 	.byte	0x04, 0x17
        /*000a*/ 	.short	(.L_2649 - .L_2648)
.L_2648:
        /*000c*/ 	.word	0x00000000
        /*0010*/ 	.short	0x0000
        /*0012*/ 	.short	0x0000
        /*0014*/ 	.byte	0x00, 0xf0, 0xa1, 0x04


	//----- nvinfo : EIATTR_SPARSE_MMA_MASK
	.align		4
.L_2649:
        /*0018*/ 	.byte	0x03, 0x50
        /*001a*/ 	.short	0x0000


	//----- nvinfo : EIATTR_MAXREG_COUNT
	.align		4
        /*001c*/ 	.byte	0x03, 0x1b
        /*001e*/ 	.short	0x00ff


	//----- nvinfo : EIATTR_NUM_BARRIERS
	.align		4
        /*0020*/ 	.byte	0x02, 0x4c
        /*0022*/ 	.byte	0x01
	.zero		1


	//----- nvinfo : EIATTR_MERCURY_ISA_VERSION
	.align		4
        /*0024*/ 	.byte	0x03, 0x5f
        /*0026*/ 	.short	0x0101


	//----- nvinfo : EIATTR_COOP_GROUP_MASK_REGIDS
	.align		4
        /*0028*/ 	.byte	0x04, 0x29
        /*002a*/ 	.short	(.L_2651 - .L_2650)


	//   ....[0]....
.L_2650:
        /*002c*/ 	.word	0xffffffff


	//   ....[1]....
        /*0030*/ 	.word	0xffffffff


	//   ....[2]....
        /*0034*/ 	.word	0xffffffff


	//   ....[3]....
        /*0038*/ 	.word	0xffffffff


	//   ....[4]....
        /*003c*/ 	.word	0xffffffff


	//   ....[5]....
        /*0040*/ 	.word	0xffffffff


	//   ....[6]....
        /*0044*/ 	.word	0xffffffff


	//   ....[7]....
        /*0048*/ 	.word	0xffffffff


	//   ....[8]....
        /*004c*/ 	.word	0xffffffff


	//   ....[9]....
        /*0050*/ 	.word	0xffffffff


	//   ....[10]....
        /*0054*/ 	.word	0x0500003a


	//   ....[11]....
        /*0058*/ 	.word	0x0500003a


	//   ....[12]....
        /*005c*/ 	.word	0x0500003a


	//   ....[13]....
        /*0060*/ 	.word	0x0500003a


	//   ....[14]....
        /*0064*/ 	.word	0x0500003a


	//   ....[15]....
        /*0068*/ 	.word	0x0500003a


	//   ....[16]....
        /*006c*/ 	.word	0x0500003a


	//   ....[17]....
        /*0070*/ 	.word	0x0500003a


	//   ....[18]....
        /*0074*/ 	.word	0x0500003a


	//   ....[19]....
        /*0078*/ 	.word	0x0500003a


	//----- nvinfo : EIATTR_COOP_GROUP_INSTR_OFFSETS
	.align		4
.L_2651:
        /*007c*/ 	.byte	0x04, 0x28
        /*007e*/ 	.short	(.L_2653 - .L_2652)


	//   ....[0]....
.L_2652:
        /*0080*/ 	.word	0x00000e40


	//   ....[1]....
        /*0084*/ 	.word	0x00000e50


	//   ....[2]....
        /*0088*/ 	.word	0x00000e80


	//   ....[3]....
        /*008c*/ 	.word	0x00000e90


	//   ....[4]....
        /*0090*/ 	.word	0x00000ec0


	//   ....[5]....
        /*0094*/ 	.word	0x00000ed0


	//   ....[6]....
        /*0098*/ 	.word	0x00000f00


	//   ....[7]....
        /*009c*/ 	.word	0x00000f10


	//   ....[8]....
        /*00a0*/ 	.word	0x00000f40


	//   ....[9]....
        /*00a4*/ 	.word	0x00000f50


	//   ....[10]....
        /*00a8*/ 	.word	0x00001ec0


	//   ....[11]....
        /*00ac*/ 	.word	0x00001f10


	//   ....[12]....
        /*00b0*/ 	.word	0x00001f80


	//   ....[13]....
        /*00b4*/ 	.word	0x00001fe0


	//   ....[14]....
        /*00b8*/ 	.word	0x00002050


	//   ....[15]....
        /*00bc*/ 	.word	0x000020b0


	//   ....[16]....
        /*00c0*/ 	.word	0x00002120


	//   ....[17]....
        /*00c4*/ 	.word	0x00002180


	//   ....[18]....
        /*00c8*/ 	.word	0x000021f0


	//   ....[19]....
        /*00cc*/ 	.word	0x00002250


	//----- nvinfo : EIATTR_EXIT_INSTR_OFFSETS
	.align		4
.L_2653:
        /*00d0*/ 	.byte	0x04, 0x1c
        /*00d2*/ 	.short	(.L_2655 - .L_2654)


	//   ....[0]....
.L_2654:
        /*00d4*/ 	.word	0x00001e60


	//----- nvinfo : EIATTR_MAX_THREADS
	.align		4
.L_2655:
        /*00d8*/ 	.byte	0x04, 0x05
        /*00da*/ 	.short	(.L_2657 - .L_2656)
.L_2656:
        /*00dc*/ 	.word	0x00000080
        /*00e0*/ 	.word	0x00000001
        /*00e4*/ 	.word	0x00000001


	//----- nvinfo : EIATTR_CRS_STACK_SIZE
	.align		4
.L_2657:
        /*00e8*/ 	.byte	0x04, 0x1e
        /*00ea*/ 	.short	(.L_2659 - .L_2658)
.L_2658:
        /*00ec*/ 	.word	0x00000000


	//----- nvinfo : EIATTR_CBANK_PARAM_SIZE
	.align		4
.L_2659:
        /*00f0*/ 	.byte	0x03, 0x19
        /*00f2*/ 	.short	0x0128


	//----- nvinfo : EIATTR_PARAM_CBANK
	.align		4
        /*00f4*/ 	.byte	0x04, 0x0a
        /*00f6*/ 	.short	(.L_2661 - .L_2660)
	.align		4
.L_2660:
        /*00f8*/ 	.word	index@(.nv.constant0._ZN10layer_norm31ln_parallel_residual_bwd_kernelINS_13Kernel_traitsI6__halfffffjLj1536ELj1ELj1ELj4ELj16ENS_18Kernel_traits_baseILj1536ES2_ffffjLj128EEEEELb1ELb1ELb1EEEvNS_9BwdParamsE)
        /*00fc*/ 	.short	0x0210
        /*00fe*/ 	.short	0x0128


	//----- nvinfo : EIATTR_SW_WAR
	.align		4
.L_2661:
        /*0100*/ 	.byte	0x04, 0x36
        /*0102*/ 	.short	(.L_2663 - .L_2662)
.L_2662:
        /*0104*/ 	.word	0x00000008
.L_2663:


//--------------------- .nv.info._ZN10layer_norm31ln_parallel_residual_bwd_kernelINS_13Kernel_traitsIfffffjLj1536ELj1ELj1ELj4ELj16ENS_18Kernel_traits_baseILj1536EfffffjLj128EEEEELb0ELb0ELb0EEEvNS_9BwdParamsE --------------------------
	.section	.nv.info._ZN10layer_norm31ln_parallel_residual_bwd_kernelINS_13Kernel_traitsIfffffjLj1536ELj1ELj1ELj4ELj16ENS_18Kernel_traits_baseILj1536EfffffjLj128EEEEELb0ELb0ELb0EEEvNS_9BwdParamsE,"",@"SHT_CUDA_INFO"
	.sectionflags	@""
	.align	4


	//----- nvinfo : EIATTR_CUDA_API_VERSION
	.align		4
        /*0000*/ 	.byte	0x04, 0x37
        /*0002*/ 	.short	(.L_2665 - .L_2664)
.L_2664:
        /*0004*/ 	.word	0x00000082


	//----- nvinfo : EIATTR_KPARAM_INFO
	.align		4
.L_2665:
        /*0008*/ 	.byte	0x04, 0x17
        /*000a*/ 	.short	(.L_2667 - .L_2666)
.L_2666:
        /*000c*/ 	.word	0x00000000
        /*0010*/ 	.short	0x0000
        /*0012*/ 	.short	0x0000
        /*0014*/ 	.byte	0x00, 0xf0, 0xa1, 0x04


	//----- nvinfo : EIATTR_SPARSE_MMA_MASK
	.align		4
.L_2667:
        /*0018*/ 	.byte	0x03, 0x50
        /*001a*/ 	.short	0x0000


	//----- nvinfo : EIATTR_MAXREG_COUNT
	.align		4
        /*001c*/ 	.byte	0x03, 0x1b
        /*001e*/ 	.short	0x00ff


	//----- nvinfo : EIATTR_NUM_BARRIERS
	.align		4
        /*0020*/ 	.byte	0x02, 0x4c
        /*0022*/ 	.byte	0x01
	.zero		1


	//----- nvinfo : EIATTR_MERCURY_ISA_VERSION
	.align		4
        /*0024*/ 	.byte	0x03, 0x5f
        /*0026*/ 	.short	0x0101


	//----- nvinfo : EIATTR_COOP_GROUP_MASK_REGIDS
	.align		4
        /*0028*/ 	.byte	0x04, 0x29
        /*002a*/ 	.short	(.L_2669 - .L_2668)


	//   ....[0]....
.L_2668:
        /*002c*/ 	.word	0xffffffff


	//   ....[1]....
        /*0030*/ 	.word	0xffffffff


	//   ....[2]....
        /*0034*/ 	.word	0xffffffff


	//   ....[3]....
        /*0038*/ 	.word	0xffffffff


	//   ....[4]....
        /*003c*/ 	.word	0xffffffff


	//   ....[5]....
        /*0040*/ 	.word	0xffffffff


	//   ....[6]....
        /*0044*/ 	.word	0xffffffff


	//   ....[7]....
        /*0048*/ 	.word	0xffffffff


	//   ....[8]....
        /*004c*/ 	.word	0xffffffff


	//   ....[9]....
        /*0050*/ 	.word	0xffffffff


	//   ....[10]....
        /*0054*/ 	.word	0x05000077


	//   ....[11]....
        /*0058*/ 	.word	0x05000077


	//   ....[12]....
        /*005c*/ 	.word	0x05000077


	//   ....[13]....
        /*0060*/ 	.word	0x05000077


	//   ....[14]....
        /*0064*/ 	.word	0x05000077


	//   ....[15]....
        /*0068*/ 	.word	0x05000077


	//   ....[16]....
        /*006c*/ 	.word	0x05000077


	//   ....[17]....
        /*0070*/ 	.word	0x05000077


	//   ....[18]....
        /*0074*/ 	.word	0x05000077


	//   ....[19]....
        /*0078*/ 	.word	0x05000077


	//----- nvinfo : EIATTR_COOP_GROUP_INSTR_OFFSETS
	.align		4
.L_2669:
        /*007c*/ 	.byte	0x04, 0x28
        /*007e*/ 	.short	(.L_2671 - .L_2670)


	//   ....[0]....
.L_2670:
        /*0080*/ 	.word	0x00001120


	//   ....[1]....
        /*0084*/ 	.word	0x00001130


	//   ....[2]....
        /*0088*/ 	.word	0x00001160


	//   ....[3]....
        /*008c*/ 	.word	0x00001170


	//   ....[4]....
        /*0090*/ 	.word	0x000011a0


	//   ....[5]....
        /*0094*/ 	.word	0x000011b0


	//   ....[6]....
        /*0098*/ 	.word	0x000011e0


	//   ....[7]....
        /*009c*/ 	.word	0x000011f0


	//   ....[8]....
        /*00a0*/ 	.word	0x00001220


	//   ....[9]....
        /*00a4*/ 	.word	0x00001230


	//   ....[10]....
        /*00a8*/ 	.word	0x00002010


	//   ....[11]....
        /*00ac*/ 	.word	0x00002060


	//   ....[12]....
        /*00b0*/ 	.word	0x000020d0


	//   ....[13]....
        /*00b4*/ 	.word	0x00002130


	//   ....[14]....
        /*00b8*/ 	.word	0x000021a0


	//   ....[15]....
        /*00bc*/ 	.word	0x00002200


	//   ....[16]....
        /*00c0*/ 	.word	0x00002270


	//   ....[17]....
        /*00c4*/ 	.word	0x000022d0


	//   ....[18]....
        /*00c8*/ 	.word	0x00002340


	//   ....[19]....
        /*00cc*/ 	.word	0x000023a0


	//----- nvinfo : EIATTR_EXIT_INSTR_OFFSETS
	.align		4
.L_2671:
        /*00d0*/ 	.byte	0x04, 0x1c
        /*00d2*/ 	.short	(.L_2673 - .L_2672)


	//   ....[0]....
.L_2672:
        /*00d4*/ 	.word	0x00001ee0


	//   ....[1]....
        /*00d8*/ 	.word	0x00001fb0


	//----- nvinfo : EIATTR_MAX_THREADS
	.align		4
.L_2673:
        /*00dc*/ 	.byte	0x04, 0x05
        /*00de*/ 	.short	(.L_2675 - .L_2674)
.L_2674:
        /*00e0*/ 	.word	0x00000080
        /*00e4*/ 	.word	0x00000001
        /*00e8*/ 	.word	0x00000001


	//----- nvinfo : EIATTR_CRS_STACK_SIZE
	.align		4
.L_2675:
        /*00ec*/ 	.byte	0x04, 0x1e
        /*00ee*/ 	.short	(.L_2677 - .L_2676)
.L_2676:
        /*00f0*/ 	.word	0x00000000


	//----- nvinfo : EIATTR_CBANK_PARAM_SIZE
	.align		4
.L_2677:
        /*00f4*/ 	.byte	0x03, 0x19
        /*00f6*/ 	.short	0x0128


	//----- nvinfo : EIATTR_PARAM_CBANK
	.align		4
        /*00f8*/ 	.byte	0x04, 0x0a
        /*00fa*/ 	.short	(.L_2679 - .L_2678)
	.align		4
.L_2678:
        /*00fc*/ 	.word	index@(.nv.constant0._ZN10layer_norm31ln_parallel_residual_bwd_kernelINS_13Kernel_traitsIfffffjLj1536ELj1ELj1ELj4ELj16ENS_18Kernel_traits_baseILj1536EfffffjLj128EEEEELb0ELb0ELb0EEEvNS_9BwdParamsE)
        /*0100*/ 	.short	0x0210
        /*0102*/ 	.short	0x0128


	//----- nvinfo : EIATTR_SW_WAR
	.align		4
.L_2679:
        /*0104*/ 	.byte	0x04, 0x36
        /*0106*/ 	.short	(.L_2681 - .L_2680)
.L_2680:
        /*0108*/ 	.word	0x00000008
.L_2681:


//--------------------- .nv.info._ZN10layer_norm31ln_parallel_residual_bwd_kernelINS_13Kernel_traitsIfffffjLj1536ELj1ELj1ELj4ELj16ENS_18Kernel_traits_baseILj1536EfffffjLj128EEEEELb0ELb0ELb1EEEvNS_9BwdParamsE --------------------------
	.section	.nv.info._ZN10layer_norm31ln_parallel_residual_bwd_kernelINS_13Kernel_traitsIfffffjLj1536ELj1ELj1ELj4ELj16ENS_18Kernel_traits_baseILj1536EfffffjLj128EEEEELb0ELb0ELb1EEEvNS_9BwdParamsE,"",@"SHT_CUDA_INFO"
	.sectionflags	@""
	.align	4


	//----- nvinfo : EIATTR_CUDA_API_VERSION
	.align		4
        /*0000*/ 	.byte	0x04, 0x37
        /*0002*/ 	.short	(.L_2683 - .L_2682)
.L_2682:
        /*0004*/ 	.word	0x00000082


	//----- nvinfo : EIATTR_KPARAM_INFO
	.align		4
.L_2683:
        /*0008*/ 	.byte	0x04, 0x17
        /*000a*/ 	.short	(.L_2685 - .L_2684)
.L_2684:
        /*000c*/ 	.word	0x00000000
        /*0010*/ 	.short	0x0000
        /*0012*/ 	.short	0x0000
        /*0014*/ 	.byte	0x00, 0xf0, 0xa1, 0x04


	//----- nvinfo : EIATTR_SPARSE_MMA_MASK
	.align		4
.L_2685:
        /*0018*/ 	.byte	0x03, 0x50
        /*001a*/ 	.short	0x0000


	//----- nvinfo : EIATTR_MAXREG_COUNT
	.align		4
        /*001c*/ 	.byte	0x03, 0x1b
        /*001e*/ 	.short	0x00ff


	//----- nvinfo : EIATTR_NUM_BARRIERS
	.align		4
        /*0020*/ 	.byte	0x02, 0x4c
        /*0022*/ 	.byte	0x01
	.zero		1


	//----- nvinfo : EIATTR_MERCURY_ISA_VERSION
	.align		4
        /*0024*/ 	.byte	0x03, 0x5f
        /*0026*/ 	.short	0x0101


	//----- nvinfo : EIATTR_COOP_GROUP_MASK_REGIDS
	.align		4
        /*0028*/ 	.byte	0x04, 0x29
        /*002a*/ 	.short	(.L_2687 - .L_2686)


	//   ....[0]....
.L_2686:
        /*002c*/ 	.word	0xffffffff


	//   ....[1]....
        /*0030*/ 	.word	0xffffffff


	//   ....[2]....
        /*0034*/ 	.word	0xffffffff


	//   ....[3]....
        /*0038*/ 	.word	0xffffffff


	//   ....[4]....
        /*003c*/ 	.word	0xffffffff


	//   ....[5]....
        /*0040*/ 	.word	0xffffffff


	//   ....[6]....
        /*0044*/ 	.word	0xffffffff


	//   ....[7]....
        /*0048*/ 	.word	0xffffffff


	//   ....[8]....
        /*004c*/ 	.word	0xffffffff


	//   ....[9]....
        /*0050*/ 	.word	0xffffffff


	//   ....[10]....
        /*0054*/ 	.word	0x0500004c


	//   ....[11]....
        /*0058*/ 	.word	0x0500004c


	//   ....[12]....
        /*005c*/ 	.word	0x0500004c


	//   ....[13]....
        /*0060*/ 	.word	0x0500004c


	//   ....[14]....
        /*0064*/ 	.word	0x0500004c


	//   ....[15]....
        /*0068*/ 	.word	0x0500004c


	//   ....[16]....
        /*006c*/ 	.word	0x0500004c


	//   ....[17]....
        /*0070*/ 	.word	0x0500004c


	//   ....[18]....
        /*0074*/ 	.word	0x0500004c


	//   ....[19]....
        /*0078*/ 	.word	0x0500004c


	//----- nvinfo : EIATTR_COOP_GROUP_INSTR_OFFSETS
	.align		4
.L_2687:
        /*007c*/ 	.byte	0x04, 0x28
        /*007e*/ 	.short	(.L_2689 - .L_2688)


	//   ....[0]....
.L_2688:
        /*0080*/ 	.word	0x00001010


	//   ....[1]....
        /*0084*/ 	.word	0x00001020


	//   ....[2]....
        /*0088*/ 	.word	0x00001050


	//   ....[3]....
        /*008c*/ 	.word	0x00001060


	//   ....[4]....
        /*0090*/ 	.word	0x00001090


	//   ....[5]....
        /*0094*/ 	.word	0x000010a0


	//   ....[6]....
        /*0098*/ 	.word	0x000010d0


	//   ....[7]....
        /*009c*/ 	.word	0x000010e0


	//   ....[8]....
        /*00a0*/ 	.word	0x00001110


	//   ....[9]....
        /*00a4*/ 	.word	0x00001120


	//   ....[10]....
        /*00a8*/ 	.word	0x00001ff0


	//   ....[11]....
        /*00ac*/ 	.word	0x00002040


	//   ....[12]....
        /*00b0*/ 	.word	0x000020b0


	//   ....[13]....
        /*00b4*/ 	.word	0x00002110


	//   ....[14]....
        /*00b8*/ 	.word	0x00002180


	//   ....[15]....
        /*00bc*/ 	.word	0x000021e0


	//   ....[16]....
        /*00c0*/ 	.word	0x00002250


	//   ....[17]....
        /*00c4*/ 	.word	0x000022b0


	//   ....[18]....
        /*00c8*/ 	.word	0x00002320


	//   ....[19]....
        /*00cc*/ 	.word	0x00002380


	//----- nvinfo : EIATTR_EXIT_INSTR_OFFSETS
	.align		4
.L_2689:
        /*00d0*/ 	.byte	0x04, 0x1c
        /*00d2*/ 	.short	(.L_2691 - .L_2690)


	//   ....[0]....
.L_2690:
        /*00d4*/ 	.word	0x00001f90


	//----- nvinfo : EIATTR_MAX_THREADS
	.align		4
.L_2691:
        /*00d8*/ 	.byte	0x04, 0x05
        /*00da*/ 	.short	(.L_2693 - .L_2692)
.L_2692:
        /*00dc*/ 	.word	0x00000080
        /*00e0*/ 	.word	0x00000001
        /*00e4*/ 	.word	0x00000001


	//----- nvinfo : EIATTR_CRS_STACK_SIZE
	.align		4
.L_2693:
        /*00e8*/ 	.byte	0x04, 0x1e
        /*00ea*/ 	.short	(.L_2695 - .L_2694)
.L_2694:
        /*00ec*/ 	.word	0x00000000


	//----- nvinfo : EIATTR_CBANK_PARAM_SIZE
	.align		4
.L_2695:
        /*00f0*/ 	.byte	0x03, 0x19
        /*00f2*/ 	.short	0x0128


	//----- nvinfo : EIATTR_PARAM_CBANK
	.align		4
        /*00f4*/ 	.byte	0x04, 0x0a
        /*00f6*/ 	.short	(.L_2697 - .L_2696)
	.align		4
.L_2696:
        /*00f8*/ 	.word	index@(.nv.constant0._ZN10layer_norm31ln_parallel_residual_bwd_kernelINS_13Kernel_traitsIfffffjLj1536ELj1ELj1ELj4ELj16ENS_18Kernel_traits_baseILj1536EfffffjLj128EEEEELb0ELb0ELb1EEEvNS_9BwdParamsE)
        /*00fc*/ 	.short	0x0210
        /*00fe*/ 	.short	0x0128


	//----- nvinfo : EIATTR_SW_WAR
	.align		4
.L_2697:
        /*0100*/ 	.byte	0x04, 0x36
        /*0102*/ 	.short	(.L_2699 - .L_2698)
.L_2698:
        /*0104*/ 	.word	0x00000008
.L_2699:


//--------------------- .nv.info._ZN10layer_norm31ln_parallel_residual_bwd_kernelINS_13Kernel_traitsIfffffjLj1536ELj1ELj1ELj4ELj16ENS_18Kernel_traits_baseILj1536EfffffjLj128EEEEELb0ELb1ELb0EEEvNS_9BwdParamsE --------------------------
	.section	.nv.info._ZN10layer_norm31ln_parallel_residual_bwd_kernelINS_13Kernel_traitsIfffffjLj1536ELj1ELj1ELj4ELj16ENS_18Kernel_traits_baseILj1536EfffffjLj128EEEEELb0ELb1ELb0EEEvNS_9BwdParamsE,"",@"SHT_CUDA_INFO"
	.sectionflags	@""
	.align	4


	//----- nvinfo : EIATTR_CUDA_API_VERSION
	.align		4
        /*0000*/ 	.byte	0x04, 0x37
        /*0002*/ 	.short	(.L_2701 - .L_2700)
.L_2700:
        /*0004*/ 	.word	0x00000082


	//----- nvinfo : EIATTR_KPARAM_INFO
	.align		4
.L_2701:
        /*0008*/ 	.byte	0x04, 0x17
        /*000a*/ 	.short	(.L_2703 - .L_2702)
.L_2702:
        /*000c*/ 	.word	0x00000000
        /*0010*/ 	.short	0x0000
        /*0012*/ 	.short	0x0000
        /*0014*/ 	.byte	0x00, 0xf0, 0xa1, 0x04


	//----- nvinfo : EIATTR_SPARSE_MMA_MASK
	.align		4
.L_2703:
        /*0018*/ 	.byte	0x03, 0x50
        /*001a*/ 	.short	0x0000


	//----- nvinfo : EIATTR_MAXREG_COUNT
	.align		4
        /*001c*/ 	.byte	0x03, 0x1b
        /*001e*/ 	.short	0x00ff


	//----- nvinfo : EIATTR_NUM_BARRIERS
	.align		4
        /*0020*/ 	.byte	0x02, 0x4c
        /*0022*/ 	.byte	0x01
	.zero		1


	//----- nvinfo : EIATTR_MERCURY_ISA_VERSION
	.align		4
        /*0024*/ 	.byte	0x03, 0x5f
        /*0026*/ 	.short	0x0101


	//----- nvinfo : EIATTR_COOP_GROUP_MASK_REGIDS
	.align		4
        /*0028*/ 	.byte	0x04, 0x29
        /*002a*/ 	.short	(.L_2705 - .L_2704)


	//   ....[0]....
.L_2704:
        /*002c*/ 	.word	0xffffffff


	//   ....[1]....
        /*0030*/ 	.word	0xffffffff


	//   ....[2]....
        /*0034*/ 	.word	0xffffffff


	//   ....[3]....
        /*0038*/ 	.word	0xffffffff


	//   ....[4]....
        /*003c*/ 	.word	0xffffffff


	//   ....[5]....
        /*0040*/ 	.word	0xffffffff


	//   ....[6]....
        /*0044*/ 	.word	0xffffffff


	//   ....[7]....
        /*0048*/ 	.word	0xffffffff


	//   ....[8]....
        /*004c*/ 	.word	0xffffffff


	//   ....[9]....
        /*0050*/ 	.word	0xffffffff


	//   ....[10]....
        /*0054*/ 	.word	0x05000061


	//   ....[11]....
        /*0058*/ 	.word	0x05000061


	//   ....[12]....
        /*005c*/ 	.word	0x05000061


	//   ....[13]....
        /*0060*/ 	.word	0x05000061


	//   ....[14]....
        /*0064*/ 	.word	0x05000061


	//   ....[15]....
        /*0068*/ 	.word	0x05000061


	//   ....[16]....
        /*006c*/ 	.word	0x05000061


	//   ....[17]....
        /*0070*/ 	.word	0x05000061


	//   ....[18]....
        /*0074*/ 	.word	0x05000061


	//   ....[19]....
        /*0078*/ 	.word	0x05000061


	//----- nvinfo : EIATTR_COOP_GROUP_INSTR_OFFSETS
	.align		4
.L_2705:
        /*007c*/ 	.byte	0x04, 0x28
        /*007e*/ 	.short	(.L_2707 - .L_2706)


	//   ....[0]....
.L_2706:
        /*0080*/ 	.word	0x00000d00


	//   ....[1]....
        /*0084*/ 	.word	0x00000d10


	//   ....[2]....
        /*0088*/ 	.word	0x00000d40


	//   ....[3]....
        /*008c*/ 	.word	0x00000d50


	//   ....[4]....
        /*0090*/ 	.word	0x00000d80


	//   ....[5]....
        /*0094*/ 	.word	0x00000d90


	//   ....[6]....
        /*0098*/ 	.word	0x00000dc0


	//   ....[7]....
        /*009c*/ 	.word	0x00000dd0


	//   ....[8]....
        /*00a0*/ 	.word	0x00000e00


	//   ....[9]....
        /*00a4*/ 	.word	0x00000e10


	//   ....[10]....
        /*00a8*/ 	.word	0x00001a70


	//   ....[11]....
        /*00ac*/ 	.word	0x00001ac0


	//   ....[12]....
        /*00b0*/ 	.word	0x00001b30


	//   ....[13]....
        /*00b4*/ 	.word	0x00001b90


	//   ....[14]....
        /*00b8*/ 	.word	0x00001c00


	//   ....[15]....
        /*00bc*/ 	.word	0x00001c60


	//   ....[16]....
        /*00c0*/ 	.word	0x00001cd0


	//   ....[17]....
        /*00c4*/ 	.word	0x00001d30


	//   ....[18]....
        /*00c8*/ 	.word	0x00001da0


	//   ....[19]....
        /*00cc*/ 	.word	0x00001e00


	//----- nvinfo : EIATTR_EXIT_INSTR_OFFSETS
	.align		4
.L_2707:
        /*00d0*/ 	.byte	0x04, 0x1c
        /*00d2*/ 	.short	(.L_2709 - .L_2708)


	//   ....[0]....
.L_2708:
        /*00d4*/ 	.word	0x00001990


	//   ....[1]....
        /*00d8*/ 	.word	0x00001a10


	//----- nvinfo : EIATTR_MAX_THREADS
	.align		4
.L_2709:
        /*00dc*/ 	.byte	0x04, 0x05
        /*00de*/ 	.short	(.L_2711 - .L_2710)
.L_2710:
        /*00e0*/ 	.word	0x00000080
        /*00e4*/ 	.word	0x00000001
        /*00e8*/ 	.word	0x00000001


	//----- nvinfo : EIATTR_CRS_STACK_SIZE
	.align		4
.L_2711:
        /*00ec*/ 	.byte	0x04, 0x1e
        /*00ee*/ 	.short	(.L_2713 - .L_2712)
.L_2712:
        /*00f0*/ 	.word	0x00000000


	//----- nvinfo : EIATTR_CBANK_PARAM_SIZE
	.align		4
.L_2713:
        /*00f4*/ 	.byte	0x03, 0x19
        /*00f6*/ 	.short	0x0128


	//----- nvinfo : EIATTR_PARAM_CBANK
	.align		4
        /*00f8*/ 	.byte	0x04, 0x0a
        /*00fa*/ 	.short	(.L_2715 - .L_2714)
	.align		4
.L_2714:
        /*00fc*/ 	.word	index@(.nv.constant0._ZN10layer_norm31ln_parallel_residual_bwd_kernelINS_13Kernel_traitsIfffffjLj1536ELj1ELj1ELj4ELj16ENS_18Kernel_traits_baseILj1536EfffffjLj128EEEEELb0ELb1ELb0EEEvNS_9BwdParamsE)
        /*0100*/ 	.short	0x0210
        /*0102*/ 	.short	0x0128


	//----- nvinfo : EIATTR_SW_WAR
	.align		4
.L_2715:
        /*0104*/ 	.byte	0x04, 0x36
        /*0106*/ 	.short	(.L_2717 - .L_2716)
.L_2716:
        /*0108*/ 	.word	0x00000008
.L_2717:


//--------------------- .nv.info._ZN10layer_norm31ln_parallel_residual_bwd_kernelINS_13Kernel_traitsIfffffjLj1536ELj1ELj1ELj4ELj16ENS_18Kernel_traits_baseILj1536EfffffjLj128EEEEELb0ELb1ELb1EEEvNS_9BwdParamsE --------------------------
	.section	.nv.info._ZN10layer_norm31ln_parallel_residual_bwd_kernelINS_13Kernel_traitsIfffffjLj1536ELj1ELj1ELj4ELj16ENS_18Kernel_traits_baseILj1536EfffffjLj128EEEEELb0ELb1ELb1EEEvNS_9BwdParamsE,"",@"SHT_CUDA_INFO"
	.sectionflags	@""
	.align	4


	//----- nvinfo : EIATTR_CUDA_API_VERSION
	.align		4
        /*0000*/ 	.byte	0x04, 0x37
        /*0002*/ 	.short	(.L_2719 - .L_2718)
.L_2718:
        /*0004*/ 	.word	0x00000082


	//----- nvinfo : EIATTR_KPARAM_INFO
	.align		4
.L_2719:
        /*0008*/ 	.byte	0x04, 0x17
        /*000a*/ 	.short	(.L_2721 - .L_2720)
.L_2720:
        /*000c*/ 	.word	0x00000000
        /*0010*/ 	.short	0x0000
        /*0012*/ 	.short	0x0000
        /*0014*/ 	.byte	0x00, 0xf0, 0xa1, 0x04


	//----- nvinfo : EIATTR_SPARSE_MMA_MASK
	.align		4
.L_2721:
        /*0018*/ 	.byte	0x03, 0x50
        /*001a*/ 	.short	0x0000


	//----- nvinfo : EIATTR_MAXREG_COUNT
	.align		4
        /*001c*/ 	.byte	0x03, 0x1b
        /*001e*/ 	.short	0x00ff


	//----- nvinfo : EIATTR_NUM_BARRIERS
	.align		4
        /*0020*/ 	.byte	0x02, 0x4c
        /*0022*/ 	.byte	0x01
	.zero		1


	//----- nvinfo : EIATTR_MERCURY_ISA_VERSION
	.align		4
        /*0024*/ 	.byte	0x03, 0x5f
        /*0026*/ 	.short	0x0101


	//----- nvinfo : EIATTR_COOP_GROUP_MASK_REGIDS
	.align		4
        /*0028*/ 	.byte	0x04, 0x29
        /*002a*/ 	.short	(.L_2723 - .L_2722)


	//   ....[0]....
.L_2722:
        /*002c*/ 	.word	0xffffffff


	//   ....[1]....
        /*0030*/ 	.word	0xffffffff


	//   ....[2]....
        /*0034*/ 	.word	0xffffffff


	//   ....[3]....
        /*0038*/ 	.word	0xffffffff


	//   ....[4]....
        /*003c*/ 	.word	0xffffffff


	//   ....[5]....
        /*0040*/ 	.word	0xffffffff


	//   ....[6]....
        /*0044*/ 	.word	0xffffffff


	//   ....[7]....
        /*0048*/ 	.word	0xffffffff


	//   ....[8]....
        /*004c*/ 	.word	0xffffffff


	//   ....[9]....
        /*0050*/ 	.word	0xffffffff


	//   ....[10]....
        /*0054*/ 	.word	0x0500003c


	//   ....[11]....
        /*0058*/ 	.word	0x0500003c


	//   ....[12]....
        /*005c*/ 	.word	0x0500003c


	//   ....[13]....
        /*0060*/ 	.word	0x0500003c


	//   ....[14]....
        /*0064*/ 	.word	0x0500003c


	//   ....[15]....
        /*0068*/ 	.word	0x0500003c


	//   ....[16]....
        /*006c*/ 	.word	0x0500003c


	//   ....[17]....
        /*0070*/ 	.word	0x0500003c


	//   ....[18]....
        /*0074*/ 	.word	0x0500003c


	//   ....[19]....
        /*0078*/ 	.word	0x0500003c


	//----- nvinfo : EIATTR_COOP_GROUP_INSTR_OFFSETS
	.align		4
.L_2723:
        /*007c*/ 	.byte	0x04, 0x28
        /*007e*/ 	.short	(.L_2725 - .L_2724)


	//   ....[0]....
.L_2724:
        /*0080*/ 	.word	0x00000c70


	//   ....[1]....
        /*0084*/ 	.word	0x00000c80


	//   ....[2]....
        /*0088*/ 	.word	0x00000cb0


	//   ....[3]....
        /*008c*/ 	.word	0x00000cc0


	//   ....[4]....
        /*0090*/ 	.word	0x00000cf0


	//   ....[5]....
        /*0094*/ 	.word	0x00000d00


	//   ....[6]....
        /*0098*/ 	.word	0x00000d30


	//   ....[7]....
        /*009c*/ 	.word	0x00000d40


	//   ....[8]....
        /*00a0*/ 	.word	0x00000d70


	//   ....[9]....
        /*00a4*/ 	.word	0x00000d80


	//   ....[10]....
        /*00a8*/ 	.word	0x000019b0


	//   ....[11]....
        /*00ac*/ 	.word	0x00001a00


	//   ....[12]....
        /*00b0*/ 	.word	0x00001a70


	//   ....[13]....
        /*00b4*/ 	.word	0x00001ad0


	//   ....[14]....
        /*00b8*/ 	.word	0x00001b40


	//   ....[15]....
        /*00bc*/ 	.word	0x00001ba0


	//   ....[16]....
        /*00c0*/ 	.word	0x00001c10


	//   ....[17]....
        /*00c4*/ 	.word	0x00001c70


	//   ....[18]....
        /*00c8*/ 	.word	0x00001ce0


	//   ....[19]....
        /*00cc*/ 	.word	0x00001d40


	//----- nvinfo : EIATTR_EXIT_INSTR_OFFSETS
	.align		4
.L_2725:
        /*00d0*/ 	.byte	0x04, 0x1c
        /*00d2*/ 	.short	(.L_2727 - .L_2726)


	//   ....[0]....
.L_2726:
        /*00d4*/ 	.word	0x00001950


	//----- nvinfo : EIATTR_MAX_THREADS
	.align		4
.L_2727:
        /*00d8*/ 	.byte	0x04, 0x05
        /*00da*/ 	.short	(.L_2729 - .L_2728)
.L_2728:
        /*00dc*/ 	.word	0x00000080
        /*00e0*/ 	.word	0x00000001
        /*00e4*/ 	.word	0x00000001


	//----- nvinfo : EIATTR_CRS_STACK_SIZE
	.align		4
.L_2729:
        /*00e8*/ 	.byte	0x04, 0x1e
        /*00ea*/ 	.short	(.L_2731 - .L_2730)
.L_2730:
        /*00ec*/ 	.word	0x00000000


	//----- nvinfo : EIATTR_CBANK_PARAM_SIZE
	.align		4
.L_2731:
        /*00f0*/ 	.byte	0x03, 0x19
        /*00f2*/ 	.short	0x0128


	//----- nvinfo : EIATTR_PARAM_CBANK
	.align		4
        /*00f4*/ 	.byte	0x04, 0x0a
        /*00f6*/ 	.short	(.L_2733 - .L_2732)
	.align		4
.L_2732:
        /*00f8*/ 	.word	index@(.nv.constant0._ZN10layer_norm31ln_parallel_residual_bwd_kernelINS_13Kernel_traitsIfffffjLj1536ELj1ELj1ELj4ELj16ENS_18Kernel_traits_baseILj1536EfffffjLj128EEEEELb0ELb1ELb1EEEvNS_9BwdParamsE)
        /*00fc*/ 	.short	0x0210
        /*00fe*/ 	.short	0x0128


	//----- nvinfo : EIATTR_SW_WAR
	.align		4
.L_2733:
        /*0100*/ 	.byte	0x04, 0x36
        /*0102*/ 	.short	(.L_2735 - .L_2734)
.L_2734:
        /*0104*/ 	.word	0x00000008
.L_2735:


//--------------------- .nv.info._ZN10layer_norm31ln_parallel_residual_bwd_kernelINS_13Kernel_traitsIfffffjLj1536ELj1ELj1ELj4ELj16ENS_18Kernel_traits_baseILj1536EfffffjLj128EEEEELb1ELb0ELb0EEEvNS_9BwdParamsE --------------------------
	.section	.nv.info._ZN10layer_norm31ln_parallel_residual_bwd_kernelINS_13Kernel_traitsIfffffjLj1536ELj1ELj1ELj4ELj16ENS_18Kernel_traits_baseILj1536EfffffjLj128EEEEELb1ELb0ELb0EEEvNS_9BwdParamsE,"",@"SHT_CUDA_INFO"
	.sectionflags	@""
	.align	4


	//----- nvinfo : EIATTR_CUDA_API_VERSION
	.align		4
        /*0000*/ 	.byte	0x04, 0x37
        /*0002*/ 	.short	(.L_2737 - .L_2736)
.L_2736:
        /*0004*/ 	.word	0x00000082


	//----- nvinfo : EIATTR_KPARAM_INFO
	.align		4
.L_2737:
        /*0008*/ 	.byte	0x04, 0x17
        /*000a*/ 	.short	(.L_2739 - .L_2738)
.L_2738:
        /*000c*/ 	.word	0x00000000
        /*0010*/ 	.short	0x0000
        /*0012*/ 	.short	0x0000
        /*0014*/ 	.byte	0x00, 0xf0, 0xa1, 0x04


	//----- nvinfo : EIATTR_SPARSE_MMA_MASK
	.align		4
.L_2739:
        /*0018*/ 	.byte	0x03, 0x50
        /*001a*/ 	.short	0x0000


	//----- nvinfo : EIATTR_MAXREG_COUNT
	.align		4
        /*001c*/ 	.byte	0x03, 0x1b
        /*001e*/ 	.short	0x00ff


	//----- nvinfo : EIATTR_NUM_BARRIERS
	.align		4
        /*0020*/ 	.byte	0x02, 0x4c
        /*0022*/ 	.byte	0x01
	.zero		1


	//----- nvinfo : EIATTR_MERCURY_ISA_VERSION
	.align		4
        /*0024*/ 	.byte	0x03, 0x5f
        /*0026*/ 	.short	0x0101


	//----- nvinfo : EIATTR_COOP_GROUP_MASK_REGIDS
	.align		4
        /*0028*/ 	.byte	0x04, 0x29
        /*002a*/ 	.short	(.L_2741 - .L_2740)


	//   ....[0]....
.L_2740:
        /*002c*/ 	.word	0xffffffff


	//   ....[1]....
        /*0030*/ 	.word	0xffffffff


	//   ....[2]....
        /*0034*/ 	.word	0xffffffff


	//   ....[3]....
        /*0038*/ 	.word	0xffffffff


	//   ....[4]....
        /*003c*/ 	.word	0xffffffff


	//   ....[5]....
        /*0040*/ 	.word	0xffffffff


	//   ....[6]....
        /*0044*/ 	.word	0xffffffff


	//   ....[7]....
        /*0048*/ 	.word	0xffffffff


	//   ....[8]....
        /*004c*/ 	.word	0xffffffff


	//   ....[9]....
        /*0050*/ 	.word	0xffffffff


	//   ....[10]....
        /*0054*/ 	.word	0x05000077


	//   ....[11]....
        /*0058*/ 	.word	0x05000077


	//   ....[12]....
        /*005c*/ 	.word	0x05000077


	//   ....[13]....
        /*0060*/ 	.word	0x05000077


	//   ....[14]....
        /*0064*/ 	.word	0x05000077


	//   ....[15]....
        /*0068*/ 	.word	0x05000077


	//   ....[16]....
        /*006c*/ 	.word	0x05000077


	//   ....[17]....
        /*0070*/ 	.word	0x05000077


	//   ....[18]....
        /*0074*/ 	.word	0x05000077


	//   ....[19]....
        /*0078*/ 	.word	0x05000077


	//----- nvinfo : EIATTR_COOP_GROUP_INSTR_OFFSETS
	.align		4
.L_2741:
        /*007c*/ 	.byte	0x04, 0x28
        /*007e*/ 	.short	(.L_2743 - .L_2742)


	//   ....[0]....
.L_2742:
        /*0080*/ 	.word	0x00001350


	//   ....[1]....
        /*0084*/ 	.word	0x00001360


	//   ....[2]....
        /*0088*/ 	.word	0x00001390


	//   ....[3]....
        /*008c*/ 	.word	0x000013a0


	//   ....[4]....
        /*0090*/ 	.word	0x000013d0


	//   ....[5]....
        /*0094*/ 	.word	0x000013e0


	//   ....[6]....
        /*0098*/ 	.word	0x00001410


	//   ....[7]....
        /*009c*/ 	.word	0x00001420


	//   ....[8]....
        /*00a0*/ 	.word	0x00001450


	//   ....[9]....
        /*00a4*/ 	.word	0x00001460


	//   ....[10]....
        /*00a8*/ 	.word	0x00002600


	//   ....[11]....
        /*00ac*/ 	.word	0x00002650


	//   ....[12]....
        /*00b0*/ 	.word	0x000026c0


	//   ....[13]....
        /*00b4*/ 	.word	0x00002720


	//   ....[14]....
        /*00b8*/ 	.word	0x00002790


	//   ....[15]....
        /*00bc*/ 	.word	0x000027f0


	//   ....[16]....
        /*00c0*/ 	.word	0x00002860


	//   ....[17]....
        /*00c4*/ 	.word	0x000028c0


	//   ....[18]....
        /*00c8*/ 	.word	0x00002930


	//   ....[19]....
        /*00cc*/ 	.word	0x00002980


	//----- nvinfo : EIATTR_EXIT_INSTR_OFFSETS
	.align		4
.L_2743:
        /*00d0*/ 	.byte	0x04, 0x1c
        /*00d2*/ 	.short	(.L_2745 - .L_2744)


	//   ....[0]....
.L_2744:
        /*00d4*/ 	.word	0x000024d0


	//   ....[1]....
        /*00d8*/ 	.word	0x000025a0


	//----- nvinfo : EIATTR_MAX_THREADS
	.align		4
.L_2745:
        /*00dc*/ 	.byte	0x04, 0x05
        /*00de*/ 	.short	(.L_2747 - .L_2746)
.L_2746:
        /*00e0*/ 	.word	0x00000080
        /*00e4*/ 	.word	0x00000001
        /*00e8*/ 	.word	0x00000001


	//----- nvinfo : EIATTR_CRS_STACK_SIZE
	.align		4
.L_2747:
        /*00ec*/ 	.byte	0x04, 0x1e
        /*00ee*/ 	.short	(.L_2749 - .L_2748)
.L_2748:
        /*00f0*/ 	.word	0x00000000


	//----- nvinfo : EIATTR_CBANK_PARAM_SIZE
	.align		4
.L_2749:
        /*00f4*/ 	.byte	0x03, 0x19
        /*00f6*/ 	.short	0x0128


	//----- nvinfo : EIATTR_PARAM_CBANK
	.align		4
        /*00f8*/ 	.byte	0x04, 0x0a
        /*00fa*/ 	.short	(.L_2751 - .L_2750)
	.align		4
.L_2750:
        /*00fc*/ 	.word	index@(.nv.constant0._ZN10layer_norm31ln_parallel_residual_bwd_kernelINS_13Kernel_traitsIfffffjLj1536ELj1ELj1ELj4ELj16ENS_18Kernel_traits_baseILj1536EfffffjLj128EEEEELb1ELb0ELb0EEEvNS_9BwdParamsE)
        /*0100*/ 	.short	0x0210
        /*0102*/ 	.short	0x0128


	//----- nvinfo : EIATTR_SW_WAR
	.align		4
.L_2751:
        /*0104*/ 	.byte	0x04, 0x36
        /*0106*/ 	.short	(.L_2753 - .L_2752)
.L_2752:
        /*0108*/ 	.word	0x00000008
.L_2753:


//--------------------- .nv.info._ZN10layer_norm31ln_parallel_residual_bwd_kernelINS_13Kernel_traitsIfffffjLj1536ELj1ELj1ELj4ELj16ENS_18Kernel_traits_baseILj1536EfffffjLj128EEEEELb1ELb0ELb1EEEvNS_9BwdParamsE --------------------------
	.section	.nv.info._ZN10layer_norm31ln_parallel_residual_bwd_kernelINS_13Kernel_traitsIfffffjLj1536ELj1ELj1ELj4ELj16ENS_18Kernel_traits_baseILj1536EfffffjLj128EEEEELb1ELb0ELb1EEEvNS_9BwdParamsE,"",@"SHT_CUDA_INFO"
	.sectionflags	@""
	.align	4


	//----- nvinfo : EIATTR_CUDA_API_VERSION
	.align		4
        /*0000*/ 	.byte	0x04, 0x37
        /*0002*/ 	.short	(.L_2755 - .L_2754)
.L_2754:
        /*0004*/ 	.word	0x00000082


	//----- nvinfo : EIATTR_KPARAM_INFO
	.align		4
.L_2755:
        /*0008*/ 	.byte	0x04, 0x17
        /*000a*/ 	.short	(.L_2757 - .L_2756)
.L_2756:
        /*000c*/ 	.word	0x00000000
        /*0010*/ 	.short	0x0000
        /*0012*/ 	.short	0x0000
        /*0014*/ 	.byte	0x00, 0xf0, 0xa1, 0x04


	//----- nvinfo : EIATTR_SPARSE_MMA_MASK
	.align		4
.L_2757:
        /*0018*/ 	.byte	0x03, 0x50
        /*001a*/ 	.short	0x0000


	//----- nvinfo : EIATTR_MAXREG_COUNT
	.align		4
        /*001c*/ 	.byte	0x03, 0x1b
        /*001e*/ 	.short	0x00ff


	//----- nvinfo : EIATTR_NUM_BARRIERS
	.align		4
        /*0020*/ 	.byte	0x02, 0x4c
        /*0022*/ 	.byte	0x01
	.zero		1


	//----- nvinfo : EIATTR_MERCURY_ISA_VERSION
	.align		4
        /*0024*/ 	.byte	0x03, 0x5f
        /*0026*/ 	.short	0x0101


	//----- nvinfo : EIATTR_COOP_GROUP_MASK_REGIDS
	.align		4
        /*0028*/ 	.byte	0x04, 0x29
        /*002a*/ 	.short	(.L_2759 - .L_2758)


	//   ....[0]....
.L_2758:
        /*002c*/ 	.word	0xffffffff


	//   ....[1]....
        /*0030*/ 	.word	0xffffffff


	//   ....[2]....
        /*0034*/ 	.word	0xffffffff


	//   ....[3]....
        /*0038*/ 	.word	0xffffffff


	//   ....[4]....
        /*003c*/ 	.word	0xffffffff


	//   ....[5]....
        /*0040*/ 	.word	0xffffffff


	//   ....[6]....
        /*0044*/ 	.word	0xffffffff


	//   ....[7]....
        /*0048*/ 	.word	0xffffffff


	//   ....[8]....
        /*004c*/ 	.word	0xffffffff


	//   ....[9]....
        /*0050*/ 	.word	0xffffffff


	//   ....[10]....
        /*0054*/ 	.word	0x0500005a


	//   ....[11]....
        /*0058*/ 	.word	0x0500005a


	//   ....[12]....
        /*005c*/ 	.word	0x0500005a


	//   ....[13]....
        /*0060*/ 	.word	0x0500005a


	//   ....[14]....
        /*0064*/ 	.word	0x0500005a


	//   ....[15]....
        /*0068*/ 	.word	0x0500005a


	//   ....[16]....
        /*006c*/ 	.word	0x0500005a


	//   ....[17]....
        /*0070*/ 	.word	0x0500005a


	//   ....[18]....
        /*0074*/ 	.word	0x0500005a


	//   ....[19]....
        /*0078*/ 	.word	0x0500005a


	//----- nvinfo : EIATTR_COOP_GROUP_INSTR_OFFSETS
	.align		4
.L_2759:
        /*007c*/ 	.byte	0x04, 0x28
        /*007e*/ 	.short	(.L_2761 - .L_2760)


	//   ....[0]....
.L_2760:
        /*0080*/ 	.word	0x00001300


	//   ....[1]....
        /*0084*/ 	.word	0x00001310


	//   ....[2]....
        /*0088*/ 	.word	0x00001340


	//   ....[3]....
        /*008c*/ 	.word	0x00001350


	//   ....[4]....
        /*0090*/ 	.word	0x00001380


	//   ....[5]....
        /*0094*/ 	.word	0x00001390


	//   ....[6]....
        /*0098*/ 	.word	0x000013c0


	//   ....[7]....
        /*009c*/ 	.word	0x000013d0


	//   ....[8]....
        /*00a0*/ 	.word	0x00001400


	//   ....[9]....
        /*00a4*/ 	.word	0x00001410


	//   ....[10]....
        /*00a8*/ 	.word	0x000025d0


	//   ....[11]....
        /*00ac*/ 	.word	0x00002620


	//   ....[12]....
        /*00b0*/ 	.word	0x00002690


	//   ....[13]....
        /*00b4*/ 	.word	0x000026f0


	//   ....[14]....
        /*00b8*/ 	.word	0x00002760


	//   ....[15]....
        /*00bc*/ 	.word	0x000027c0


	//   ....[16]....
        /*00c0*/ 	.word	0x00002830


	//   ....[17]....
        /*00c4*/ 	.word	0x00002880


	//   ....[18]....
        /*00c8*/ 	.word	0x000028f0


	//   ....[19]....
        /*00cc*/ 	.word	0x00002950


	//----- nvinfo : EIATTR_EXIT_INSTR_OFFSETS
	.align		4
.L_2761:
        /*00d0*/ 	.byte	0x04, 0x1c
        /*00d2*/ 	.short	(.L_2763 - .L_2762)


	//   ....[0]....
.L_2762:
        /*00d4*/ 	.word	0x00002570


	//----- nvinfo : EIATTR_MAX_THREADS
	.align		4
.L_2763:
        /*00d8*/ 	.byte	0x04, 0x05
        /*00da*/ 	.short	(.L_2765 - .L_2764)
.L_2764:
        /*00dc*/ 	.word	0x00000080
        /*00e0*/ 	.word	0x00000001
        /*00e4*/ 	.word	0x00000001


	//----- nvinfo : EIATTR_CRS_STACK_SIZE
	.align		4
.L_2765:
        /*00e8*/ 	.byte	0x04, 0x1e
        /*00ea*/ 	.short	(.L_2767 - .L_2766)
.L_2766:
        /*00ec*/ 	.word	0x00000000


	//----- nvinfo : EIATTR_CBANK_PARAM_SIZE
	.align		4
.L_2767:
        /*00f0*/ 	.byte	0x03, 0x19
        /*00f2*/ 	.short	0x0128


	//----- nvinfo : EIATTR_PARAM_CBANK
	.align		4
        /*00f4*/ 	.byte	0x04, 0x0a
        /*00f6*/ 	.short	(.L_2769 - .L_2768)
	.align		4
.L_2768:
        /*00f8*/ 	.word	index@(.nv.constant0._ZN10layer_norm31ln_parallel_residual_bwd_kernelINS_13Kernel_traitsIfffffjLj1536ELj1ELj1ELj4ELj16ENS_18Kernel_traits_baseILj1536EfffffjLj128EEEEELb1ELb0ELb1EEEvNS_9BwdParamsE)
        /*00fc*/ 	.short	0x0210
        /*00fe*/ 	.short	0x0128


	//----- nvinfo : EIATTR_SW_WAR
	.align		4
.L_2769:
        /*0100*/ 	.byte	0x04, 0x36
        /*0102*/ 	.short	(.L_2771 - .L_2770)
.L_2770:
        /*0104*/ 	.word	0x00000008
.L_2771:


//--------------------- .nv.info._ZN10layer_norm22ln_bwd_finalize_kernelINS_22Kernel_traits_finalizeILj1536EfffffjLb0ELj1024ELj4ENS_18Kernel_traits_baseILj1536EfffffjLj1024EEEEELb0ELb0EEEvNS_9BwdParamsE --------------------------
	.section	.nv.info._ZN10layer_norm22ln_bwd_finalize_kernelINS_22Kernel_traits_finalizeILj1536EfffffjLb0ELj1024ELj4ENS_18Kernel_traits_baseILj1536EfffffjLj1024EEEEELb0ELb0EEEvNS_9BwdParamsE,"",@"SHT_CUDA_INFO"
	.sectionflags	@""
	.align	4


	//----- nvinfo : EIATTR_CUDA_API_VERSION
	.align		4
        /*0000*/ 	.byte	0x04, 0x37
        /*0002*/ 	.short	(.L_2773 - .L_2772)
.L_2772:
        /*0004*/ 	.word	0x00000082


	//----- nvinfo : EIATTR_KPARAM_INFO
	.align		4
.L_2773:
        /*0008*/ 	.byte	0x04, 0x17
        /*000a*/ 	.short	(.L_2775 - .L_2774)
.L_2774:
        /*000c*/ 	.word	0x00000000
        /*0010*/ 	.short	0x0000
        /*0012*/ 	.short	0x0000
        /*0014*/ 	.byte	0x00, 0xf0, 0xa1, 0x04


	//----- nvinfo : EIATTR_SPARSE_MMA_MASK
	.align		4
.L_2775:
        /*0018*/ 	.byte	0x03, 0x50
        /*001a*/ 	.short	0x0000


	//----- nvinfo : EIATTR_MAXREG_COUNT
	.align		4
        /*001c*/ 	.byte	0x03, 0x1b
        /*001e*/ 	.short	0x0040


	//----- nvinfo : EIATTR_NUM_BARRIERS
	.align		4
        /*0020*/ 	.byte	0x02, 0x4c
        /*0022*/ 	.byte	0x01
	.zero		1


	//----- nvinfo : EIATTR_MERCURY_ISA_VERSION
	.align		4
        /*0024*/ 	.byte	0x03, 0x5f
        /*0026*/ 	.short	0x0101


	//----- nvinfo : EIATTR_COOP_GROUP_MASK_REGIDS
	.align		4
        /*0028*/ 	.byte	0x04, 0x29
        /*002a*/ 	.short	(.L_2777 - .L_2776)


	//   ....[0]....
.L_2776:
        /*002c*/ 	.word	0xffffffff


	//   ....[1]....
        /*0030*/ 	.word	0xffffffff


	//   ....[2]....
        /*0034*/ 	.word	0xffffffff


	//   ....[3]....
        /*0038*/ 	.word	0xffffffff


	//   ....[4]....
        /*003c*/ 	.word	0xffffffff


	//   ....[5]....
        /*0040*/ 	.word	0xffffffff


	//   ....[6]....
        /*0044*/ 	.word	0xffffffff


	//   ....[7]....
        /*0048*/ 	.word	0xffffffff


	//   ....[8]....
        /*004c*/ 	.word	0xffffffff


	//   ....[9]....
        /*0050*/ 	.word	0xffffffff


	//   ....[10]....
        /*0054*/ 	.word	0x05000013


	//   ....[11]....
        /*0058*/ 	.word	0x05000013


	//   ....[12]....
        /*005c*/ 	.word	0x05000013


	//   ....[13]....
        /*0060*/ 	.word	0x05000013


	//   ....[14]....
        /*0064*/ 	.word	0x05000013


	//   ....[15]....
        /*0068*/ 	.word	0x05000013


	//   ....[16]....
        /*006c*/ 	.word	0x05000013


	//   ....[17]....
        /*0070*/ 	.word	0x05000013


	//   ....[18]....
        /*0074*/ 	.word	0x05000013


	//   ....[19]....
        /*0078*/ 	.word	0x05000013


	//----- nvinfo : EIATTR_COOP_GROUP_INSTR_OFFSETS
	.align		4
.L_2777:
        /*007c*/ 	.byte	0x04, 0x28
        /*007e*/ 	.short	(.L_2779 - .L_2778)


	//   ....[0]....
.L_2778:
        /*0080*/ 	.word	0x000008e0


	//   ....[1]....
        /*0084*/ 	.word	0x000008f0


	//   ....[2]....
        /*0088*/ 	.word	0x00000920


	//   ....[3]....
        /*008c*/ 	.word	0x00000930


	//   ....[4]....
        /*0090*/ 	.word	0x00000960


	//   ....[5]....
        /*0094*/ 	.word	0x00000970


	//   ....[6]....
        /*0098*/ 	.word	0x000009a0


	//   ....[7]....
        /*009c*/ 	.word	0x000009b0


	//   ....[8]....
        /*00a0*/ 	.word	0x000009e0


	//   ....[9]....
        /*00a4*/ 	.word	0x000009f0


	//   ....[10]....
        /*00a8*/ 	.word	0x00000bf0


	//   ....[11]....
        /*00ac*/ 	.word	0x00000c60


	//   ....[12]....
        /*00b0*/ 	.word	0x00000cd0


	//   ....[13]....
        /*00b4*/ 	.word	0x00000d40


	//   ....[14]....
        /*00b8*/ 	.word	0x00000db0


	//   ....[15]....
        /*00bc*/ 	.word	0x00000e10


	//   ....[16]....
        /*00c0*/ 	.word	0x00000e80


	//   ....[17]....
        /*00c4*/ 	.word	0x00000ef0


	//   ....[18]....
        /*00c8*/ 	.word	0x00000f60


	//   ....[19]....
        /*00cc*/ 	.word	0x00000fd0


	//----- nvinfo : EIATTR_EXIT_INSTR_OFFSETS
	.align		4
.L_2779:
        /*00d0*/ 	.byte	0x04, 0x1c
        /*00d2*/ 	.short	(.L_2781 - .L_2780)


	//   ....[0]....
.L_2780:
        /*00d4*/ 	.word	0x00000070


	//   ....[1]....
        /*00d8*/ 	.word	0x00000b90


	//----- nvinfo : EIATTR_MAX_THREADS
	.align		4
.L_2781:
        /*00dc*/ 	.byte	0x04, 0x05
        /*00de*/ 	.short	(.L_2783 - .L_2782)
.L_2782:
        /*00e0*/ 	.word	0x00000400
        /*00e4*/ 	.word	0x00000001
        /*00e8*/ 	.word	0x00000001


	//----- nvinfo : EIATTR_CRS_STACK_SIZE
	.align		4
.L_2783:
        /*00ec*/ 	.byte	0x04, 0x1e
        /*00ee*/ 	.short	(.L_2785 - .L_2784)
.L_2784:
        /*00f0*/ 	.word	0x00000000


	//----- nvinfo : EIATTR_CBANK_PARAM_SIZE
	.align		4
.L_2785:
        /*00f4*/ 	.byte	0x03, 0x19
        /*00f6*/ 	.short	0x0128


	//----- nvinfo : EIATTR_PARAM_CBANK
	.align		4
        /*00f8*/ 	.byte	0x04, 0x0a
        /*00fa*/ 	.short	(.L_2787 - .L_2786)
	.align		4
.L_2786:
        /*00fc*/ 	.word	index@(.nv.constant0._ZN10layer_norm22ln_bwd_finalize_kernelINS_22Kernel_traits_finalizeILj1536EfffffjLb0ELj1024ELj4ENS_18Kernel_traits_baseILj1536EfffffjLj1024EEEEELb0ELb0EEEvNS_9BwdParamsE)
        /*0100*/ 	.short	0x0210
        /*0102*/ 	.short	0x0128


	//----- nvinfo : EIATTR_SW_WAR
	.align		4
.L_2787:
        /*0104*/ 	.byte	0x04, 0x36
        /*0106*/ 	.short	(.L_2789 - .L_2788)
.L_2788:
        /*0108*/ 	.word	0x00000008
.L_2789:


//--------------------- .nv.info._ZN10layer_norm40ln_parallel_residual_bwd_finalize_kernelINS_22Kernel_traits_finalizeILj1536EfffffjLb0ELj1024ELj4ENS_18Kernel_traits_baseILj1536EfffffjLj1024EEEEELb0EEEvNS_9BwdParamsE --------------------------
	.section	.nv.info._ZN10layer_norm40ln_parallel_residual_bwd_finalize_kernelINS_22Kernel_traits_finalizeILj1536EfffffjLb0ELj1024ELj4ENS_18Kernel_traits_baseILj1536EfffffjLj1024EEEEELb0EEEvNS_9BwdParamsE,"",@"SHT_CUDA_INFO"
	.sectionflags	@""
	.align	4


	//----- nvinfo : EIATTR_CUDA_API_VERSION
	.align		4
        /*0000*/ 	.byte	0x04, 0x37
        /*0002*/ 	.short	(.L_2791 - .L_2790)
.L_2790:
        /*0004*/ 	.word	0x00000082


	//----- nvinfo : EIATTR_KPARAM_INFO
	.align		4
.L_2791:
        /*0008*/ 	.byte	0x04, 0x17
        /*000a*/ 	.short	(.L_2793 - .L_2792)
.L_2792:
        /*000c*/ 	.word	0x00000000
        /*0010*/ 	.short	0x0000
        /*0012*/ 	.short	0x0000
        /*0014*/ 	.byte	0x00, 0xf0, 0xa1, 0x04


	//----- nvinfo : EIATTR_SPARSE_MMA_MASK
	.align		4
.L_2793:
        /*0018*/ 	.byte	0x03, 0x50
        /*001a*/ 	.short	0x0000


	//----- nvinfo : EIATTR_MAXREG_COUNT
	.align		4
        /*001c*/ 	.byte	0x03, 0x1b
        /*001e*/ 	.short	0x0040


	//----- nvinfo : EIATTR_NUM_BARRIERS
	.align		4
        /*0020*/ 	.byte	0x02, 0x4c
        /*0022*/ 	.byte	0x01
	.zero		1


	//----- nvinfo : EIATTR_MERCURY_ISA_VERSION
	.align		4
        /*0024*/ 	.byte	0x03, 0x5f
        /*0026*/ 	.short	0x0101


	//----- nvinfo : EIATTR_COOP_GROUP_MASK_REGIDS
	.align		4
        /*0028*/ 	.byte	0x04, 0x29
        /*002a*/ 	.short	(.L_2795 - .L_2794)


	//   ....[0]....
.L_2794:
        /*002c*/ 	.word	0xffffffff


	//   ....[1]....
        /*0030*/ 	.word	0xffffffff


	//   ....[2]....
        /*0034*/ 	.word	0xffffffff


	//   ....[3]....
        /*0038*/ 	.word	0xffffffff


	//   ....[4]....
        /*003c*/ 	.word	0xffffffff


	//   ....[5]....
        /*0040*/ 	.word	0xffffffff


	//   ....[6]....
        /*0044*/ 	.word	0xffffffff


	//   ....[7]....
        /*0048*/ 	.word	0xffffffff


	//   ....[8]....
        /*004c*/ 	.word	0xffffffff


	//   ....[9]....
        /*0050*/ 	.word	0xffffffff


	//   ....[10]....
        /*0054*/ 	.word	0xffffffff


	//   ....[11]....
        /*0058*/ 	.word	0xffffffff


	//   ....[12]....
        /*005c*/ 	.word	0xffffffff


	//   ....[13]....
        /*0060*/ 	.word	0xffffffff


	//   ....[14]....
        /*0064*/ 	.word	0xffffffff


	//   ....[15]....
        /*0068*/ 	.word	0xffffffff


	//   ....[16]....
        /*006c*/ 	.word	0xffffffff


	//   ....[17]....
        /*0070*/ 	.word	0xffffffff


	//   ....[18]....
        /*0074*/ 	.word	0xffffffff


	//   ....[19]....
        /*0078*/ 	.word	0xffffffff


	//   ....[20]....
        /*007c*/ 	.word	0x0500000c


	//   ....[21]....
        /*0080*/ 	.word	0x0500000c


	//   ....[22]....
        /*0084*/ 	.word	0x0500000c


	//   ....[23]....
        /*0088*/ 	.word	0x0500000c


	//   ....[24]....
        /*008c*/ 	.word	0x0500000c


	//   ....[25]....
        /*0090*/ 	.word	0x0500000c


	//   ....[26]....
        /*0094*/ 	.word	0x0500000c


	//   ....[27]....
        /*0098*/ 	.word	0x0500000c


	//   ....[28]....
        /*009c*/ 	.word	0x0500000c


	//   ....[29]....
        /*00a0*/ 	.word	0x0500000c


	//   ....[30]....
        /*00a4*/ 	.word	0x0500000c


	//   ....[31]....
        /*00a8*/ 	.word	0x0500000c


	//   ....[32]....
        /*00ac*/ 	.word	0x0500000c


	//   ....[33]....
        /*00b0*/ 	.word	0x0500000c


	//   ....[34]....
        /*00b4*/ 	.word	0x0500000c


	//   ....[35]....
        /*00b8*/ 	.word	0x0500000c


	//   ....[36]....
        /*00bc*/ 	.word	0x0500000c


	//   ....[37]....
        /*00c0*/ 	.word	0x0500000c


	//   ....[38]....
        /*00c4*/ 	.word	0x0500000c


	//   ....[39]....
        /*00c8*/ 	.word	0x0500000c


	//----- nvinfo : EIATTR_COOP_GROUP_INSTR_OFFSETS
	.align		4
.L_2795:
        /*00cc*/ 	.byte	0x04, 0x28
        /*00ce*/ 	.short	(.L_2797 - .L_2796)


	//   ....[0]....
.L_2796:
        /*00d0*/ 	.word	0x00000ce0


	//   ....[1]....
        /*00d4*/ 	.word	0x00000cf0


	//   ....[2]....
        /*00d8*/ 	.word	0x00000d00


	//   ....[3]....
        /*00dc*/ 	.word	0x00000d10


	//   ....[4]....
        /*00e0*/ 	.word	0x00000d40


	//   ....[5]....
        /*00e4*/ 	.word	0x00000d70


	//   ....[6]....
        /*00e8*/ 	.word	0x00000d80


	//   ....[7]....
        /*00ec*/ 	.word	0x00000d90


	//   ....[8]....
        /*00f0*/ 	.word	0x00000db0


	//   ....[9]....
        /*00f4*/ 	.word	0x00000df0


	//   ....[10]....
        /*00f8*/ 	.word	0x00000e00


	//   ....[11]....
        /*00fc*/ 	.word	0x00000e10


	//   ....[12]....
        /*0100*/ 	.word	0x00000e30


	//   ....[13]....
        /*0104*/ 	.word	0x00000e70


	//   ....[14]....
        /*0108*/ 	.word	0x00000e80


	//   ....[15]....
        /*010c*/ 	.word	0x00000e90


	//   ....[16]....
        /*0110*/ 	.word	0x00000eb0


	//   ....[17]....
        /*0114*/ 	.word	0x00000ee0


	//   ....[18]....
        /*0118*/ 	.word	0x00000f00


	//   ....[19]....
        /*011c*/ 	.word	0x00000f10


	//   ....[20]....
        /*0120*/ 	.word	0x000011f0


	//   ....[21]....
        /*0124*/ 	.word	0x00001250


	//   ....[22]....
        /*0128*/ 	.word	0x000012b0


	//   ....[23]....
        /*012c*/ 	.word	0x00001310


	//   ....[24]....
        /*0130*/ 	.word	0x00001370


	//   ....[25]....
        /*0134*/ 	.word	0x000013d0


	//   ....[26]....
        /*0138*/ 	.word	0x00001440


	//   ....[27]....
        /*013c*/ 	.word	0x000014b0


	//   ....[28]....
        /*0140*/ 	.word	0x00001520


	//   ....[29]....
        /*0144*/ 	.word	0x00001590


	//   ....[30]....
        /*0148*/ 	.word	0x000015f0


	//   ....[31]....
        /*014c*/ 	.word	0x00001660


	//   ....[32]....
        /*0150*/ 	.word	0x000016d0


	//   ....[33]....
        /*0154*/ 	.word	0x00001740


	//   ....[34]....
        /*0158*/ 	.word	0x000017b0


	//   ....[35]....
        /*015c*/ 	.word	0x00001810


	//   ....[36]....
        /*0160*/ 	.word	0x00001880


	//   ....[37]....
        /*0164*/ 	.word	0x000018f0


	//   ....[38]....
        /*0168*/ 	.word	0x00001960


	//   ....[39]....
        /*016c*/ 	.word	0x000019d0


	//----- nvinfo : EIATTR_EXIT_INSTR_OFFSETS
	.align		4
.L_2797:
        /*0170*/ 	.byte	0x04, 0x1c
        /*0172*/ 	.short	(.L_2799 - .L_2798)


	//   ....[0]....
.L_2798:
        /*0174*/ 	.word	0x00000070


	//   ....[1]....
        /*0178*/ 	.word	0x00001190


	//----- nvinfo : EIATTR_MAX_THREADS
	.align		4
.L_2799:
        /*017c*/ 	.byte	0x04, 0x05
        /*017e*/ 	.short	(.L_2801 - .L_2800)
.L_2800:
        /*0180*/ 	.word	0x00000400
        /*0184*/ 	.word	0x00000001
        /*0188*/ 	.word	0x00000001


	//----- nvinfo : EIATTR_CRS_STACK_SIZE
	.align		4
.L_2801:
        /*018c*/ 	.byte	0x04, 0x1e
        /*018e*/ 	.short	(.L_2803 - .L_2802)
.L_2802:
        /*0190*/ 	.word	0x00000000


	//----- nvinfo : EIATTR_CBANK_PARAM_SIZE
	.align		4
.L_2803:
        /*0194*/ 	.byte	0x03, 0x19
        /*0196*/ 	.short	0x0128


	//----- nvinfo : EIATTR_PARAM_CBANK
	.align		4
        /*0198*/ 	.byte	0x04, 0x0a
        /*019a*/ 	.short	(.L_2805 - .L_2804)
	.align		4
.L_2804:
        /*019c*/ 	.word	index@(.nv.constant0._ZN10layer_norm40ln_parallel_residual_bwd_finalize_kernelINS_22Kernel_traits_finalizeILj1536EfffffjLb0ELj1024ELj4ENS_18Kernel_traits_baseILj1536EfffffjLj1024EEEEELb0EEEvNS_9BwdParamsE)
        /*01a0*/ 	.short	0x0210
        /*01a2*/ 	.short	0x0128


	//----- nvinfo : EIATTR_SW_WAR
	.align		4
.L_2805:
        /*01a4*/ 	.byte	0x04, 0x36
        /*01a6*/ 	.short	(.L_2807 - .L_2806)
.L_2806:
        /*01a8*/ 	.word	0x00000008
.L_2807:


//--------------------- .nv.info._ZN10layer_norm31ln_parallel_residual_bwd_kernelINS_13Kernel_traitsIfffffjLj1536ELj1ELj1ELj4ELj16ENS_18Kernel_traits_baseILj1536EfffffjLj128EEEEELb1ELb1ELb0EEEvNS_9BwdParamsE --------------------------
	.section	.nv.info._ZN10layer_norm31ln_parallel_residual_bwd_kernelINS_13Kernel_traitsIfffffjLj1536ELj1ELj1ELj4ELj16ENS_18Kernel_traits_baseILj1536EfffffjLj128EEEEELb1ELb1ELb0EEEvNS_9BwdParamsE,"",@"SHT_CUDA_INFO"
	.sectionflags	@""
	.align	4


	//----- nvinfo : EIATTR_CUDA_API_VERSION
	.align		4
        /*0000*/ 	.byte	0x04, 0x37
        /*0002*/ 	.short	(.L_2809 - .L_2808)
.L_2808:
        /*0004*/ 	.word	0x00000082


	//----- nvinfo : EIATTR_KPARAM_INFO
	.align		4
.L_2809:
        /*0008*/ 	.byte	0x04, 0x17
        /*000a*/ 	.short	(.L_2811 - .L_2810)
.L_2810:
        /*000c*/ 	.word	0x00000000
        /*0010*/ 	.short	0x0000
        /*0012*/ 	.short	0x0000
        /*0014*/ 	.byte	0x00, 0xf0, 0xa1, 0x04


	//----- nvinfo : EIATTR_SPARSE_MMA_MASK
	.align		4
.L_2811:
        /*0018*/ 	.byte	0x03, 0x50
        /*001a*/ 	.short	0x0000


	//----- nvinfo : EIATTR_MAXREG_COUNT
	.align		4
        /*001c*/ 	.byte	0x03, 0x1b
        /*001e*/ 	.short	0x00ff


	//----- nvinfo : EIATTR_NUM_BARRIERS
	.align		4
        /*0020*/ 	.byte	0x02, 0x4c
        /*0022*/ 	.byte	0x01
	.zero		1


	//----- nvinfo : EIATTR_MERCURY_ISA_VERSION
	.align		4
        /*0024*/ 	.byte	0x03, 0x5f
        /*0026*/ 	.short	0x0101


	//----- nvinfo : EIATTR_COOP_GROUP_MASK_REGIDS
	.align		4
        /*0028*/ 	.byte	0x04, 0x29
        /*002a*/ 	.short	(.L_2813 - .L_2812)


	//   ....[0]....
.L_2812:
        /*002c*/ 	.word	0xffffffff


	//   ....[1]....
        /*0030*/ 	.word	0xffffffff


	//   ....[2]....
        /*0034*/ 	.word	0xffffffff


	//   ....[3]....
        /*0038*/ 	.word	0xffffffff


	//   ....[4]....
        /*003c*/ 	.word	0xffffffff


	//   ....[5]....
        /*0040*/ 	.word	0xffffffff


	//   ....[6]....
        /*0044*/ 	.word	0xffffffff


	//   ....[7]....
        /*0048*/ 	.word	0xffffffff


	//   ....[8]....
        /*004c*/ 	.word	0xffffffff


	//   ....[9]....
        /*0050*/ 	.word	0xffffffff


	//   ....[10]....
        /*0054*/ 	.word	0x05000067


	//   ....[11]....
        /*0058*/ 	.word	0x05000067


	//   ....[12]....
        /*005c*/ 	.word	0x05000067


	//   ....[13]....
        /*0060*/ 	.word	0x05000067


	//   ....[14]....
        /*0064*/ 	.word	0x05000067


	//   ....[15]....
        /*0068*/ 	.word	0x05000067


	//   ....[16]....
        /*006c*/ 	.word	0x05000067


	//   ....[17]....
        /*0070*/ 	.word	0x05000067


	//   ....[18]....
        /*0074*/ 	.word	0x05000067


	//   ....[19]....
        /*0078*/ 	.word	0x05000067


	//----- nvinfo : EIATTR_COOP_GROUP_INSTR_OFFSETS
	.align		4
.L_2813:
        /*007c*/ 	.byte	0x04, 0x28
        /*007e*/ 	.short	(.L_2815 - .L_2814)


	//   ....[0]....
.L_2814:
        /*0080*/ 	.word	0x00000f40


	//   ....[1]....
        /*0084*/ 	.word	0x00000f50


	//   ....[2]....
        /*0088*/ 	.word	0x00000f80


	//   ....[3]....
        /*008c*/ 	.word	0x00000f90


	//   ....[4]....
        /*0090*/ 	.word	0x00000fc0


	//   ....[5]....
        /*0094*/ 	.word	0x00000fd0


	//   ....[6]....
        /*0098*/ 	.word	0x00001000


	//   ....[7]....
        /*009c*/ 	.word	0x00001010


	//   ....[8]....
        /*00a0*/ 	.word	0x00001040


	//   ....[9]....
        /*00a4*/ 	.word	0x00001050


	//   ....[10]....
        /*00a8*/ 	.word	0x00002090


	//   ....[11]....
        /*00ac*/ 	.word	0x000020e0


	//   ....[12]....
        /*00b0*/ 	.word	0x00002150


	//   ....[13]....
        /*00b4*/ 	.word	0x000021b0


	//   ....[14]....
        /*00b8*/ 	.word	0x00002220


	//   ....[15]....
        /*00bc*/ 	.word	0x00002280


	//   ....[16]....
        /*00c0*/ 	.word	0x000022f0


	//   ....[17]....
        /*00c4*/ 	.word	0x00002350


	//   ....[18]....
        /*00c8*/ 	.word	0x000023c0


	//   ....[19]....
        /*00cc*/ 	.word	0x00002420


	//----- nvinfo : EIATTR_EXIT_INSTR_OFFSETS
	.align		4
.L_2815:
        /*00d0*/ 	.byte	0x04, 0x1c
        /*00d2*/ 	.short	(.L_2817 - .L_2816)


	//   ....[0]....
.L_2816:
        /*00d4*/ 	.word	0x00001fb0


	//   ....[1]....
        /*00d8*/ 	.word	0x00002030


	//----- nvinfo : EIATTR_MAX_THREADS
	.align		4
.L_2817:
        /*00dc*/ 	.byte	0x04, 0x05
        /*00de*/ 	.short	(.L_2819 - .L_2818)
.L_2818:
        /*00e0*/ 	.word	0x00000080
        /*00e4*/ 	.word	0x00000001
        /*00e8*/ 	.word	0x00000001


	//----- nvinfo : EIATTR_CRS_STACK_SIZE
	.align		4
.L_2819:
        /*00ec*/ 	.byte	0x04, 0x1e
        /*00ee*/ 	.short	(.L_2821 - .L_2820)
.L_2820:
        /*00f0*/ 	.word	0x00000000


	//----- nvinfo : EIATTR_CBANK_PARAM_SIZE
	.align		4
.L_2821:
        /*00f4*/ 	.byte	0x03, 0x19
        /*00f6*/ 	.short	0x0128


	//----- nvinfo : EIATTR_PARAM_CBANK
	.align		4
        /*00f8*/ 	.byte	0x04, 0x0a
        /*00fa*/ 	.short	(.L_2823 - .L_2822)
	.align		4
.L_2822:
        /*00fc*/ 	.word	index@(.nv.constant0._ZN10layer_norm31ln_parallel_residual_bwd_kernelINS_13Kernel_traitsIfffffjLj1536ELj1ELj1ELj4ELj16ENS_18Kernel_traits_baseILj1536EfffffjLj128EEEEELb1ELb1ELb0EEEvNS_9BwdParamsE)
        /*0100*/ 	.short	0x0210
        /*0102*/ 	.short	0x0128


	//----- nvinfo : EIATTR_SW_WAR
	.align		4
.L_2823:
        /*0104*/ 	.byte	0x04, 0x36
        /*0106*/ 	.short	(.L_2825 - .L_2824)
.L_2824:
        /*0108*/ 	.word	0x00000008
.L_2825:


//--------------------- .nv.info._ZN10layer_norm22ln_bwd_finalize_kernelINS_22Kernel_traits_finalizeILj1536EfffffjLb0ELj1024ELj4ENS_18Kernel_traits_baseILj1536EfffffjLj1024EEEEELb0ELb1EEEvNS_9BwdParamsE --------------------------
	.section	.nv.info._ZN10layer_norm22ln_bwd_finalize_kernelINS_22Kernel_traits_finalizeILj1536EfffffjLb0ELj1024ELj4ENS_18Kernel_traits_baseILj1536EfffffjLj1024EEEEELb0ELb1EEEvNS_9BwdParamsE,"",@"SHT_CUDA_INFO"
	.sectionflags	@""
	.align	4


	//----- nvinfo : EIATTR_CUDA_API_VERSION
	.align		4
        /*0000*/ 	.byte	0x04, 0x37
        /*0002*/ 	.short	(.L_2827 - .L_2826)
.L_2826:
        /*0004*/ 	.word	0x00000082


	//----- nvinfo : EIATTR_KPARAM_INFO
	.align		4
.L_2827:
        /*0008*/ 	.byte	0x04, 0x17
        /*000a*/ 	.short	(.L_2829 - .L_2828)
.L_2828:
        /*000c*/ 	.word	0x00000000
        /*0010*/ 	.short	0x0000
        /*0012*/ 	.short	0x0000
        /*0014*/ 	.byte	0x00, 0xf0, 0xa1, 0x04


	//----- nvinfo : EIATTR_SPARSE_MMA_MASK
	.align		4
.L_2829:
        /*0018*/ 	.byte	0x03, 0x50
        /*001a*/ 	.short	0x0000


	//----- nvinfo : EIATTR_MAXREG_COUNT
	.align		4
        /*001c*/ 	.byte	0x03, 0x1b
        /*001e*/ 	.short	0x0040


	//----- nvinfo : EIATTR_NUM_BARRIERS
	.align		4
        /*0020*/ 	.byte	0x02, 0x4c
        /*0022*/ 	.byte	0x01
	.zero		1


	//----- nvinfo : EIATTR_MERCURY_ISA_VERSION
	.align		4
        /*0024*/ 	.byte	0x03, 0x5f
        /*0026*/ 	.short	0x0101


	//----- nvinfo : EIATTR_COOP_GROUP_MASK_REGIDS
	.align		4
        /*0028*/ 	.byte	0x04, 0x29
        /*002a*/ 	.short	(.L_2831 - .L_2830)


	//   ....[0]....
.L_2830:
        /*002c*/ 	.word	0xffffffff


	//   ....[1]....
        /*0030*/ 	.word	0xffffffff


	//   ....[2]....
        /*0034*/ 	.word	0xffffffff


	//   ....[3]....
        /*0038*/ 	.word	0xffffffff


	//   ....[4]....
        /*003c*/ 	.word	0xffffffff


	//   ....[5]....
        /*0040*/ 	.word	0xffffffff


	//   ....[6]....
        /*0044*/ 	.word	0xffffffff


	//   ....[7]....
        /*0048*/ 	.word	0xffffffff


	//   ....[8]....
        /*004c*/ 	.word	0xffffffff


	//   ....[9]....
        /*0050*/ 	.word	0xffffffff


	//   ....[10]....
        /*0054*/ 	.word	0x05000011


	//   ....[11]....
        /*0058*/ 	.word	0x05000011


	//   ....[12]....
        /*005c*/ 	.word	0x05000011


	//   ....[13]....
        /*0060*/ 	.word	0x05000011


	//   ....[14]....
        /*0064*/ 	.word	0x05000011


	//   ....[15]....
        /*0068*/ 	.word	0x05000011


	//   ....[16]....
        /*006c*/ 	.word	0x05000011


	//   ....[17]....
        /*0070*/ 	.word	0x05000011


	//   ....[18]....
        /*0074*/ 	.word	0x05000011


	//   ....[19]....
        /*0078*/ 	.word	0x05000011


	//----- nvinfo : EIATTR_COOP_GROUP_INSTR_OFFSETS
	.align		4
.L_2831:
        /*007c*/ 	.byte	0x04, 0x28
        /*007e*/ 	.short	(.L_2833 - .L_2832)


	//   ....[0]....
.L_2832:
        /*0080*/ 	.word	0x000008e0


	//   ....[1]....
        /*0084*/ 	.word	0x000008f0


	//   ....[2]....
        /*0088*/ 	.word	0x00000920


	//   ....[3]....
        /*008c*/ 	.word	0x00000930


	//   ....[4]....
        /*0090*/ 	.word	0x00000960


	//   ....[5]....
        /*0094*/ 	.word	0x00000970


	//   ....[6]....
        /*0098*/ 	.word	0x000009a0


	//   ....[7]....
        /*009c*/ 	.word	0x000009b0


	//   ....[8]....
        /*00a0*/ 	.word	0x000009e0


	//   ....[9]....
        /*00a4*/ 	.word	0x000009f0


	//   ....[10]....
        /*00a8*/ 	.word	0x00000ba0


	//   ....[11]....
        /*00ac*/ 	.word	0x00000c10


	//   ....[12]....
        /*00b0*/ 	.word	0x00000c80


	//   ....[13]....
        /*00b4*/ 	.word	0x00000cf0


	//   ....[14]....
        /*00b8*/ 	.word	0x00000d60


	//   ....[15]....
        /*00bc*/ 	.word	0x00000dc0


	//   ....[16]....
        /*00c0*/ 	.word	0x00000e30


	//   ....[17]....
        /*00c4*/ 	.word	0x00000ea0


	//   ....[18]....
        /*00c8*/ 	.word	0x00000f10


	//   ....[19]....
        /*00cc*/ 	.word	0x00000f80


	//----- nvinfo : EIATTR_EXIT_INSTR_OFFSETS
	.align		4
.L_2833:
        /*00d0*/ 	.byte	0x04, 0x1c
        /*00d2*/ 	.short	(.L_2835 - .L_2834)


	//   ....[0]....
.L_2834:
        /*00d4*/ 	.word	0x00000070


	//   ....[1]....
        /*00d8*/ 	.word	0x00000b40


	//----- nvinfo : EIATTR_MAX_THREADS
	.align		4
.L_2835:
        /*00dc*/ 	.byte	0x04, 0x05
        /*00de*/ 	.short	(.L_2837 - .L_2836)
.L_2836:
        /*00e0*/ 	.word	0x00000400
        /*00e4*/ 	.word	0x00000001
        /*00e8*/ 	.word	0x00000001


	//----- nvinfo : EIATTR_CRS_STACK_SIZE
	.align		4
.L_2837:
        /*00ec*/ 	.byte	0x04, 0x1e
        /*00ee*/ 	.short	(.L_2839 - .L_2838)
.L_2838:
        /*00f0*/ 	.word	0x00000000


	//----- nvinfo : EIATTR_CBANK_PARAM_SIZE
	.align		4
.L_2839:
        /*00f4*/ 	.byte	0x03, 0x19
        /*00f6*/ 	.short	0x0128


	//----- nvinfo : EIATTR_PARAM_CBANK
	.align		4
        /*00f8*/ 	.byte	0x04, 0x0a
        /*00fa*/ 	.short	(.L_2841 - .L_2840)
	.align		4
.L_2840:
        /*00fc*/ 	.word	index@(.nv.constant0._ZN10layer_norm22ln_bwd_finalize_kernelINS_22Kernel_traits_finalizeILj1536EfffffjLb0ELj1024ELj4ENS_18Kernel_traits_baseILj1536EfffffjLj1024EEEEELb0ELb1EEEvNS_9BwdParamsE)
        /*0100*/ 	.short	0x0210
        /*0102*/ 	.short	0x0128


	//----- nvinfo : EIATTR_SW_WAR
	.align		4
.L_2841:
        /*0104*/ 	.byte	0x04, 0x36
        /*0106*/ 	.short	(.L_2843 - .L_2842)
.L_2842:
        /*0108*/ 	.word	0x00000008
.L_2843:


//--------------------- .nv.info._ZN10layer_norm40ln_parallel_residual_bwd_finalize_kernelINS_22Kernel_traits_finalizeILj1536EfffffjLb0ELj1024ELj4ENS_18Kernel_traits_baseILj1536EfffffjLj1024EEEEELb1EEEvNS_9BwdParamsE --------------------------
	.section	.nv.info._ZN10layer_norm40ln_parallel_residual_bwd_finalize_kernelINS_22Kernel_traits_finalizeILj1536EfffffjLb0ELj1024ELj4ENS_18Kernel_traits_baseILj1536EfffffjLj1024EEEEELb1EEEvNS_9BwdParamsE,"",@"SHT_CUDA_INFO"
	.sectionflags	@""
	.align	4


	//----- nvinfo : EIATTR_CUDA_API_VERSION
	.align		4
        /*0000*/ 	.byte	0x04, 0x37
        /*0002*/ 	.short	(.L_2845 - .L_2844)
.L_2844:
        /*0004*/ 	.word	0x00000082


	//----- nvinfo : EIATTR_KPARAM_INFO
	.align		4
.L_2845:
        /*0008*/ 	.byte	0x04, 0x17
        /*000a*/ 	.short	(.L_2847 - .L_2846)
.L_2846:
        /*000c*/ 	.word	0x00000000
        /*0010*/ 	.short	0x0000
        /*0012*/ 	.short	0x0000
        /*0014*/ 	.byte	0x00, 0xf0, 0xa1, 0x04


	//----- nvinfo : EIATTR_SPARSE_MMA_MASK
	.align		4
.L_2847:
        /*0018*/ 	.byte	0x03, 0x50
        /*001a*/ 	.short	0x0000


	//----- nvinfo : EIATTR_MAXREG_COUNT
	.align		4
        /*001c*/ 	.byte	0x03, 0x1b
        /*001e*/ 	.short	0x0040


	//----- nvinfo : EIATTR_NUM_BARRIERS
	.align		4
        /*0020*/ 	.byte	0x02, 0x4c
        /*0022*/ 	.byte	0x01
	.zero		1


	//----- nvinfo : EIATTR_MERCURY_ISA_VERSION
	.align		4
        /*0024*/ 	.byte	0x03, 0x5f
        /*0026*/ 	.short	0x0101


	//----- nvinfo : EIATTR_COOP_GROUP_MASK_REGIDS
	.align		4
        /*0028*/ 	.byte	0x04, 0x29
        /*002a*/ 	.short	(.L_2849 - .L_2848)


	//   ....[0]....
.L_2848:
        /*002c*/ 	.word	0xffffffff


	//   ....[1]....
        /*0030*/ 	.word	0xffffffff


	//   ....[2]....
        /*0034*/ 	.word	0xffffffff


	//   ....[3]....
        /*0038*/ 	.word	0xffffffff


	//   ....[4]....
        /*003c*/ 	.word	0xffffffff


	//   ....[5]....
        /*0040*/ 	.word	0xffffffff


	//   ....[6]....
        /*0044*/ 	.word	0xffffffff


	//   ....[7]....
        /*0048*/ 	.word	0xffffffff


	//   ....[8]....
        /*004c*/ 	.word	0xffffffff


	//   ....[9]....
        /*0050*/ 	.word	0xffffffff


	//   ....[10]....
        /*0054*/ 	.word	0xffffffff


	//   ....[11]....
        /*0058*/ 	.word	0xffffffff


	//   ....[12]....
        /*005c*/ 	.word	0xffffffff


	//   ....[13]....
        /*0060*/ 	.word	0xffffffff


	//   ....[14]....
        /*0064*/ 	.word	0xffffffff


	//   ....[15]....
        /*0068*/ 	.word	0xffffffff


	//   ....[16]....
        /*006c*/ 	.word	0xffffffff


	//   ....[17]....
        /*0070*/ 	.word	0xffffffff


	//   ....[18]....
        /*0074*/ 	.word	0xffffffff


	//   ....[19]....
        /*0078*/ 	.word	0xffffffff


	//   ....[20]....
        /*007c*/ 	.word	0x0500000b


	//   ....[21]....
        /*0080*/ 	.word	0x0500000b


	//   ....[22]....
        /*0084*/ 	.word	0x0500000b


	//   ....[23]....
        /*0088*/ 	.word	0x0500000b


	//   ....[24]....
        /*008c*/ 	.word	0x0500000b


	//   ....[25]....
        /*0090*/ 	.word	0x0500000b


	//   ....[26]....
        /*0094*/ 	.word	0x0500000b


	//   ....[27]....
        /*0098*/ 	.word	0x0500000b


	//   ....[28]....
        /*009c*/ 	.word	0x0500000b


	//   ....[29]....
        /*00a0*/ 	.word	0x0500000b


	//   ....[30]....
        /*00a4*/ 	.word	0x0500000b


	//   ....[31]....
        /*00a8*/ 	.word	0x0500000b


	//   ....[32]....
        /*00ac*/ 	.word	0x0500000b


	//   ....[33]....
        /*00b0*/ 	.word	0x0500000b


	//   ....[34]....
        /*00b4*/ 	.word	0x0500000b


	//   ....[35]....
        /*00b8*/ 	.word	0x0500000b


	//   ....[36]....
        /*00bc*/ 	.word	0x0500000b


	//   ....[37]....
        /*00c0*/ 	.word	0x0500000b


	//   ....[38]....
        /*00c4*/ 	.word	0x0500000b


	//   ....[39]....
        /*00c8*/ 	.word	0x0500000b


	//----- nvinfo : EIATTR_COOP_GROUP_INSTR_OFFSETS
	.align		4
.L_2849:
        /*00cc*/ 	.byte	0x04, 0x28
        /*00ce*/ 	.short	(.L_2851 - .L_2850)


	//   ....[0]....
.L_2850:
        /*00d0*/ 	.word	0x00000ce0


	//   ....[1]....
        /*00d4*/ 	.word	0x00000cf0


	//   ....[2]....
        /*00d8*/ 	.word	0x00000d00


	//   ....[3]....
        /*00dc*/ 	.word	0x00000d10


	//   ....[4]....
        /*00e0*/ 	.word	0x00000d40


	//   ....[5]....
        /*00e4*/ 	.word	0x00000d70


	//   ....[6]....
        /*00e8*/ 	.word	0x00000d80


	//   ....[7]....
        /*00ec*/ 	.word	0x00000d90


	//   ....[8]....
        /*00f0*/ 	.word	0x00000db0


	//   ....[9]....
        /*00f4*/ 	.word	0x00000df0


	//   ....[10]....
        /*00f8*/ 	.word	0x00000e00


	//   ....[11]....
        /*00fc*/ 	.word	0x00000e10


	//   ....[12]....
        /*0100*/ 	.word	0x00000e30


	//   ....[13]....
        /*0104*/ 	.word	0x00000e70


	//   ....[14]....
        /*0108*/ 	.word	0x00000e80


	//   ....[15]....
        /*010c*/ 	.word	0x00000e90


	//   ....[16]....
        /*0110*/ 	.word	0x00000eb0


	//   ....[17]....
        /*0114*/ 	.word	0x00000ee0


	//   ....[18]....
        /*0118*/ 	.word	0x00000f00


	//   ....[19]....
        /*011c*/ 	.word	0x00000f10


	//   ....[20]....
        /*0120*/ 	.word	0x000011d0


	//   ....[21]....
        /*0124*/ 	.word	0x00001230


	//   ....[22]....
        /*0128*/ 	.word	0x00001290


	//   ....[23]....
        /*012c*/ 	.word	0x000012f0


	//   ....[24]....
        /*0130*/ 	.word	0x00001350


	//   ....[25]....
        /*0134*/ 	.word	0x000013b0


	//   ....[26]....
        /*0138*/ 	.word	0x00001420


	//   ....[27]....
        /*013c*/ 	.word	0x00001490


	//   ....[28]....
        /*0140*/ 	.word	0x00001500


	//   ....[29]....
        /*0144*/ 	.word	0x00001570


	//   ....[30]....
        /*0148*/ 	.word	0x000015d0


	//   ....[31]....
        /*014c*/ 	.word	0x00001640


	//   ....[32]....
        /*0150*/ 	.word	0x000016b0


	//   ....[33]....
        /*0154*/ 	.word	0x00001720


	//   ....[34]....
        /*0158*/ 	.word	0x00001790


	//   ....[35]....
        /*015c*/ 	.word	0x000017f0


	//   ....[36]....
        /*0160*/ 	.word	0x00001860


	//   ....[37]....
        /*0164*/ 	.word	0x000018d0


	//   ....[38]....
        /*0168*/ 	.word	0x00001940


	//   ....[39]....
        /*016c*/ 	.word	0x000019b0


	//----- nvinfo : EIATTR_EXIT_INSTR_OFFSETS
	.align		4
.L_2851:
        /*0170*/ 	.byte	0x04, 0x1c
        /*0172*/ 	.short	(.L_2853 - .L_2852)


	//   ....[0]....
.L_2852:
        /*0174*/ 	.word	0x00000070


	//   ....[1]....
        /*0178*/ 	.word	0x00001170


	//----- nvinfo : EIATTR_MAX_THREADS
	.align		4
.L_2853:
        /*017c*/ 	.byte	0x04, 0x05
        /*017e*/ 	.short	(.L_2855 - .L_2854)
.L_2854:
        /*0180*/ 	.word	0x00000400
        /*0184*/ 	.word	0x00000001
        /*0188*/ 	.word	0x00000001


	//----- nvinfo : EIATTR_CRS_STACK_SIZE
	.align		4
.L_2855:
        /*018c*/ 	.byte	0x04, 0x1e
        /*018e*/ 	.short	(.L_2857 - .L_2856)
.L_2856:
        /*0190*/ 	.word	0x00000000


	//----- nvinfo : EIATTR_CBANK_PARAM_SIZE
	.align		4
.L_2857:
        /*0194*/ 	.byte	0x03, 0x19
        /*0196*/ 	.short	0x0128


	//----- nvinfo : EIATTR_PARAM_CBANK
	.align		4
        /*0198*/ 	.byte	0x04, 0x0a
        /*019a*/ 	.short	(.L_2859 - .L_2858)
	.align		4
.L_2858:
        /*019c*/ 	.word	index@(.nv.constant0._ZN10layer_norm40ln_parallel_residual_bwd_finalize_kernelINS_22Kernel_traits_finalizeILj1536EfffffjLb0ELj1024ELj4ENS_18Kernel_traits_baseILj1536EfffffjLj1024EEEEELb1EEEvNS_9BwdParamsE)
        /*01a0*/ 	.short	0x0210
        /*01a2*/ 	.short	0x0128


	//----- nvinfo : EIATTR_SW_WAR
	.align		4
.L_2859:
        /*01a4*/ 	.byte	0x04, 0x36
        /*01a6*/ 	.short	(.L_2861 - .L_2860)
.L_2860:
        /*01a8*/ 	.word	0x00000008
.L_2861:


//--------------------- .nv.info._ZN10layer_norm31ln_parallel_residual_bwd_kernelINS_13Kernel_traitsIfffffjLj1536ELj1ELj1ELj4ELj16ENS_18Kernel_traits_baseILj1536EfffffjLj128EEEEELb1ELb1ELb1EEEvNS_9BwdParamsE --------------------------
	.section	.nv.info._ZN10layer_norm31ln_parallel_residual_bwd_kernelINS_13Kernel_traitsIfffffjLj1536ELj1ELj1ELj4ELj16ENS_18Kernel_traits_baseILj1536EfffffjLj128EEEEELb1ELb1ELb1EEEvNS_9BwdParamsE,"",@"SHT_CUDA_INFO"
	.sectionflags	@""
	.align	4


	//----- nvinfo : EIATTR_CUDA_API_VERSION
	.align		4
        /*0000*/ 	.byte	0x04, 0x37
        /*0002*/ 	.short	(.L_2863 - .L_2862)
.L_2862:
        /*0004*/ 	.word	0x00000082


	//----- nvinfo : EIATTR_KPARAM_INFO
	.align		4
.L_2863:
        /*0008*/ 	.byte	0x04, 0x17
        /*000a*/ 	.short	(.L_2865 - .L_2864)
.L_2864:
        /*000c*/ 	.word	0x00000000
        /*0010*/ 	.short	0x0000
        /*0012*/ 	.short	0x0000
        /*0014*/ 	.byte	0x00, 0xf0, 0xa1, 0x04


	//----- nvinfo : EIATTR_SPARSE_MMA_MASK
	.align		4
.L_2865:
        /*0018*/ 	.byte	0x03, 0x50
        /*001a*/ 	.short	0x0000


	//----- nvinfo : EIATTR_MAXREG_COUNT
	.align		4
        /*001c*/ 	.byte	0x03, 0x1b
        /*001e*/ 	.short	0x00ff


	//----- nvinfo : EIATTR_NUM_BARRIERS
	.align		4
        /*0020*/ 	.byte	0x02, 0x4c
        /*0022*/ 	.byte	0x01
	.zero		1


	//----- nvinfo : EIATTR_MERCURY_ISA_VERSION
	.align		4
        /*0024*/ 	.byte	0x03, 0x5f
        /*0026*/ 	.short	0x0101


	//----- nvinfo : EIATTR_COOP_GROUP_MASK_REGIDS
	.align		4
        /*0028*/ 	.byte	0x04, 0x29
        /*002a*/ 	.short	(.L_2867 - .L_2866)


	//   ....[0]....
.L_2866:
        /*002c*/ 	.word	0xffffffff


	//   ....[1]....
        /*0030*/ 	.word	0xffffffff


	//   ....[2]....
        /*0034*/ 	.word	0xffffffff


	//   ....[3]....
        /*0038*/ 	.word	0xffffffff


	//   ....[4]....
        /*003c*/ 	.word	0xffffffff


	//   ....[5]....
        /*0040*/ 	.word	0xffffffff


	//   ....[6]....
        /*0044*/ 	.word	0xffffffff


	//   ....[7]....
        /*0048*/ 	.word	0xffffffff


	//   ....[8]....
        /*004c*/ 	.word	0xffffffff


	//   ....[9]....
        /*0050*/ 	.word	0xffffffff


	//   ....[10]....
        /*0054*/ 	.word	0x0500003f


	//   ....[11]....
        /*0058*/ 	.word	0x0500003f


	//   ....[12]....
        /*005c*/ 	.word	0x0500003f


	//   ....[13]....
        /*0060*/ 	.word	0x0500003f


	//   ....[14]....
        /*0064*/ 	.word	0x0500003f


	//   ....[15]....
        /*0068*/ 	.word	0x0500003f


	//   ....[16]....
        /*006c*/ 	.word	0x0500003f


	//   ....[17]....
        /*0070*/ 	.word	0x0500003f


	//   ....[18]....
        /*0074*/ 	.word	0x0500003f


	//   ....[19]....
        /*0078*/ 	.word	0x0500003f


	//----- nvinfo : EIATTR_COOP_GROUP_INSTR_OFFSETS
	.align		4
.L_2867:
        /*007c*/ 	.byte	0x04, 0x28
        /*007e*/ 	.short	(.L_2869 - .L_2868)


	//   ....[0]....
.L_2868:
        /*0080*/ 	.word	0x00000e40


	//   ....[1]....
        /*0084*/ 	.word	0x00000e50


	//   ....[2]....
        /*0088*/ 	.word	0x00000e80


	//   ....[3]....
        /*008c*/ 	.word	0x00000e90


	//   ....[4]....
        /*0090*/ 	.word	0x00000ec0


	//   ....[5]....
        /*0094*/ 	.word	0x00000ed0


	//   ....[6]....
        /*0098*/ 	.word	0x00000f00


	//   ....[7]....
        /*009c*/ 	.word	0x00000f10


	//   ....[8]....
        /*00a0*/ 	.word	0x00000f40


	//   ....[9]....
        /*00a4*/ 	.word	0x00000f50


	//   ....[10]....
        /*00a8*/ 	.word	0x00001ef0


	//   ....[11]....
        /*00ac*/ 	.word	0x00001f40


	//   ....[12]....
        /*00b0*/ 	.word	0x00001fb0


	//   ....[13]....
        /*00b4*/ 	.word	0x00002010


	//   ....[14]....
        /*00b8*/ 	.word	0x00002080


	//   ....[15]....
        /*00bc*/ 	.word	0x000020e0


	//   ....[16]....
        /*00c0*/ 	.word	0x00002150


	//   ....[17]....
        /*00c4*/ 	.word	0x000021b0


	//   ....[18]....
        /*00c8*/ 	.word	0x00002220


	//   ....[19]....
        /*00cc*/ 	.word	0x00002280


	//----- nvinfo : EIATTR_EXIT_INSTR_OFFSETS
	.align		4
.L_2869:
        /*00d0*/ 	.byte	0x04, 0x1c
        /*00d2*/ 	.short	(.L_2871 - .L_2870)


	//   ....[0]....
.L_2870:
        /*00d4*/ 	.word	0x00001e90


	//----- nvinfo : EIATTR_MAX_THREADS
	.align		4
.L_2871:
        /*00d8*/ 	.byte	0x04, 0x05
        /*00da*/ 	.short	(.L_2873 - .L_2872)
.L_2872:
        /*00dc*/ 	.word	0x00000080
        /*00e0*/ 	.word	0x00000001
        /*00e4*/ 	.word	0x00000001


	//----- nvinfo : EIATTR_CRS_STACK_SIZE
	.align		4
.L_2873:
        /*00e8*/ 	.byte	0x04, 0x1e
        /*00ea*/ 	.short	(.L_2875 - .L_2874)
.L_2874:
        /*00ec*/ 	.word	0x00000000


	//----- nvinfo : EIATTR_CBANK_PARAM_SIZE
	.align		4
.L_2875:
        /*00f0*/ 	.byte	0x03, 0x19
        /*00f2*/ 	.short	0x0128


	//----- nvinfo : EIATTR_PARAM_CBANK
	.align		4
        /*00f4*/ 	.byte	0x04, 0x0a
        /*00f6*/ 	.short	(.L_2877 - .L_2876)
	.align		4
.L_2876:
        /*00f8*/ 	.word	index@(.nv.constant0._ZN10layer_norm31ln_parallel_residual_bwd_kernelINS_13Kernel_traitsIfffffjLj1536ELj1ELj1ELj4ELj16ENS_18Kernel_traits_baseILj1536EfffffjLj128EEEEELb1ELb1ELb1EEEvNS_9BwdParamsE)
        /*00fc*/ 	.short	0x0210
        /*00fe*/ 	.short	0x0128


	//----- nvinfo : EIATTR_SW_WAR
	.align		4
.L_2877:
        /*0100*/ 	.byte	0x04, 0x36
        /*0102*/ 	.short	(.L_2879 - .L_2878)
.L_2878:
        /*0104*/ 	.word	0x00000008
.L_2879:


//--------------------- .nv.callgraph             --------------------------
	.section	.nv.callgraph,"",@"SHT_CUDA_CALLGRAPH"
	.align	4
	.sectionentsize	8
	.align		4
        /*0000*/ 	.word	0x00000000
	.align		4
        /*0004*/ 	.word	0xffffffff
	.align		4
        /*0008*/ 	.word	0x00000000
	.align		4
        /*000c*/ 	.word	0xfffffffe
	.align		4
        /*0010*/ 	.word	0x00000000
	.align		4
        /*0014*/ 	.word	0xfffffffd
	.align		4
        /*0018*/ 	.word	0x00000000
	.align		4
        /*001c*/ 	.word	0xfffffffc


//--------------------- .text._ZN10layer_norm31ln_parallel_residual_bwd_kernelINS_13Kernel_traitsI13__nv_bfloat16S2_S2_S2_fjLj1536ELj1ELj1ELj4ELj8ENS_18Kernel_traits_baseILj1536ES2_S2_S2_S2_fjLj128EEEEELb0ELb0ELb0EEEvNS_9BwdParamsE --------------------------
	.section	.text._ZN10layer_norm31ln_parallel_residual_bwd_kernelINS_13Kernel_traitsI13__nv_bfloat16S2_S2_S2_fjLj1536ELj1ELj1ELj4ELj8ENS_18Kernel_traits_baseILj1536ES2_S2_S2_S2_fjLj128EEEEELb0ELb0ELb0EEEvNS_9BwdParamsE,"ax",@progbits
	.align	128
        .global         _ZN10layer_norm31ln_parallel_residual_bwd_kernelINS_13Kernel_traitsI13__nv_bfloat16S2_S2_S2_fjLj1536ELj1ELj1ELj4ELj8ENS_18Kernel_traits_baseILj1536ES2_S2_S2_S2_fjLj128EEEEELb0ELb0ELb0EEEvNS_9BwdParamsE
        .type           _ZN10layer_norm31ln_parallel_residual_bwd_kernelINS_13Kernel_traitsI13__nv_bfloat16S2_S2_S2_fjLj1536ELj1ELj1ELj4ELj8ENS_18Kernel_traits_baseILj1536ES2_S2_S2_S2_fjLj128EEEEELb0ELb0ELb0EEEvNS_9BwdParamsE,@function
        .size           _ZN10layer_norm31ln_parallel_residual_bwd_kernelINS_13Kernel_traitsI13__nv_bfloat16S2_S2_S2_fjLj1536ELj1ELj1ELj4ELj8ENS_18Kernel_traits_baseILj1536ES2_S2_S2_S2_fjLj128EEEEELb0ELb0ELb0EEEvNS_9BwdParamsE,(.L_x_3267 - _ZN10layer_norm31ln_parallel_residual_bwd_kernelINS_13Kernel_traitsI13__nv_bfloat16S2_S2_S2_fjLj1536ELj1ELj1ELj4ELj8ENS_18Kernel_traits_baseILj1536ES2_S2_S2_S2_fjLj128EEEEELb0ELb0ELb0EEEvNS_9BwdParamsE)
        .other          _ZN10layer_norm31ln_parallel_residual_bwd_kernelINS_13Kernel_traitsI13__nv_bfloat16S2_S2_S2_fjLj1536ELj1ELj1ELj4ELj8ENS_18Kernel_traits_baseILj1536ES2_S2_S2_S2_fjLj128EEEEELb0ELb0ELb0EEEvNS_9BwdParamsE,@"STO_CUDA_ENTRY STV_DEFAULT"
_ZN10layer_norm31ln_parallel_residual_bwd_kernelINS_13Kernel_traitsI13__nv_bfloat16S2_S2_S2_fjLj1536ELj1ELj1ELj4ELj8ENS_18Kernel_traits_baseILj1536ES2_S2_S2_S2_fjLj128EEEEELb0ELb0ELb0EEEvNS_9BwdParamsE:
.text._ZN10layer_norm31ln_parallel_residual_bwd_kernelINS_13Kernel_traitsI13__nv_bfloat16S2_S2_S2_fjLj1536ELj1ELj1ELj4ELj8ENS_18Kernel_traits_baseILj1536ES2_S2_S2_S2_fjLj128EEEEELb0ELb0ELb0EEEvNS_9BwdParamsE:
[----:B------:R-:W-:Y:S01]  /*0000*/  LDC R1, c[0x0][0x28] ;  /* 0x00000a00ff017b82 */ /* 0x000fe20000000800 */
[----:B------:R-:W0:Y:S01]  /*0010*/  S2R R0, SR_TID.X ;  /* 0x0000000000007919 */ /* 0x000e220000002100 */
[----:B------:R-:W-:-:S06]  /*0020*/  ULDC UR4, c[0x0][0x218] ;  /* 0x0000860000047ab9 */ /* 0x000fcc0000000800 */
[----:B------:R-:W1:Y:S01]  /*0030*/  S2UR UR6, SR_CTAID.X ;  /* 0x00000000000679c3 */ /* 0x000e620000002500 */
[----:B------:R-:W-:Y:S01]  /*0040*/  MOV R2, UR4 ;  /* 0x0000000400027c02 */ /* 0x000fe20008000f00 */
[----:B------:R-:W-:Y:S01]  /*0050*/  ULDC.64 UR4, c[0x0][0x208] ;  /* 0x0000820000047ab9 */ /* 0x000fe20000000a00 */
[----:B------:R-:W-:Y:S01]  /*0060*/  ULDC UR7, c[0x0][0x214] ;  /* 0x0000850000077ab9 */ /* 0x000fe20000000800 */
[----:B------:R-:W-:Y:S01]  /*0070*/  ULDC UR20, c[0x0][0x218] ;  /* 0x0000860000147ab9 */ /* 0x000fe20000000800 */
[----:B------:R-:W-:Y:S01]  /*0080*/  SHF.R.S32.HI R3, RZ, 0x1f, R2 ;  /* 0x0000001fff037819 */ /* 0x000fe20000011402 */
[----:B------:R-:W-:Y:S01]  /*0090*/  ULDC.U8 UR15, c[0x0][0x2a0] ;  /* 0x0000a800000f7ab9 */ /* 0x000fe20000000000 */
[----:B------:R-:W-:Y:S01]  /*00a0*/  ULDC UR14, c[0x0][0x290] ;  /* 0x0000a400000e7ab9 */ /* 0x000fe20000000800 */
[----:B------:R-:W-:Y:S01]  /*00b0*/  ULDC.64 UR10, c[0x0][0x2c8] ;  /* 0x0000b200000a7ab9 */ /* 0x000fe20000000a00 */
[----:B------:R-:W-:Y:S01]  /*00c0*/  LEA.HI R3, R3, R2, RZ, 0x2 ;  /* 0x0000000203037211 */ /* 0x000fe200078f10ff */
[----:B------:R-:W-:Y:S01]  /*00d0*/  ULDC.64 UR12, c[0x0][0x238] ;  /* 0x00008e00000c7ab9 */ /* 0x000fe20000000a00 */
[----:B------:R-:W-:Y:S01]  /*00e0*/  ULDC.64 UR16, c[0x0][0x308] ;  /* 0x0000c20000107ab9 */ /* 0x000fe20000000a00 */
[----:B------:R-:W-:Y:S01]  /*00f0*/  ULDC.64 UR18, c[0x0][0x300] ;  /* 0x0000c00000127ab9 */ /* 0x000fe20000000a00 */
[----:B------:R-:W-:Y:S01]  /*0100*/  ULDC.64 UR8, c[0x0][0x210] ;  /* 0x0000840000087ab9 */ /* 0x000fe20000000a00 */
[----:B0-----:R-:W-:-:S04]  /*0110*/  LOP3.LUT R4, R0, 0x7f, RZ, 0xc, !PT ;  /* 0x0000007f00047812 */ /* 0x001fc800078e0cff */
[----:B------:R-:W-:Y:S02]  /*0120*/  LEA.HI.SX32 R3, R3, R4, 0x1e ;  /* 0x0000000403037211 */ /* 0x000fe400078ff2ff */
[----:B------:R-:W-:Y:S02]  /*0130*/  LOP3.LUT R4, R0, 0x7f, RZ, 0xc0, !PT ;  /* 0x0000007f00047812 */ /* 0x000fe400078ec0ff */
[C---:B------:R-:W-:Y:S02]  /*0140*/  LOP3.LUT P4, RZ, R3.reuse, 0xffffff80, RZ, 0xc0, !PT ;  /* 0xffffff8003ff7812 */ /* 0x040fe4000788c0ff */
[C---:B------:R-:W-:Y:S02]  /*0150*/  ISETP.GE.U32.AND P3, PT, R3.reuse, 0x100, PT ;  /* 0x000001000300780c */ /* 0x040fe40003f66070 */
[----:B------:R-:W-:Y:S01]  /*0160*/  ISETP.GE.U32.AND P2, PT, R3, 0x180, PT ;  /* 0x000001800300780c */ /* 0x000fe20003f46070 */
[----:B------:R-:W-:-:S08]  /*0170*/  IMAD.MOV.U32 R3, RZ, RZ, R4 ;  /* 0x000000ffff037224 */ /* 0x000fd000078e0004 */
[----:B------:R-:W0:Y:S08]  /*0180*/  @P4 LDC.64 R6, c[0x0][0x260] ;  /* 0x00009800ff064b82 */ /* 0x000e300000000a00 */
[----:B------:R-:W2:Y:S08]  /*0190*/  @P4 LDC.64 R10, c[0x0][0x268] ;  /* 0x00009a00ff0a4b82 */ /* 0x000eb00000000a00 */
[----:B------:R-:W3:Y:S08]  /*01a0*/  @P3 LDC.64 R18, c[0x0][0x260] ;  /* 0x00009800ff123b82 */ /* 0x000ef00000000a00 */
[----:B------:R-:W4:Y:S01]  /*01b0*/  @P3 LDC.64 R22, c[0x0][0x268] ;  /* 0x00009a00ff163b82 */ /* 0x000f220000000a00 */
[----:B0-----:R-:W-:-:S05]  /*01c0*/  @P4 IMAD.WIDE.U32 R6, R3, 0x8, R6 ;  /* 0x0000000803064825 */ /* 0x001fca00078e0006 */
[----:B------:R-:W5:Y:S02]  /*01d0*/  @P4 LDG.E.64 R8, desc[UR4][R6.64] ;  /* 0x0000000406084981 */ /* 0x000f64000c1e1b00 */
[----:B------:R-:W0:Y:S01]  /*01e0*/  @P2 LDC.64 R30, c[0x0][0x260] ;  /* 0x00009800ff1e2b82 */ /* 0x000e220000000a00 */
[C---:B--2---:R-:W-:Y:S01]  /*01f0*/  @P4 IMAD.WIDE.U32 R10, R3.reuse, 0x8, R10 ;  /* 0x00000008030a4825 */ /* 0x044fe200078e000a */
[----:B------:R-:W-:-:S04]  /*0200*/  @P4 LOP3.LUT R3, R3, 0x80, RZ, 0xfc, !PT ;  /* 0x0000008003034812 */ /* 0x000fc800078efcff */
[----:B------:R-:W5:Y:S02]  /*0210*/  @P4 LDG.E.64 R12, desc[UR4][R10.64] ;  /* 0x000000040a0c4981 */ /* 0x000f64000c1e1b00 */
[----:B------:R-:W2:Y:S01]  /*0220*/  @P2 LDC.64 R32, c[0x0][0x268] ;  /* 0x00009a00ff202b82 */ /* 0x000ea20000000a00 */
[----:B---3--:R-:W-:-:S05]  /*0230*/  @P3 IMAD.WIDE.U32 R26, R3, 0x8, R18 ;  /* 0x00000008031a3825 */ /* 0x008fca00078e0012 */
[----:B------:R-:W5:Y:S01]  /*0240*/  @P3 LDG.E.64 R14, desc[UR4][R26.64] ;  /* 0x000000041a0e3981 */ /* 0x000f62000c1e1b00 */
[C---:B----4-:R-:W-:Y:S01]  /*0250*/  @P3 IMAD.WIDE.U32 R28, R3.reuse, 0x8, R22 ;  /* 0x00000008031c3825 */ /* 0x050fe200078e0016 */
[----:B------:R-:W-:Y:S02]  /*0260*/  @P3 IADD3 R3, R3, 0x80, RZ ;  /* 0x0000008003033810 */ /* 0x000fe40007ffe0ff */
[----:B-1----:R-:W-:Y:S02]  /*0270*/  LEA.HI R5, R0, UR6, RZ, 0x19 ;  /* 0x0000000600057c11 */ /* 0x002fe4000f8fc8ff */
[----:B------:R-:W-:Y:S01]  /*0280*/  CS2R R72, SRZ ;  /* 0x0000000000487805 */ /* 0x000fe2000001ff00 */
[----:B------:R1:W5:Y:S01]  /*0290*/  @P3 LDG.E.64 R16, desc[UR4][R28.64] ;  /* 0x000000041c103981 */ /* 0x000362000c1e1b00 */
[----:B0-----:R-:W-:-:S05]  /*02a0*/  @P2 IMAD.WIDE.U32 R18, R3, 0x8, R30 ;  /* 0x0000000803122825 */ /* 0x001fca00078e001e */
[----:B------:R0:W5:Y:S01]  /*02b0*/  @P2 LDG.E.64 R20, desc[UR4][R18.64] ;  /* 0x0000000412142981 */ /* 0x000162000c1e1b00 */
[----:B--2---:R-:W-:-:S05]  /*02c0*/  @P2 IMAD.WIDE.U32 R22, R3, 0x8, R32 ;  /* 0x0000000803162825 */ /* 0x004fca00078e0020 */
[----:B------:R0:W5:Y:S01]  /*02d0*/  @P2 LDG.E.64 R24, desc[UR4][R22.64] ;  /* 0x0000000416182981 */ /* 0x000162000c1e1b00 */
[----:B------:R-:W-:Y:S02]  /*02e0*/  ISETP.GE.AND P0, PT, R5, UR7, PT ;  /* 0x0000000705007c0c */ /* 0x000fe4000bf06270 */
[----:B------:R-:W-:Y:S02]  /*02f0*/  CS2R R74, SRZ ;  /* 0x00000000004a7805 */ /* 0x000fe4000001ff00 */
[----:B------:R-:W-:Y:S02]  /*0300*/  CS2R R68, SRZ ;  /* 0x0000000000447805 */ /* 0x000fe4000001ff00 */
[----:B------:R-:W-:Y:S02]  /*0310*/  CS2R R70, SRZ ;  /* 0x0000000000467805 */ /* 0x000fe4000001ff00 */
[----:B------:R-:W-:Y:S02]  /*0320*/  CS2R R64, SRZ ;  /* 0x0000000000407805 */ /* 0x000fe4000001ff00 */
[----:B------:R-:W-:-:S02]  /*0330*/  CS2R R66, SRZ ;  /* 0x0000000000427805 */ /* 0x000fc4000001ff00 */
[----:B------:R-:W-:Y:S02]  /*0340*/  CS2R R60, SRZ ;  /* 0x00000000003c7805 */ /* 0x000fe4000001ff00 */
        /* <DEDUP_REMOVED lines=15> */
[----:B-1----:R-:W-:Y:S02]  /*0440*/  CS2R R28, SRZ ;  /* 0x00000000001c7805 */ /* 0x002fe4000001ff00 */
[----:B------:R-:W-:Y:S01]  /*0450*/  CS2R R30, SRZ ;  /* 0x00000000001e7805 */ /* 0x000fe2000001ff00 */
[----:B0-----:R-:W-:Y:S06]  /*0460*/  @P0 BRA `(.L_x_0) ;  /* 0x0000002400500947 */ /* 0x001fec0003800000 */
[----:B-----5:R-:W-:Y:S01]  /*0470*/  MOV R22, R15 ;  /* 0x0000000f00167202 */ /* 0x020fe20000000f00 */
[----:B------:R-:W-:Y:S01]  /*0480*/  ULDC.U8 UR6, c[0x0][0x2a0] ;  /* 0x0000a80000067ab9 */ /* 0x000fe20000000000 */
[----:B------:R-:W-:Y:S01]  /*0490*/  IMAD.MOV.U32 R18, RZ, RZ, R14 ;  /* 0x000000ffff127224 */ /* 0x000fe200078e000e */
[----:B------:R-:W-:Y:S01]  /*04a0*/  MOV R23, R17 ;  /* 0x0000001100177202 */ /* 0x000fe20000000f00 */
[----:B------:R-:W-:Y:S01]  /*04b0*/  IMAD.MOV.U32 R26, RZ, RZ, R20 ;  /* 0x000000ffff1a7224 */ /* 0x000fe200078e0014 */
[----:B------:R-:W-:Y:S01]  /*04c0*/  UISETP.NE.AND UP0, UPT, UR6, URZ, UPT ;  /* 0x0000003f0600728c */ /* 0x000fe2000bf05270 */
[----:B------:R-:W-:Y:S01]  /*04d0*/  SHF.R.U64 R7, R8, 0x10, R9 ;  /* 0x0000001008077819 */ /* 0x000fe20000001209 */
[----:B------:R-:W-:Y:S01]  /*04e0*/  IMAD.MOV.U32 R19, RZ, RZ, R16 ;  /* 0x000000ffff137224 */ /* 0x000fe200078e0010 */
[----:B------:R-:W-:Y:S01]  /*04f0*/  MOV R2, R9 ;  /* 0x0000000900027202 */ /* 0x000fe20000000f00 */
[----:B------:R-:W-:Y:S01]  /*0500*/  IMAD.MOV.U32 R27, RZ, RZ, R24 ;  /* 0x000000ffff1b7224 */ /* 0x000fe200078e0018 */
[----:B------:R-:W-:Y:S01]  /*0510*/  SHF.R.U64 R11, R12, 0x10, R13 ;  /* 0x000000100c0b7819 */ /* 0x000fe2000000120d */
[----:B------:R-:W-:Y:S01]  /*0520*/  IMAD.MOV.U32 R86, RZ, RZ, 0x1 ;  /* 0x00000001ff567424 */ /* 0x000fe200078e00ff */
[----:B------:R-:W-:Y:S01]  /*0530*/  MOV R3, R13 ;  /* 0x0000000d00037202 */ /* 0x000fe20000000f00 */
[----:B------:R-:W-:Y:S01]  /*0540*/  IMAD.MOV.U32 R6, RZ, RZ, R8 ;  /* 0x000000ffff067224 */ /* 0x000fe200078e0008 */
[----:B------:R-:W-:Y:S01]  /*0550*/  SHF.R.U32.HI R80, RZ, 0x10, R17 ;  /* 0x00000010ff507819 */ /* 0x000fe20000011611 */
[----:B------:R-:W-:Y:S01]  /*0560*/  IMAD.MOV.U32 R10, RZ, RZ, R12 ;  /* 0x000000ffff0a7224 */ /* 0x000fe200078e000c */
[----:B------:R-:W-:Y:S01]  /*0570*/  MOV R76, R21 ;  /* 0x00000015004c7202 */ /* 0x000fe20000000f00 */
[----:B------:R-:W-:Y:S01]  /*0580*/  HFMA2.MMA R73, -RZ, RZ, 0, 0 ;  /* 0x00000000ff497435 */ /* 0x000fe200000001ff */
[----:B------:R-:W-:Y:S01]  /*0590*/  MOV R84, R25 ;  /* 0x0000001900547202 */ /* 0x000fe20000000f00 */
[----:B------:R-:W-:Y:S01]  /*05a0*/  IMAD.U32 R6, R6, 0x10000, RZ ;  /* 0x0001000006067824 */ /* 0x000fe200078e00ff */
[----:B------:R-:W-:Y:S01]  /*05b0*/  SHF.R.U32.HI R9, RZ, 0x10, R9 ;  /* 0x00000010ff097819 */ /* 0x000fe20000011609 */
[----:B------:R-:W-:Y:S01]  /*05c0*/  IMAD.U32 R8, R2, 0x10000, RZ ;  /* 0x0001000002087824 */ /* 0x000fe200078e00ff */
[----:B------:R-:W-:Y:S01]  /*05d0*/  SHF.R.U32.HI R13, RZ, 0x10, R13 ;  /* 0x00000010ff0d7819 */ /* 0x000fe2000001160d */
[----:B------:R-:W-:Y:S01]  /*05e0*/  IMAD.U32 R10, R10, 0x10000, RZ ;  /* 0x000100000a0a7824 */ /* 0x000fe200078e00ff */
[--C-:B------:R-:W-:Y:S01]  /*05f0*/  SHF.R.U64 R83, R14, 0x10, R15.reuse ;  /* 0x000000100e537819 */ /* 0x100fe2000000120f */
[----:B------:R-:W-:Y:S01]  /*0600*/  IMAD.U32 R14, R18, 0x10000, RZ ;  /* 0x00010000120e7824 */ /* 0x000fe200078e00ff */
[----:B------:R-:W-:Y:S01]  /*0610*/  SHF.R.U32.HI R81, RZ, 0x10, R15 ;  /* 0x00000010ff517819 */ /* 0x000fe2000001160f */
[----:B------:R-:W-:Y:S01]  /*0620*/  IMAD.U32 R18, R19, 0x10000, RZ ;  /* 0x0001000013127824 */ /* 0x000fe200078e00ff */
[----:B------:R-:W-:Y:S01]  /*0630*/  SHF.R.U64 R82, R16, 0x10, R17 ;  /* 0x0000001010527819 */ /* 0x000fe20000001211 */
[----:B------:R-:W-:Y:S01]  /*0640*/  IMAD.U32 R16, R22, 0x10000, RZ ;  /* 0x0001000016107824 */ /* 0x000fe200078e00ff */
[--C-:B------:R-:W-:Y:S01]  /*0650*/  SHF.R.U64 R79, R20, 0x10, R21.reuse ;  /* 0x00000010144f7819 */ /* 0x100fe20000001215 */
[----:B------:R-:W-:Y:S01]  /*0660*/  IMAD.U32 R22, R26, 0x10000, RZ ;  /* 0x000100001a167824 */ /* 0x000fe200078e00ff */
[----:B------:R-:W-:Y:S01]  /*0670*/  SHF.R.U32.HI R77, RZ, 0x10, R21 ;  /* 0x00000010ff4d7819 */ /* 0x000fe20000011615 */
[----:B------:R-:W-:Y:S01]  /*0680*/  IMAD.U32 R20, R23, 0x10000, RZ ;  /* 0x0001000017147824 */ /* 0x000fe200078e00ff */
[--C-:B------:R-:W-:Y:S01]  /*0690*/  SHF.R.U64 R78, R24, 0x10, R25.reuse ;  /* 0x00000010184e7819 */ /* 0x100fe20000001219 */
[----:B------:R-:W-:Y:S01]  /*06a0*/  IMAD.U32 R26, R27, 0x10000, RZ ;  /* 0x000100001b1a7824 */ /* 0x000fe200078e00ff */
[----:B------:R-:W-:Y:S01]  /*06b0*/  SHF.R.U32.HI R85, RZ, 0x10, R25 ;  /* 0x00000010ff557819 */ /* 0x000fe20000011619 */
[----:B------:R-:W-:Y:S01]  /*06c0*/  IMAD.U32 R12, R3, 0x10000, RZ ;  /* 0x00010000030c7824 */ /* 0x000fe200078e00ff */
[----:B------:R-:W-:Y:S01]  /*06d0*/  SHF.L.U32 R21, R80, 0x10, RZ ;  /* 0x0000001050157819 */ /* 0x000fe200000006ff */
[----:B------:R-:W-:Y:S01]  /*06e0*/  IMAD.U32 R24, R76, 0x10000, RZ ;  /* 0x000100004c187824 */ /* 0x000fe200078e00ff */
[----:B------:R-:W-:Y:S01]  /*06f0*/  SHF.L.U32 R7, R7, 0x10, RZ ;  /* 0x0000001007077819 */ /* 0x000fe200000006ff */
[----:B------:R-:W-:Y:S01]  /*0700*/  IMAD.U32 R84, R84, 0x10000, RZ ;  /* 0x0001000054547824 */ /* 0x000fe200078e00ff */
[----:B------:R-:W-:-:S02]  /*0710*/  SHF.L.U32 R9, R9, 0x10, RZ ;  /* 0x0000001009097819 */ /* 0x000fc400000006ff */
[----:B------:R-:W-:Y:S02]  /*0720*/  SHF.L.U32 R11, R11, 0x10, RZ ;  /* 0x000000100b0b7819 */ /* 0x000fe400000006ff */
[----:B------:R-:W-:Y:S02]  /*0730*/  SHF.L.U32 R13, R13, 0x10, RZ ;  /* 0x000000100d0d7819 */ /* 0x000fe400000006ff */
[----:B------:R-:W-:Y:S02]  /*0740*/  SHF.L.U32 R15, R83, 0x10, RZ ;  /* 0x00000010530f7819 */ /* 0x000fe400000006ff */
[----:B------:R-:W-:Y:S02]  /*0750*/  SHF.L.U32 R17, R81, 0x10, RZ ;  /* 0x0000001051117819 */ /* 0x000fe400000006ff */
[----:B------:R-:W-:Y:S02]  /*0760*/  SHF.L.U32 R19, R82, 0x10, RZ ;  /* 0x0000001052137819 */ /* 0x000fe400000006ff */
[----:B------:R-:W-:-:S02]  /*0770*/  SHF.L.U32 R23, R79, 0x10, RZ ;  /* 0x000000104f177819 */ /* 0x000fc400000006ff */
[----:B------:R-:W-:Y:S02]  /*0780*/  PLOP3.LUT P1, PT, PT, PT, UP0, 0x80, 0x0 ;  /* 0x000000000000781c */ /* 0x000fe40003f2f008 */
[----:B------:R-:W-:Y:S02]  /*0790*/  SHF.L.U32 R25, R77, 0x10, RZ ;  /* 0x000000104d197819 */ /* 0x000fe400000006ff */
[----:B------:R-:W-:Y:S02]  /*07a0*/  SHF.L.U32 R27, R78, 0x10, RZ ;  /* 0x000000104e1b7819 */ /* 0x000fe400000006ff */
[----:B------:R-:W-:Y:S02]  /*07b0*/  SHF.L.U32 R85, R85, 0x10, RZ ;  /* 0x0000001055557819 */ /* 0x000fe400000006ff */
[----:B------:R-:W-:-:S07]  /*07c0*/  PRMT R80, R86, 0x7610, R80 ;  /* 0x0000761056507816 */ /* 0x000fce0000000050 */
.L_x_19:
[----:B-123--:R-:W0:Y:S02]  /*07d0*/  LDC.64 R76, c[0x0][0x250] ;  /* 0x00009400ff4c7b82 */ /* 0x00ee240000000a00 */
[----:B0-----:R-:W-:-:S06]  /*07e0*/  IMAD.WIDE R78, R5, 0x4, R76 ;  /* 0x00000004054e7825 */ /* 0x001fcc00078e024c */
[----:B------:R-:W0:Y:S01]  /*07f0*/  LDC.64 R76, c[0x0][0x258] ;  /* 0x00009600ff4c7b82 */ /* 0x000e220000000a00 */
[----:B------:R-:W2:Y:S01]  /*0800*/  LDG.E R78, desc[UR4][R78.64] ;  /* 0x000000044e4e7981 */ /* 0x000ea2000c1e1900 */
[----:B0-----:R-:W-:-:S05]  /*0810*/  IMAD.WIDE R76, R5, 0x4, R76 ;  /* 0x00000004054c7825 */ /* 0x001fca00078e024c */
[----:B-----5:R0:W5:Y:S01]  /*0820*/  LDG.E R127, desc[UR4][R76.64] ;  /* 0x000000044c7f7981 */ /* 0x020162000c1e1900 */
[----:B------:R-:W-:Y:S01]  /*0830*/  IMAD.U32 R2, RZ, RZ, UR20 ;  /* 0x00000014ff027e24 */ /* 0x000fe2000f8e00ff */
[----:B------:R-:W-:Y:S01]  /*0840*/  BSSY B0, `(.L_x_1) ;  /* 0x0000059000007945 */ /* 0x000fe20003800000 */
[----:B------:R-:W-:Y:S01]  /*0850*/  LOP3.LUT P0, RZ, R80, 0xff, RZ, 0xc0, !PT ;  /* 0x000000ff50ff7812 */ /* 0x000fe2000780c0ff */
[----:B------:R-:W-:Y:S01]  /*0860*/  IMAD.MOV.U32 R128, RZ, RZ, RZ ;  /* 0x000000ffff807224 */ /* 0x000fe200078e00ff */
[----:B------:R-:W-:Y:S01]  /*0870*/  MOV R119, RZ ;  /* 0x000000ff00777202 */ /* 0x000fe20000000f00 */
[C---:B------:R-:W-:Y:S01]  /*0880*/  IMAD R81, R5.reuse, R2, RZ ;  /* 0x0000000205517224 */ /* 0x040fe200078e02ff */
[----:B------:R-:W-:-:S04]  /*0890*/  IADD3 R5, R5, UR8, RZ ;  /* 0x0000000805057c10 */ /* 0x000fc8000fffe0ff */
[----:B------:R-:W-:-:S04]  /*08a0*/  SHF.R.S32.HI R82, RZ, 0x1f, R81 ;  /* 0x0000001fff527819 */ /* 0x000fc80000011451 */
[----:B------:R-:W-:-:S04]  /*08b0*/  LEA.HI R81, R82, R81, RZ, 0x2 ;  /* 0x0000005152517211 */ /* 0x000fc800078f10ff */
[----:B------:R-:W-:-:S05]  /*08c0*/  LEA.HI.SX32 R86, R81, R4, 0x1e ;  /* 0x0000000451567211 */ /* 0x000fca00078ff2ff */
[----:B------:R-:W-:Y:S01]  /*08d0*/  IMAD.MOV.U32 R129, RZ, RZ, R86 ;  /* 0x000000ffff817224 */ /* 0x000fe200078e0056 */
[----:B--2---:R-:W-:Y:S01]  /*08e0*/  FSEL R118, R78, RZ, !P1 ;  /* 0x000000ff4e767208 */ /* 0x004fe20004800000 */
[----:B0-----:R-:W-:Y:S06]  /*08f0*/  @!P4 BRA `(.L_x_2) ;  /* 0x000000040034c947 */ /* 0x001fec0003800000 */
[----:B------:R-:W0:Y:S01]  /*0900*/  LDC.64 R80, c[0x0][0x2b8] ;  /* 0x0000ae00ff507b82 */ /* 0x000e220000000a00 */
[----:B------:R-:W-:-:S04]  /*0910*/  LEA R76, P1, R86, UR12, 0x3 ;  /* 0x0000000c564c7c11 */ /* 0x000fc8000f8218ff */
[----:B------:R-:W-:-:S03]  /*0920*/  LEA.HI.X R77, R86, UR13, RZ, 0x3, P1 ;  /* 0x0000000d564d7c11 */ /* 0x000fc600088f1cff */
[----:B------:R-:W1:Y:S03]  /*0930*/  LDC.64 R78, c[0x0][0x2c0] ;  /* 0x0000b000ff4e7b82 */ /* 0x000e660000000a00 */
[----:B------:R-:W2:Y:S01]  /*0940*/  LDG.E.64 R76, desc[UR4][R76.64] ;  /* 0x000000044c4c7981 */ /* 0x000ea2000c1e1b00 */
[----:B0-----:R-:W-:-:S06]  /*0950*/  IMAD.WIDE.U32 R80, R86, 0x8, R80 ;  /* 0x0000000856507825 */ /* 0x001fcc00078e0050 */
[----:B------:R-:W3:Y:S01]  /*0960*/  LDG.E.64 R80, desc[UR4][R80.64] ;  /* 0x0000000450507981 */ /* 0x000ee2000c1e1b00 */
[----:B-1----:R-:W-:-:S06]  /*0970*/  IMAD.WIDE.U32 R78, R86, 0x8, R78 ;  /* 0x00000008564e7825 */ /* 0x002fcc00078e004e */
[----:B------:R-:W4:Y:S01]  /*0980*/  LDG.E.64 R78, desc[UR4][R78.64] ;  /* 0x000000044e4e7981 */ /* 0x000f22000c1e1b00 */
[----:B------:R-:W-:-:S04]  /*0990*/  ISETP.NE.U32.AND P1, PT, RZ, UR10, PT ;  /* 0x0000000aff007c0c */ /* 0x000fc8000bf25070 */
[----:B------:R-:W-:-:S13]  /*09a0*/  ISETP.NE.AND.EX P1, PT, RZ, UR11, PT, P1 ;  /* 0x0000000bff007c0c */ /* 0x000fda000bf25310 */
[----:B------:R-:W-:-:S04]  /*09b0*/  @P1 LEA R82, P5, R86, UR10, 0x3 ;  /* 0x0000000a56521c11 */ /* 0x000fc8000f8a18ff */
[----:B------:R-:W-:-:S05]  /*09c0*/  @P1 LEA.HI.X R83, R86, UR11, RZ, 0x3, P5 ;  /* 0x0000000b56531c11 */ /* 0x000fca000a8f1cff */
[----:B------:R0:W5:Y:S01]  /*09d0*/  @P1 LDG.E.64 R114, desc[UR4][R82.64] ;  /* 0x0000000452721981 */ /* 0x000162000c1e1b00 */
[----:B------:R-:W-:Y:S02]  /*09e0*/  VIADD R129, R86, 0x80 ;  /* 0x0000008056817836 */ /* 0x000fe40000000000 */
[----:B--2---:R-:W-:Y:S01]  /*09f0*/  IMAD.U32 R89, R76, 0x10000, RZ ;  /* 0x000100004c597824 */ /* 0x004fe200078e00ff */
[----:B------:R-:W-:Y:S02]  /*0a00*/  SHF.R.U32.HI R94, RZ, 0x10, R77 ;  /* 0x00000010ff5e7819 */ /* 0x000fe4000001164d */
[----:B---3--:R-:W-:Y:S02]  /*0a10*/  MOV R3, R80 ;  /* 0x0000005000037202 */ /* 0x008fe40000000f00 */
[----:B------:R-:W-:Y:S02]  /*0a20*/  SHF.R.U64 R128, R80, 0x10, R81 ;  /* 0x0000001050807819 */ /* 0x000fe40000001251 */
[----:B----4-:R-:W-:-:S02]  /*0a30*/  MOV R80, R78 ;  /* 0x0000004e00507202 */ /* 0x010fc40000000f00 */
[----:B------:R-:W-:-:S03]  /*0a40*/  SHF.R.U64 R90, R78, 0x10, R79 ;  /* 0x000000104e5a7819 */ /* 0x000fc6000000124f */
[----:B------:R-:W-:Y:S01]  /*0a50*/  IMAD.U32 R91, R80, 0x10000, RZ ;  /* 0x00010000505b7824 */ /* 0x000fe200078e00ff */
[----:B------:R-:W-:Y:S01]  /*0a60*/  SHF.R.U64 R80, R76, 0x10, R77 ;  /* 0x000000104c507819 */ /* 0x000fe2000000124d */
[----:B------:R-:W-:Y:S02]  /*0a70*/  IMAD.U32 R77, R77, 0x10000, RZ ;  /* 0x000100004d4d7824 */ /* 0x000fe400078e00ff */
[C---:B------:R-:W-:Y:S01]  /*0a80*/  FADD.FTZ R78, -R118.reuse, R89 ;  /* 0x00000059764e7221 */ /* 0x040fe20000010100 */
[--C-:B------:R-:W-:Y:S01]  /*0a90*/  IMAD.MOV.U32 R87, RZ, RZ, R81.reuse ;  /* 0x000000ffff577224 */ /* 0x100fe200078e0051 */
[----:B------:R-:W-:Y:S01]  /*0aa0*/  SHF.R.U32.HI R126, RZ, 0x10, R81 ;  /* 0x00000010ff7e7819 */ /* 0x000fe20000011651 */
[----:B------:R-:W-:Y:S01]  /*0ab0*/  FADD.FTZ R76, -R118, R77 ;  /* 0x0000004d764c7221 */ /* 0x000fe20000010100 */
[----:B------:R-:W-:Y:S02]  /*0ac0*/  MOV R81, R79 ;  /* 0x0000004f00517202 */ /* 0x000fe40000000f00 */
[----:B------:R-:W-:Y:S01]  /*0ad0*/  SHF.R.U32.HI R119, RZ, 0x10, R79 ;  /* 0x00000010ff777819 */ /* 0x000fe2000001164f */
[----:B0-----:R-:W-:Y:S01]  /*0ae0*/  FMUL.FTZ R83, R10, R91 ;  /* 0x0000005b0a537220 */ /* 0x001fe20000410000 */
[----:B------:R-:W-:Y:S01]  /*0af0*/  SHF.L.U32 R79, R3, 0x10, RZ ;  /* 0x00000010034f7819 */ /* 0x000fe200000006ff */
[----:B-----5:R-:W-:Y:S01]  /*0b00*/  FMUL.FTZ R3, R127, R78 ;  /* 0x0000004e7f037220 */ /* 0x020fe20000410000 */
[----:B------:R-:W-:Y:S01]  /*0b10*/  SHF.L.U32 R77, R80, 0x10, RZ ;  /* 0x00000010504d7819 */ /* 0x000fe200000006ff */
[----:B------:R-:W-:-:S02]  /*0b20*/  IMAD.U32 R78, R90, 0x10000, RZ ;  /* 0x000100005a4e7824 */ /* 0x000fc400078e00ff */
[----:B------:R-:W-:Y:S01]  /*0b30*/  FADD.FTZ R60, R60, R79 ;  /* 0x0000004f3c3c7221 */ /* 0x000fe20000010000 */
[-C--:B------:R-:W-:Y:S01]  /*0b40*/  FFMA.FTZ R88, R6, R79.reuse, R83 ;  /* 0x0000004f06587223 */ /* 0x080fe20000010053 */
[----:B------:R-:W-:Y:S01]  /*0b50*/  FFMA.FTZ R72, R3, R79, R72 ;  /* 0x0000004f03487223 */ /* 0x000fe20000010048 */
[----:B------:R-:W-:Y:S01]  /*0b60*/  FADD.FTZ R92, -R118, R77 ;  /* 0x0000004d765c7221 */ /* 0x000fe20000010100 */
[----:B------:R-:W-:Y:S02]  /*0b70*/  IMAD.U32 R79, R87, 0x10000, RZ ;  /* 0x00010000574f7824 */ /* 0x000fe400078e00ff */
[----:B------:R-:W-:Y:S01]  /*0b80*/  FMUL.FTZ R87, R127, R76 ;  /* 0x0000004c7f577220 */ /* 0x000fe20000410000 */
[----:B------:R-:W-:Y:S01]  /*0b90*/  SHF.L.U32 R81, R81, 0x10, RZ ;  /* 0x0000001051517819 */ /* 0x000fe200000006ff */
[----:B------:R-:W-:Y:S01]  /*0ba0*/  FMUL.FTZ R80, R11, R78 ;  /* 0x0000004e0b507220 */ /* 0x000fe20000410000 */
[----:B------:R-:W-:Y:S01]  /*0bb0*/  SHF.L.U32 R76, R128, 0x10, RZ ;  /* 0x00000010804c7819 */ /* 0x000fe200000006ff */
[----:B------:R-:W-:Y:S01]  /*0bc0*/  FMUL.FTZ R92, R127, R92 ;  /* 0x0000005c7f5c7220 */ /* 0x000fe20000410000 */
[----:B------:R-:W-:Y:S01]  /*0bd0*/  SHF.L.U32 R77, R94, 0x10, RZ ;  /* 0x000000105e4d7819 */ /* 0x000fe200000006ff */
[----:B------:R-:W-:Y:S01]  /*0be0*/  FMUL.FTZ R83, R12, R81 ;  /* 0x000000510c537220 */ /* 0x000fe20000410000 */
[----:B------:R-:W-:-:S02]  /*0bf0*/  IMAD.U32 R82, R119, 0x10000, RZ ;  /* 0x0001000077527824 */ /* 0x000fc400078e00ff */
[----:B------:R-:W-:Y:S01]  /*0c00*/  FADD.FTZ R61, R61, R76 ;  /* 0x0000004c3d3d7221 */ /* 0x000fe20000010000 */
[-C--:B------:R-:W-:Y:S01]  /*0c10*/  FFMA.FTZ R89, R7, R76.reuse, R80 ;  /* 0x0000004c07597223 */ /* 0x080fe20000010050 */
[----:B------:R-:W-:Y:S01]  /*0c20*/  FFMA.FTZ R73, R92, R76, R73 ;  /* 0x0000004c5c497223 */ /* 0x000fe20000010049 */
[----:B------:R-:W-:Y:S01]  /*0c30*/  FADD.FTZ R94, -R118, R77 ;  /* 0x0000004d765e7221 */ /* 0x000fe20000010100 */
[----:B------:R-:W-:Y:S01]  /*0c40*/  FADD.FTZ R76, RZ, R88 ;  /* 0x00000058ff4c7221 */ /* 0x000fe20000010000 */
[----:B------:R-:W-:Y:S01]  /*0c50*/  FFMA.FTZ R77, R3, R88, RZ ;  /* 0x00000058034d7223 */ /* 0x000fe200000100ff */
[----:B------:R-:W-:Y:S01]  /*0c60*/  FADD.FTZ R62, R62, R79 ;  /* 0x0000004f3e3e7221 */ /* 0x000fe20000010000 */
[-C--:B------:R-:W-:Y:S01]  /*0c70*/  FFMA.FTZ R90, R8, R79.reuse, R83 ;  /* 0x0000004f085a7223 */ /* 0x080fe20000010053 */
[----:B------:R-:W-:Y:S01]  /*0c80*/  FFMA.FTZ R74, R87, R79, R74 ;  /* 0x0000004f574a7223 */ /* 0x000fe2000001004a */
[----:B------:R-:W-:Y:S01]  /*0c90*/  SHF.L.U32 R80, R126, 0x10, RZ ;  /* 0x000000107e507819 */ /* 0x000fe200000006ff */
[----:B------:R-:W-:Y:S01]  /*0ca0*/  FADD.FTZ R37, R37, R78 ;  /* 0x0000004e25257221 */ /* 0x000fe20000010000 */
[----:B------:R-:W-:Y:S01]  /*0cb0*/  FFMA.FTZ R49, R92, R78, R49 ;  /* 0x0000004e5c317223 */ /* 0x000fe20000010031 */
[----:B------:R-:W-:Y:S01]  /*0cc0*/  FMUL.FTZ R78, R13, R82 ;  /* 0x000000520d4e7220 */ /* 0x000fe20000410000 */
[----:B------:R-:W-:Y:S01]  /*0cd0*/  FADD.FTZ R79, R76, R89 ;  /* 0x000000594c4f7221 */ /* 0x000fe20000010000 */
[----:B------:R-:W-:Y:S01]  /*0ce0*/  FFMA.FTZ R76, R92, R89, R77 ;  /* 0x000000595c4c7223 */ /* 0x000fe2000001004d */
[----:B------:R-:W-:Y:S01]  /*0cf0*/  FADD.FTZ R36, R36, R91 ;  /* 0x0000005b24247221 */ /* 0x000fe20000010000 */
[----:B------:R-:W-:Y:S01]  /*0d00*/  FFMA.FTZ R48, R3, R91, R48 ;  /* 0x0000005b03307223 */ /* 0x000fe20000010030 */
[----:B------:R-:W-:Y:S01]  /*0d10*/  FFMA.FTZ R91, R9, R80, R78 ;  /* 0x00000050095b7223 */ /* 0x000fe2000001004e */
[----:B------:R-:W-:Y:S01]  /*0d20*/  FMUL.FTZ R94, R127, R94 ;  /* 0x0000005e7f5e7220 */ /* 0x000fe20000410000 */
[----:B------:R-:W-:Y:S01]  /*0d30*/  FADD.FTZ R78, R79, R90 ;  /* 0x0000005a4f4e7221 */ /* 0x000fe20000010000 */
[C---:B------:R-:W-:Y:S01]  /*0d40*/  FFMA.FTZ R76, R87.reuse, R90, R76 ;  /* 0x0000005a574c7223 */ /* 0x040fe2000001004c */
[----:B------:R-:W-:Y:S01]  /*0d50*/  FADD.FTZ R38, R38, R81 ;  /* 0x0000005126267221 */ /* 0x000fe20000010000 */
[----:B------:R-:W-:Y:S01]  /*0d60*/  FFMA.FTZ R50, R87, R81, R50 ;  /* 0x0000005157327223 */ /* 0x000fe20000010032 */
[----:B------:R-:W-:Y:S01]  /*0d70*/  FADD.FTZ R63, R63, R80 ;  /* 0x000000503f3f7221 */ /* 0x000fe20000010000 */
[C---:B------:R-:W-:Y:S01]  /*0d80*/  FFMA.FTZ R75, R94.reuse, R80, R75 ;  /* 0x000000505e4b7223 */ /* 0x040fe2000001004b */
[----:B------:R-:W-:Y:S01]  /*0d90*/  FADD.FTZ R39, R39, R82 ;  /* 0x0000005227277221 */ /* 0x000fe20000010000 */
[----:B------:R-:W-:Y:S01]  /*0da0*/  FFMA.FTZ R51, R94, R82, R51 ;  /* 0x000000525e337223 */ /* 0x000fe20000010033 */
[----:B------:R-:W-:Y:S01]  /*0db0*/  FADD.FTZ R119, R78, R91 ;  /* 0x0000005b4e777221 */ /* 0x000fe20000010000 */
[----:B------:R-:W-:-:S07]  /*0dc0*/  FFMA.FTZ R128, R94, R91, R76 ;  /* 0x0000005b5e807223 */ /* 0x000fce000001004c */
.L_x_2:
[----:B------:R-:W-:Y:S05]  /*0dd0*/  BSYNC B0 ;  /* 0x0000000000007941 */ /* 0x000fea0003800000 */
.L_x_1:
[----:B------:R-:W-:Y:S04]  /*0de0*/  BSSY B0, `(.L_x_3) ;  /* 0x000004f000007945 */ /* 0x000fe80003800000 */
[----:B------:R-:W-:Y:S05]  /*0df0*/  @!P3 BRA `(.L_x_4) ;  /* 0x000000040034b947 */ /* 0x000fea0003800000 */
        /* <DEDUP_REMOVED lines=14> */
[----:B------:R-:W-:Y:S02]  /*0ee0*/  IADD3 R129, R129, 0x80, RZ ;  /* 0x0000008081817810 */ /* 0x000fe40007ffe0ff */
[----:B--2---:R-:W-:Y:S02]  /*0ef0*/  SHF.L.U32 R97, R76, 0x10, RZ ;  /* 0x000000104c617819 */ /* 0x004fe400000006ff */
[----:B------:R-:W-:Y:S02]  /*0f00*/  SHF.R.U32.HI R102, RZ, 0x10, R77 ;  /* 0x00000010ff667819 */ /* 0x000fe4000001164d */
[----:B---3--:R-:W-:Y:S02]  /*0f10*/  MOV R93, R80 ;  /* 0x00000050005d7202 */ /* 0x008fe40000000f00 */
[----:B------:R-:W-:Y:S01]  /*0f20*/  SHF.R.U64 R131, R80, 0x10, R81 ;  /* 0x0000001050837819 */ /* 0x000fe20000001251 */
[----:B----4-:R-:W-:-:S04]  /*0f30*/  IMAD.MOV.U32 R80, RZ, RZ, R78 ;  /* 0x000000ffff507224 */ /* 0x010fc800078e004e */
[----:B------:R-:W-:Y:S01]  /*0f40*/  IMAD.U32 R99, R80, 0x10000, RZ ;  /* 0x0001000050637824 */ /* 0x000fe200078e00ff */
[----:B------:R-:W-:Y:S02]  /*0f50*/  SHF.R.U64 R80, R76, 0x10, R77 ;  /* 0x000000104c507819 */ /* 0x000fe4000000124d */
[----:B------:R-:W-:Y:S02]  /*0f60*/  SHF.L.U32 R77, R77, 0x10, RZ ;  /* 0x000000104d4d7819 */ /* 0x000fe400000006ff */
[----:B------:R-:W-:Y:S01]  /*0f70*/  SHF.R.U64 R98, R78, 0x10, R79 ;  /* 0x000000104e627819 */ /* 0x000fe2000000124f */
[C---:B------:R-:W-:Y:S01]  /*0f80*/  FADD.FTZ R78, -R118.reuse, R97 ;  /* 0x00000061764e7221 */ /* 0x040fe20000010100 */
[----:B------:R-:W-:Y:S01]  /*0f90*/  MOV R95, R81 ;  /* 0x00000051005f7202 */ /* 0x000fe20000000f00 */
[----:B------:R-:W-:Y:S01]  /*0fa0*/  FADD.FTZ R76, -R118, R77 ;  /* 0x0000004d764c7221 */ /* 0x000fe20000010100 */
[----:B------:R-:W-:Y:S02]  /*0fb0*/  SHF.R.U32.HI R130, RZ, 0x10, R81 ;  /* 0x00000010ff827819 */ /* 0x000fe40000011651 */
[----:B------:R-:W-:-:S02]  /*0fc0*/  MOV R81, R79 ;  /* 0x0000004f00517202 */ /* 0x000fc40000000f00 */
[----:B------:R-:W-:Y:S01]  /*0fd0*/  SHF.R.U32.HI R126, RZ, 0x10, R79 ;  /* 0x00000010ff7e7819 */ /* 0x000fe2000001164f */
[----:B0-----:R-:W-:Y:S01]  /*0fe0*/  FMUL.FTZ R83, R18, R99 ;  /* 0x0000006312537220 */ /* 0x001fe20000410000 */
[----:B------:R-:W-:Y:S01]  /*0ff0*/  SHF.L.U32 R79, R93, 0x10, RZ ;  /* 0x000000105d4f7819 */ /* 0x000fe200000006ff */
[----:B-----5:R-:W-:Y:S01]  /*1000*/  FMUL.FTZ R93, R127, R78 ;  /* 0x0000004e7f5d7220 */ /* 0x020fe20000410000 */
[----:B------:R-:W-:Y:S01]  /*1010*/  SHF.L.U32 R77, R80, 0x10, RZ ;  /* 0x00000010504d7819 */ /* 0x000fe200000006ff */
[----:B------:R-:W-:Y:S02]  /*1020*/  IMAD.U32 R78, R98, 0x10000, RZ ;  /* 0x00010000624e7824 */ /* 0x000fe400078e00ff */
[----:B------:R-:W-:Y:S01]  /*1030*/  FADD.FTZ R56, R56, R79 ;  /* 0x0000004f38387221 */ /* 0x000fe20000010000 */
[-C--:B------:R-:W-:Y:S01]  /*1040*/  FFMA.FTZ R96, R14, R79.reuse, R83 ;  /* 0x0000004f0e607223 */ /* 0x080fe20000010053 */
[----:B------:R-:W-:Y:S01]  /*1050*/  FFMA.FTZ R68, R93, R79, R68 ;  /* 0x0000004f5d447223 */ /* 0x000fe20000010044 */
[----:B------:R-:W-:Y:S01]  /*1060*/  FADD.FTZ R100, -R118, R77 ;  /* 0x0000004d76647221 */ /* 0x000fe20000010100 */
[----:B------:R-:W-:Y:S01]  /*1070*/  SHF.L.U32 R79, R95, 0x10, RZ ;  /* 0x000000105f4f7819 */ /* 0x000fe200000006ff */
[----:B------:R-:W-:Y:S01]  /*1080*/  FMUL.FTZ R95, R127, R76 ;  /* 0x0000004c7f5f7220 */ /* 0x000fe20000410000 */
[----:B------:R-:W-:Y:S01]  /*1090*/  SHF.L.U32 R76, R131, 0x10, RZ ;  /* 0x00000010834c7819 */ /* 0x000fe200000006ff */
[----:B------:R-:W-:-:S02]  /*10a0*/  IMAD.U32 R81, R81, 0x10000, RZ ;  /* 0x0001000051517824 */ /* 0x000fc400078e00ff */
[----:B------:R-:W-:Y:S01]  /*10b0*/  FMUL.FTZ R80, R19, R78 ;  /* 0x0000004e13507220 */ /* 0x000fe20000410000 */
[----:B------:R-:W-:Y:S01]  /*10c0*/  FMUL.FTZ R100, R127, R100 ;  /* 0x000000647f647220 */ /* 0x000fe20000410000 */
[----:B------:R-:W-:Y:S02]  /*10d0*/  IMAD.U32 R77, R102, 0x10000, RZ ;  /* 0x00010000664d7824 */ /* 0x000fe400078e00ff */
[----:B------:R-:W-:Y:S01]  /*10e0*/  FMUL.FTZ R83, R20, R81 ;  /* 0x0000005114537220 */ /* 0x000fe20000410000 */
[----:B------:R-:W-:Y:S01]  /*10f0*/  FADD.FTZ R57, R57, R76 ;  /* 0x0000004c39397221 */ /* 0x000fe20000010000 */
[-C--:B------:R-:W-:Y:S01]  /*1100*/  FFMA.FTZ R97, R15, R76.reuse, R80 ;  /* 0x0000004c0f617223 */ /* 0x080fe20000010050 */
[----:B------:R-:W-:Y:S01]  /*1110*/  FFMA.FTZ R69, R100, R76, R69 ;  /* 0x0000004c64457223 */ /* 0x000fe20000010045 */
[----:B------:R-:W-:Y:S01]  /*1120*/  SHF.L.U32 R82, R126, 0x10, RZ ;  /* 0x000000107e527819 */ /* 0x000fe200000006ff */
[----:B------:R-:W-:Y:S01]  /*1130*/  FADD.FTZ R102, -R118, R77 ;  /* 0x0000004d76667221 */ /* 0x000fe20000010100 */
[----:B------:R-:W-:Y:S01]  /*1140*/  FADD.FTZ R76, R119, R96 ;  /* 0x00000060774c7221 */ /* 0x000fe20000010000 */
[----:B------:R-:W-:Y:S01]  /*1150*/  FFMA.FTZ R77, R93, R96, R128 ;  /* 0x000000605d4d7223 */ /* 0x000fe20000010080 */
        /* <DEDUP_REMOVED lines=23> */
.L_x_4:
[----:B------:R-:W-:Y:S05]  /*12d0*/  BSYNC B0 ;  /* 0x0000000000007941 */ /* 0x000fea0003800000 */
.L_x_3:
[----:B------:R-:W-:Y:S04]  /*12e0*/  BSSY B0, `(.L_x_5) ;  /* 0x000004e000007945 */ /* 0x000fe80003800000 */
[----:B------:R-:W-:Y:S05]  /*12f0*/  @!P2 BRA `(.L_x_6) ;  /* 0x000000040030a947 */ /* 0x000fea0003800000 */
[----:B------:R-:W0:Y:S01]  /*1300*/  LDC.64 R80, c[0x0][0x2b8] ;  /* 0x0000ae00ff507b82 */ /* 0x000e220000000a00 */
[----:B------:R-:W-:-:S07]  /*1310*/  LEA R76, P1, R129, UR12, 0x3 ;  /* 0x0000000c814c7c11 */ /* 0x000fce000f8218ff */
[----:B------:R-:W1:Y:S01]  /*1320*/  LDC.64 R78, c[0x0][0x2c0] ;  /* 0x0000b000ff4e7b82 */ /* 0x000e620000000a00 */
[----:B------:R-:W-:-:S06]  /*1330*/  LEA.HI.X R77, R129, UR13, RZ, 0x3, P1 ;  /* 0x0000000d814d7c11 */ /* 0x000fcc00088f1cff */
        /* <DEDUP_REMOVED lines=10> */
[----:B--2---:R-:W-:Y:S02]  /*13e0*/  SHF.R.U32.HI R107, RZ, 0x10, R77 ;  /* 0x00000010ff6b7819 */ /* 0x004fe4000001164d */
[----:B------:R-:W-:Y:S01]  /*13f0*/  SHF.L.U32 R105, R77, 0x10, RZ ;  /* 0x000000104d697819 */ /* 0x000fe200000006ff */
[----:B---3--:R-:W-:Y:S01]  /*1400*/  IMAD.MOV.U32 R101, RZ, RZ, R80 ;  /* 0x000000ffff657224 */ /* 0x008fe200078e0050 */
[--C-:B------:R-:W-:Y:S02]  /*1410*/  SHF.R.U64 R130, R80, 0x10, R81.reuse ;  /* 0x0000001050827819 */ /* 0x100fe40000001251 */
[----:B------:R-:W-:Y:S02]  /*1420*/  MOV R103, R81 ;  /* 0x0000005100677202 */ /* 0x000fe40000000f00 */
[----:B------:R-:W-:Y:S02]  /*1430*/  SHF.R.U32.HI R129, RZ, 0x10, R81 ;  /* 0x00000010ff817819 */ /* 0x000fe40000011651 */
[----:B----4-:R-:W-:Y:S01]  /*1440*/  MOV R80, R78 ;  /* 0x0000004e00507202 */ /* 0x010fe20000000f00 */
[--C-:B------:R-:W-:Y:S01]  /*1450*/  IMAD.MOV.U32 R81, RZ, RZ, R79.reuse ;  /* 0x000000ffff517224 */ /* 0x100fe200078e004f */
[----:B------:R-:W-:-:S02]  /*1460*/  SHF.R.U64 R106, R78, 0x10, R79 ;  /* 0x000000104e6a7819 */ /* 0x000fc4000000124f */
[----:B------:R-:W-:Y:S02]  /*1470*/  SHF.R.U32.HI R126, RZ, 0x10, R79 ;  /* 0x00000010ff7e7819 */ /* 0x000fe4000001164f */
[C---:B------:R-:W-:Y:S02]  /*1480*/  SHF.R.U64 R78, R76.reuse, 0x10, R77 ;  /* 0x000000104c4e7819 */ /* 0x040fe4000000124d */
[----:B------:R-:W-:Y:S01]  /*1490*/  SHF.L.U32 R79, R76, 0x10, RZ ;  /* 0x000000104c4f7819 */ /* 0x000fe200000006ff */
[----:B------:R-:W-:Y:S01]  /*14a0*/  IMAD.U32 R77, R101, 0x10000, RZ ;  /* 0x00010000654d7824 */ /* 0x000fe200078e00ff */
[----:B------:R-:W-:Y:S01]  /*14b0*/  SHF.L.U32 R101, R78, 0x10, RZ ;  /* 0x000000104e657819 */ /* 0x000fe200000006ff */
[----:B0-----:R-:W-:Y:S02]  /*14c0*/  IMAD.U32 R83, R80, 0x10000, RZ ;  /* 0x0001000050537824 */ /* 0x001fe400078e00ff */
[C---:B------:R-:W-:Y:S02]  /*14d0*/  FADD.FTZ R76, -R118.reuse, R79 ;  /* 0x0000004f764c7221 */ /* 0x040fe40000010100 */
[----:B------:R-:W-:Y:S01]  /*14e0*/  FADD.FTZ R108, -R118, R101 ;  /* 0x00000065766c7221 */ /* 0x000fe20000010100 */
[----:B------:R-:W-:Y:S01]  /*14f0*/  FMUL.FTZ R79, R26, R83 ;  /* 0x000000531a4f7220 */ /* 0x000fe20000410000 */
[----:B-----5:R-:W-:Y:S01]  /*1500*/  FMUL.FTZ R101, R127, R76 ;  /* 0x0000004c7f657220 */ /* 0x020fe20000410000 */
[----:B------:R-:W-:Y:S01]  /*1510*/  FADD.FTZ R78, -R118, R105 ;  /* 0x00000069764e7221 */ /* 0x000fe20000010100 */
[----:B------:R-:W-:Y:S01]  /*1520*/  FADD.FTZ R52, R52, R77 ;  /* 0x0000004d34347221 */ /* 0x000fe20000010000 */
[-C--:B------:R-:W-:Y:S01]  /*1530*/  FFMA.FTZ R104, R22, R77.reuse, R79 ;  /* 0x0000004d16687223 */ /* 0x080fe2000001004f */
[----:B------:R-:W-:Y:S01]  /*1540*/  FFMA.FTZ R64, R101, R77, R64 ;  /* 0x0000004d65407223 */ /* 0x000fe20000010040 */
[----:B------:R-:W-:Y:S01]  /*1550*/  SHF.L.U32 R77, R103, 0x10, RZ ;  /* 0x00000010674d7819 */ /* 0x000fe200000006ff */
[----:B------:R-:W-:Y:S01]  /*1560*/  FMUL.FTZ R103, R127, R78 ;  /* 0x0000004e7f677220 */ /* 0x000fe20000410000 */
[----:B------:R-:W-:Y:S01]  /*1570*/  SHF.L.U32 R81, R81, 0x10, RZ ;  /* 0x0000001051517819 */ /* 0x000fe200000006ff */
[----:B------:R-:W-:Y:S01]  /*1580*/  IMAD.U32 R78, R106, 0x10000, RZ ;  /* 0x000100006a4e7824 */ /* 0x000fe200078e00ff */
[----:B------:R-:W-:Y:S01]  /*1590*/  SHF.L.U32 R76, R130, 0x10, RZ ;  /* 0x00000010824c7819 */ /* 0x000fe200000006ff */
[----:B------:R-:W-:-:S02]  /*15a0*/  FMUL.FTZ R108, R127, R108 ;  /* 0x0000006c7f6c7220 */ /* 0x000fc40000410000 */
[----:B------:R-:W-:Y:S01]  /*15b0*/  FMUL.FTZ R80, R27, R78 ;  /* 0x0000004e1b507220 */ /* 0x000fe20000410000 */
[----:B------:R-:W-:Y:S01]  /*15c0*/  FMUL.FTZ R79, R84, R81 ;  /* 0x00000051544f7220 */ /* 0x000fe20000410000 */
[----:B------:R-:W-:Y:S01]  /*15d0*/  SHF.L.U32 R82, R126, 0x10, RZ ;  /* 0x000000107e527819 */ /* 0x000fe200000006ff */
[----:B------:R-:W-:Y:S01]  /*15e0*/  FADD.FTZ R53, R53, R76 ;  /* 0x0000004c35357221 */ /* 0x000fe20000010000 */
[-C--:B------:R-:W-:Y:S01]  /*15f0*/  FFMA.FTZ R105, R23, R76.reuse, R80 ;  /* 0x0000004c17697223 */ /* 0x080fe20000010050 */
[----:B------:R-:W-:Y:S01]  /*1600*/  FFMA.FTZ R65, R108, R76, R65 ;  /* 0x0000004c6c417223 */ /* 0x000fe20000010041 */
[----:B------:R-:W-:Y:S01]  /*1610*/  SHF.L.U32 R107, R107, 0x10, RZ ;  /* 0x000000106b6b7819 */ /* 0x000fe200000006ff */
[----:B------:R-:W-:Y:S01]  /*1620*/  FADD.FTZ R54, R54, R77 ;  /* 0x0000004d36367221 */ /* 0x000fe20000010000 */
[-C--:B------:R-:W-:Y:S01]  /*1630*/  FFMA.FTZ R106, R24, R77.reuse, R79 ;  /* 0x0000004d186a7223 */ /* 0x080fe2000001004f */
[----:B------:R-:W-:Y:S01]  /*1640*/  FFMA.FTZ R66, R103, R77, R66 ;  /* 0x0000004d67427223 */ /* 0x000fe20000010042 */
[----:B------:R-:W-:Y:S01]  /*1650*/  FADD.FTZ R76, R119, R104 ;  /* 0x00000068774c7221 */ /* 0x000fe20000010000 */
[----:B------:R-:W-:Y:S01]  /*1660*/  FFMA.FTZ R77, R101, R104, R128 ;  /* 0x00000068654d7223 */ /* 0x000fe20000010080 */
[----:B------:R-:W-:Y:S01]  /*1670*/  FADD.FTZ R29, R29, R78 ;  /* 0x0000004e1d1d7221 */ /* 0x000fe20000010000 */
[----:B------:R-:W-:Y:S01]  /*1680*/  FFMA.FTZ R41, R108, R78, R41 ;  /* 0x0000004e6c297223 */ /* 0x000fe20000010029 */
[----:B------:R-:W-:-:S02]  /*1690*/  IMAD.U32 R80, R129, 0x10000, RZ ;  /* 0x0001000081507824 */ /* 0x000fc400078e00ff */
[----:B------:R-:W-:Y:S01]  /*16a0*/  FMUL.FTZ R78, R85, R82 ;  /* 0x00000052554e7220 */ /* 0x000fe20000410000 */
[----:B------:R-:W-:Y:S01]  /*16b0*/  FADD.FTZ R79, R76, R105 ;  /* 0x000000694c4f7221 */ /* 0x000fe20000010000 */
[----:B------:R-:W-:Y:S01]  /*16c0*/  FADD.FTZ R116, -R118, R107 ;  /* 0x0000006b76747221 */ /* 0x000fe20000010100 */
[----:B------:R-:W-:Y:S01]  /*16d0*/  FFMA.FTZ R76, R108, R105, R77 ;  /* 0x000000696c4c7223 */ /* 0x000fe2000001004d */
[----:B------:R-:W-:Y:S01]  /*16e0*/  FFMA.FTZ R107, R25, R80, R78 ;  /* 0x00000050196b7223 */ /* 0x000fe2000001004e */
[----:B------:R-:W-:Y:S01]  /*16f0*/  FADD.FTZ R78, R79, R106 ;  /* 0x0000006a4f4e7221 */ /* 0x000fe20000010000 */
[----:B------:R-:W-:Y:S01]  /*1700*/  FMUL.FTZ R116, R127, R116 ;  /* 0x000000747f747220 */ /* 0x000fe20000410000 */
[----:B------:R-:W-:Y:S01]  /*1710*/  FFMA.FTZ R76, R103, R106, R76 ;  /* 0x0000006a674c7223 */ /* 0x000fe2000001004c */
[----:B------:R-:W-:Y:S01]  /*1720*/  FADD.FTZ R28, R28, R83 ;  /* 0x000000531c1c7221 */ /* 0x000fe20000010000 */
[----:B------:R-:W-:Y:S01]  /*1730*/  FFMA.FTZ R40, R101, R83, R40 ;  /* 0x0000005365287223 */ /* 0x000fe20000010028 */
        /* <DEDUP_REMOVED lines=8> */
.L_x_6:
[----:B------:R-:W-:Y:S05]  /*17c0*/  BSYNC B0 ;  /* 0x0000000000007941 */ /* 0x000fea0003800000 */
.L_x_5:
[----:B------:R-:W-:Y:S01]  /*17d0*/  SHF.R.U32.HI R76, RZ, 0x5, R0 ;  /* 0x00000005ff4c7819 */ /* 0x000fe20000011600 */
[----:B------:R-:W-:Y:S01]  /*17e0*/  UMOV UR6, 0xffffffff ;  /* 0xffffffff00067882 */ /* 0x000fe20000000000 */
[----:B------:R-:W-:Y:S02]  /*17f0*/  ISETP.GE.AND P1, PT, R5, UR9, PT ;  /* 0x0000000905007c0c */ /* 0x000fe4000bf26270 */
[----:B------:R-:W-:Y:S02]  /*1800*/  LOP3.LUT R77, R76, 0x7fffffc, RZ, 0xc0, !PT ;  /* 0x07fffffc4c4d7812 */ /* 0x000fe400078ec0ff */
[----:B------:R-:W-:Y:S02]  /*1810*/  LOP3.LUT P5, RZ, R0, 0x1f, RZ, 0xc0, !PT ;  /* 0x0000001f00ff7812 */ /* 0x000fe400078ac0ff */
[----:B------:R-:W-:Y:S02]  /*1820*/  @!P0 IADD3 R77, R77, 0x4, RZ ;  /* 0x000000044d4d8810 */ /* 0x000fe40007ffe0ff */
[----:B------:R-:W-:Y:S01]  /*1830*/  P2R R126, PR, RZ, 0x2 ;  /* 0x00000002ff7e7803 */ /* 0x000fe20000000000 */
[----:B------:R-:W-:Y:S08]  /*1840*/  BRA.DIV UR6, `(.L_x_7) ;  /* 0x0000001606287947 */ /* 0x000ff0000b800000 */
[----:B------:R-:W0:Y:S04]  /*1850*/  SHFL.DOWN PT, R78, R119, 0x10, 0x1f ;  /* 0x0a001f00774e7f89 */ /* 0x000e2800000e0000 */
[----:B------:R-:W1:Y:S01]  /*1860*/  SHFL.DOWN PT, R79, R128, 0x10, 0x1f ;  /* 0x0a001f00804f7f89 */ /* 0x000e6200000e0000 */
[----:B0-----:R-:W-:Y:S01]  /*1870*/  FADD.FTZ R78, R78, R119 ;  /* 0x000000774e4e7221 */ /* 0x001fe20000010000 */
[----:B-1----:R-:W-:-:S04]  /*1880*/  FADD.FTZ R79, R79, R128 ;  /* 0x000000804f4f7221 */ /* 0x002fc80000010000 */
        /* <DEDUP_REMOVED lines=12> */
[----:B------:R0:W1:Y:S04]  /*1950*/  SHFL.DOWN PT, R118, R119, 0x1, 0x1f ;  /* 0x08201f0077767f89 */ /* 0x00006800000e0000 */
[----:B------:R0:W2:Y:S02]  /*1960*/  SHFL.DOWN PT, R79, R78, 0x1, 0x1f ;  /* 0x08201f004e4f7f89 */ /* 0x0000a400000e0000 */
.L_x_34:
[----:B------:R-:W3:Y:S01]  /*1970*/  S2R R81, SR_CgaCtaId ;  /* 0x0000000000517919 */ /* 0x000ee20000008800 */
[----:B------:R-:W-:Y:S01]  /*1980*/  MOV R80, 0x400 ;  /* 0x0000040000507802 */ /* 0x000fe20000000f00 */
[----:B------:R-:W-:Y:S01]  /*1990*/  UISETP.NE.AND UP0, UPT, UR15, URZ, UPT ;  /* 0x0000003f0f00728c */ /* 0x000fe2000bf05270 */
[----:B------:R-:W-:Y:S01]  /*19a0*/  @!P5 LOP3.LUT R76, R76, 0x3, RZ, 0xc0, !PT ;  /* 0x000000034c4cd812 */ /* 0x000fe200078ec0ff */
[----:B-1----:R-:W-:Y:S01]  /*19b0*/  FADD.FTZ R118, R119, R118 ;  /* 0x0000007677767221 */ /* 0x002fe20000010000 */
[----:B0-2---:R-:W-:Y:S02]  /*19c0*/  FADD.FTZ R119, R78, R79 ;  /* 0x0000004f4e777221 */ /* 0x005fe40000010000 */
[----:B------:R-:W-:Y:S02]  /*19d0*/  @!P5 IADD3 R76, R77, R76, RZ ;  /* 0x0000004c4d4cd210 */ /* 0x000fe40007ffe0ff */
[----:B------:R-:W-:Y:S01]  /*19e0*/  PLOP3.LUT P1, PT, PT, PT, UP0, 0x80, 0x0 ;  /* 0x000000000000781c */ /* 0x000fe20003f2f008 */
[----:B------:R-:W-:Y:S05]  /*19f0*/  WARPSYNC.ALL ;  /* 0x0000000000007948 */ /* 0x000fea0003800000 */
[----:B------:R-:W-:Y:S01]  /*1a00*/  BSSY B0, `(.L_x_8) ;  /* 0x000005e000007945 */ /* 0x000fe20003800000 */
[----:B---3--:R-:W-:-:S04]  /*1a10*/  LEA R80, R81, R80, 0x18 ;  /* 0x0000005051507211 */ /* 0x008fc800078ec0ff */
[----:B------:R-:W-:Y:S01]  /*1a20*/  LEA R129, R77, R80, 0x3 ;  /* 0x000000504d817211 */ /* 0x000fe200078e18ff */
[----:B------:R-:W-:-:S05]  /*1a30*/  @!P5 IMAD R128, R76, 0x8, R80 ;  /* 0x000000084c80d824 */ /* 0x000fca00078e0250 */
[----:B------:R-:W-:Y:S01]  /*1a40*/  @!P5 STS.64 [R128+0x1800], R118 ;  /* 0x001800768000d388 */ /* 0x000fe20000000a00 */
[----:B------:R-:W-:Y:S06]  /*1a50*/  BAR.SYNC.DEFER_BLOCKING 0x0 ;  /* 0x0000000000007b1d */ /* 0x000fec0000010000 */
[----:B------:R-:W0:Y:S04]  /*1a60*/  LDS.128 R76, [R129+0x1800] ;  /* 0x00180000814c7984 */ /* 0x000e280000000c00 */
[----:B------:R-:W1:Y:S01]  /*1a70*/  LDS.128 R80, [R129+0x1810] ;  /* 0x0018100081507984 */ /* 0x000e620000000c00 */
[----:B0-----:R-:W-:Y:S01]  /*1a80*/  FADD.FTZ R131, RZ, R76 ;  /* 0x0000004cff837221 */ /* 0x001fe20000010000 */
[----:B------:R-:W-:-:S03]  /*1a90*/  FADD.FTZ R76, RZ, R77 ;  /* 0x0000004dff4c7221 */ /* 0x000fc60000010000 */
[----:B------:R-:W-:Y:S01]  /*1aa0*/  FADD.FTZ R131, R78, R131 ;  /* 0x000000834e837221 */ /* 0x000fe20000010000 */
[----:B------:R-:W-:-:S03]  /*1ab0*/  FADD.FTZ R76, R79, R76 ;  /* 0x0000004c4f4c7221 */ /* 0x000fc60000010000 */
[----:B-1----:R-:W-:Y:S01]  /*1ac0*/  FADD.FTZ R131, R131, R80 ;  /* 0x0000005083837221 */ /* 0x002fe20000010000 */
[----:B------:R-:W-:-:S03]  /*1ad0*/  FADD.FTZ R76, R76, R81 ;  /* 0x000000514c4c7221 */ /* 0x000fc60000010000 */
[----:B------:R-:W-:Y:S01]  /*1ae0*/  FADD.FTZ R82, R82, R131 ;  /* 0x0000008352527221 */ /* 0x000fe20000010000 */
[----:B------:R-:W-:-:S03]  /*1af0*/  FADD.FTZ R76, R83, R76 ;  /* 0x0000004c534c7221 */ /* 0x000fc60000010000 */
[----:B------:R-:W-:Y:S01]  /*1b00*/  FMUL.FTZ R82, R82, UR14 ;  /* 0x0000000e52527c20 */ /* 0x000fe20008410000 */
[----:B------:R-:W-:-:S04]  /*1b10*/  FMUL.FTZ R118, R76, UR14 ;  /* 0x0000000e4c767c20 */ /* 0x000fc80008410000 */
[----:B------:R-:W-:Y:S01]  /*1b20*/  FSEL R119, R82, RZ, !P1 ;  /* 0x000000ff52777208 */ /* 0x000fe20004800000 */
[----:B------:R-:W-:Y:S06]  /*1b30*/  @!P4 BRA `(.L_x_9) ;  /* 0x000000040028c947 */ /* 0x000fec0003800000 */
[----:B------:R-:W-:Y:S01]  /*1b40*/  ISETP.NE.U32.AND P5, PT, RZ, UR10, PT ;  /* 0x0000000aff007c0c */ /* 0x000fe2000bfa5070 */
[-CC-:B------:R-:W-:Y:S01]  /*1b50*/  FFMA.FTZ R77, R3, R118.reuse, R119.reuse ;  /* 0x00000076034d7223 */ /* 0x180fe20000010077 */
[-CC-:B------:R-:W-:Y:S01]  /*1b60*/  FFMA.FTZ R78, R92, R118.reuse, R119.reuse ;  /* 0x000000765c4e7223 */ /* 0x180fe20000010077 */
[-C--:B------:R-:W-:Y:S01]  /*1b70*/  FFMA.FTZ R80, R94, R118.reuse, R119 ;  /* 0x000000765e507223 */ /* 0x080fe20000010077 */
[----:B------:R-:W-:Y:S01]  /*1b80*/  ISETP.NE.AND.EX P5, PT, RZ, UR11, PT, P5 ;  /* 0x0000000bff007c0c */ /* 0x000fe2000bfa5350 */
[----:B------:R-:W-:Y:S01]  /*1b90*/  FADD.FTZ R76, R88, -R77 ;  /* 0x8000004d584c7221 */ /* 0x000fe20000010000 */
[----:B------:R-:W-:Y:S01]  /*1ba0*/  FFMA.FTZ R79, R87, R118, R119 ;  /* 0x00000076574f7223 */ /* 0x000fe20000010077 */
[----:B------:R-:W-:Y:S01]  /*1bb0*/  FADD.FTZ R78, R89, -R78 ;  /* 0x8000004e594e7221 */ /* 0x000fe20000010000 */
[----:B------:R-:W-:Y:S01]  /*1bc0*/  FADD.FTZ R128, R91, -R80 ;  /* 0x800000505b807221 */ /* 0x000fe20000010000 */
[C---:B-----5:R-:W-:Y:S01]  /*1bd0*/  FMUL.FTZ R80, R127.reuse, R76 ;  /* 0x0000004c7f507220 */ /* 0x060fe20000410000 */
[----:B------:R-:W-:Y:S01]  /*1be0*/  FADD.FTZ R82, R90, -R79 ;  /* 0x8000004f5a527221 */ /* 0x000fe20000010000 */
[C---:B------:R-:W-:Y:S01]  /*1bf0*/  FMUL.FTZ R81, R127.reuse, R78 ;  /* 0x0000004e7f517220 */ /* 0x040fe20000410000 */
[C---:B------:R-:W-:Y:S01]  /*1c00*/  FMUL.FTZ R128, R127.reuse, R128 ;  /* 0x000000807f807220 */ /* 0x040fe20000410000 */
[----:B------:R-:W-:Y:S01]  /*1c10*/  ISETP.NE.U32.AND P6, PT, RZ, UR16, PT ;  /* 0x00000010ff007c0c */ /* 0x000fe2000bfc5070 */
[----:B------:R-:W-:-:S03]  /*1c20*/  FMUL.FTZ R82, R127, R82 ;  /* 0x000000527f527220 */ /* 0x000fc60000410000 */
[----:B------:R-:W-:Y:S01]  /*1c30*/  @P5 MOV R76, R114 ;  /* 0x00000072004c5202 */ /* 0x000fe20000000f00 */
[--C-:B------:R-:W-:Y:S01]  /*1c40*/  @P5 IMAD.MOV.U32 R78, RZ, RZ, R115.reuse ;  /* 0x000000ffff4e5224 */ /* 0x100fe200078e0073 */
[--C-:B------:R-:W-:Y:S02]  /*1c50*/  @P5 SHF.R.U64 R79, R114, 0x10, R115.reuse ;  /* 0x00000010724f5819 */ /* 0x100fe40000001273 */
[----:B------:R-:W-:Y:S02]  /*1c60*/  @P5 SHF.R.U32.HI R83, RZ, 0x10, R115 ;  /* 0x00000010ff535819 */ /* 0x000fe40000011673 */
[----:B------:R-:W-:Y:S02]  /*1c70*/  @P5 SHF.L.U32 R77, R76, 0x10, RZ ;  /* 0x000000104c4d5819 */ /* 0x000fe400000006ff */
[----:B------:R-:W-:Y:S01]  /*1c80*/  @P5 SHF.L.U32 R76, R79, 0x10, RZ ;  /* 0x000000104f4c5819 */ /* 0x000fe200000006ff */
[----:B------:R-:W-:Y:S01]  /*1c90*/  @P5 IMAD.U32 R79, R78, 0x10000, RZ ;  /* 0x000100004e4f5824 */ /* 0x000fe200078e00ff */
[----:B------:R-:W-:Y:S01]  /*1ca0*/  @P5 SHF.L.U32 R83, R83, 0x10, RZ ;  /* 0x0000001053535819 */ /* 0x000fe200000006ff */
[----:B------:R-:W-:Y:S01]  /*1cb0*/  @P5 FADD.FTZ R80, R80, R77 ;  /* 0x0000004d50505221 */ /* 0x000fe20000010000 */
[----:B------:R-:W-:Y:S01]  /*1cc0*/  ISETP.NE.AND.EX P6, PT, RZ, UR17, PT, P6 ;  /* 0x00000011ff007c0c */ /* 0x000fe2000bfc5360 */
[----:B------:R-:W-:Y:S01]  /*1cd0*/  @P5 FADD.FTZ R81, R81, R76 ;  /* 0x0000004c51515221 */ /* 0x000fe20000010000 */
[----:B------:R-:W-:Y:S01]  /*1ce0*/  @P5 FADD.FTZ R82, R82, R79 ;  /* 0x0000004f52525221 */ /* 0x000fe20000010000 */
[----:B------:R-:W-:Y:S01]  /*1cf0*/  @P5 FADD.FTZ R128, R128, R83 ;  /* 0x0000005380805221 */ /* 0x000fe20000010000 */
[----:B------:R-:W-:Y:S01]  /*1d00*/  ISETP.NE.U32.AND P5, PT, RZ, UR16, PT ;  /* 0x00000010ff007c0c */ /* 0x000fe2000bfa5070 */
[----:B------:R-:W0:Y:S01]  /*1d10*/  LDC.64 R78, c[0x0][0x2f8] ;  /* 0x0000be00ff4e7b82 */ /* 0x000e220000000a00 */
[----:B------:R-:W1:Y:S02]  /*1d20*/  F2F.BF16.F32 R133, R81 ;  /* 0x0000005100857304 */ /* 0x000e640000202000 */
[----:B------:R-:W-:-:S06]  /*1d30*/  ISETP.NE.AND.EX P5, PT, RZ, UR17, PT, P5 ;  /* 0x00000011ff007c0c */ /* 0x000fcc000bfa5350 */
[----:B------:R-:W2:Y:S07]  /*1d40*/  F2F.BF16.F32 R132, R128 ;  /* 0x0000008000847304 */ /* 0x000eae0000202000 */
[----:B------:R-:W-:Y:S01]  /*1d50*/  @P5 F2FP.BF16.F32.PACK_AB R76, RZ, R80 ;  /* 0x00000050ff4c523e */ /* 0x000fe200000010ff */
[----:B------:R-:W3:Y:S01]  /*1d60*/  F2F.BF16.F32 R130, R82 ;  /* 0x0000005200827304 */ /* 0x000ee20000202000 */
[----:B------:R-:W-:Y:S02]  /*1d70*/  @P5 F2FP.BF16.F32.PACK_AB R77, RZ, R81 ;  /* 0x00000051ff4d523e */ /* 0x000fe400000010ff */
[----:B------:R-:W-:-:S02]  /*1d80*/  @P5 F2FP.BF16.F32.PACK_AB R83, RZ, R82 ;  /* 0x00000052ff53523e */ /* 0x000fc400000010ff */
[----:B------:R-:W-:Y:S02]  /*1d90*/  @P5 F2FP.BF16.F32.PACK_AB R129, RZ, R128 ;  /* 0x00000080ff81523e */ /* 0x000fe400000010ff */
[----:B------:R-:W-:Y:S01]  /*1da0*/  @P5 PRMT R109, R76, 0x7610, R109 ;  /* 0x000076104c6d5816 */ /* 0x000fe2000000006d */
[----:B------:R-:W4:Y:S01]  /*1db0*/  F2F.BF16.F32 R131, R80 ;  /* 0x0000005000837304 */ /* 0x000f220000202000 */
[----:B------:R-:W-:Y:S01]  /*1dc0*/  @P5 PRMT R117, R77, 0x7610, R117 ;  /* 0x000076104d755816 */ /* 0x000fe20000000075 */
[----:B-1----:R-:W-:Y:S01]  /*1dd0*/  IMAD.WIDE.U32 R76, R133, 0x10000, RZ ;  /* 0x00010000854c7825 */ /* 0x002fe200078e00ff */
[----:B------:R-:W-:Y:S02]  /*1de0*/  @P5 PRMT R120, R83, 0x7610, R120 ;  /* 0x0000761053785816 */ /* 0x000fe40000000078 */
[----:B------:R-:W-:Y:S01]  /*1df0*/  @P5 PRMT R121, R129, 0x7610, R121 ;  /* 0x0000761081795816 */ /* 0x000fe20000000079 */
[----:B0-----:R-:W-:Y:S01]  /*1e00*/  IMAD.WIDE.U32 R78, R86, 0x8, R78 ;  /* 0x00000008564e7825 */ /* 0x001fe200078e004e */
[----:B------:R-:W-:-:S02]  /*1e10*/  ISETP.NE.U32.AND P5, PT, RZ, UR18, PT ;  /* 0x00000012ff007c0c */ /* 0x000fc4000bfa5070 */
[----:B--2---:R-:W-:Y:S02]  /*1e20*/  SHF.L.U32 R81, R132, 0x10, RZ ;  /* 0x0000001084517819 */ /* 0x004fe400000006ff */
[----:B------:R-:W-:Y:S02]  /*1e30*/  ISETP.NE.AND.EX P5, PT, RZ, UR19, PT, P5 ;  /* 0x00000013ff007c0c */ /* 0x000fe4000bfa5350 */
[----:B---3--:R-:W-:Y:S02]  /*1e40*/  LOP3.LUT R77, R77, R81, R130, 0xfe, !PT ;  /* 0x000000514d4d7212 */ /* 0x008fe400078efe82 */
[----:B----4-:R-:W-:Y:S01]  /*1e50*/  LOP3.LUT R76, R76, R131, RZ, 0xfc, !PT ;  /* 0x000000834c4c7212 */ /* 0x010fe200078efcff */
[----:B------:R-:W-:Y:S08]  /*1e60*/  @!P6 BRA `(.L_x_10) ;  /* 0x000000000020e947 */ /* 0x000ff00003800000 */
[----:B------:R-:W0:Y:S01]  /*1e70*/  LDC.64 R80, c[0x0][0x308] ;  /* 0x0000c200ff507b82 */ /* 0x000e220000000a00 */
[----:B------:R-:W-:Y:S02]  /*1e80*/  LOP3.LUT R82, R117, 0xffff, RZ, 0xc0, !PT ;  /* 0x0000ffff75527812 */ /* 0x000fe400078ec0ff */
[----:B------:R-:W-:-:S03]  /*1e90*/  PRMT R129, R120, 0x5410, R121 ;  /* 0x0000541078817816 */ /* 0x000fc60000000079 */
[----:B------:R-:W-:-:S05]  /*1ea0*/  IMAD.WIDE.U32 R82, R82, 0x10000, RZ ;  /* 0x0001000052527825 */ /* 0x000fca00078e00ff */
[----:B------:R-:W-:Y:S02]  /*1eb0*/  LOP3.LUT R83, R129, R83, RZ, 0xfc, !PT ;  /* 0x0000005381537212 */ /* 0x000fe400078efcff */
[----:B------:R-:W-:Y:S01]  /*1ec0*/  LOP3.LUT R82, R82, 0xffff, R109, 0xf8, !PT ;  /* 0x0000ffff52527812 */ /* 0x000fe200078ef86d */
[----:B0-----:R-:W-:-:S05]  /*1ed0*/  IMAD.WIDE.U32 R80, R86, 0x8, R80 ;  /* 0x0000000856507825 */ /* 0x001fca00078e0050 */
[----:B------:R0:W-:Y:S02]  /*1ee0*/  STG.E.64 desc[UR4][R80.64], R82 ;  /* 0x0000005250007986 */ /* 0x0001e4000c101b04 */
.L_x_10:
[----:B------:R1:W-:Y:S01]  /*1ef0*/  STG.E.64 desc[UR4][R78.64], R76 ;  /* 0x0000004c4e007986 */ /* 0x0003e2000c101b04 */
[----:B------:R-:W-:Y:S02]  /*1f00*/  @P5 PRMT R122, R131, 0x7610, R122 ;  /* 0x00007610837a5816 */ /* 0x000fe4000000007a */
[----:B------:R-:W-:Y:S02]  /*1f10*/  @P5 PRMT R123, R133, 0x7610, R123 ;  /* 0x00007610857b5816 */ /* 0x000fe4000000007b */
[----:B------:R-:W-:Y:S02]  /*1f20*/  @P5 PRMT R124, R130, 0x7610, R124 ;  /* 0x00007610827c5816 */ /* 0x000fe4000000007c */
[----:B------:R-:W-:Y:S01]  /*1f30*/  @P5 PRMT R125, R132, 0x7610, R125 ;  /* 0x00007610847d5816 */ /* 0x000fe2000000007d */
[----:B------:R-:W-:Y:S06]  /*1f40*/  @!P5 BRA `(.L_x_11) ;  /* 0x000000000020d947 */ /* 0x000fec0003800000 */
[----:B-1----:R-:W-:Y:S02]  /*1f50*/  LOP3.LUT R78, R123, 0xffff, RZ, 0xc0, !PT ;  /* 0x0000ffff7b4e7812 */ /* 0x002fe400078ec0ff */
[----:B------:R-:W-:Y:S02]  /*1f60*/  LEA R76, P5, R86, UR18, 0x3 ;  /* 0x00000012564c7c11 */ /* 0x000fe4000f8a18ff */
[----:B0-----:R-:W-:Y:S01]  /*1f70*/  PRMT R81, R124, 0x5410, R125 ;  /* 0x000054107c517816 */ /* 0x001fe2000000007d */
[----:B------:R-:W-:Y:S01]  /*1f80*/  IMAD.WIDE.U32 R78, R78, 0x10000, RZ ;  /* 0x000100004e4e7825 */ /* 0x000fe200078e00ff */
[----:B------:R-:W-:-:S04]  /*1f90*/  LEA.HI.X R77, R86, UR19, RZ, 0x3, P5 ;  /* 0x00000013564d7c11 */ /* 0x000fc8000a8f1cff */
[----:B------:R-:W-:Y:S02]  /*1fa0*/  LOP3.LUT R79, R81, R79, RZ, 0xfc, !PT ;  /* 0x0000004f514f7212 */ /* 0x000fe400078efcff */
[----:B------:R-:W-:-:S05]  /*1fb0*/  LOP3.LUT R78, R78, 0xffff, R122, 0xf8, !PT ;  /* 0x0000ffff4e4e7812 */ /* 0x000fca00078ef87a */
[----:B------:R2:W-:Y:S02]  /*1fc0*/  STG.E.64 desc[UR4][R76.64], R78 ;  /* 0x0000004e4c007986 */ /* 0x0005e4000c101b04 */
.L_x_11:
[----:B------:R-:W-:-:S07]  /*1fd0*/  VIADD R86, R86, 0x80 ;  /* 0x0000008056567836 */ /* 0x000fce0000000000 */
.L_x_9:
[----:B------:R-:W-:Y:S05]  /*1fe0*/  BSYNC B0 ;  /* 0x0000000000007941 */ /* 0x000fea0003800000 */
.L_x_8:
[----:B------:R-:W-:Y:S04]  /*1ff0*/  BSSY B0, `(.L_x_12) ;  /* 0x000004c000007945 */ /* 0x000fe80003800000 */
[----:B------:R-:W-:Y:S05]  /*2000*/  @!P3 BRA `(.L_x_13) ;  /* 0x000000040028b947 */ /* 0x000fea0003800000 */
[----:B------:R-:W-:Y:S01]  /*2010*/  ISETP.NE.U32.AND P5, PT, RZ, UR10, PT ;  /* 0x0000000aff007c0c */ /* 0x000fe2000bfa5070 */
[-CC-:B-12---:R-:W-:Y:S01]  /*2020*/  FFMA.FTZ R77, R93, R118.reuse, R119.reuse ;  /* 0x000000765d4d7223 */ /* 0x186fe20000010077 */
[-CC-:B------:R-:W-:Y:S01]  /*2030*/  FFMA.FTZ R78, R100, R118.reuse, R119.reuse ;  /* 0x00000076644e7223 */ /* 0x180fe20000010077 */
[-C--:B0-----:R-:W-:Y:S01]  /*2040*/  FFMA.FTZ R80, R102, R118.reuse, R119 ;  /* 0x0000007666507223 */ /* 0x081fe20000010077 */
        /* <DEDUP_REMOVED lines=11> */
[----:B------:R-:W-:Y:S02]  /*2100*/  @P5 MOV R76, R112 ;  /* 0x00000070004c5202 */ /* 0x000fe40000000f00 */
[--C-:B------:R-:W-:Y:S02]  /*2110*/  @P5 SHF.R.U64 R79, R112, 0x10, R113.reuse ;  /* 0x00000010704f5819 */ /* 0x100fe40000001271 */
[----:B------:R-:W-:Y:S01]  /*2120*/  @P5 MOV R78, R113 ;  /* 0x00000071004e5202 */ /* 0x000fe20000000f00 */
[----:B------:R-:W-:Y:S01]  /*2130*/  @P5 IMAD.U32 R77, R76, 0x10000, RZ ;  /* 0x000100004c4d5824 */ /* 0x000fe200078e00ff */
[----:B------:R-:W-:Y:S02]  /*2140*/  @P5 SHF.R.U32.HI R83, RZ, 0x10, R113 ;  /* 0x00000010ff535819 */ /* 0x000fe40000011671 */
[----:B------:R-:W-:Y:S01]  /*2150*/  @P5 SHF.L.U32 R76, R79, 0x10, RZ ;  /* 0x000000104f4c5819 */ /* 0x000fe200000006ff */
[----:B------:R-:W-:Y:S01]  /*2160*/  @P5 FADD.FTZ R80, R80, R77 ;  /* 0x0000004d50505221 */ /* 0x000fe20000010000 */
[----:B------:R-:W-:Y:S01]  /*2170*/  @P5 SHF.L.U32 R79, R78, 0x10, RZ ;  /* 0x000000104e4f5819 */ /* 0x000fe200000006ff */
[----:B------:R-:W-:Y:S01]  /*2180*/  @P5 IMAD.U32 R83, R83, 0x10000, RZ ;  /* 0x0001000053535824 */ /* 0x000fe200078e00ff */
[----:B------:R-:W-:Y:S01]  /*2190*/  ISETP.NE.AND.EX P6, PT, RZ, UR17, PT, P6 ;  /* 0x00000011ff007c0c */ /* 0x000fe2000bfc5360 */
[----:B------:R-:W-:-:S02]  /*21a0*/  @P5 FADD.FTZ R81, R81, R76 ;  /* 0x0000004c51515221 */ /* 0x000fc40000010000 */
        /* <DEDUP_REMOVED lines=10> */
[----:B------:R-:W-:-:S02]  /*2250*/  @P5 PRMT R121, R129, 0x7610, R121 ;  /* 0x0000761081795816 */ /* 0x000fc40000000079 */
[----:B------:R-:W-:Y:S02]  /*2260*/  @P5 F2FP.BF16.F32.PACK_AB R77, RZ, R81 ;  /* 0x00000051ff4d523e */ /* 0x000fe400000010ff */
[----:B------:R-:W-:Y:S01]  /*2270*/  @P5 F2FP.BF16.F32.PACK_AB R83, RZ, R82 ;  /* 0x00000052ff53523e */ /* 0x000fe200000010ff */
[----:B------:R-:W4:Y:S01]  /*2280*/  F2F.BF16.F32 R129, R80 ;  /* 0x0000005000817304 */ /* 0x000f220000202000 */
[----:B------:R-:W-:Y:S01]  /*2290*/  @P5 PRMT R109, R76, 0x7610, R109 ;  /* 0x000076104c6d5816 */ /* 0x000fe2000000006d */
[----:B0-----:R-:W-:Y:S01]  /*22a0*/  IMAD.WIDE.U32 R78, R86, 0x8, R78 ;  /* 0x00000008564e7825 */ /* 0x001fe200078e004e */
[----:B------:R-:W-:Y:S02]  /*22b0*/  @P5 PRMT R117, R77, 0x7610, R117 ;  /* 0x000076104d755816 */ /* 0x000fe40000000075 */
[----:B------:R-:W-:Y:S01]  /*22c0*/  @P5 PRMT R120, R83, 0x7610, R120 ;  /* 0x0000761053785816 */ /* 0x000fe20000000078 */
[----:B-1----:R-:W-:Y:S01]  /*22d0*/  IMAD.WIDE.U32 R76, R132, 0x10000, RZ ;  /* 0x00010000844c7825 */ /* 0x002fe200078e00ff */
        /* <DEDUP_REMOVED lines=14> */
.L_x_14:
        /* <DEDUP_REMOVED lines=14> */
.L_x_15:
[----:B------:R-:W-:-:S07]  /*24a0*/  IADD3 R86, R86, 0x80, RZ ;  /* 0x0000008056567810 */ /* 0x000fce0007ffe0ff */
.L_x_13:
[----:B------:R-:W-:Y:S05]  /*24b0*/  BSYNC B0 ;  /* 0x0000000000007941 */ /* 0x000fea0003800000 */
.L_x_12:
[----:B------:R-:W-:Y:S04]  /*24c0*/  BSSY B0, `(.L_x_16) ;  /* 0x000004b000007945 */ /* 0x000fe80003800000 */
[----:B------:R-:W-:Y:S05]  /*24d0*/  @!P2 BRA `(.L_x_17) ;  /* 0x000000040024a947 */ /* 0x000fea0003800000 */
[----:B------:R-:W-:Y:S01]  /*24e0*/  ISETP.NE.U32.AND P5, PT, RZ, UR10, PT ;  /* 0x0000000aff007c0c */ /* 0x000fe2000bfa5070 */
[-CC-:B-12---:R-:W-:Y:S01]  /*24f0*/  FFMA.FTZ R76, R108, R118.reuse, R119.reuse ;  /* 0x000000766c4c7223 */ /* 0x186fe20000010077 */
[-CC-:B------:R-:W-:Y:S01]  /*2500*/  FFMA.FTZ R77, R101, R118.reuse, R119.reuse ;  /* 0x00000076654d7223 */ /* 0x180fe20000010077 */
[-CC-:B------:R-:W-:Y:S01]  /*2510*/  FFMA.FTZ R79, R103, R118.reuse, R119.reuse ;  /* 0x00000076674f7223 */ /* 0x180fe20000010077 */
[----:B------:R-:W-:Y:S01]  /*2520*/  ISETP.NE.AND.EX P5, PT, RZ, UR11, PT, P5 ;  /* 0x0000000bff007c0c */ /* 0x000fe2000bfa5350 */
[----:B------:R-:W-:Y:S01]  /*2530*/  FADD.FTZ R76, R105, -R76 ;  /* 0x8000004c694c7221 */ /* 0x000fe20000010000 */
[----:B------:R-:W-:Y:S01]  /*2540*/  FFMA.FTZ R118, R116, R118, R119 ;  /* 0x0000007674767223 */ /* 0x000fe20000010077 */
[----:B------:R-:W-:Y:S02]  /*2550*/  ISETP.NE.U32.AND P6, PT, RZ, UR16, PT ;  /* 0x00000010ff007c0c */ /* 0x000fe4000bfc5070 */
[----:B0----5:R-:W-:Y:S01]  /*2560*/  FMUL.FTZ R81, R127, R76 ;  /* 0x0000004c7f517220 */ /* 0x021fe20000410000 */
[----:B------:R-:W-:Y:S01]  /*2570*/  FADD.FTZ R76, R104, -R77 ;  /* 0x8000004d684c7221 */ /* 0x000fe20000010000 */
[----:B------:R-:W-:Y:S01]  /*2580*/  FADD.FTZ R118, R107, -R118 ;  /* 0x800000766b767221 */ /* 0x000fe20000010000 */
[----:B------:R-:W-:-:S02]  /*2590*/  ISETP.NE.AND.EX P6, PT, RZ, UR17, PT, P6 ;  /* 0x00000011ff007c0c */ /* 0x000fc4000bfc5360 */
[C---:B------:R-:W-:Y:S01]  /*25a0*/  FMUL.FTZ R80, R127.reuse, R76 ;  /* 0x0000004c7f507220 */ /* 0x040fe20000410000 */
[----:B------:R-:W-:Y:S02]  /*25b0*/  FMUL.FTZ R118, R127, R118 ;  /* 0x000000767f767220 */ /* 0x000fe40000410000 */
[--C-:B------:R-:W-:Y:S02]  /*25c0*/  @P5 SHF.R.U64 R78, R110, 0x10, R111.reuse ;  /* 0x000000106e4e5819 */ /* 0x100fe4000000126f */
[----:B------:R-:W-:Y:S02]  /*25d0*/  @P5 MOV R76, R110 ;  /* 0x0000006e004c5202 */ /* 0x000fe40000000f00 */
[----:B------:R-:W-:Y:S01]  /*25e0*/  @P5 SHF.R.U32.HI R83, RZ, 0x10, R111 ;  /* 0x00000010ff535819 */ /* 0x000fe2000001166f */
[----:B------:R-:W-:Y:S02]  /*25f0*/  @P5 IMAD.U32 R78, R78, 0x10000, RZ ;  /* 0x000100004e4e5824 */ /* 0x000fe400078e00ff */
[----:B------:R-:W-:Y:S01]  /*2600*/  @P5 IMAD.U32 R77, R76, 0x10000, RZ ;  /* 0x000100004c4d5824 */ /* 0x000fe200078e00ff */
[----:B------:R-:W-:Y:S01]  /*2610*/  @P5 SHF.L.U32 R83, R83, 0x10, RZ ;  /* 0x0000001053535819 */ /* 0x000fe200000006ff */
[----:B------:R-:W-:Y:S01]  /*2620*/  @P5 FADD.FTZ R81, R81, R78 ;  /* 0x0000004e51515221 */ /* 0x000fe20000010000 */
[----:B------:R-:W-:Y:S01]  /*2630*/  FADD.FTZ R78, R106, -R79 ;  /* 0x8000004f6a4e7221 */ /* 0x000fe20000010000 */
[----:B------:R-:W-:Y:S01]  /*2640*/  @P5 MOV R79, R111 ;  /* 0x0000006f004f5202 */ /* 0x000fe20000000f00 */
[----:B------:R-:W-:Y:S01]  /*2650*/  @P5 FADD.FTZ R80, R80, R77 ;  /* 0x0000004d50505221 */ /* 0x000fe20000010000 */
[----:B------:R-:W-:Y:S01]  /*2660*/  @P5 FADD.FTZ R118, R118, R83 ;  /* 0x0000005376765221 */ /* 0x000fe20000010000 */
[----:B------:R-:W-:Y:S01]  /*2670*/  FMUL.FTZ R82, R127, R78 ;  /* 0x0000004e7f527220 */ /* 0x000fe20000410000 */
[----:B------:R-:W-:Y:S01]  /*2680*/  @P5 SHF.L.U32 R79, R79, 0x10, RZ ;  /* 0x000000104f4f5819 */ /* 0x000fe200000006ff */
[----:B------:R0:W1:Y:S04]  /*2690*/  F2F.BF16.F32 R130, R81 ;  /* 0x0000005100827304 */ /* 0x0000680000202000 */
[----:B------:R-:W-:Y:S01]  /*26a0*/  @P5 FADD.FTZ R82, R82, R79 ;  /* 0x0000004f52525221 */ /* 0x000fe20000010000 */
[----:B------:R-:W-:Y:S01]  /*26b0*/  ISETP.NE.U32.AND P5, PT, RZ, UR16, PT ;  /* 0x00000010ff007c0c */ /* 0x000fe2000bfa5070 */
[----:B------:R-:W2:Y:S02]  /*26c0*/  LDC.64 R78, c[0x0][0x2f8] ;  /* 0x0000be00ff4e7b82 */ /* 0x000ea40000000a00 */
[----:B------:R-:W3:Y:S01]  /*26d0*/  F2F.BF16.F32 R128, R118 ;  /* 0x0000007600807304 */ /* 0x000ee20000202000 */
[----:B------:R-:W-:-:S07]  /*26e0*/  ISETP.NE.AND.EX P5, PT, RZ, UR17, PT, P5 ;  /* 0x00000011ff007c0c */ /* 0x000fce000bfa5350 */
[----:B------:R-:W-:Y:S06]  /*26f0*/  F2F.BF16.F32 R127, R82 ;  /* 0x00000052007f7304 */ /* 0x000fec0000202000 */
[----:B------:R-:W-:Y:S02]  /*2700*/  @P5 F2FP.BF16.F32.PACK_AB R76, RZ, R80 ;  /* 0x00000050ff4c523e */ /* 0x000fe400000010ff */
[----:B------:R-:W4:Y:S01]  /*2710*/  F2F.BF16.F32 R119, R80 ;  /* 0x0000005000777304 */ /* 0x000f220000202000 */
[----:B0-----:R-:W-:Y:S02]  /*2720*/  @P5 F2FP.BF16.F32.PACK_AB R81, RZ, R81 ;  /* 0x00000051ff51523e */ /* 0x001fe400000010ff */
[----:B------:R-:W-:-:S02]  /*2730*/  @P5 F2FP.BF16.F32.PACK_AB R77, RZ, R82 ;  /* 0x00000052ff4d523e */ /* 0x000fc400000010ff */
[----:B------:R-:W-:Y:S01]  /*2740*/  @P5 PRMT R109, R76, 0x7610, R109 ;  /* 0x000076104c6d5816 */ /* 0x000fe2000000006d */
[----:B--2---:R-:W-:Y:S01]  /*2750*/  IMAD.WIDE.U32 R78, R86, 0x8, R78 ;  /* 0x00000008564e7825 */ /* 0x004fe200078e004e */
[----:B------:R-:W-:Y:S02]  /*2760*/  @P5 PRMT R117, R81, 0x7610, R117 ;  /* 0x0000761051755816 */ /* 0x000fe40000000075 */
[----:B------:R-:W-:Y:S01]  /*2770*/  @P5 PRMT R120, R77, 0x7610, R120 ;  /* 0x000076104d785816 */ /* 0x000fe20000000078 */
[----:B-1----:R-:W-:Y:S01]  /*2780*/  IMAD.WIDE.U32 R76, R130, 0x10000, RZ ;  /* 0x00010000824c7825 */ /* 0x002fe200078e00ff */
[----:B------:R-:W-:-:S03]  /*2790*/  @P5 F2FP.BF16.F32.PACK_AB R83, RZ, R118 ;  /* 0x00000076ff53523e */ /* 0x000fc600000010ff */
[----:B---3--:R-:W-:Y:S01]  /*27a0*/  IMAD.U32 R81, R128, 0x10000, RZ ;  /* 0x0001000080517824 */ /* 0x008fe200078e00ff */
[----:B------:R-:W-:Y:S02]  /*27b0*/  @P5 PRMT R121, R83, 0x7610, R121 ;  /* 0x0000761053795816 */ /* 0x000fe40000000079 */
[----:B----4-:R-:W-:Y:S02]  /*27c0*/  LOP3.LUT R76, R76, R119, RZ, 0xfc, !PT ;  /* 0x000000774c4c7212 */ /* 0x010fe400078efcff */
[----:B------:R-:W-:Y:S02]  /*27d0*/  LOP3.LUT R77, R77, R81, R127, 0xfe, !PT ;  /* 0x000000514d4d7212 */ /* 0x000fe400078efe7f */
[----:B------:R-:W-:Y:S01]  /*27e0*/  ISETP.NE.U32.AND P5, PT, RZ, UR18, PT ;  /* 0x00000012ff007c0c */ /* 0x000fe2000bfa5070 */
[----:B------:R-:W-:-:S12]  /*27f0*/  @!P6 BRA `(.L_x_18) ;  /* 0x000000000020e947 */ /* 0x000fd80003800000 */
        /* <DEDUP_REMOVED lines=8> */
.L_x_18:
[----:B------:R3:W-:Y:S01]  /*2880*/  STG.E.64 desc[UR4][R78.64], R76 ;  /* 0x0000004c4e007986 */ /* 0x0007e2000c101b04 */
[----:B------:R-:W-:-:S13]  /*2890*/  ISETP.NE.AND.EX P5, PT, RZ, UR19, PT, P5 ;  /* 0x00000013ff007c0c */ /* 0x000fda000bfa5350 */
[----:B------:R-:W-:Y:S02]  /*28a0*/  @P5 PRMT R122, R119, 0x7610, R122 ;  /* 0x00007610777a5816 */ /* 0x000fe4000000007a */
[----:B------:R-:W-:Y:S02]  /*28b0*/  @P5 PRMT R123, R130, 0x7610, R123 ;  /* 0x00007610827b5816 */ /* 0x000fe4000000007b */
[----:B------:R-:W-:Y:S02]  /*28c0*/  @P5 PRMT R124, R127, 0x7610, R124 ;  /* 0x000076107f7c5816 */ /* 0x000fe4000000007c */
[----:B------:R-:W-:Y:S01]  /*28d0*/  @P5 PRMT R125, R128, 0x7610, R125 ;  /* 0x00007610807d5816 */ /* 0x000fe2000000007d */
[----:B---3--:R-:W-:Y:S06]  /*28e0*/  @!P5 BRA `(.L_x_17) ;  /* 0x000000000020d947 */ /* 0x008fec0003800000 */
[----:B------:R-:W-:Y:S02]  /*28f0*/  LOP3.LUT R76, R123, 0xffff, RZ, 0xc0, !PT ;  /* 0x0000ffff7b4c7812 */ /* 0x000fe400078ec0ff */
[----:B------:R-:W-:Y:S02]  /*2900*/  LEA R78, P5, R86, UR18, 0x3 ;  /* 0x00000012564e7c11 */ /* 0x000fe4000f8a18ff */
[----:B0-----:R-:W-:Y:S01]  /*2910*/  PRMT R81, R124, 0x5410, R125 ;  /* 0x000054107c517816 */ /* 0x001fe2000000007d */
[----:B------:R-:W-:Y:S01]  /*2920*/  IMAD.WIDE.U32 R76, R76, 0x10000, RZ ;  /* 0x000100004c4c7825 */ /* 0x000fe200078e00ff */
[----:B------:R-:W-:-:S04]  /*2930*/  LEA.HI.X R79, R86, UR19, RZ, 0x3, P5 ;  /* 0x00000013564f7c11 */ /* 0x000fc8000a8f1cff */
[----:B------:R-:W-:Y:S02]  /*2940*/  LOP3.LUT R77, R81, R77, RZ, 0xfc, !PT ;  /* 0x0000004d514d7212 */ /* 0x000fe400078efcff */
[----:B------:R-:W-:-:S05]  /*2950*/  LOP3.LUT R76, R76, 0xffff, R122, 0xf8, !PT ;  /* 0x0000ffff4c4c7812 */ /* 0x000fca00078ef87a */
[----:B------:R3:W-:Y:S02]  /*2960*/  STG.E.64 desc[UR4][R78.64], R76 ;  /* 0x0000004c4e007986 */ /* 0x0007e4000c101b04 */
.L_x_17:
[----:B------:R-:W-:Y:S05]  /*2970*/  BSYNC B0 ;  /* 0x0000000000007941 */ /* 0x000fea0003800000 */
.L_x_16:
[----:B------:R-:W-:Y:S02]  /*2980*/  ISETP.NE.AND P5, PT, R126, RZ, PT ;  /* 0x000000ff7e00720c */ /* 0x000fe40003fa5270 */
[----:B0-----:R-:W-:-:S11]  /*2990*/  SEL R80, RZ, 0x1, P0 ;  /* 0x00000001ff507807 */ /* 0x001fd60000000000 */
[----:B------:R-:W-:Y:S05]  /*29a0*/  @!P5 BRA `(.L_x_19) ;  /* 0xffffffdc0088d947 */ /* 0x000fea000383ffff */
.L_x_0:
[----:B------:R-:W0:Y:S01]  /*29b0*/  S2R R0, SR_TID.X ;  /* 0x0000000000007919 */ /* 0x000e220000002100 */
[----:B------:R-:W0:Y:S01]  /*29c0*/  S2UR UR6, SR_CTAID.X ;  /* 0x00000000000679c3 */ /* 0x000e220000002500 */
[----:B------:R-:W-:Y:S01]  /*29d0*/  BSSY B0, `(.L_x_20) ;  /* 0x0000013000007945 */ /* 0x000fe20003800000 */
[C---:B0-----:R-:W-:Y:S02]  /*29e0*/  LEA.HI R3, R0.reuse, UR6, RZ, 0x19 ;  /* 0x0000000600037c11 */ /* 0x041fe4000f8fc8ff */
[----:B------:R-:W-:-:S03]  /*29f0*/  LOP3.LUT R11, R0, 0x7f, RZ, 0xc0, !PT ;  /* 0x0000007f000b7812 */ /* 0x000fc600078ec0ff */
[----:B------:R-:W-:-:S05]  /*2a00*/  IMAD R2, R3, R2, RZ ;  /* 0x0000000203027224 */ /* 0x000fca00078e02ff */
[----:B------:R-:W-:Y:S01]  /*2a10*/  LEA.HI R11, R2, R11, RZ, 0x1e ;  /* 0x0000000b020b7211 */ /* 0x000fe200078ff0ff */
[----:B------:R-:W-:Y:S06]  /*2a20*/  @!P4 BRA `(.L_x_21) ;  /* 0x000000000034c947 */ /* 0x000fec0003800000 */
[----:B------:R-:W0:Y:S08]  /*2a30*/  LDC.64 R2, c[0x0][0x2d0] ;  /* 0x0000b400ff027b82 */ /* 0x000e300000000a00 */
[----:B------:R-:W4:Y:S08]  /*2a40*/  LDC.64 R4, c[0x0][0x2d8] ;  /* 0x0000b600ff047b82 */ /* 0x000f300000000a00 */
[----:B------:R-:W1:Y:S08]  /*2a50*/  LDC.64 R6, c[0x0][0x2e0] ;  /* 0x0000b800ff067b82 */ /* 0x000e700000000a00 */
[----:B-----5:R-:W2:Y:S01]  /*2a60*/  LDC.64 R8, c[0x0][0x2e8] ;  /* 0x0000ba00ff087b82 */ /* 0x020ea20000000a00 */
[----:B0-----:R-:W-:-:S05]  /*2a70*/  IMAD.WIDE.U32 R2, R11, 0x10, R2 ;  /* 0x000000100b027825 */ /* 0x001fca00078e0002 */
[----:B------:R0:W-:Y:S01]  /*2a80*/  STG.E.128 desc[UR4][R2.64], R60 ;  /* 0x0000003c02007986 */ /* 0x0001e2000c101d04 */
[----:B----4-:R-:W-:-:S05]  /*2a90*/  IMAD.WIDE.U32 R4, R11, 0x10, R4 ;  /* 0x000000100b047825 */ /* 0x010fca00078e0004 */
[----:B------:R0:W-:Y:S01]  /*2aa0*/  STG.E.128 desc[UR4][R4.64], R72 ;  /* 0x0000004804007986 */ /* 0x0001e2000c101d04 */
[----:B-1----:R-:W-:-:S05]  /*2ab0*/  IMAD.WIDE.U32 R6, R11, 0x10, R6 ;  /* 0x000000100b067825 */ /* 0x002fca00078e0006 */
[----:B------:R0:W-:Y:S01]  /*2ac0*/  STG.E.128 desc[UR4][R6.64], R36 ;  /* 0x0000002406007986 */ /* 0x0001e2000c101d04 */
[C---:B--2---:R-:W-:Y:S01]  /*2ad0*/  IMAD.WIDE.U32 R8, R11.reuse, 0x10, R8 ;  /* 0x000000100b087825 */ /* 0x044fe200078e0008 */
[----:B------:R-:W-:-:S04]  /*2ae0*/  IADD3 R11, R11, 0x80, RZ ;  /* 0x000000800b0b7810 */ /* 0x000fc80007ffe0ff */
[----:B------:R0:W-:Y:S03]  /*2af0*/  STG.E.128 desc[UR4][R8.64], R48 ;  /* 0x0000003008007986 */ /* 0x0001e6000c101d04 */
.L_x_21:
[----:B------:R-:W-:Y:S05]  /*2b00*/  BSYNC B0 ;  /* 0x0000000000007941 */ /* 0x000fea0003800000 */
.L_x_20:
[----:B------:R-:W-:Y:S04]  /*2b10*/  BSSY B0, `(.L_x_22) ;  /* 0x000000f000007945 */ /* 0x000fe80003800000 */
[----:B------:R-:W-:Y:S05]  /*2b20*/  @!P3 BRA `(.L_x_23) ;  /* 0x000000000034b947 */ /* 0x000fea0003800000 */
[----:B0-----:R-:W0:Y:S08]  /*2b30*/  LDC.64 R2, c[0x0][0x2d0] ;  /* 0x0000b400ff027b82 */ /* 0x001e300000000a00 */
        /* <DEDUP_REMOVED lines=12> */
.L_x_23:
[----:B------:R-:W-:Y:S05]  /*2c00*/  BSYNC B0 ;  /* 0x0000000000007941 */ /* 0x000fea0003800000 */
.L_x_22:
[----:B------:R-:W-:Y:S05]  /*2c10*/  @!P2 EXIT ;  /* 0x000000000000a94d */ /* 0x000fea0003800000 */
[----:B0-----:R-:W0:Y:S08]  /*2c20*/  LDC.64 R2, c[0x0][0x2d0] ;  /* 0x0000b400ff027b82 */ /* 0x001e300000000a00 */
[----:B------:R-:W4:Y:S08]  /*2c30*/  LDC.64 R4, c[0x0][0x2d8] ;  /* 0x0000b600ff047b82 */ /* 0x000f300000000a00 */
[----:B------:R-:W1:Y:S08]  /*2c40*/  LDC.64 R6, c[0x0][0x2e0] ;  /* 0x0000b800ff067b82 */ /* 0x000e700000000a00 */
[----:B-----5:R-:W2:Y:S01]  /*2c50*/  LDC.64 R8, c[0x0][0x2e8] ;  /* 0x0000ba00ff087b82 */ /* 0x020ea20000000a00 */
[----:B0-----:R-:W-:-:S05]  /*2c60*/  IMAD.WIDE.U32 R2, R11, 0x10, R2 ;  /* 0x000000100b027825 */ /* 0x001fca00078e0002 */
[----:B------:R-:W-:Y:S01]  /*2c70*/  STG.E.128 desc[UR4][R2.64], R52 ;  /* 0x0000003402007986 */ /* 0x000fe2000c101d04 */
[----:B----4-:R-:W-:-:S05]  /*2c80*/  IMAD.WIDE.U32 R4, R11, 0x10, R4 ;  /* 0x000000100b047825 */ /* 0x010fca00078e0004 */
[----:B------:R-:W-:Y:S01]  /*2c90*/  STG.E.128 desc[UR4][R4.64], R64 ;  /* 0x0000004004007986 */ /* 0x000fe2000c101d04 */
[----:B-1----:R-:W-:-:S05]  /*2ca0*/  IMAD.WIDE.U32 R6, R11, 0x10, R6 ;  /* 0x000000100b067825 */ /* 0x002fca00078e0006 */
[----:B------:R-:W-:Y:S01]  /*2cb0*/  STG.E.128 desc[UR4][R6.64], R28 ;  /* 0x0000001c06007986 */ /* 0x000fe2000c101d04 */
[----:B--2---:R-:W-:-:S05]  /*2cc0*/  IMAD.WIDE.U32 R8, R11, 0x10, R8 ;  /* 0x000000100b087825 */ /* 0x004fca00078e0008 */
[----:B------:R-:W-:Y:S01]  /*2cd0*/  STG.E.128 desc[UR4][R8.64], R40 ;  /* 0x0000002808007986 */ /* 0x000fe2000c101d04 */
[----:B------:R-:W-:Y:S05]  /*2ce0*/  EXIT ;  /* 0x000000000000794d */ /* 0x000fea0003800000 */
.L_x_7:
[----:B------:R-:W-:Y:S01]  /*2cf0*/  HFMA2.MMA R131, -RZ, RZ, 0, 9.5367431640625e-07 ;  /* 0x00000010ff837435 */ /* 0x000fe200000001ff */
[----:B------:R-:W-:Y:S01]  /*2d00*/  IMAD.MOV.U32 R132, RZ, RZ, R119 ;  /* 0x000000ffff847224 */ /* 0x000fe200078e0077 */
[----:B------:R-:W-:Y:S01]  /*2d10*/  MOV R134, 0x1f ;  /* 0x0000001f00867802 */ /* 0x000fe20000000f00 */
[----:B------:R-:W-:-:S08]  /*2d20*/  IMAD.MOV.U32 R129, RZ, RZ, -0x1 ;  /* 0xffffffffff817424 */ /* 0x000fd000078e00ff */
[----:B-----5:R-:W-:Y:S05]  /*2d30*/  WARPSYNC.COLLECTIVE R129, `(.L_x_24) ;  /* 0x0000000081087348 */ /* 0x020fea0003c00000 */
[----:B------:R0:W1:Y:S02]  /*2d40*/  SHFL.DOWN P1, R130, R132, R131, R134 ;  /* 0x0800008384827389 */ /* 0x0000640000020086 */
[----:B01---5:R-:W-:Y:S01]  /*2d50*/  ENDCOLLECTIVE ;  /* 0x000000000000791b */ /* 0x023fe20003800000 */
.L_x_24:
[----:B------:R-:W-:Y:S02]  /*2d60*/  MOV R132, R128 ;  /* 0x0000008000847202 */ /* 0x000fe40000000f00 */
[----:B------:R-:W-:-:S07]  /*2d70*/  MOV R78, R130 ;  /* 0x00000082004e7202 */ /* 0x000fce0000000f00 */
[----:B------:R-:W-:Y:S05]  /*2d80*/  WARPSYNC.COLLECTIVE R129, `(.L_x_25) ;  /* 0x0000000081087348 */ /* 0x000fea0003c00000 */
[----:B------:R0:W1:Y:S02]  /*2d90*/  SHFL.DOWN P1, R130, R132, R131, R134 ;  /* 0x0800008384827389 */ /* 0x0000640000020086 */
[----:B01----:R-:W-:Y:S01]  /*2da0*/  ENDCOLLECTIVE ;  /* 0x000000000000791b */ /* 0x003fe20003800000 */
.L_x_25:
[----:B------:R-:W-:Y:S01]  /*2db0*/  FADD.FTZ R78, R78, R119 ;  /* 0x000000774e4e7221 */ /* 0x000fe20000010000 */
[----:B------:R-:W-:-:S04]  /*2dc0*/  HFMA2.MMA R131, -RZ, RZ, 0, 4.76837158203125e-07 ;  /* 0x00000008ff837435 */ /* 0x000fc800000001ff */
[----:B------:R-:W-:Y:S01]  /*2dd0*/  MOV R132, R78 ;  /* 0x0000004e00847202 */ /* 0x000fe20000000f00 */
[----:B------:R-:W-:-:S07]  /*2de0*/  IMAD.MOV.U32 R79, RZ, RZ, R130 ;  /* 0x000000ffff4f7224 */ /* 0x000fce00078e0082 */
[----:B------:R-:W-:Y:S05]  /*2df0*/  WARPSYNC.COLLECTIVE R129, `(.L_x_26) ;  /* 0x0000000081087348 */ /* 0x000fea0003c00000 */
[----:B------:R0:W1:Y:S02]  /*2e00*/  SHFL.DOWN P1, R130, R132, R131, R134 ;  /* 0x0800008384827389 */ /* 0x0000640000020086 */
[----:B01----:R-:W-:Y:S01]  /*2e10*/  ENDCOLLECTIVE ;  /* 0x000000000000791b */ /* 0x003fe20003800000 */
.L_x_26:
[----:B------:R-:W-:-:S05]  /*2e20*/  FADD.FTZ R79, R79, R128 ;  /* 0x000000804f4f7221 */ /* 0x000fca0000010000 */
[----:B------:R-:W-:Y:S01]  /*2e30*/  MOV R132, R79 ;  /* 0x0000004f00847202 */ /* 0x000fe20000000f00 */
[----:B------:R-:W-:-:S07]  /*2e40*/  IMAD.MOV.U32 R81, RZ, RZ, R130 ;  /* 0x000000ffff517224 */ /* 0x000fce00078e0082 */
[----:B------:R-:W-:Y:S05]  /*2e50*/  WARPSYNC.COLLECTIVE R129, `(.L_x_27) ;  /* 0x0000000081087348 */ /* 0x000fea0003c00000 */
[----:B------:R0:W1:Y:S02]  /*2e60*/  SHFL.DOWN P1, R130, R132, R131, R134 ;  /* 0x0800008384827389 */ /* 0x0000640000020086 */
[----:B01----:R-:W-:Y:S01]  /*2e70*/  ENDCOLLECTIVE ;  /* 0x000000000000791b */ /* 0x003fe20003800000 */
.L_x_27:
[----:B------:R-:W-:Y:S01]  /*2e80*/  FADD.FTZ R81, R78, R81 ;  /* 0x000000514e517221 */ /* 0x000fe20000010000 */
[----:B------:R-:W-:-:S03]  /*2e90*/  HFMA2.MMA R131, -RZ, RZ, 0, 2.384185791015625e-07 ;  /* 0x00000004ff837435 */ /* 0x000fc600000001ff */
[----:B------:R-:W-:Y:S01]  /*2ea0*/  IMAD.MOV.U32 R132, RZ, RZ, R81 ;  /* 0x000000ffff847224 */ /* 0x000fe200078e0051 */
[----:B------:R-:W-:-:S07]  /*2eb0*/  MOV R80, R130 ;  /* 0x0000008200507202 */ /* 0x000fce0000000f00 */
[----:B------:R-:W-:Y:S05]  /*2ec0*/  WARPSYNC.COLLECTIVE R129, `(.L_x_28) ;  /* 0x0000000081087348 */ /* 0x000fea0003c00000 */
[----:B------:R0:W1:Y:S02]  /*2ed0*/  SHFL.DOWN P1, R130, R132, R131, R134 ;  /* 0x0800008384827389 */ /* 0x0000640000020086 */
[----:B01----:R-:W-:Y:S01]  /*2ee0*/  ENDCOLLECTIVE ;  /* 0x000000000000791b */ /* 0x003fe20003800000 */
.L_x_28:
[----:B------:R-:W-:-:S04]  /*2ef0*/  FADD.FTZ R80, R79, R80 ;  /* 0x000000504f507221 */ /* 0x000fc80000010000 */
[----:B------:R-:W-:Y:S01]  /*2f00*/  IMAD.MOV.U32 R132, RZ, RZ, R80 ;  /* 0x000000ffff847224 */ /* 0x000fe200078e0050 */
[----:B------:R-:W-:-:S07]  /*2f10*/  MOV R82, R130 ;  /* 0x0000008200527202 */ /* 0x000fce0000000f00 */
[----:B------:R-:W-:Y:S05]  /*2f20*/  WARPSYNC.COLLECTIVE R129, `(.L_x_29) ;  /* 0x0000000081087348 */ /* 0x000fea0003c00000 */
[----:B------:R0:W1:Y:S02]  /*2f30*/  SHFL.DOWN P1, R130, R132, R131, R134 ;  /* 0x0800008384827389 */ /* 0x0000640000020086 */
[----:B01----:R-:W-:Y:S01]  /*2f40*/  ENDCOLLECTIVE ;  /* 0x000000000000791b */ /* 0x003fe20003800000 */
.L_x_29:
[----:B------:R-:W-:-:S05]  /*2f50*/  FADD.FTZ R82, R81, R82 ;  /* 0x0000005251527221 */ /* 0x000fca0000010000 */
[----:B------:R-:W-:Y:S01]  /*2f60*/  MOV R132, R82 ;  /* 0x0000005200847202 */ /* 0x000fe20000000f00 */
[----:B------:R-:W-:Y:S01]  /*2f70*/  IMAD.MOV.U32 R131, RZ, RZ, 0x2 ;  /* 0x00000002ff837424 */ /* 0x000fe200078e00ff */
[----:B------:R-:W-:-:S07]  /*2f80*/  MOV R83, R130 ;  /* 0x0000008200537202 */ /* 0x000fce0000000f00 */
[----:B------:R-:W-:Y:S05]  /*2f90*/  WARPSYNC.COLLECTIVE R129, `(.L_x_30) ;  /* 0x0000000081087348 */ /* 0x000fea0003c00000 */
[----:B------:R0:W1:Y:S02]  /*2fa0*/  SHFL.DOWN P1, R130, R132, R131, R134 ;  /* 0x0800008384827389 */ /* 0x0000640000020086 */
[----:B01----:R-:W-:Y:S01]  /*2fb0*/  ENDCOLLECTIVE ;  /* 0x000000000000791b */ /* 0x003fe20003800000 */
.L_x_30:
[----:B------:R-:W-:-:S05]  /*2fc0*/  FADD.FTZ R83, R80, R83 ;  /* 0x0000005350537221 */ /* 0x000fca0000010000 */
[----:B------:R-:W-:Y:S02]  /*2fd0*/  MOV R132, R83 ;  /* 0x0000005300847202 */ /* 0x000fe40000000f00 */
[----:B------:R-:W-:-:S07]  /*2fe0*/  MOV R119, R130 ;  /* 0x0000008200777202 */ /* 0x000fce0000000f00 */
[----:B------:R-:W-:Y:S05]  /*2ff0*/  WARPSYNC.COLLECTIVE R129, `(.L_x_31) ;  /* 0x0000000081087348 */ /* 0x000fea0003c00000 */
[----:B------:R0:W1:Y:S02]  /*3000*/  SHFL.DOWN P1, R130, R132, R131, R134 ;  /* 0x0800008384827389 */ /* 0x0000640000020086 */
[----:B01----:R-:W-:Y:S01]  /*3010*/  ENDCOLLECTIVE ;  /* 0x000000000000791b */ /* 0x003fe20003800000 */
.L_x_31:
[----:B------:R-:W-:Y:S01]  /*3020*/  FADD.FTZ R119, R82, R119 ;  /* 0x0000007752777221 */ /* 0x000fe20000010000 */
[----:B------:R-:W-:-:S04]  /*3030*/  HFMA2.MMA R131, -RZ, RZ, 0, 5.9604644775390625e-08 ;  /* 0x00000001ff837435 */ /* 0x000fc800000001ff */
[----:B------:R-:W-:Y:S01]  /*3040*/  MOV R132, R119 ;  /* 0x0000007700847202 */ /* 0x000fe20000000f00 */
[----:B------:R-:W-:-:S07]  /*3050*/  IMAD.MOV.U32 R118, RZ, RZ, R130 ;  /* 0x000000ffff767224 */ /* 0x000fce00078e0082 */
[----:B------:R-:W-:Y:S05]  /*3060*/  WARPSYNC.COLLECTIVE R129, `(.L_x_32) ;  /* 0x0000000081087348 */ /* 0x000fea0003c00000 */
[----:B------:R0:W1:Y:S02]  /*3070*/  SHFL.DOWN P1, R130, R132, R131, R134 ;  /* 0x0800008384827389 */ /* 0x0000640000020086 */
[----:B01----:R-:W-:Y:S01]  /*3080*/  ENDCOLLECTIVE ;  /* 0x000000000000791b */ /* 0x003fe20003800000 */
.L_x_32:
[----:B------:R-:W-:-:S05]  /*3090*/  FADD.FTZ R78, R83, R118 ;  /* 0x00000076534e7221 */ /* 0x000fca0000010000 */
[----:B------:R-:W-:Y:S01]  /*30a0*/  MOV R132, R78 ;  /* 0x0000004e00847202 */ /* 0x000fe20000000f00 */
[----:B------:R-:W-:-:S07]  /*30b0*/  IMAD.MOV.U32 R118, RZ, RZ, R130 ;  /* 0x000000ffff767224 */ /* 0x000fce00078e0082 */
[----:B------:R-:W-:Y:S05]  /*30c0*/  WARPSYNC.COLLECTIVE R129, `(.L_x_33) ;  /* 0x0000000081087348 */ /* 0x000fea0003c00000 */
[----:B------:R0:W1:Y:S02]  /*30d0*/  SHFL.DOWN P1, R130, R132, R131, R134 ;  /* 0x0800008384827389 */ /* 0x0000640000020086 */
[----:B01----:R-:W-:Y:S01]  /*30e0*/  ENDCOLLECTIVE ;  /* 0x000000000000791b */ /* 0x003fe20003800000 */
.L_x_33:
[----:B------:R-:W-:Y:S01]  /*30f0*/  MOV R79, R130 ;  /* 0x00000082004f7202 */ /* 0x000fe20000000f00 */
[----:B------:R-:W-:Y:S06]  /*3100*/  BRA `(.L_x_34) ;  /* 0xffffffe800187947 */ /* 0x000fec000383ffff */
.L_x_35:
[----:B------:R-:W-:-:S00]  /*3110*/  BRA `(.L_x_35) ;  /* 0xfffffffc00fc7947 */ /* 0x000fc0000383ffff */
[----:B------:R-:W-:-:S00]  /*3120*/  NOP ;  /* 0x0000000000007918 */ /* 0x000fc00000000000 */
        /* <DEDUP_REMOVED lines=13> */
.L_x_3267:


//--------------------- .text._ZN10layer_norm31ln_parallel_residual_bwd_kernelINS_13Kernel_traitsI13__nv_bfloat16S2_S2_S2_fjLj1536ELj1ELj1ELj4ELj8ENS_18Kernel_traits_baseILj1536ES2_S2_S2_S2_fjLj128EEEEELb0ELb0ELb1EEEvNS_9BwdParamsE --------------------------
	.section	.text._ZN10layer_norm31ln_parallel_residual_bwd_kernelINS_13Kernel_traitsI13__nv_bfloat16S2_S2_S2_fjLj1536ELj1ELj1ELj4ELj8ENS_18Kernel_traits_baseILj1536ES2_S2_S2_S2_fjLj128EEEEELb0ELb0ELb1EEEvNS_9BwdParamsE,"ax",@progbits
	.align	128
        .global         _ZN10layer_norm31ln_parallel_residual_bwd_kernelINS_13Kernel_traitsI13__nv_bfloat16S2_S2_S2_fjLj1536ELj1ELj1ELj4ELj8ENS_18Kernel_traits_baseILj1536ES2_S2_S2_S2_fjLj128EEEEELb0ELb0ELb1EEEvNS_9BwdParamsE
        .type           _ZN10layer_norm31ln_parallel_residual_bwd_kernelINS_13Kernel_traitsI13__nv_bfloat16S2_S2_S2_fjLj1536ELj1ELj1ELj4ELj8ENS_18Kernel_traits_baseILj1536ES2_S2_S2_S2_fjLj128EEEEELb0ELb0ELb1EEEvNS_9BwdParamsE,@function
        .size           _ZN10layer_norm31ln_parallel_residual_bwd_kernelINS_13Kernel_traitsI13__nv_bfloat16S2_S2_S2_fjLj1536ELj1ELj1ELj4ELj8ENS_18Kernel_traits_baseILj1536ES2_S2_S2_S2_fjLj128EEEEELb0ELb0ELb1EEEvNS_9BwdParamsE,(.L_x_3268 - _ZN10layer_norm31ln_parallel_residual_bwd_kernelINS_13Kernel_traitsI13__nv_bfloat16S2_S2_S2_fjLj1536ELj1ELj1ELj4ELj8ENS_18Kernel_traits_baseILj1536ES2_S2_S2_S2_fjLj128EEEEELb0ELb0ELb1EEEvNS_9BwdParamsE)
        .other          _ZN10layer_norm31ln_parallel_residual_bwd_kernelINS_13Kernel_traitsI13__nv_bfloat16S2_S2_S2_fjLj1536ELj1ELj1ELj4ELj8ENS_18Kernel_traits_baseILj1536ES2_S2_S2_S2_fjLj128EEEEELb0ELb0ELb1EEEvNS_9BwdParamsE,@"STO_CUDA_ENTRY STV_DEFAULT"
_ZN10layer_norm31ln_parallel_residual_bwd_kernelINS_13Kernel_traitsI13__nv_bfloat16S2_S2_S2_fjLj1536ELj1ELj1ELj4ELj8ENS_18Kernel_traits_baseILj1536ES2_S2_S2_S2_fjLj128EEEEELb0ELb0ELb1EEEvNS_9BwdParamsE:
.text._ZN10layer_norm31ln_parallel_residual_bwd_kernelINS_13Kernel_traitsI13__nv_bfloat16S2_S2_S2_fjLj1536ELj1ELj1ELj4ELj8ENS_18Kernel_traits_baseILj1536ES2_S2_S2_S2_fjLj128EEEEELb0ELb0ELb1EEEvNS_9BwdParamsE:
[----:B------:R-:W-:Y:S01]  /*0000*/  LDC R1, c[0x0][0x28] ;  /* 0x00000a00ff017b82 */ /* 0x000fe20000000800 */
[----:B------:R-:W0:Y:S07]  /*0010*/  S2R R2, SR_TID.X ;  /* 0x0000000000027919 */ /* 0x000e2e0000002100 */
[----:B------:R-:W0:Y:S01]  /*0020*/  S2UR UR4, SR_CTAID.X ;  /* 0x00000000000479c3 */ /* 0x000e220000002500 */
[----:B------:R-:W-:Y:S01]  /*0030*/  ULDC.64 UR6, c[0x0][0x208] ;  /* 0x0000820000067ab9 */ /* 0x000fe20000000a00 */
[----:B------:R-:W-:Y:S01]  /*0040*/  ULDC UR8, c[0x0][0x218] ;  /* 0x0000860000087ab9 */ /* 0x000fe20000000800 */
[----:B------:R-:W-:Y:S01]  /*0050*/  ULDC.U8 UR16, c[0x0][0x2a0] ;  /* 0x0000a80000107ab9 */ /* 0x000fe20000000000 */
[----:B------:R-:W-:Y:S01]  /*0060*/  ULDC UR9, c[0x0][0x290] ;  /* 0x0000a40000097ab9 */ /* 0x000fe20000000800 */
[----:B------:R-:W-:Y:S01]  /*0070*/  ULDC.64 UR10, c[0x0][0x210] ;  /* 0x00008400000a7ab9 */ /* 0x000fe20000000a00 */
[----:B------:R-:W-:Y:S01]  /*0080*/  ULDC.64 UR12, c[0x0][0x308] ;  /* 0x0000c200000c7ab9 */ /* 0x000fe20000000a00 */
[----:B------:R-:W-:Y:S01]  /*0090*/  ULDC.64 UR14, c[0x0][0x300] ;  /* 0x0000c000000e7ab9 */ /* 0x000fe20000000a00 */
[----:B0-----:R-:W-:Y:S01]  /*00a0*/  LEA.HI R90, R2, UR4, RZ, 0x19 ;  /* 0x00000004025a7c11 */ /* 0x001fe2000f8fc8ff */
[----:B------:R-:W-:-:S03]  /*00b0*/  ULDC UR4, c[0x0][0x214] ;  /* 0x0000850000047ab9 */ /* 0x000fc60000000800 */
[----:B------:R-:W-:-:S13]  /*00c0*/  ISETP.GE.AND P0, PT, R90, UR4, PT ;  /* 0x000000045a007c0c */ /* 0x000fda000bf06270 */
[----:B------:R-:W-:Y:S05]  /*00d0*/  @!P0 BRA `(.L_x_36) ;  /* 0x0000000000648947 */ /* 0x000fea0003800000 */
        /* <DEDUP_REMOVED lines=23> */
[----:B------:R-:W-:Y:S01]  /*0250*/  CS2R R24, SRZ ;  /* 0x0000000000187805 */ /* 0x000fe2000001ff00 */
[----:B------:R-:W-:Y:S06]  /*0260*/  BRA `(.L_x_37) ;  /* 0x0000002400507947 */ /* 0x000fec0003800000 */
.L_x_36:
[----:B------:R-:W-:Y:S01]  /*0270*/  SHF.L.U32 R0, R2, 0x3, RZ ;  /* 0x0000000302007819 */ /* 0x000fe200000006ff */
[----:B------:R-:W-:-:S03]  /*0280*/  ULDC.64 UR4, c[0x0][0x260] ;  /* 0x0000980000047ab9 */ /* 0x000fc60000000a00 */
[----:B------:R-:W-:-:S04]  /*0290*/  LOP3.LUT R0, R0, 0x3f8, RZ, 0xc0, !PT ;  /* 0x000003f800007812 */ /* 0x000fc800078ec0ff */
[----:B------:R-:W-:-:S04]  /*02a0*/  IADD3 R4, P0, R0, UR4, RZ ;  /* 0x0000000400047c10 */ /* 0x000fc8000ff1e0ff */
[----:B------:R-:W-:Y:S01]  /*02b0*/  IADD3.X R5, RZ, UR5, RZ, P0, !PT ;  /* 0x00000005ff057c10 */ /* 0x000fe200087fe4ff */
[----:B------:R-:W-:Y:S02]  /*02c0*/  ULDC.64 UR4, c[0x0][0x268] ;  /* 0x00009a0000047ab9 */ /* 0x000fe40000000a00 */
[----:B------:R-:W-:Y:S02]  /*02d0*/  IADD3 R6, P0, R0, UR4, RZ ;  /* 0x0000000400067c10 */ /* 0x000fe4000ff1e0ff */
[----:B------:R-:W2:Y:S03]  /*02e0*/  LDG.E.64 R12, desc[UR6][R4.64+0x400] ;  /* 0x00040006040c7981 */ /* 0x000ea6000c1e1b00 */
[----:B------:R-:W-:Y:S01]  /*02f0*/  IMAD.X R7, RZ, RZ, UR5, P0 ;  /* 0x00000005ff077e24 */ /* 0x000fe200080e06ff */
[----:B------:R-:W3:Y:S01]  /*0300*/  LDG.E.64 R16, desc[UR6][R4.64+0x800] ;  /* 0x0008000604107981 */ /* 0x000ee2000c1e1b00 */
[----:B------:R-:W-:-:S03]  /*0310*/  ULDC.64 UR4, c[0x0][0x2c8] ;  /* 0x0000b20000047ab9 */ /* 0x000fc60000000a00 */
[----:B------:R-:W4:Y:S04]  /*0320*/  LDG.E.64 R14, desc[UR6][R6.64+0x400] ;  /* 0x00040006060e7981 */ /* 0x000f28000c1e1b00 */
[----:B------:R-:W5:Y:S04]  /*0330*/  LDG.E.64 R18, desc[UR6][R6.64+0x800] ;  /* 0x0008000606127981 */ /* 0x000f68000c1e1b00 */
[----:B------:R0:W5:Y:S04]  /*0340*/  LDG.E.64 R8, desc[UR6][R4.64] ;  /* 0x0000000604087981 */ /* 0x000168000c1e1b00 */
[----:B------:R1:W5:Y:S01]  /*0350*/  LDG.E.64 R10, desc[UR6][R6.64] ;  /* 0x00000006060a7981 */ /* 0x000362000c1e1b00 */
[----:B------:R-:W-:Y:S01]  /*0360*/  ISETP.NE.U32.AND P0, PT, RZ, UR4, PT ;  /* 0x00000004ff007c0c */ /* 0x000fe2000bf05070 */
[----:B------:R-:W-:-:S02]  /*0370*/  ULDC.U8 UR4, c[0x0][0x2a0] ;  /* 0x0000a80000047ab9 */ /* 0x000fc40000000000 */
[----:B------:R-:W-:Y:S01]  /*0380*/  UISETP.NE.AND UP0, UPT, UR4, URZ, UPT ;  /* 0x0000003f0400728c */ /* 0x000fe2000bf05270 */
[----:B------:R-:W-:Y:S01]  /*0390*/  HFMA2.MMA R119, -RZ, RZ, 0, 5.9604644775390625e-08 ;  /* 0x00000001ff777435 */ /* 0x000fe200000001ff */
[----:B------:R-:W-:Y:S02]  /*03a0*/  ISETP.NE.AND.EX P0, PT, RZ, UR5, PT, P0 ;  /* 0x00000005ff007c0c */ /* 0x000fe4000bf05300 */
[----:B------:R-:W-:Y:S02]  /*03b0*/  CS2R R20, SRZ ;  /* 0x0000000000147805 */ /* 0x000fe4000001ff00 */
[----:B------:R-:W-:Y:S02]  /*03c0*/  CS2R R46, SRZ ;  /* 0x00000000002e7805 */ /* 0x000fe4000001ff00 */
[----:B------:R-:W-:Y:S02]  /*03d0*/  MOV R3, RZ ;  /* 0x000000ff00037202 */ /* 0x000fe40000000f00 */
[----:B0-----:R-:W-:-:S02]  /*03e0*/  CS2R R4, SRZ ;  /* 0x0000000000047805 */ /* 0x001fc4000001ff00 */
[----:B-1----:R-:W-:Y:S02]  /*03f0*/  CS2R R6, SRZ ;  /* 0x0000000000067805 */ /* 0x002fe4000001ff00 */
        /* <DEDUP_REMOVED lines=12> */
[----:B------:R-:W-:Y:S01]  /*04c0*/  CS2R R28, SRZ ;  /* 0x00000000001c7805 */ /* 0x000fe2000001ff00 */
[----:B------:R-:W-:Y:S01]  /*04d0*/  IMAD.MOV.U32 R77, RZ, RZ, RZ ;  /* 0x000000ffff4d7224 */ /* 0x000fe200078e00ff */
[----:B------:R-:W-:Y:S02]  /*04e0*/  PLOP3.LUT P3, PT, PT, PT, UP0, 0x80, 0x0 ;  /* 0x000000000000781c */ /* 0x000fe40003f6f008 */
[--C-:B--2---:R-:W-:Y:S02]  /*04f0*/  SHF.R.U64 R74, R12, 0x10, R13.reuse ;  /* 0x000000100c4a7819 */ /* 0x104fe4000000120d */
[----:B------:R-:W-:Y:S02]  /*0500*/  SHF.R.U32.HI R73, RZ, 0x10, R13 ;  /* 0x00000010ff497819 */ /* 0x000fe4000001160d */
[----:B---3--:R-:W-:-:S02]  /*0510*/  SHF.R.U32.HI R71, RZ, 0x10, R17 ;  /* 0x00000010ff477819 */ /* 0x008fc40000011611 */
[----:B------:R-:W-:Y:S02]  /*0520*/  SHF.R.U64 R72, R16, 0x10, R17 ;  /* 0x0000001010487819 */ /* 0x000fe40000001211 */
[--C-:B----4-:R-:W-:Y:S02]  /*0530*/  SHF.R.U64 R68, R14, 0x10, R15.reuse ;  /* 0x000000100e447819 */ /* 0x110fe4000000120f */
[----:B------:R-:W-:Y:S02]  /*0540*/  SHF.R.U32.HI R61, RZ, 0x10, R15 ;  /* 0x00000010ff3d7819 */ /* 0x000fe4000001160f */
[--C-:B-----5:R-:W-:Y:S02]  /*0550*/  SHF.R.U32.HI R59, RZ, 0x10, R19.reuse ;  /* 0x00000010ff3b7819 */ /* 0x120fe40000011613 */
[----:B------:R-:W-:Y:S02]  /*0560*/  SHF.R.U64 R60, R18, 0x10, R19 ;  /* 0x00000010123c7819 */ /* 0x000fe40000001213 */
[----:B------:R-:W-:-:S02]  /*0570*/  SHF.R.U64 R76, R8, 0x10, R9 ;  /* 0x00000010084c7819 */ /* 0x000fc40000001209 */
[----:B------:R-:W-:Y:S02]  /*0580*/  SHF.R.U32.HI R75, RZ, 0x10, R9 ;  /* 0x00000010ff4b7819 */ /* 0x000fe40000011609 */
[--C-:B------:R-:W-:Y:S02]  /*0590*/  SHF.R.U64 R70, R10, 0x10, R11.reuse ;  /* 0x000000100a467819 */ /* 0x100fe4000000120b */
[----:B------:R-:W-:Y:S01]  /*05a0*/  SHF.R.U32.HI R69, RZ, 0x10, R11 ;  /* 0x00000010ff457819 */ /* 0x000fe2000001160b */
[----:B------:R-:W-:Y:S01]  /*05b0*/  IMAD.U32 R87, R12, 0x10000, RZ ;  /* 0x000100000c577824 */ /* 0x000fe200078e00ff */
[----:B------:R-:W-:Y:S01]  /*05c0*/  SHF.L.U32 R89, R8, 0x10, RZ ;  /* 0x0000001008597819 */ /* 0x000fe200000006ff */
[----:B------:R-:W-:Y:S01]  /*05d0*/  IMAD.U32 R84, R17, 0x10000, RZ ;  /* 0x0001000011547824 */ /* 0x000fe200078e00ff */
[----:B------:R-:W-:Y:S01]  /*05e0*/  SHF.L.U32 R88, R9, 0x10, RZ ;  /* 0x0000001009587819 */ /* 0x000fe200000006ff */
[----:B------:R-:W-:Y:S01]  /*05f0*/  IMAD.U32 R81, R14, 0x10000, RZ ;  /* 0x000100000e517824 */ /* 0x000fe200078e00ff */
[----:B------:R-:W-:Y:S01]  /*0600*/  SHF.L.U32 R86, R13, 0x10, RZ ;  /* 0x000000100d567819 */ /* 0x000fe200000006ff */
[----:B------:R-:W-:Y:S01]  /*0610*/  IMAD.U32 R78, R19, 0x10000, RZ ;  /* 0x00010000134e7824 */ /* 0x000fe200078e00ff */
[----:B------:R-:W-:-:S02]  /*0620*/  SHF.L.U32 R85, R16, 0x10, RZ ;  /* 0x0000001010557819 */ /* 0x000fc400000006ff */
[----:B------:R-:W-:Y:S02]  /*0630*/  CS2R R8, SRZ ;  /* 0x0000000000087805 */ /* 0x000fe4000001ff00 */
[----:B------:R-:W-:Y:S02]  /*0640*/  SHF.L.U32 R83, R10, 0x10, RZ ;  /* 0x000000100a537819 */ /* 0x000fe400000006ff */
[----:B------:R-:W-:Y:S02]  /*0650*/  CS2R R12, SRZ ;  /* 0x00000000000c7805 */ /* 0x000fe4000001ff00 */
[----:B------:R-:W-:Y:S02]  /*0660*/  SHF.L.U32 R82, R11, 0x10, RZ ;  /* 0x000000100b527819 */ /* 0x000fe400000006ff */
[----:B------:R-:W-:Y:S02]  /*0670*/  CS2R R10, SRZ ;  /* 0x00000000000a7805 */ /* 0x000fe4000001ff00 */
[----:B------:R-:W-:-:S02]  /*0680*/  SHF.L.U32 R80, R15, 0x10, RZ ;  /* 0x000000100f507819 */ /* 0x000fc400000006ff */
[----:B------:R-:W-:Y:S02]  /*0690*/  CS2R R14, SRZ ;  /* 0x00000000000e7805 */ /* 0x000fe4000001ff00 */
[----:B------:R-:W-:Y:S02]  /*06a0*/  SHF.L.U32 R79, R18, 0x10, RZ ;  /* 0x00000010124f7819 */ /* 0x000fe400000006ff */
[----:B------:R-:W-:Y:S02]  /*06b0*/  CS2R R18, SRZ ;  /* 0x0000000000127805 */ /* 0x000fe4000001ff00 */
[----:B------:R-:W-:Y:S02]  /*06c0*/  CS2R R16, SRZ ;  /* 0x0000000000107805 */ /* 0x000fe4000001ff00 */
[----:B------:R-:W-:Y:S01]  /*06d0*/  SHF.L.U32 R76, R76, 0x10, RZ ;  /* 0x000000104c4c7819 */ /* 0x000fe200000006ff */
        /* <DEDUP_REMOVED lines=10> */
[----:B------:R-:W-:-:S07]  /*0780*/  SHF.L.U32 R60, R60, 0x10, RZ ;  /* 0x000000103c3c7819 */ /* 0x000fce00000006ff */
.L_x_46:
[----:B0-----:R-:W0:Y:S01]  /*0790*/  LDC.64 R116, c[0x0][0x250] ;  /* 0x00009400ff747b82 */ /* 0x001e220000000a00 */
[----:B------:R-:W-:Y:S01]  /*07a0*/  IMAD R0, R90, UR8, RZ ;  /* 0x000000085a007c24 */ /* 0x000fe2000f8e02ff */
[----:B------:R-:W-:-:S04]  /*07b0*/  LOP3.LUT R58, R2, 0x7f, RZ, 0xc0, !PT ;  /* 0x0000007f023a7812 */ /* 0x000fc800078ec0ff */
[----:B--2---:R-:W-:Y:S02]  /*07c0*/  SHF.R.S32.HI R25, RZ, 0x1f, R0 ;  /* 0x0000001fff197819 */ /* 0x004fe40000011400 */
[----:B-1----:R-:W1:Y:S02]  /*07d0*/  LDC.64 R66, c[0x0][0x238] ;  /* 0x00008e00ff427b82 */ /* 0x002e640000000a00 */
[----:B------:R-:W-:-:S04]  /*07e0*/  LEA.HI R25, R25, R0, RZ, 0x2 ;  /* 0x0000000019197211 */ /* 0x000fc800078f10ff */
[----:B------:R-:W-:Y:S02]  /*07f0*/  LEA.HI.SX32 R58, R25, R58, 0x1e ;  /* 0x0000003a193a7211 */ /* 0x000fe400078ff2ff */
[----:B------:R-:W2:Y:S08]  /*0800*/  LDC.64 R124, c[0x0][0x2b8] ;  /* 0x0000ae00ff7c7b82 */ /* 0x000eb00000000a00 */
[----:B------:R-:W3:Y:S08]  /*0810*/  LDC.64 R122, c[0x0][0x2c0] ;  /* 0x0000b000ff7a7b82 */ /* 0x000ef00000000a00 */
[----:B------:R-:W4:Y:S01]  /*0820*/  LDC.64 R26, c[0x0][0x258] ;  /* 0x00009600ff1a7b82 */ /* 0x000f220000000a00 */
[----:B0-----:R-:W-:-:S04]  /*0830*/  IMAD.WIDE R116, R90, 0x4, R116 ;  /* 0x000000045a747825 */ /* 0x001fc800078e0274 */
[C---:B-1----:R-:W-:Y:S02]  /*0840*/  IMAD.WIDE.U32 R24, R58.reuse, 0x8, R66 ;  /* 0x000000083a187825 */ /* 0x042fe400078e0042 */
[----:B------:R-:W4:Y:S02]  /*0850*/  LDG.E R116, desc[UR6][R116.64] ;  /* 0x0000000674747981 */ /* 0x000f24000c1e1900 */
[C---:B--2---:R-:W-:Y:S02]  /*0860*/  IMAD.WIDE.U32 R104, R58.reuse, 0x8, R124 ;  /* 0x000000083a687825 */ /* 0x044fe400078e007c */
[----:B------:R-:W2:Y:S04]  /*0870*/  LDG.E.64 R24, desc[UR6][R24.64] ;  /* 0x0000000618187981 */ /* 0x000ea8000c1e1b00 */
[----:B------:R-:W2:Y:S01]  /*0880*/  LDG.E.64 R104, desc[UR6][R104.64] ;  /* 0x0000000668687981 */ /* 0x000ea2000c1e1b00 */
[----:B---3--:R-:W-:-:S06]  /*0890*/  IMAD.WIDE.U32 R100, R58, 0x8, R122 ;  /* 0x000000083a647825 */ /* 0x008fcc00078e007a */
[----:B------:R-:W3:Y:S01]  /*08a0*/  LDG.E.64 R100, desc[UR6][R100.64] ;  /* 0x0000000664647981 */ /* 0x000ee2000c1e1b00 */
[----:B----4-:R-:W-:-:S05]  /*08b0*/  IMAD.WIDE R106, R90, 0x4, R26 ;  /* 0x000000045a6a7825 */ /* 0x010fca00078e021a */
[----:B------:R0:W4:Y:S01]  /*08c0*/  LDG.E R57, desc[UR6][R106.64] ;  /* 0x000000066a397981 */ /* 0x000122000c1e1900 */
[----:B------:R-:W-:-:S05]  /*08d0*/  IADD3 R56, R58, 0x80, RZ ;  /* 0x000000803a387810 */ /* 0x000fca0007ffe0ff */
[----:B------:R-:W-:-:S04]  /*08e0*/  IMAD.WIDE.U32 R110, R56, 0x8, R124 ;  /* 0x00000008386e7825 */ /* 0x000fc800078e007c */
[C---:B------:R-:W-:Y:S02]  /*08f0*/  IMAD.WIDE.U32 R102, R56.reuse, 0x8, R122 ;  /* 0x0000000838667825 */ /* 0x040fe400078e007a */
[----:B------:R-:W4:Y:S02]  /*0900*/  LDG.E.64 R110, desc[UR6][R110.64] ;  /* 0x000000066e6e7981 */ /* 0x000f24000c1e1b00 */
[----:B------:R-:W-:Y:S02]  /*0910*/  IMAD.WIDE.U32 R26, R56, 0x8, R66 ;  /* 0x00000008381a7825 */ /* 0x000fe400078e0042 */
[----:B------:R-:W4:Y:S04]  /*0920*/  LDG.E.64 R102, desc[UR6][R102.64] ;  /* 0x0000000666667981 */ /* 0x000f28000c1e1b00 */
[----:B------:R-:W4:Y:S01]  /*0930*/  LDG.E.64 R26, desc[UR6][R26.64] ;  /* 0x000000061a1a7981 */ /* 0x000f22000c1e1b00 */
[----:B------:R-:W-:-:S05]  /*0940*/  IADD3 R50, R58, 0x100, RZ ;  /* 0x000001003a327810 */ /* 0x000fca0007ffe0ff */
[----:B------:R-:W-:-:S04]  /*0950*/  IMAD.WIDE.U32 R66, R50, 0x8, R66 ;  /* 0x0000000832427825 */ /* 0x000fc800078e0042 */
[C---:B------:R-:W-:Y:S02]  /*0960*/  IMAD.WIDE.U32 R122, R50.reuse, 0x8, R122 ;  /* 0x00000008327a7825 */ /* 0x040fe400078e007a */
[----:B------:R-:W4:Y:S02]  /*0970*/  LDG.E.64 R66, desc[UR6][R66.64] ;  /* 0x0000000642427981 */ /* 0x000f24000c1e1b00 */
[----:B------:R-:W-:Y:S02]  /*0980*/  IMAD.WIDE.U32 R124, R50, 0x8, R124 ;  /* 0x00000008327c7825 */ /* 0x000fe400078e007c */
[----:B------:R-:W4:Y:S04]  /*0990*/  LDG.E.64 R122, desc[UR6][R122.64] ;  /* 0x000000067a7a7981 */ /* 0x000f28000c1e1b00 */
[----:B------:R-:W4:Y:S01]  /*09a0*/  LDG.E.64 R124, desc[UR6][R124.64] ;  /* 0x000000067c7c7981 */ /* 0x000f22000c1e1b00 */
[----:B------:R-:W-:-:S02]  /*09b0*/  FSEL R116, R116, RZ, !P3 ;  /* 0x000000ff74747208 */ /* 0x000fc40005800000 */
[----:B--2---:R-:W-:Y:S01]  /*09c0*/  SHF.L.U32 R109, R24, 0x10, RZ ;  /* 0x00000010186d7819 */ /* 0x004fe200000006ff */
[----:B------:R-:W-:Y:S01]  /*09d0*/  IMAD.MOV.U32 R0, RZ, RZ, R104 ;  /* 0x000000ffff007224 */ /* 0x000fe200078e0068 */
[--C-:B------:R-:W-:Y:S02]  /*09e0*/  SHF.R.U64 R104, R104, 0x10, R105.reuse ;  /* 0x0000001068687819 */ /* 0x100fe40000001269 */
[----:B------:R-:W-:Y:S02]  /*09f0*/  MOV R99, R105 ;  /* 0x0000006900637202 */ /* 0x000fe40000000f00 */
[----:B0-----:R-:W-:Y:S02]  /*0a00*/  SHF.R.U32.HI R106, RZ, 0x10, R105 ;  /* 0x00000010ff6a7819 */ /* 0x001fe40000011669 */
[----:B---3--:R-:W-:Y:S02]  /*0a10*/  MOV R51, R100 ;  /* 0x0000006400337202 */ /* 0x008fe40000000f00 */
[----:B------:R-:W-:Y:S01]  /*0a20*/  SHF.R.U64 R105, R100, 0x10, R101 ;  /* 0x0000001064697819 */ /* 0x000fe20000001265 */
[----:B------:R-:W-:Y:S01]  /*0a30*/  FADD.FTZ R100, -R116, R109 ;  /* 0x0000006d74647221 */ /* 0x000fe20000010100 */
[----:B------:R-:W-:Y:S01]  /*0a40*/  SHF.L.U32 R109, R51, 0x10, RZ ;  /* 0x00000010336d7819 */ /* 0x000fe200000006ff */
[----:B------:R-:W-:-:S02]  /*0a50*/  IMAD.U32 R51, R0, 0x10000, RZ ;  /* 0x0001000000337824 */ /* 0x000fc400078e00ff */
[----:B----4-:R-:W-:Y:S02]  /*0a60*/  FMUL.FTZ R0, R57, R100 ;  /* 0x0000006439007220 */ /* 0x010fe40000410000 */
[-C--:B------:R-:W-:Y:S01]  /*0a70*/  FMUL.FTZ R100, R83, R109.reuse ;  /* 0x0000006d53647220 */ /* 0x080fe20000410000 */
[----:B------:R-:W-:Y:S01]  /*0a80*/  FADD.FTZ R52, R109, R52 ;  /* 0x000000346d347221 */ /* 0x000fe20000010000 */
[C---:B------:R-:W-:Y:S01]  /*0a90*/  FFMA.FTZ R40, R0.reuse, R109, R40 ;  /* 0x0000006d00287223 */ /* 0x040fe20000010028 */
[----:B------:R-:W-:Y:S01]  /*0aa0*/  SHF.L.U32 R109, R25, 0x10, RZ ;  /* 0x00000010196d7819 */ /* 0x000fe200000006ff */
[----:B------:R-:W-:Y:S02]  /*0ab0*/  IMAD.MOV.U32 R107, RZ, RZ, R101 ;  /* 0x000000ffff6b7224 */ /* 0x000fe400078e0065 */
[----:B------:R-:W-:Y:S01]  /*0ac0*/  FADD.FTZ R32, R51, R32 ;  /* 0x0000002033207221 */ /* 0x000fe20000010000 */
[-C--:B------:R-:W-:Y:S01]  /*0ad0*/  FFMA.FTZ R77, R0, R51.reuse, R77 ;  /* 0x00000033004d7223 */ /* 0x080fe2000001004d */
[----:B------:R-:W-:Y:S01]  /*0ae0*/  FFMA.FTZ R51, R89, R51, R100 ;  /* 0x0000003359337223 */ /* 0x000fe20000010064 */
[----:B------:R-:W-:Y:S01]  /*0af0*/  FADD.FTZ R100, -R116, R109 ;  /* 0x0000006d74647221 */ /* 0x000fe20000010100 */
[----:B------:R-:W-:Y:S01]  /*0b00*/  SHF.L.U32 R109, R107, 0x10, RZ ;  /* 0x000000106b6d7819 */ /* 0x000fe200000006ff */
[----:B------:R-:W-:-:S02]  /*0b10*/  IMAD.U32 R99, R99, 0x10000, RZ ;  /* 0x0001000063637824 */ /* 0x000fc400078e00ff */
[----:B------:R-:W-:Y:S01]  /*0b20*/  FMUL.FTZ R100, R57, R100 ;  /* 0x0000006439647220 */ /* 0x000fe20000410000 */
[----:B------:R-:W-:Y:S01]  /*0b30*/  SHF.R.U64 R24, R24, 0x10, R25 ;  /* 0x0000001018187819 */ /* 0x000fe20000001219 */
[----:B------:R-:W-:Y:S01]  /*0b40*/  FMUL.FTZ R107, R82, R109 ;  /* 0x0000006d526b7220 */ /* 0x000fe20000410000 */
[----:B------:R-:W-:Y:S01]  /*0b50*/  FADD.FTZ R34, R99, R34 ;  /* 0x0000002263227221 */ /* 0x000fe20000010000 */
[-C--:B------:R-:W-:Y:S02]  /*0b60*/  FFMA.FTZ R39, R100, R99.reuse, R39 ;  /* 0x0000006364277223 */ /* 0x080fe40000010027 */
[----:B------:R-:W-:Y:S01]  /*0b70*/  FFMA.FTZ R99, R88, R99, R107 ;  /* 0x0000006358637223 */ /* 0x000fe2000001006b */
[----:B------:R-:W-:Y:S02]  /*0b80*/  SHF.L.U32 R107, R24, 0x10, RZ ;  /* 0x00000010186b7819 */ /* 0x000fe400000006ff */
[----:B------:R-:W-:-:S03]  /*0b90*/  SHF.R.U32.HI R25, RZ, 0x10, R25 ;  /* 0x00000010ff197819 */ /* 0x000fc60000011619 */
[----:B------:R-:W-:Y:S01]  /*0ba0*/  FADD.FTZ R108, -R116, R107 ;  /* 0x0000006b746c7221 */ /* 0x000fe20000010100 */
[----:B------:R-:W-:Y:S02]  /*0bb0*/  SHF.L.U32 R24, R105, 0x10, RZ ;  /* 0x0000001069187819 */ /* 0x000fe400000006ff */
[----:B------:R-:W-:Y:S01]  /*0bc0*/  SHF.L.U32 R25, R25, 0x10, RZ ;  /* 0x0000001019197819 */ /* 0x000fe200000006ff */
[----:B------:R-:W-:Y:S01]  /*0bd0*/  FMUL.FTZ R108, R57, R108 ;  /* 0x0000006c396c7220 */ /* 0x000fe20000410000 */
[----:B------:R-:W-:Y:S01]  /*0be0*/  SHF.R.U32.HI R101, RZ, 0x10, R101 ;  /* 0x00000010ff657819 */ /* 0x000fe20000011665 */
[----:B------:R-:W-:Y:S02]  /*0bf0*/  IMAD.U32 R104, R104, 0x10000, RZ ;  /* 0x0001000068687824 */ /* 0x000fe400078e00ff */
[-C--:B------:R-:W-:Y:S01]  /*0c00*/  FMUL.FTZ R105, R70, R24.reuse ;  /* 0x0000001846697220 */ /* 0x080fe20000410000 */
[----:B------:R-:W-:Y:S01]  /*0c10*/  FADD.FTZ R53, R24, R53 ;  /* 0x0000003518357221 */ /* 0x000fe20000010000 */
[----:B------:R-:W-:Y:S01]  /*0c20*/  FFMA.FTZ R41, R108, R24, R41 ;  /* 0x000000186c297223 */ /* 0x000fe20000010029 */
[----:B------:R-:W-:Y:S01]  /*0c30*/  SHF.L.U32 R112, R101, 0x10, RZ ;  /* 0x0000001065707819 */ /* 0x000fe200000006ff */
[----:B------:R-:W-:Y:S01]  /*0c40*/  FADD.FTZ R24, -R116, R25 ;  /* 0x0000001974187221 */ /* 0x000fe20000010100 */
[----:B------:R-:W-:Y:S01]  /*0c50*/  FADD.FTZ R33, R104, R33 ;  /* 0x0000002168217221 */ /* 0x000fe20000010000 */
[-C--:B------:R-:W-:Y:S01]  /*0c60*/  FFMA.FTZ R47, R108, R104.reuse, R47 ;  /* 0x000000686c2f7223 */ /* 0x080fe2000001002f */
[----:B------:R-:W-:Y:S01]  /*0c70*/  FFMA.FTZ R105, R76, R104, R105 ;  /* 0x000000684c697223 */ /* 0x000fe20000010069 */
[----:B------:R-:W-:-:S02]  /*0c80*/  IMAD.U32 R104, R106, 0x10000, RZ ;  /* 0x000100006a687824 */ /* 0x000fc400078e00ff */
[----:B------:R-:W-:Y:S01]  /*0c90*/  FMUL.FTZ R106, R57, R24 ;  /* 0x00000018396a7220 */ /* 0x000fe20000410000 */
[----:B------:R-:W-:Y:S01]  /*0ca0*/  FMUL.FTZ R24, R69, R112 ;  /* 0x0000007045187220 */ /* 0x000fe20000410000 */
[----:B------:R-:W-:Y:S02]  /*0cb0*/  FADD.FTZ R35, R104, R35 ;  /* 0x0000002368237221 */ /* 0x000fe40000010000 */
[-C--:B------:R-:W-:Y:S01]  /*0cc0*/  FFMA.FTZ R31, R106, R104.reuse, R31 ;  /* 0x000000686a1f7223 */ /* 0x080fe2000001001f */
[----:B------:R-:W-:Y:S01]  /*0cd0*/  FFMA.FTZ R104, R75, R104, R24 ;  /* 0x000000684b687223 */ /* 0x000fe20000010018 */
[----:B------:R-:W-:Y:S01]  /*0ce0*/  FADD.FTZ R54, R109, R54 ;  /* 0x000000366d367221 */ /* 0x000fe20000010000 */
[----:B------:R-:W-:Y:S01]  /*0cf0*/  FFMA.FTZ R42, R100, R109, R42 ;  /* 0x0000006d642a7223 */ /* 0x000fe2000001002a */
[----:B------:R-:W-:Y:S02]  /*0d00*/  SHF.R.U64 R24, R110, 0x10, R111 ;  /* 0x000000106e187819 */ /* 0x000fe4000000126f */
[----:B------:R-:W-:-:S02]  /*0d10*/  MOV R107, R111 ;  /* 0x0000006f006b7202 */ /* 0x000fc40000000f00 */
[----:B------:R-:W-:Y:S02]  /*0d20*/  SHF.R.U32.HI R25, RZ, 0x10, R111 ;  /* 0x00000010ff197819 */ /* 0x000fe4000001166f */
[--C-:B------:R-:W-:Y:S02]  /*0d30*/  SHF.R.U64 R111, R102, 0x10, R103.reuse ;  /* 0x00000010666f7819 */ /* 0x100fe40000001267 */
[----:B------:R-:W-:Y:S02]  /*0d40*/  MOV R101, R103 ;  /* 0x0000006700657202 */ /* 0x000fe40000000f00 */
[----:B------:R-:W-:Y:S02]  /*0d50*/  SHF.R.U32.HI R109, RZ, 0x10, R103 ;  /* 0x00000010ff6d7819 */ /* 0x000fe40000011667 */
[----:B------:R-:W-:Y:S01]  /*0d60*/  SHF.L.U32 R103, R26, 0x10, RZ ;  /* 0x000000101a677819 */ /* 0x000fe200000006ff */
[----:B------:R-:W-:Y:S01]  /*0d70*/  FADD.FTZ R55, R112, R55 ;  /* 0x0000003770377221 */ /* 0x000fe20000010000 */
[----:B------:R-:W-:Y:S01]  /*0d80*/  FFMA.FTZ R43, R106, R112, R43 ;  /* 0x000000706a2b7223 */ /* 0x000fe2000001002b */
[----:B------:R-:W-:Y:S01]  /*0d90*/  MOV R112, R110 ;  /* 0x0000006e00707202 */ /* 0x000fe20000000f00 */
[----:B------:R-:W-:-:S02]  /*0da0*/  IMAD.MOV.U32 R110, RZ, RZ, R102 ;  /* 0x000000ffff6e7224 */ /* 0x000fc400078e0066 */
[----:B------:R-:W-:Y:S02]  /*0db0*/  FADD.FTZ R102, -R116, R103 ;  /* 0x0000006774667221 */ /* 0x000fe40000010100 */
[----:B------:R-:W-:Y:S02]  /*0dc0*/  IMAD.U32 R113, R110, 0x10000, RZ ;  /* 0x000100006e717824 */ /* 0x000fe400078e00ff */
[----:B------:R-:W-:Y:S01]  /*0dd0*/  FMUL.FTZ R103, R57, R102 ;  /* 0x0000006639677220 */ /* 0x000fe20000410000 */
[----:B------:R-:W-:Y:S01]  /*0de0*/  SHF.L.U32 R112, R112, 0x10, RZ ;  /* 0x0000001070707819 */ /* 0x000fe200000006ff */
[-C--:B------:R-:W-:Y:S01]  /*0df0*/  FMUL.FTZ R102, R81, R113.reuse ;  /* 0x0000007151667220 */ /* 0x080fe20000410000 */
[----:B------:R-:W-:Y:S01]  /*0e00*/  FADD.FTZ R48, R113, R48 ;  /* 0x0000003071307221 */ /* 0x000fe20000010000 */
[----:B------:R-:W-:Y:S01]  /*0e10*/  FFMA.FTZ R44, R103, R113, R44 ;  /* 0x00000071672c7223 */ /* 0x000fe2000001002c */
[----:B------:R-:W-:Y:S02]  /*0e20*/  SHF.L.U32 R113, R27, 0x10, RZ ;  /* 0x000000101b717819 */ /* 0x000fe400000006ff */
[----:B------:R-:W-:Y:S01]  /*0e30*/  SHF.R.U64 R26, R26, 0x10, R27 ;  /* 0x000000101a1a7819 */ /* 0x000fe2000000121b */
[----:B------:R-:W-:Y:S01]  /*0e40*/  FADD.FTZ R36, R112, R36 ;  /* 0x0000002470247221 */ /* 0x000fe20000010000 */
[-C--:B------:R-:W-:Y:S01]  /*0e50*/  FFMA.FTZ R28, R103, R112.reuse, R28 ;  /* 0x00000070671c7223 */ /* 0x080fe2000001001c */
[----:B------:R-:W-:Y:S01]  /*0e60*/  FADD.FTZ R110, -R116, R113 ;  /* 0x00000071746e7221 */ /* 0x000fe20000010100 */
[----:B------:R-:W-:Y:S01]  /*0e70*/  FFMA.FTZ R102, R87, R112, R102 ;  /* 0x0000007057667223 */ /* 0x000fe20000010066 */
[----:B------:R-:W-:Y:S01]  /*0e80*/  SHF.L.U32 R113, R107, 0x10, RZ ;  /* 0x000000106b717819 */ /* 0x000fe200000006ff */
[----:B------:R-:W-:Y:S01]  /*0e90*/  IMAD.U32 R112, R101, 0x10000, RZ ;  /* 0x0001000065707824 */ /* 0x000fe200078e00ff */
[----:B------:R-:W-:Y:S01]  /*0ea0*/  SHF.L.U32 R107, R26, 0x10, RZ ;  /* 0x000000101a6b7819 */ /* 0x000fe200000006ff */
[----:B------:R-:W-:Y:S01]  /*0eb0*/  FMUL.FTZ R101, R57, R110 ;  /* 0x0000006e39657220 */ /* 0x000fe20000410000 */
[----:B------:R-:W-:-:S02]  /*0ec0*/  IMAD.U32 R111, R111, 0x10000, RZ ;  /* 0x000100006f6f7824 */ /* 0x000fc400078e00ff */
[----:B------:R-:W-:Y:S01]  /*0ed0*/  FMUL.FTZ R115, R80, R112 ;  /* 0x0000007050737220 */ /* 0x000fe20000410000 */
[----:B------:R-:W-:Y:S01]  /*0ee0*/  SHF.R.U32.HI R27, RZ, 0x10, R27 ;  /* 0x00000010ff1b7819 */ /* 0x000fe2000001161b */
[----:B------:R-:W-:Y:S01]  /*0ef0*/  FADD.FTZ R114, -R116, R107 ;  /* 0x0000006b74727221 */ /* 0x000fe20000010100 */
[----:B------:R-:W-:Y:S01]  /*0f00*/  FADD.FTZ R38, R113, R38 ;  /* 0x0000002671267221 */ /* 0x000fe20000010000 */
[-C--:B------:R-:W-:Y:S01]  /*0f10*/  FFMA.FTZ R30, R101, R113.reuse, R30 ;  /* 0x00000071651e7223 */ /* 0x080fe2000001001e */
[----:B------:R-:W-:Y:S01]  /*0f20*/  FFMA.FTZ R110, R86, R113, R115 ;  /* 0x00000071566e7223 */ /* 0x000fe20000010073 */
[----:B------:R-:W-:Y:S01]  /*0f30*/  SHF.L.U32 R24, R24, 0x10, RZ ;  /* 0x0000001018187819 */ /* 0x000fe200000006ff */
[----:B------:R-:W-:Y:S01]  /*0f40*/  FMUL.FTZ R114, R57, R114 ;  /* 0x0000007239727220 */ /* 0x000fe20000410000 */
[----:B------:R-:W-:Y:S01]  /*0f50*/  FMUL.FTZ R113, R68, R111 ;  /* 0x0000006f44717220 */ /* 0x000fe20000410000 */
[----:B------:R-:W-:Y:S02]  /*0f60*/  SHF.L.U32 R27, R27, 0x10, RZ ;  /* 0x000000101b1b7819 */ /* 0x000fe400000006ff */
[----:B------:R-:W-:Y:S01]  /*0f70*/  FADD.FTZ R37, R24, R37 ;  /* 0x0000002518257221 */ /* 0x000fe20000010000 */
[-C--:B------:R-:W-:Y:S01]  /*0f80*/  FFMA.FTZ R29, R114, R24.reuse, R29 ;  /* 0x00000018721d7223 */ /* 0x080fe2000001001d */
[----:B------:R-:W-:Y:S01]  /*0f90*/  FFMA.FTZ R113, R74, R24, R113 ;  /* 0x000000184a717223 */ /* 0x000fe20000010071 */
[----:B------:R-:W-:Y:S01]  /*0fa0*/  FADD.FTZ R24, -R116, R27 ;  /* 0x0000001b74187221 */ /* 0x000fe20000010100 */
[----:B------:R-:W-:-:S02]  /*0fb0*/  IMAD.U32 R107, R109, 0x10000, RZ ;  /* 0x000100006d6b7824 */ /* 0x000fc400078e00ff */
[----:B------:R-:W-:Y:S01]  /*0fc0*/  FADD.FTZ R49, R111, R49 ;  /* 0x000000316f317221 */ /* 0x000fe20000010000 */
[----:B------:R-:W-:Y:S01]  /*0fd0*/  FFMA.FTZ R45, R114, R111, R45 ;  /* 0x0000006f722d7223 */ /* 0x000fe2000001002d */
[----:B------:R-:W-:Y:S01]  /*0fe0*/  SHF.L.U32 R26, R25, 0x10, RZ ;  /* 0x00000010191a7819 */ /* 0x000fe200000006ff */
[----:B------:R-:W-:Y:S01]  /*0ff0*/  FMUL.FTZ R111, R57, R24 ;  /* 0x00000018396f7220 */ /* 0x000fe20000410000 */
[----:B------:R-:W-:Y:S01]  /*1000*/  FMUL.FTZ R24, R61, R107 ;  /* 0x0000006b3d187220 */ /* 0x000fe20000410000 */
[----:B------:R-:W-:Y:S02]  /*1010*/  IMAD.U32 R27, R66, 0x10000, RZ ;  /* 0x00010000421b7824 */ /* 0x000fe400078e00ff */
[----:B------:R-:W-:Y:S01]  /*1020*/  FADD.FTZ R23, R112, R23 ;  /* 0x0000001770177221 */ /* 0x000fe20000010000 */
[----:B------:R-:W-:Y:S01]  /*1030*/  FFMA.FTZ R109, R73, R26, R24 ;  /* 0x0000001a496d7223 */ /* 0x000fe20000010018 */
[----:B------:R-:W-:Y:S01]  /*1040*/  MOV R24, R122 ;  /* 0x0000007a00187202 */ /* 0x000fe20000000f00 */
[----:B------:R-:W-:Y:S01]  /*1050*/  FFMA.FTZ R46, R101, R112, R46 ;  /* 0x00000070652e7223 */ /* 0x000fe2000001002e */
[----:B------:R-:W-:-:S02]  /*1060*/  FADD.FTZ R112, -R116, R27 ;  /* 0x0000001b74707221 */ /* 0x000fc40000010100 */
[----:B------:R-:W-:Y:S02]  /*1070*/  SHF.L.U32 R25, R24, 0x10, RZ ;  /* 0x0000001018197819 */ /* 0x000fe400000006ff */
[----:B------:R-:W-:Y:S01]  /*1080*/  MOV R24, R124 ;  /* 0x0000007c00187202 */ /* 0x000fe20000000f00 */
[----:B------:R-:W-:Y:S01]  /*1090*/  FMUL.FTZ R112, R57, R112 ;  /* 0x0000007039707220 */ /* 0x000fe20000410000 */
[----:B------:R-:W-:Y:S01]  /*10a0*/  FADD.FTZ R21, R26, R21 ;  /* 0x000000151a157221 */ /* 0x000fe20000010000 */
[----:B------:R-:W-:Y:S01]  /*10b0*/  FFMA.FTZ R22, R111, R26, R22 ;  /* 0x0000001a6f167223 */ /* 0x000fe20000010016 */
[-C--:B------:R-:W-:Y:S01]  /*10c0*/  FMUL.FTZ R26, R79, R25.reuse ;  /* 0x000000194f1a7220 */ /* 0x080fe20000410000 */
[----:B------:R-:W-:Y:S02]  /*10d0*/  IMAD.U32 R24, R24, 0x10000, RZ ;  /* 0x0001000018187824 */ /* 0x000fe400078e00ff */
[----:B------:R-:W-:Y:S01]  /*10e0*/  FADD.FTZ R8, R25, R8 ;  /* 0x0000000819087221 */ /* 0x000fe20000010000 */
[----:B------:R-:W-:Y:S01]  /*10f0*/  FFMA.FTZ R4, R112, R25, R4 ;  /* 0x0000001970047223 */ /* 0x000fe20000010004 */
[----:B------:R-:W-:Y:S01]  /*1100*/  SHF.R.U64 R25, R66, 0x10, R67 ;  /* 0x0000001042197819 */ /* 0x000fe20000001243 */
[----:B------:R-:W-:Y:S01]  /*1110*/  FADD.FTZ R19, R107, R19 ;  /* 0x000000136b137221 */ /* 0x000fe20000010000 */
[----:B------:R-:W-:Y:S01]  /*1120*/  FFMA.FTZ R20, R111, R107, R20 ;  /* 0x0000006b6f147223 */ /* 0x000fe20000010014 */
[----:B------:R-:W-:Y:S01]  /*1130*/  FADD.FTZ R13, R24, R13 ;  /* 0x0000000d180d7221 */ /* 0x000fe20000010000 */
[-C--:B------:R-:W-:Y:S01]  /*1140*/  FFMA.FTZ R17, R112, R24.reuse, R17 ;  /* 0x0000001870117223 */ /* 0x080fe20000010011 */
[----:B------:R-:W-:Y:S01]  /*1150*/  FFMA.FTZ R107, R85, R24, R26 ;  /* 0x00000018556b7223 */ /* 0x000fe2000001001a */
[----:B------:R-:W-:-:S02]  /*1160*/  SHF.R.U64 R24, R122, 0x10, R123 ;  /* 0x000000107a187819 */ /* 0x000fc4000000127b */
[----:B------:R-:W-:Y:S02]  /*1170*/  SHF.L.U32 R25, R25, 0x10, RZ ;  /* 0x0000001019197819 */ /* 0x000fe400000006ff */
[----:B------:R-:W-:Y:S02]  /*1180*/  SHF.R.U64 R27, R124, 0x10, R125 ;  /* 0x000000107c1b7819 */ /* 0x000fe4000000127d */
[----:B------:R-:W-:Y:S01]  /*1190*/  SHF.L.U32 R24, R24, 0x10, RZ ;  /* 0x0000001018187819 */ /* 0x000fe200000006ff */
[----:B------:R-:W-:Y:S02]  /*11a0*/  FADD.FTZ R26, -R116, R25 ;  /* 0x00000019741a7221 */ /* 0x000fe40000010100 */
[----:B------:R-:W-:Y:S02]  /*11b0*/  IMAD.U32 R25, R27, 0x10000, RZ ;  /* 0x000100001b197824 */ /* 0x000fe400078e00ff */
[----:B------:R-:W-:Y:S01]  /*11c0*/  FMUL.FTZ R115, R57, R26 ;  /* 0x0000001a39737220 */ /* 0x000fe20000410000 */
[----:B------:R-:W-:Y:S01]  /*11d0*/  FMUL.FTZ R27, R60, R24 ;  /* 0x000000183c1b7220 */ /* 0x000fe20000410000 */
[----:B------:R-:W-:-:S02]  /*11e0*/  FADD.FTZ R14, R25, R14 ;  /* 0x0000000e190e7221 */ /* 0x000fc40000010000 */
[-C--:B------:R-:W-:Y:S01]  /*11f0*/  FFMA.FTZ R18, R115, R25.reuse, R18 ;  /* 0x0000001973127223 */ /* 0x080fe20000010012 */
[----:B------:R-:W-:Y:S01]  /*1200*/  FFMA.FTZ R66, R72, R25, R27 ;  /* 0x0000001948427223 */ /* 0x000fe2000001001b */
[----:B------:R-:W-:Y:S02]  /*1210*/  SHF.R.U32.HI R25, RZ, 0x10, R67 ;  /* 0x00000010ff197819 */ /* 0x000fe40000011643 */
[----:B------:R-:W-:Y:S02]  /*1220*/  SHF.L.U32 R67, R67, 0x10, RZ ;  /* 0x0000001043437819 */ /* 0x000fe400000006ff */
[----:B------:R-:W-:Y:S02]  /*1230*/  MOV R117, R123 ;  /* 0x0000007b00757202 */ /* 0x000fe40000000f00 */
[----:B------:R-:W-:Y:S01]  /*1240*/  SHF.L.U32 R25, R25, 0x10, RZ ;  /* 0x0000001019197819 */ /* 0x000fe200000006ff */
[C---:B------:R-:W-:Y:S01]  /*1250*/  FADD.FTZ R118, -R116.reuse, R67 ;  /* 0x0000004374767221 */ /* 0x040fe20000010100 */
[----:B------:R-:W-:Y:S01]  /*1260*/  SHF.L.U32 R117, R117, 0x10, RZ ;  /* 0x0000001075757819 */ /* 0x000fe200000006ff */
[----:B------:R-:W-:Y:S01]  /*1270*/  IMAD.MOV.U32 R67, RZ, RZ, R125 ;  /* 0x000000ffff437224 */ /* 0x000fe200078e007d */
[----:B------:R-:W-:Y:S01]  /*1280*/  SHF.R.U32.HI R27, RZ, 0x10, R123 ;  /* 0x00000010ff1b7819 */ /* 0x000fe2000001167b */
[----:B------:R-:W-:Y:S01]  /*1290*/  FADD.FTZ R26, -R116, R25 ;  /* 0x00000019741a7221 */ /* 0x000fe20000010100 */
[----:B------:R-:W-:Y:S01]  /*12a0*/  FMUL.FTZ R116, R57, R118 ;  /* 0x0000007639747220 */ /* 0x000fe20000410000 */
[----:B------:R-:W-:-:S02]  /*12b0*/  IMAD.U32 R67, R67, 0x10000, RZ ;  /* 0x0001000043437824 */ /* 0x000fc400078e00ff */
[----:B------:R-:W-:Y:S02]  /*12c0*/  FMUL.FTZ R123, R78, R117 ;  /* 0x000000754e7b7220 */ /* 0x000fe40000410000 */
[----:B------:R-:W-:Y:S01]  /*12d0*/  FADD.FTZ R11, R67, R11 ;  /* 0x0000000b430b7221 */ /* 0x000fe20000010000 */
[-C--:B------:R-:W-:Y:S01]  /*12e0*/  FFMA.FTZ R15, R116, R67.reuse, R15 ;  /* 0x00000043740f7223 */ /* 0x080fe2000001000f */
[----:B------:R-:W-:Y:S02]  /*12f0*/  FFMA.FTZ R67, R84, R67, R123 ;  /* 0x0000004354437223 */ /* 0x000fe4000001007b */
[----:B------:R-:W0:Y:S01]  /*1300*/  @P0 LDC.64 R122, c[0x0][0x2c8] ;  /* 0x0000b200ff7a0b82 */ /* 0x000e220000000a00 */
[----:B------:R-:W-:Y:S01]  /*1310*/  SHF.R.U32.HI R25, RZ, 0x10, R125 ;  /* 0x00000010ff197819 */ /* 0x000fe2000001167d */
[----:B0-----:R-:W-:-:S06]  /*1320*/  @P0 IMAD.WIDE.U32 R124, R58, 0x8, R122 ;  /* 0x000000083a7c0825 */ /* 0x001fcc00078e007a */
[----:B------:R-:W0:Y:S01]  /*1330*/  @P0 LDC.64 R122, c[0x0][0x2c8] ;  /* 0x0000b200ff7a0b82 */ /* 0x000e220000000a00 */
[----:B------:R0:W5:Y:S02]  /*1340*/  @P0 LDG.E.64 R120, desc[UR6][R124.64] ;  /* 0x000000067c780981 */ /* 0x000164000c1e1b00 */
[----:B0-----:R-:W-:-:S05]  /*1350*/  @P0 IMAD.WIDE.U32 R124, R56, 0x8, R122 ;  /* 0x00000008387c0825 */ /* 0x001fca00078e007a */
[----:B------:R-:W0:Y:S01]  /*1360*/  @P0 LDC.64 R122, c[0x0][0x2c8] ;  /* 0x0000b200ff7a0b82 */ /* 0x000e220000000a00 */
[----:B------:R-:W-:Y:S01]  /*1370*/  FADD.FTZ R7, R24, R7 ;  /* 0x0000000718077221 */ /* 0x000fe20000010000 */
[----:B------:R-:W-:Y:S01]  /*1380*/  FFMA.FTZ R3, R115, R24, R3 ;  /* 0x0000001873037223 */ /* 0x000fe20000010003 */
[----:B------:R-:W-:Y:S01]  /*1390*/  FADD.FTZ R10, R117, R10 ;  /* 0x0000000a750a7221 */ /* 0x000fe20000010000 */
[----:B------:R-:W-:Y:S01]  /*13a0*/  FFMA.FTZ R6, R116, R117, R6 ;  /* 0x0000007574067223 */ /* 0x000fe20000010006 */
[----:B------:R-:W-:Y:S01]  /*13b0*/  SHF.L.U32 R25, R25, 0x10, RZ ;  /* 0x0000001019197819 */ /* 0x000fe200000006ff */
[----:B------:R1:W5:Y:S01]  /*13c0*/  @P0 LDG.E.64 R62, desc[UR6][R124.64] ;  /* 0x000000067c3e0981 */ /* 0x000362000c1e1b00 */
[----:B0-----:R-:W-:-:S05]  /*13d0*/  @P0 IMAD.WIDE.U32 R122, R50, 0x8, R122 ;  /* 0x00000008327a0825 */ /* 0x001fca00078e007a */
[----:B------:R0:W5:Y:S01]  /*13e0*/  @P0 LDG.E.64 R64, desc[UR6][R122.64] ;  /* 0x000000067a400981 */ /* 0x000162000c1e1b00 */
[----:B------:R-:W-:Y:S01]  /*13f0*/  SHF.L.U32 R24, R27, 0x10, RZ ;  /* 0x000000101b187819 */ /* 0x000fe200000006ff */
[----:B------:R-:W-:-:S04]  /*1400*/  FMUL.FTZ R117, R57, R26 ;  /* 0x0000001a39757220 */ /* 0x000fc80000410000 */
[-C--:B------:R-:W-:Y:S01]  /*1410*/  FMUL.FTZ R118, R59, R24.reuse ;  /* 0x000000183b767220 */ /* 0x080fe20000410000 */
[----:B------:R-:W-:Y:S01]  /*1420*/  FADD.FTZ R9, R24, R9 ;  /* 0x0000000918097221 */ /* 0x000fe20000010000 */
[----:B------:R-:W-:Y:S01]  /*1430*/  FFMA.FTZ R5, R117, R24, R5 ;  /* 0x0000001875057223 */ /* 0x000fe20000010005 */
[----:B------:R-:W-:Y:S01]  /*1440*/  FADD.FTZ R12, R25, R12 ;  /* 0x0000000c190c7221 */ /* 0x000fe20000010000 */
[-C--:B------:R-:W-:Y:S01]  /*1450*/  FFMA.FTZ R16, R117, R25.reuse, R16 ;  /* 0x0000001975107223 */ /* 0x080fe20000010010 */
[----:B------:R-:W-:Y:S01]  /*1460*/  FFMA.FTZ R118, R71, R25, R118 ;  /* 0x0000001947767223 */ /* 0x000fe20000010076 */
[----:B------:R-:W-:Y:S01]  /*1470*/  FADD.FTZ R24, RZ, R51 ;  /* 0x00000033ff187221 */ /* 0x000fe20000010000 */
[----:B------:R-:W-:-:S03]  /*1480*/  FFMA.FTZ R25, R0, R51, RZ ;  /* 0x0000003300197223 */ /* 0x000fc600000100ff */
[----:B------:R-:W-:Y:S01]  /*1490*/  FADD.FTZ R24, R105, R24 ;  /* 0x0000001869187221 */ /* 0x000fe20000010000 */
[----:B------:R-:W-:-:S03]  /*14a0*/  FFMA.FTZ R25, R108, R105, R25 ;  /* 0x000000696c197223 */ /* 0x000fc60000010019 */
        /* <DEDUP_REMOVED lines=15> */
[----:B------:R-:W-:Y:S01]  /*15a0*/  FFMA.FTZ R25, R115, R66, R24 ;  /* 0x0000004273197223 */ /* 0x000fe20000010018 */
[----:B------:R-:W-:Y:S01]  /*15b0*/  VIADD R90, R90, UR10 ;  /* 0x0000000a5a5a7c36 */ /* 0x000fe20008000000 */
[----:B------:R-:W-:Y:S01]  /*15c0*/  UMOV UR4, 0xffffffff ;  /* 0xffffffff00047882 */ /* 0x000fe20000000000 */
[----:B-1----:R-:W-:Y:S01]  /*15d0*/  FADD.FTZ R125, R26, R67 ;  /* 0x000000431a7d7221 */ /* 0x002fe20000010000 */
[----:B------:R-:W-:Y:S01]  /*15e0*/  FFMA.FTZ R24, R116, R67, R25 ;  /* 0x0000004374187223 */ /* 0x000fe20000010019 */
[----:B------:R-:W-:Y:S02]  /*15f0*/  LOP3.LUT P1, RZ, R2, 0x1f, RZ, 0xc0, !PT ;  /* 0x0000001f02ff7812 */ /* 0x000fe4000782c0ff */
[----:B------:R-:W-:Y:S01]  /*1600*/  ISETP.GE.AND P4, PT, R90, UR11, PT ;  /* 0x0000000b5a007c0c */ /* 0x000fe2000bf86270 */
[----:B------:R-:W-:Y:S01]  /*1610*/  FADD.FTZ R125, R125, R118 ;  /* 0x000000767d7d7221 */ /* 0x000fe20000010000 */
[----:B------:R-:W-:Y:S01]  /*1620*/  FFMA.FTZ R24, R117, R118, R24 ;  /* 0x0000007675187223 */ /* 0x000fe20000010018 */
[----:B0-----:R-:W-:Y:S10]  /*1630*/  BRA.DIV UR4, `(.L_x_38) ;  /* 0x0000001204c87947 */ /* 0x001ff4000b800000 */
        /* <DEDUP_REMOVED lines=18> */
.L_x_57:
[----:B------:R-:W-:Y:S01]  /*1760*/  LOP3.LUT P5, RZ, R119, 0xff, RZ, 0xc0, !PT ;  /* 0x000000ff77ff7812 */ /* 0x000fe200078ac0ff */
[----:B01----:R-:W-:Y:S01]  /*1770*/  FADD.FTZ R24, R24, R27 ;  /* 0x0000001b18187221 */ /* 0x003fe20000010000 */
[----:B--2---:R-:W-:Y:S01]  /*1780*/  FADD.FTZ R25, R25, R26 ;  /* 0x0000001a19197221 */ /* 0x004fe20000010000 */
[----:B------:R-:W-:Y:S10]  /*1790*/  @P1 BRA `(.L_x_39) ;  /* 0x0000000000241947 */ /* 0x000ff40003800000 */
[----:B------:R-:W0:Y:S01]  /*17a0*/  S2UR UR5, SR_CgaCtaId ;  /* 0x00000000000579c3 */ /* 0x000e220000008800 */
[----:B------:R-:W-:Y:S01]  /*17b0*/  SHF.R.U32.HI R26, RZ, 0x5, R2 ;  /* 0x00000005ff1a7819 */ /* 0x000fe20000011602 */
[----:B------:R-:W-:-:S03]  /*17c0*/  UMOV UR4, 0x400 ;  /* 0x0000040000047882 */ /* 0x000fc60000000000 */
[----:B------:R-:W-:-:S04]  /*17d0*/  LOP3.LUT R27, R26, 0x7fffffc, RZ, 0xc0, !PT ;  /* 0x07fffffc1a1b7812 */ /* 0x000fc800078ec0ff */
[----:B------:R-:W-:-:S04]  /*17e0*/  @!P5 IADD3 R27, R27, 0x4, RZ ;  /* 0x000000041b1bd810 */ /* 0x000fc80007ffe0ff */
[----:B------:R-:W-:Y:S01]  /*17f0*/  LOP3.LUT R26, R27, 0x3, R26, 0xf8, !PT ;  /* 0x000000031b1a7812 */ /* 0x000fe200078ef81a */
[----:B0-----:R-:W-:-:S06]  /*1800*/  ULEA UR4, UR5, UR4, 0x18 ;  /* 0x0000000405047291 */ /* 0x001fcc000f8ec03f */
[----:B------:R-:W-:-:S05]  /*1810*/  LEA R26, R26, UR4, 0x3 ;  /* 0x000000041a1a7c11 */ /* 0x000fca000f8e18ff */
[----:B------:R0:W-:Y:S02]  /*1820*/  STS.64 [R26+0x1800], R24 ;  /* 0x001800181a007388 */ /* 0x0001e40000000a00 */
.L_x_39:
[----:B------:R-:W-:Y:S01]  /*1830*/  UISETP.NE.AND UP0, UPT, UR16, URZ, UPT ;  /* 0x0000003f1000728c */ /* 0x000fe2000bf05270 */
[----:B0-----:R-:W-:Y:S02]  /*1840*/  SHF.R.U32.HI R24, RZ, 0x5, R2 ;  /* 0x00000005ff187819 */ /* 0x001fe40000011602 */
[----:B------:R-:W-:Y:S02]  /*1850*/  ISETP.NE.U32.AND P1, PT, RZ, UR12, PT ;  /* 0x0000000cff007c0c */ /* 0x000fe4000bf25070 */
[----:B------:R-:W-:Y:S02]  /*1860*/  LOP3.LUT R24, R24, 0x7fffffc, RZ, 0xc0, !PT ;  /* 0x07fffffc18187812 */ /* 0x000fe400078ec0ff */
[----:B------:R-:W-:Y:S01]  /*1870*/  PLOP3.LUT P3, PT, PT, PT, UP0, 0x80, 0x0 ;  /* 0x000000000000781c */ /* 0x000fe20003f6f008 */
[----:B------:R-:W-:Y:S05]  /*1880*/  WARPSYNC.ALL ;  /* 0x0000000000007948 */ /* 0x000fea0003800000 */
[----:B------:R-:W0:Y:S08]  /*1890*/  S2UR UR5, SR_CgaCtaId ;  /* 0x00000000000579c3 */ /* 0x000e300000008800 */
[----:B------:R-:W-:Y:S01]  /*18a0*/  BAR.SYNC.DEFER_BLOCKING 0x0 ;  /* 0x0000000000007b1d */ /* 0x000fe20000010000 */
[----:B------:R-:W-:-:S02]  /*18b0*/  @!P5 IADD3 R24, R24, 0x4, RZ ;  /* 0x000000041818d810 */ /* 0x000fc40007ffe0ff */
[----:B------:R-:W-:-:S03]  /*18c0*/  ISETP.NE.AND.EX P1, PT, RZ, UR13, PT, P1 ;  /* 0x0000000dff007c0c */ /* 0x000fc6000bf25310 */
[----:B------:R-:W-:Y:S02]  /*18d0*/  UMOV UR4, 0x400 ;  /* 0x0000040000047882 */ /* 0x000fe40000000000 */
[----:B0-----:R-:W-:-:S06]  /*18e0*/  ULEA UR4, UR5, UR4, 0x18 ;  /* 0x0000000405047291 */ /* 0x001fcc000f8ec03f */
[----:B------:R-:W-:-:S05]  /*18f0*/  LEA R123, R24, UR4, 0x3 ;  /* 0x00000004187b7c11 */ /* 0x000fca000f8e18ff */
[----:B------:R-:W0:Y:S02]  /*1900*/  LDS.128 R24, [R123+0x1800] ;  /* 0x001800007b187984 */ /* 0x000e240000000c00 */
[----:B0-----:R-:W-:Y:S01]  /*1910*/  FADD.FTZ R119, RZ, R24 ;  /* 0x00000018ff777221 */ /* 0x001fe20000010000 */
[----:B------:R-:W-:-:S03]  /*1920*/  FADD.FTZ R24, RZ, R25 ;  /* 0x00000019ff187221 */ /* 0x000fc60000010000 */
[----:B------:R-:W-:Y:S01]  /*1930*/  FADD.FTZ R119, R26, R119 ;  /* 0x000000771a777221 */ /* 0x000fe20000010000 */
[----:B------:R-:W-:Y:S02]  /*1940*/  FADD.FTZ R122, R27, R24 ;  /* 0x000000181b7a7221 */ /* 0x000fe40000010000 */
[----:B------:R-:W0:Y:S02]  /*1950*/  LDS.128 R24, [R123+0x1810] ;  /* 0x001810007b187984 */ /* 0x000e240000000c00 */
[----:B0-----:R-:W-:Y:S01]  /*1960*/  FADD.FTZ R119, R119, R24 ;  /* 0x0000001877777221 */ /* 0x001fe20000010000 */
[----:B------:R-:W-:Y:S01]  /*1970*/  FADD.FTZ R122, R122, R25 ;  /* 0x000000197a7a7221 */ /* 0x000fe20000010000 */
[----:B-----5:R-:W-:Y:S02]  /*1980*/  @P0 IMAD.MOV.U32 R24, RZ, RZ, R120 ;  /* 0x000000ffff180224 */ /* 0x020fe400078e0078 */
[----:B------:R-:W-:Y:S01]  /*1990*/  FADD.FTZ R26, R26, R119 ;  /* 0x000000771a1a7221 */ /* 0x000fe20000010000 */
[----:B------:R-:W-:-:S02]  /*19a0*/  FADD.FTZ R122, R27, R122 ;  /* 0x0000007a1b7a7221 */ /* 0x000fc40000010000 */
[----:B------:R-:W-:Y:S01]  /*19b0*/  @P0 SHF.L.U32 R24, R24, 0x10, RZ ;  /* 0x0000001018180819 */ /* 0x000fe200000006ff */
[----:B------:R-:W-:Y:S01]  /*19c0*/  FMUL.FTZ R26, R26, UR9 ;  /* 0x000000091a1a7c20 */ /* 0x000fe20008410000 */
[----:B------:R-:W-:-:S04]  /*19d0*/  FMUL.FTZ R122, R122, UR9 ;  /* 0x000000097a7a7c20 */ /* 0x000fc80008410000 */
[----:B------:R-:W-:-:S05]  /*19e0*/  FSEL R119, R26, RZ, !P3 ;  /* 0x000000ff1a777208 */ /* 0x000fca0005800000 */
[-CC-:B------:R-:W-:Y:S01]  /*19f0*/  FFMA.FTZ R25, R106, R122.reuse, R119.reuse ;  /* 0x0000007a6a197223 */ /* 0x180fe20000010077 */
[-CC-:B------:R-:W-:Y:S01]  /*1a00*/  FFMA.FTZ R0, R0, R122.reuse, R119.reuse ;  /* 0x0000007a00007223 */ /* 0x180fe20000010077 */
[-CC-:B------:R-:W-:Y:S01]  /*1a10*/  FFMA.FTZ R108, R108, R122.reuse, R119.reuse ;  /* 0x0000007a6c6c7223 */ /* 0x180fe20000010077 */
[----:B------:R-:W-:Y:S01]  /*1a20*/  FFMA.FTZ R100, R100, R122, R119 ;  /* 0x0000007a64647223 */ /* 0x000fe20000010077 */
[----:B------:R-:W-:Y:S01]  /*1a30*/  FADD.FTZ R104, R104, -R25 ;  /* 0x8000001968687221 */ /* 0x000fe20000010000 */
[----:B------:R-:W-:Y:S01]  /*1a40*/  FADD.FTZ R0, R51, -R0 ;  /* 0x8000000033007221 */ /* 0x000fe20000010000 */
[--C-:B------:R-:W-:Y:S01]  /*1a50*/  @P0 SHF.R.U64 R25, R120, 0x10, R121.reuse ;  /* 0x0000001078190819 */ /* 0x100fe20000001279 */
[----:B------:R-:W-:Y:S01]  /*1a60*/  FADD.FTZ R108, R105, -R108 ;  /* 0x8000006c696c7221 */ /* 0x000fe20000010000 */
[----:B------:R-:W-:Y:S01]  /*1a70*/  FADD.FTZ R100, R99, -R100 ;  /* 0x8000006463647221 */ /* 0x000fe20000010000 */
[----:B------:R-:W-:Y:S01]  /*1a80*/  FMUL.FTZ R123, R57, R0 ;  /* 0x00000000397b7220 */ /* 0x000fe20000410000 */
[----:B------:R-:W-:Y:S01]  /*1a90*/  @P0 SHF.L.U32 R25, R25, 0x10, RZ ;  /* 0x0000001019190819 */ /* 0x000fe200000006ff */
[----:B------:R-:W-:Y:S01]  /*1aa0*/  FMUL.FTZ R108, R57, R108 ;  /* 0x0000006c396c7220 */ /* 0x000fe20000410000 */
[----:B------:R-:W-:-:S02]  /*1ab0*/  @P0 IMAD.MOV.U32 R0, RZ, RZ, R121 ;  /* 0x000000ffff000224 */ /* 0x000fc400078e0079 */
[C---:B------:R-:W-:Y:S01]  /*1ac0*/  FMUL.FTZ R100, R57.reuse, R100 ;  /* 0x0000006439647220 */ /* 0x040fe20000410000 */
[----:B------:R-:W-:Y:S01]  /*1ad0*/  FMUL.FTZ R104, R57, R104 ;  /* 0x0000006839687220 */ /* 0x000fe20000410000 */
[----:B------:R-:W-:Y:S01]  /*1ae0*/  @P0 FADD.FTZ R108, R108, R25 ;  /* 0x000000196c6c0221 */ /* 0x000fe20000010000 */
[----:B------:R-:W-:Y:S01]  /*1af0*/  @P0 FADD.FTZ R123, R123, R24 ;  /* 0x000000187b7b0221 */ /* 0x000fe20000010000 */
[----:B------:R-:W-:Y:S02]  /*1b00*/  @P0 SHF.L.U32 R25, R0, 0x10, RZ ;  /* 0x0000001000190819 */ /* 0x000fe400000006ff */
[----:B------:R0:W1:Y:S02]  /*1b10*/  F2F.BF16.F32 R0, R108 ;  /* 0x0000006c00007304 */ /* 0x0000640000202000 */
[----:B------:R-:W-:Y:S01]  /*1b20*/  @P1 F2FP.BF16.F32.PACK_AB R24, RZ, R123 ;  /* 0x0000007bff18123e */ /* 0x000fe200000010ff */
[----:B------:R-:W-:Y:S01]  /*1b30*/  @P0 FADD.FTZ R100, R100, R25 ;  /* 0x0000001964640221 */ /* 0x000fe20000010000 */
[----:B------:R-:W-:-:S02]  /*1b40*/  @P0 SHF.R.U32.HI R25, RZ, 0x10, R121 ;  /* 0x00000010ff190819 */ /* 0x000fc40000011679 */
[----:B------:R-:W-:Y:S02]  /*1b50*/  @P1 PRMT R91, R24, 0x7610, R91 ;  /* 0x00007610185b1816 */ /* 0x000fe4000000005b */
[----:B------:R-:W-:Y:S01]  /*1b60*/  @P0 SHF.L.U32 R25, R25, 0x10, RZ ;  /* 0x0000001019190819 */ /* 0x000fe200000006ff */
[----:B------:R0:W2:Y:S01]  /*1b70*/  F2F.BF16.F32 R51, R100 ;  /* 0x0000006400337304 */ /* 0x0000a20000202000 */
[----:B------:R-:W-:-:S03]  /*1b80*/  @P1 F2FP.BF16.F32.PACK_AB R26, RZ, R100 ;  /* 0x00000064ff1a123e */ /* 0x000fc600000010ff */
[----:B------:R-:W-:Y:S01]  /*1b90*/  @P0 FADD.FTZ R104, R104, R25 ;  /* 0x0000001968680221 */ /* 0x000fe20000010000 */
[----:B------:R-:W-:Y:S02]  /*1ba0*/  @P1 F2FP.BF16.F32.PACK_AB R25, RZ, R108 ;  /* 0x0000006cff19123e */ /* 0x000fe400000010ff */
[----:B------:R-:W-:Y:S01]  /*1bb0*/  @P1 PRMT R93, R26, 0x7610, R93 ;  /* 0x000076101a5d1816 */ /* 0x000fe2000000005d */
[----:B------:R0:W3:Y:S01]  /*1bc0*/  F2F.BF16.F32 R99, R104 ;  /* 0x0000006800637304 */ /* 0x0000e20000202000 */
[----:B------:R-:W-:Y:S02]  /*1bd0*/  @P1 F2FP.BF16.F32.PACK_AB R27, RZ, R104 ;  /* 0x00000068ff1b123e */ /* 0x000fe400000010ff */
[----:B------:R-:W-:Y:S02]  /*1be0*/  @P1 PRMT R92, R25, 0x7610, R92 ;  /* 0x00007610195c1816 */ /* 0x000fe4000000005c */
[----:B------:R-:W-:Y:S01]  /*1bf0*/  @P1 PRMT R94, R27, 0x7610, R94 ;  /* 0x000076101b5e1816 */ /* 0x000fe2000000005e */
[----:B-1----:R-:W-:Y:S06]  /*1c00*/  @!P1 BRA `(.L_x_40) ;  /* 0x0000000000209947 */ /* 0x002fec0003800000 */
[----:B------:R-:W1:Y:S01]  /*1c10*/  LDC.64 R24, c[0x0][0x308] ;  /* 0x0000c200ff187b82 */ /* 0x000e620000000a00 */
[----:B------:R-:W-:Y:S02]  /*1c20*/  LOP3.LUT R26, R92, 0xffff, RZ, 0xc0, !PT ;  /* 0x0000ffff5c1a7812 */ /* 0x000fe400078ec0ff */
[----:B------:R-:W-:-:S03]  /*1c30*/  PRMT R105, R93, 0x5410, R94 ;  /* 0x000054105d697816 */ /* 0x000fc6000000005e */
[----:B------:R-:W-:-:S05]  /*1c40*/  IMAD.WIDE.U32 R26, R26, 0x10000, RZ ;  /* 0x000100001a1a7825 */ /* 0x000fca00078e00ff */
[----:B------:R-:W-:Y:S02]  /*1c50*/  LOP3.LUT R27, R105, R27, RZ, 0xfc, !PT ;  /* 0x0000001b691b7212 */ /* 0x000fe400078efcff */
[----:B------:R-:W-:Y:S01]  /*1c60*/  LOP3.LUT R26, R26, 0xffff, R91, 0xf8, !PT ;  /* 0x0000ffff1a1a7812 */ /* 0x000fe200078ef85b */
[----:B-1----:R-:W-:-:S05]  /*1c70*/  IMAD.WIDE.U32 R24, R58, 0x8, R24 ;  /* 0x000000083a187825 */ /* 0x002fca00078e0018 */
[----:B------:R1:W-:Y:S02]  /*1c80*/  STG.E.64 desc[UR6][R24.64], R26 ;  /* 0x0000001a18007986 */ /* 0x0003e4000c101b06 */
.L_x_40:
[----:B-1----:R-:W1:Y:S01]  /*1c90*/  LDC.64 R24, c[0x0][0x2f8] ;  /* 0x0000be00ff187b82 */ /* 0x002e620000000a00 */
[----:B------:R-:W4:Y:S01]  /*1ca0*/  F2F.BF16.F32 R123, R123 ;  /* 0x0000007b007b7304 */ /* 0x000f220000202000 */
[----:B0--3--:R-:W-:Y:S02]  /*1cb0*/  IMAD.U32 R100, R99, 0x10000, RZ ;  /* 0x0001000063647824 */ /* 0x009fe400078e00ff */
[----:B------:R-:W-:Y:S01]  /*1cc0*/  FFMA.FTZ R103, R103, R122, R119 ;  /* 0x0000007a67677223 */ /* 0x000fe20000010077 */
[----:B------:R-:W-:-:S04]  /*1cd0*/  IMAD.WIDE.U32 R26, R0, 0x10000, RZ ;  /* 0x00010000001a7825 */ /* 0x000fc800078e00ff */
[-CC-:B------:R-:W-:Y:S01]  /*1ce0*/  FFMA.FTZ R114, R114, R122.reuse, R119.reuse ;  /* 0x0000007a72727223 */ /* 0x180fe20000010077 */
[-CC-:B------:R-:W-:Y:S01]  /*1cf0*/  FFMA.FTZ R101, R101, R122.reuse, R119.reuse ;  /* 0x0000007a65657223 */ /* 0x180fe20000010077 */
[-CC-:B------:R-:W-:Y:S01]  /*1d00*/  FFMA.FTZ R106, R111, R122.reuse, R119.reuse ;  /* 0x0000007a6f6a7223 */ /* 0x180fe20000010077 */
[----:B------:R-:W-:Y:S01]  /*1d10*/  FFMA.FTZ R112, R112, R122, R119 ;  /* 0x0000007a70707223 */ /* 0x000fe20000010077 */
[----:B--2---:R-:W-:Y:S01]  /*1d20*/  LOP3.LUT R27, R27, R100, R51, 0xfe, !PT ;  /* 0x000000641b1b7212 */ /* 0x004fe200078efe33 */
[----:B------:R-:W-:Y:S01]  /*1d30*/  FADD.FTZ R100, R102, -R103 ;  /* 0x8000006766647221 */ /* 0x000fe20000010000 */
[----:B------:R-:W-:Y:S01]  /*1d40*/  @P0 MOV R102, R62 ;  /* 0x0000003e00660202 */ /* 0x000fe20000000f00 */
[----:B------:R-:W-:Y:S01]  /*1d50*/  FADD.FTZ R114, R113, -R114 ;  /* 0x8000007271727221 */ /* 0x000fe20000010000 */
[----:B------:R-:W-:Y:S01]  /*1d60*/  FADD.FTZ R110, R110, -R101 ;  /* 0x800000656e6e7221 */ /* 0x000fe20000010000 */
[----:B------:R-:W-:Y:S01]  /*1d70*/  FMUL.FTZ R100, R57, R100 ;  /* 0x0000006439647220 */ /* 0x000fe20000410000 */
[----:B------:R-:W-:Y:S01]  /*1d80*/  FADD.FTZ R106, R109, -R106 ;  /* 0x8000006a6d6a7221 */ /* 0x000fe20000010000 */
[----:B----4-:R-:W-:Y:S01]  /*1d90*/  LOP3.LUT R26, R26, R123, RZ, 0xfc, !PT ;  /* 0x0000007b1a1a7212 */ /* 0x010fe200078efcff */
[----:B------:R-:W-:Y:S01]  /*1da0*/  FMUL.FTZ R101, R57, R110 ;  /* 0x0000006e39657220 */ /* 0x000fe20000410000 */
[--C-:B------:R-:W-:Y:S01]  /*1db0*/  FFMA.FTZ R115, R115, R122, R119.reuse ;  /* 0x0000007a73737223 */ /* 0x100fe20000010077 */
[----:B------:R-:W-:Y:S01]  /*1dc0*/  FADD.FTZ R112, R107, -R112 ;  /* 0x800000706b707221 */ /* 0x000fe20000010000 */
[----:B------:R-:W-:Y:S01]  /*1dd0*/  FMUL.FTZ R106, R57, R106 ;  /* 0x0000006a396a7220 */ /* 0x000fe20000410000 */
[----:B------:R-:W-:Y:S01]  /*1de0*/  FFMA.FTZ R117, R117, R122, R119 ;  /* 0x0000007a75757223 */ /* 0x000fe20000010077 */
[----:B------:R-:W-:Y:S01]  /*1df0*/  FADD.FTZ R66, R66, -R115 ;  /* 0x8000007342427221 */ /* 0x000fe20000010000 */
[----:B------:R-:W-:Y:S01]  /*1e00*/  FMUL.FTZ R109, R57, R112 ;  /* 0x00000070396d7220 */ /* 0x000fe20000410000 */
[----:B-1----:R-:W-:-:S04]  /*1e10*/  IMAD.WIDE.U32 R104, R58, 0x8, R24 ;  /* 0x000000083a687825 */ /* 0x002fc800078e0018 */
[----:B------:R-:W-:Y:S01]  /*1e20*/  FFMA.FTZ R116, R116, R122, R119 ;  /* 0x0000007a74747223 */ /* 0x000fe20000010077 */
[----:B------:R-:W-:Y:S01]  /*1e30*/  FMUL.FTZ R112, R57, R66 ;  /* 0x0000004239707220 */ /* 0x000fe20000410000 */
[----:B------:R-:W-:Y:S01]  /*1e40*/  @P0 SHF.R.U32.HI R66, RZ, 0x10, R65 ;  /* 0x00000010ff420819 */ /* 0x000fe20000011641 */
[----:B------:R-:W-:Y:S01]  /*1e50*/  FADD.FTZ R118, R118, -R117 ;  /* 0x8000007576767221 */ /* 0x000fe20000010000 */
[----:B------:R0:W-:Y:S01]  /*1e60*/  STG.E.64 desc[UR6][R104.64], R26 ;  /* 0x0000001a68007986 */ /* 0x0001e2000c101b06 */
[----:B------:R-:W-:Y:S01]  /*1e70*/  FADD.FTZ R116, R67, -R116 ;  /* 0x8000007443747221 */ /* 0x000fe20000010000 */
[----:B------:R-:W-:Y:S01]  /*1e80*/  @P0 SHF.L.U32 R66, R66, 0x10, RZ ;  /* 0x0000001042420819 */ /* 0x000fe200000006ff */
[----:B------:R-:W-:Y:S01]  /*1e90*/  FMUL.FTZ R111, R57, R118 ;  /* 0x00000076396f7220 */ /* 0x000fe20000410000 */
[----:B------:R-:W-:-:S03]  /*1ea0*/  ISETP.NE.U32.AND P2, PT, RZ, UR14, PT ;  /* 0x0000000eff007c0c */ /* 0x000fc6000bf45070 */
[----:B------:R-:W-:Y:S01]  /*1eb0*/  @P0 FADD.FTZ R111, R111, R66 ;  /* 0x000000426f6f0221 */ /* 0x000fe20000010000 */
[----:B------:R-:W-:Y:S02]  /*1ec0*/  ISETP.NE.AND.EX P2, PT, RZ, UR15, PT, P2 ;  /* 0x0000000fff007c0c */ /* 0x000fe4000bf45320 */
[----:B0-----:R-:W-:Y:S01]  /*1ed0*/  @P0 SHF.L.U32 R27, R102, 0x10, RZ ;  /* 0x00000010661b0819 */ /* 0x001fe200000006ff */
[C---:B------:R-:W-:Y:S01]  /*1ee0*/  FMUL.FTZ R102, R57.reuse, R114 ;  /* 0x0000007239667220 */ /* 0x040fe20000410000 */
[----:B------:R-:W-:Y:S01]  /*1ef0*/  @P0 SHF.R.U64 R26, R62, 0x10, R63 ;  /* 0x000000103e1a0819 */ /* 0x000fe2000000123f */
[----:B------:R-:W-:Y:S02]  /*1f00*/  FMUL.FTZ R114, R57, R116 ;  /* 0x0000007439727220 */ /* 0x000fe40000410000 */
[----:B------:R-:W-:Y:S01]  /*1f10*/  @P0 FADD.FTZ R100, R100, R27 ;  /* 0x0000001b64640221 */ /* 0x000fe20000010000 */
[----:B------:R-:W0:Y:S01]  /*1f20*/  F2F.BF16.F32 R57, R111 ;  /* 0x0000006f00397304 */ /* 0x000e220000202000 */
[----:B------:R-:W-:Y:S01]  /*1f30*/  @P0 IMAD.U32 R27, R26, 0x10000, RZ ;  /* 0x000100001a1b0824 */ /* 0x000fe200078e00ff */
[----:B------:R-:W-:-:S03]  /*1f40*/  @P0 MOV R26, R63 ;  /* 0x0000003f001a0202 */ /* 0x000fc60000000f00 */
[----:B------:R-:W-:Y:S01]  /*1f50*/  @P2 PRMT R96, R0, 0x7610, R96 ;  /* 0x0000761000602816 */ /* 0x000fe20000000060 */
[----:B------:R-:W-:Y:S01]  /*1f60*/  @P0 FADD.FTZ R102, R102, R27 ;  /* 0x0000001b66660221 */ /* 0x000fe20000010000 */
[----:B------:R-:W-:Y:S02]  /*1f70*/  @P0 SHF.L.U32 R26, R26, 0x10, RZ ;  /* 0x000000101a1a0819 */ /* 0x000fe400000006ff */
[----:B------:R-:W-:Y:S01]  /*1f80*/  @P0 SHF.R.U32.HI R27, RZ, 0x10, R63 ;  /* 0x00000010ff1b0819 */ /* 0x000fe2000001163f */
[----:B------:R1:W2:Y:S01]  /*1f90*/  F2F.BF16.F32 R104, R102 ;  /* 0x0000006600687304 */ /* 0x0002a20000202000 */
[----:B------:R-:W-:Y:S01]  /*1fa0*/  @P2 PRMT R95, R123, 0x7610, R95 ;  /* 0x000076107b5f2816 */ /* 0x000fe2000000005f */
[----:B------:R-:W-:Y:S01]  /*1fb0*/  @P0 FADD.FTZ R101, R101, R26 ;  /* 0x0000001a65650221 */ /* 0x000fe20000010000 */
[----:B------:R-:W-:Y:S01]  /*1fc0*/  @P0 MOV R26, R64 ;  /* 0x00000040001a0202 */ /* 0x000fe20000000f00 */
[----:B------:R-:W-:Y:S01]  /*1fd0*/  @P0 IMAD.U32 R27, R27, 0x10000, RZ ;  /* 0x000100001b1b0824 */ /* 0x000fe200078e00ff */
[----:B------:R-:W-:-:S02]  /*1fe0*/  @P2 PRMT R97, R51, 0x7610, R97 ;  /* 0x0000761033612816 */ /* 0x000fc40000000061 */
[----:B------:R-:W-:Y:S01]  /*1ff0*/  @P0 SHF.L.U32 R26, R26, 0x10, RZ ;  /* 0x000000101a1a0819 */ /* 0x000fe200000006ff */
[----:B------:R-:W-:Y:S01]  /*2000*/  @P0 FADD.FTZ R106, R106, R27 ;  /* 0x0000001b6a6a0221 */ /* 0x000fe20000010000 */
[----:B------:R-:W-:Y:S01]  /*2010*/  @P0 SHF.R.U64 R27, R64, 0x10, R65 ;  /* 0x00000010401b0819 */ /* 0x000fe20000001241 */
[----:B------:R3:W-:Y:S01]  /*2020*/  F2F.BF16.F32 R107, R101 ;  /* 0x00000065006b7304 */ /* 0x0007e20000202000 */
[----:B-1----:R-:W-:Y:S01]  /*2030*/  @P1 F2FP.BF16.F32.PACK_AB R102, RZ, R102 ;  /* 0x00000066ff66123e */ /* 0x002fe200000010ff */
[----:B------:R-:W-:Y:S01]  /*2040*/  @P0 FADD.FTZ R109, R109, R26 ;  /* 0x0000001a6d6d0221 */ /* 0x000fe20000010000 */
[----:B------:R-:W-:Y:S01]  /*2050*/  @P0 MOV R26, R65 ;  /* 0x00000041001a0202 */ /* 0x000fe20000000f00 */
[----:B------:R-:W-:Y:S01]  /*2060*/  @P0 IMAD.U32 R27, R27, 0x10000, RZ ;  /* 0x000100001b1b0824 */ /* 0x000fe200078e00ff */
[----:B0-----:R-:W-:Y:S02]  /*2070*/  SHF.L.U32 R0, R57, 0x10, RZ ;  /* 0x0000001039007819 */ /* 0x001fe400000006ff */
[----:B------:R-:W-:Y:S01]  /*2080*/  @P1 PRMT R92, R102, 0x7610, R92 ;  /* 0x00007610665c1816 */ /* 0x000fe2000000005c */
[----:B------:R-:W0:Y:S01]  /*2090*/  F2F.BF16.F32 R108, R106 ;  /* 0x0000006a006c7304 */ /* 0x000e220000202000 */
[----:B------:R-:W-:Y:S01]  /*20a0*/  @P0 FADD.FTZ R112, R112, R27 ;  /* 0x0000001b70700221 */ /* 0x000fe20000010000 */
[----:B------:R-:W-:Y:S01]  /*20b0*/  @P0 IMAD.U32 R27, R26, 0x10000, RZ ;  /* 0x000100001a1b0824 */ /* 0x000fe200078e00ff */
[----:B---3--:R-:W-:-:S02]  /*20c0*/  @P1 F2FP.BF16.F32.PACK_AB R101, RZ, R101 ;  /* 0x00000065ff65123e */ /* 0x008fc400000010ff */
[----:B------:R-:W-:Y:S01]  /*20d0*/  @P2 PRMT R98, R99, 0x7610, R98 ;  /* 0x0000761063622816 */ /* 0x000fe20000000062 */
[----:B------:R-:W-:Y:S01]  /*20e0*/  @P0 FADD.FTZ R114, R114, R27 ;  /* 0x0000001b72720221 */ /* 0x000fe20000010000 */
[----:B--2---:R-:W-:Y:S01]  /*20f0*/  IMAD.WIDE.U32 R26, R104, 0x10000, RZ ;  /* 0x00010000681a7825 */ /* 0x004fe200078e00ff */
[----:B------:R1:W2:Y:S01]  /*2100*/  F2F.BF16.F32 R105, R100 ;  /* 0x0000006400697304 */ /* 0x0002a20000202000 */
[----:B------:R-:W-:Y:S02]  /*2110*/  @P1 PRMT R93, R101, 0x7610, R93 ;  /* 0x00007610655d1816 */ /* 0x000fe4000000005d */
[----:B0-----:R-:W-:-:S05]  /*2120*/  SHF.L.U32 R66, R108, 0x10, RZ ;  /* 0x000000106c427819 */ /* 0x001fca00000006ff */
[----:B------:R-:W0:Y:S01]  /*2130*/  F2F.BF16.F32 R110, R112 ;  /* 0x00000070006e7304 */ /* 0x000e220000202000 */
[----:B-1----:R-:W-:Y:S02]  /*2140*/  @P1 F2FP.BF16.F32.PACK_AB R100, RZ, R100 ;  /* 0x00000064ff64123e */ /* 0x002fe400000010ff */
[----:B------:R-:W-:Y:S02]  /*2150*/  LOP3.LUT R67, R27, R66, R107, 0xfe, !PT ;  /* 0x000000421b437212 */ /* 0x000fe400078efe6b */
[----:B------:R-:W-:Y:S02]  /*2160*/  @P1 PRMT R91, R100, 0x7610, R91 ;  /* 0x00007610645b1816 */ /* 0x000fe4000000005b */
[----:B--2---:R-:W-:Y:S01]  /*2170*/  LOP3.LUT R66, R26, R105, RZ, 0xfc, !PT ;  /* 0x000000691a427212 */ /* 0x004fe200078efcff */
[----:B------:R-:W1:Y:S01]  /*2180*/  F2F.BF16.F32 R113, R109 ;  /* 0x0000006d00717304 */ /* 0x000e620000202000 */
[----:B0-----:R-:W-:-:S07]  /*2190*/  IMAD.WIDE.U32 R26, R110, 0x10000, RZ ;  /* 0x000100006e1a7825 */ /* 0x001fce00078e00ff */
[----:B------:R-:W0:Y:S01]  /*21a0*/  F2F.BF16.F32 R115, R114 ;  /* 0x0000007200737304 */ /* 0x000e220000202000 */
[----:B-1----:R-:W-:Y:S02]  /*21b0*/  LOP3.LUT R26, R26, R113, RZ, 0xfc, !PT ;  /* 0x000000711a1a7212 */ /* 0x002fe400078efcff */
[----:B0-----:R-:W-:Y:S01]  /*21c0*/  LOP3.LUT R27, R27, R0, R115, 0xfe, !PT ;  /* 0x000000001b1b7212 */ /* 0x001fe200078efe73 */
[----:B------:R-:W-:Y:S06]  /*21d0*/  @!P2 BRA `(.L_x_41) ;  /* 0x000000000020a947 */ /* 0x000fec0003800000 */
        /* <DEDUP_REMOVED lines=8> */
.L_x_41:
[----:B------:R-:W-:Y:S02]  /*2260*/  @P1 F2FP.BF16.F32.PACK_AB R106, RZ, R106 ;  /* 0x0000006aff6a123e */ /* 0x000fe400000010ff */
[----:B------:R-:W-:Y:S02]  /*2270*/  @P2 PRMT R95, R105, 0x7610, R95 ;  /* 0x00007610695f2816 */ /* 0x000fe4000000005f */
[----:B------:R-:W-:Y:S02]  /*2280*/  @P2 PRMT R96, R104, 0x7610, R96 ;  /* 0x0000761068602816 */ /* 0x000fe40000000060 */
[----:B------:R-:W-:Y:S02]  /*2290*/  @P2 PRMT R97, R107, 0x7610, R97 ;  /* 0x000076106b612816 */ /* 0x000fe40000000061 */
[----:B------:R-:W-:Y:S02]  /*22a0*/  @P2 PRMT R98, R108, 0x7610, R98 ;  /* 0x000076106c622816 */ /* 0x000fe40000000062 */
[----:B------:R-:W-:-:S02]  /*22b0*/  @P1 F2FP.BF16.F32.PACK_AB R109, RZ, R109 ;  /* 0x0000006dff6d123e */ /* 0x000fc400000010ff */
[----:B------:R-:W-:Y:S01]  /*22c0*/  @P1 PRMT R94, R106, 0x7610, R94 ;  /* 0x000076106a5e1816 */ /* 0x000fe2000000005e */
[----:B------:R-:W-:Y:S06]  /*22d0*/  @!P1 BRA `(.L_x_42) ;  /* 0x0000000000209947 */ /* 0x000fec0003800000 */
[----:B0-----:R-:W0:Y:S01]  /*22e0*/  LDC.64 R102, c[0x0][0x308] ;  /* 0x0000c200ff667b82 */ /* 0x001e220000000a00 */
[----:B------:R-:W-:Y:S02]  /*22f0*/  LOP3.LUT R100, R92, 0xffff, RZ, 0xc0, !PT ;  /* 0x0000ffff5c647812 */ /* 0x000fe400078ec0ff */
[----:B------:R-:W-:-:S03]  /*2300*/  PRMT R51, R93, 0x5410, R94 ;  /* 0x000054105d337816 */ /* 0x000fc6000000005e */
[----:B------:R-:W-:-:S05]  /*2310*/  IMAD.WIDE.U32 R100, R100, 0x10000, RZ ;  /* 0x0001000064647825 */ /* 0x000fca00078e00ff */
[----:B------:R-:W-:Y:S02]  /*2320*/  LOP3.LUT R101, R51, R101, RZ, 0xfc, !PT ;  /* 0x0000006533657212 */ /* 0x000fe400078efcff */
[----:B------:R-:W-:Y:S01]  /*2330*/  LOP3.LUT R100, R100, 0xffff, R91, 0xf8, !PT ;  /* 0x0000ffff64647812 */ /* 0x000fe200078ef85b */
[----:B0-----:R-:W-:-:S05]  /*2340*/  IMAD.WIDE.U32 R102, R56, 0x8, R102 ;  /* 0x0000000838667825 */ /* 0x001fca00078e0066 */
[----:B------:R1:W-:Y:S02]  /*2350*/  STG.E.64 desc[UR6][R102.64], R100 ;  /* 0x0000006466007986 */ /* 0x0003e4000c101b06 */
.L_x_42:
[----:B01----:R-:W-:Y:S01]  /*2360*/  IMAD.WIDE.U32 R100, R56, 0x8, R24 ;  /* 0x0000000838647825 */ /* 0x003fe200078e0018 */
[----:B------:R-:W-:Y:S02]  /*2370*/  @P1 F2FP.BF16.F32.PACK_AB R112, RZ, R112 ;  /* 0x00000070ff70123e */ /* 0x000fe400000010ff */
[----:B------:R-:W-:Y:S02]  /*2380*/  @P1 F2FP.BF16.F32.PACK_AB R114, RZ, R114 ;  /* 0x00000072ff72123e */ /* 0x000fe400000010ff */
[----:B------:R0:W-:Y:S01]  /*2390*/  STG.E.64 desc[UR6][R100.64], R66 ;  /* 0x0000004264007986 */ /* 0x0001e2000c101b06 */
[----:B------:R-:W-:Y:S02]  /*23a0*/  @P1 F2FP.BF16.F32.PACK_AB R111, RZ, R111 ;  /* 0x0000006fff6f123e */ /* 0x000fe400000010ff */
[----:B------:R-:W-:Y:S02]  /*23b0*/  @P1 PRMT R91, R109, 0x7610, R91 ;  /* 0x000076106d5b1816 */ /* 0x000fe4000000005b */
[----:B------:R-:W-:-:S02]  /*23c0*/  @P1 PRMT R92, R112, 0x7610, R92 ;  /* 0x00007610705c1816 */ /* 0x000fc4000000005c */
[----:B------:R-:W-:Y:S02]  /*23d0*/  @P1 PRMT R93, R114, 0x7610, R93 ;  /* 0x00007610725d1816 */ /* 0x000fe4000000005d */
        /* <DEDUP_REMOVED lines=10> */
.L_x_43:
[----:B01----:R-:W-:Y:S01]  /*2480*/  IMAD.WIDE.U32 R100, R50, 0x8, R24 ;  /* 0x0000000832647825 */ /* 0x003fe200078e0018 */
        /* <DEDUP_REMOVED lines=9> */
.L_x_44:
[----:B------:R1:W-:Y:S01]  /*2520*/  STG.E.64 desc[UR6][R100.64], R26 ;  /* 0x0000001a64007986 */ /* 0x0003e2000c101b06 */
[----:B------:R-:W-:Y:S02]  /*2530*/  @P2 PRMT R95, R113, 0x7610, R95 ;  /* 0x00007610715f2816 */ /* 0x000fe4000000005f */
[----:B------:R-:W-:Y:S02]  /*2540*/  @P2 PRMT R96, R110, 0x7610, R96 ;  /* 0x000076106e602816 */ /* 0x000fe40000000060 */
[----:B------:R-:W-:Y:S02]  /*2550*/  @P2 PRMT R97, R115, 0x7610, R97 ;  /* 0x0000761073612816 */ /* 0x000fe40000000061 */
[----:B------:R-:W-:Y:S01]  /*2560*/  @P2 PRMT R98, R57, 0x7610, R98 ;  /* 0x0000761039622816 */ /* 0x000fe20000000062 */
[----:B------:R-:W-:Y:S06]  /*2570*/  @!P2 BRA `(.L_x_45) ;  /* 0x000000000020a947 */ /* 0x000fec0003800000 */
[----:B-1----:R-:W1:Y:S01]  /*2580*/  LDC.64 R26, c[0x0][0x300] ;  /* 0x0000c000ff1a7b82 */ /* 0x002e620000000a00 */
[----:B0-----:R-:W-:Y:S02]  /*2590*/  LOP3.LUT R24, R96, 0xffff, RZ, 0xc0, !PT ;  /* 0x0000ffff60187812 */ /* 0x001fe400078ec0ff */
[----:B------:R-:W-:-:S03]  /*25a0*/  PRMT R51, R97, 0x5410, R98 ;  /* 0x0000541061337816 */ /* 0x000fc60000000062 */
[----:B------:R-:W-:-:S05]  /*25b0*/  IMAD.WIDE.U32 R24, R24, 0x10000, RZ ;  /* 0x0001000018187825 */ /* 0x000fca00078e00ff */
[----:B------:R-:W-:Y:S02]  /*25c0*/  LOP3.LUT R25, R51, R25, RZ, 0xfc, !PT ;  /* 0x0000001933197212 */ /* 0x000fe400078efcff */
[----:B------:R-:W-:Y:S01]  /*25d0*/  LOP3.LUT R24, R24, 0xffff, R95, 0xf8, !PT ;  /* 0x0000ffff18187812 */ /* 0x000fe200078ef85f */
[----:B-1----:R-:W-:-:S05]  /*25e0*/  IMAD.WIDE.U32 R26, R50, 0x8, R26 ;  /* 0x00000008321a7825 */ /* 0x002fca00078e001a */
[----:B------:R2:W-:Y:S02]  /*25f0*/  STG.E.64 desc[UR6][R26.64], R24 ;  /* 0x000000181a007986 */ /* 0x0005e4000c101b06 */
.L_x_45:
[----:B------:R-:W-:Y:S01]  /*2600*/  SEL R119, RZ, 0x1, P5 ;  /* 0x00000001ff777807 */ /* 0x000fe20002800000 */
[----:B------:R-:W-:Y:S06]  /*2610*/  @!P4 BRA `(.L_x_46) ;  /* 0xffffffe0005cc947 */ /* 0x000fec000383ffff */
[----:B0-2---:R-:W-:Y:S01]  /*2620*/  MOV R25, R47 ;  /* 0x0000002f00197202 */ /* 0x005fe20000000f00 */
[----:B-1----:R-:W-:Y:S01]  /*2630*/  IMAD.MOV.U32 R27, RZ, RZ, R31 ;  /* 0x000000ffff1b7224 */ /* 0x002fe200078e001f */
[----:B------:R-:W-:Y:S01]  /*2640*/  MOV R26, R39 ;  /* 0x00000027001a7202 */ /* 0x000fe20000000f00 */
[----:B------:R-:W-:Y:S01]  /*2650*/  IMAD.MOV.U32 R39, RZ, RZ, R21 ;  /* 0x000000ffff277224 */ /* 0x000fe200078e0015 */
        /* <DEDUP_REMOVED lines=14> */
[----:B------:R-:W-:-:S02]  /*2740*/  MOV R57, R14 ;  /* 0x0000000e00397202 */ /* 0x000fc40000000f00 */
[----:B------:R-:W-:Y:S02]  /*2750*/  MOV R65, R7 ;  /* 0x0000000700417202 */ /* 0x000fe40000000f00 */
[----:B------:R-:W-:Y:S02]  /*2760*/  MOV R22, R15 ;  /* 0x0000000f00167202 */ /* 0x000fe40000000f00 */
[----:B------:R-:W-:Y:S02]  /*2770*/  MOV R62, R6 ;  /* 0x00000006003e7202 */ /* 0x000fe40000000f00 */
[----:B------:R-:W-:Y:S02]  /*2780*/  MOV R66, R10 ;  /* 0x0000000a00427202 */ /* 0x000fe40000000f00 */
[----:B------:R-:W-:Y:S02]  /*2790*/  MOV R59, R12 ;  /* 0x0000000c003b7202 */ /* 0x000fe40000000f00 */
[----:B------:R-:W-:-:S07]  /*27a0*/  MOV R63, R5 ;  /* 0x00000005003f7202 */ /* 0x000fce0000000f00 */
.L_x_37:
[----:B------:R-:W0:Y:S01]  /*27b0*/  S2UR UR4, SR_CTAID.X ;  /* 0x00000000000479c3 */ /* 0x000e220000002500 */
[----:B------:R-:W-:-:S07]  /*27c0*/  LOP3.LUT R13, R2, 0x7f, RZ, 0xc0, !PT ;  /* 0x0000007f020d7812 */ /* 0x000fce00078ec0ff */
[----:B------:R-:W1:Y:S08]  /*27d0*/  LDC.64 R4, c[0x0][0x2d0] ;  /* 0x0000b400ff047b82 */ /* 0x000e700000000a00 */
[----:B------:R-:W2:Y:S08]  /*27e0*/  LDC.64 R6, c[0x0][0x2d8] ;  /* 0x0000b600ff067b82 */ /* 0x000eb00000000a00 */
[----:B------:R-:W3:Y:S01]  /*27f0*/  LDC.64 R8, c[0x0][0x2e0] ;  /* 0x0000b800ff087b82 */ /* 0x000ee20000000a00 */
[----:B0-----:R-:W-:Y:S01]  /*2800*/  LEA.HI R0, R2, UR4, RZ, 0x19 ;  /* 0x0000000402007c11 */ /* 0x001fe2000f8fc8ff */
[----:B------:R-:W-:-:S04]  /*2810*/  ULDC UR4, c[0x0][0x218] ;  /* 0x0000860000047ab9 */ /* 0x000fc80000000800 */
[----:B------:R-:W-:Y:S02]  /*2820*/  IMAD R0, R0, UR4, RZ ;  /* 0x0000000400007c24 */ /* 0x000fe4000f8e02ff */
[----:B------:R-:W0:Y:S03]  /*2830*/  LDC.64 R10, c[0x0][0x2e8] ;  /* 0x0000ba00ff0a7b82 */ /* 0x000e260000000a00 */
[----:B------:R-:W-:-:S05]  /*2840*/  LEA.HI R13, R0, R13, RZ, 0x1e ;  /* 0x0000000d000d7211 */ /* 0x000fca00078ff0ff */
[----:B-1----:R-:W-:-:S04]  /*2850*/  IMAD.WIDE.U32 R2, R13, 0x10, R4 ;  /* 0x000000100d027825 */ /* 0x002fc800078e0004 */
[C---:B--2---:R-:W-:Y:S01]  /*2860*/  IMAD.WIDE.U32 R4, R13.reuse, 0x10, R6 ;  /* 0x000000100d047825 */ /* 0x044fe200078e0006 */
[----:B------:R-:W-:Y:S03]  /*2870*/  STG.E.128 desc[UR6][R2.64], R32 ;  /* 0x0000002002007986 */ /* 0x000fe6000c101d06 */
[C---:B---3--:R-:W-:Y:S01]  /*2880*/  IMAD.WIDE.U32 R6, R13.reuse, 0x10, R8 ;  /* 0x000000100d067825 */ /* 0x048fe200078e0008 */
[----:B------:R-:W-:Y:S04]  /*2890*/  STG.E.128 desc[UR6][R4.64], R24 ;  /* 0x0000001804007986 */ /* 0x000fe8000c101d06 */
[----:B------:R-:W-:Y:S01]  /*28a0*/  STG.E.128 desc[UR6][R6.64], R52 ;  /* 0x0000003406007986 */ /* 0x000fe2000c101d06 */
[----:B0-----:R-:W-:-:S05]  /*28b0*/  IMAD.WIDE.U32 R8, R13, 0x10, R10 ;  /* 0x000000100d087825 */ /* 0x001fca00078e000a */
[----:B------:R-:W-:Y:S04]  /*28c0*/  STG.E.128 desc[UR6][R8.64], R40 ;  /* 0x0000002808007986 */ /* 0x000fe8000c101d06 */
[----:B------:R-:W-:Y:S04]  /*28d0*/  STG.E.128 desc[UR6][R2.64+0x800], R36 ;  /* 0x0008002402007986 */ /* 0x000fe8000c101d06 */
[----:B------:R-:W-:Y:S04]  /*28e0*/  STG.E.128 desc[UR6][R4.64+0x800], R28 ;  /* 0x0008001c04007986 */ /* 0x000fe8000c101d06 */
[----:B------:R-:W-:Y:S04]  /*28f0*/  STG.E.128 desc[UR6][R6.64+0x800], R48 ;  /* 0x0008003006007986 */ /* 0x000fe8000c101d06 */
[----:B------:R-:W-:Y:S04]  /*2900*/  STG.E.128 desc[UR6][R8.64+0x800], R44 ;  /* 0x0008002c08007986 */ /* 0x000fe8000c101d06 */
[----:B------:R-:W-:Y:S04]  /*2910*/  STG.E.128 desc[UR6][R2.64+0x1000], R56 ;  /* 0x0010003802007986 */ /* 0x000fe8000c101d06 */
[----:B------:R-:W-:Y:S04]  /*2920*/  STG.E.128 desc[UR6][R4.64+0x1000], R20 ;  /* 0x0010001404007986 */ /* 0x000fe8000c101d06 */
[----:B------:R-:W-:Y:S04]  /*2930*/  STG.E.128 desc[UR6][R6.64+0x1000], R64 ;  /* 0x0010004006007986 */ /* 0x000fe8000c101d06 */
[----:B------:R-:W-:Y:S01]  /*2940*/  STG.E.128 desc[UR6][R8.64+0x1000], R60 ;  /* 0x0010003c08007986 */ /* 0x000fe2000c101d06 */
[----:B------:R-:W-:Y:S05]  /*2950*/  EXIT ;  /* 0x000000000000794d */ /* 0x000fea0003800000 */
.L_x_38:
[----:B------:R-:W-:Y:S01]  /*2960*/  HFMA2.MMA R124, -RZ, RZ, 0, 9.5367431640625e-07 ;  /* 0x00000010ff7c7435 */ /* 0x000fe200000001ff */
[----:B------:R-:W-:Y:S01]  /*2970*/  MOV R123, 0x1f ;  /* 0x0000001f007b7802 */ /* 0x000fe20000000f00 */
[----:B------:R-:W-:-:S09]  /*2980*/  IMAD.MOV.U32 R122, RZ, RZ, -0x1 ;  /* 0xffffffffff7a7424 */ /* 0x000fd200078e00ff */
[----:B-----5:R-:W-:Y:S05]  /*2990*/  WARPSYNC.COLLECTIVE R122, `(.L_x_47) ;  /* 0x000000007a087348 */ /* 0x020fea0003c00000 */
[----:B------:R0:W1:Y:S02]  /*29a0*/  SHFL.DOWN P2, R26, R125, R124, R123 ;  /* 0x0800007c7d1a7389 */ /* 0x000064000004007b */
[----:B01---5:R-:W-:Y:S01]  /*29b0*/  ENDCOLLECTIVE ;  /* 0x000000000000791b */ /* 0x023fe20003800000 */
.L_x_47:
[----:B------:R-:W-:Y:S01]  /*29c0*/  FADD.FTZ R25, R125, R26 ;  /* 0x0000001a7d197221 */ /* 0x000fe20000010000 */
[----:B------:R-:W-:-:S07]  /*29d0*/  MOV R125, R24 ;  /* 0x00000018007d7202 */ /* 0x000fce0000000f00 */
[----:B------:R-:W-:Y:S05]  /*29e0*/  WARPSYNC.COLLECTIVE R122, `(.L_x_48) ;  /* 0x000000007a087348 */ /* 0x000fea0003c00000 */
[----:B------:R0:W1:Y:S02]  /*29f0*/  SHFL.DOWN P2, R26, R125, R124, R123 ;  /* 0x0800007c7d1a7389 */ /* 0x000064000004007b */
[----:B01----:R-:W-:Y:S01]  /*2a00*/  ENDCOLLECTIVE ;  /* 0x000000000000791b */ /* 0x003fe20003800000 */
.L_x_48:
[----:B------:R-:W-:Y:S01]  /*2a10*/  HFMA2.MMA R124, -RZ, RZ, 0, 4.76837158203125e-07 ;  /* 0x00000008ff7c7435 */ /* 0x000fe200000001ff */
[----:B------:R-:W-:Y:S01]  /*2a20*/  IMAD.MOV.U32 R125, RZ, RZ, R25 ;  /* 0x000000ffff7d7224 */ /* 0x000fe200078e0019 */
[----:B------:R-:W-:-:S09]  /*2a30*/  MOV R27, R26 ;  /* 0x0000001a001b7202 */ /* 0x000fd20000000f00 */
[----:B------:R-:W-:Y:S05]  /*2a40*/  WARPSYNC.COLLECTIVE R122, `(.L_x_49) ;  /* 0x000000007a087348 */ /* 0x000fea0003c00000 */
[----:B------:R0:W1:Y:S02]  /*2a50*/  SHFL.DOWN P2, R26, R125, R124, R123 ;  /* 0x0800007c7d1a7389 */ /* 0x000064000004007b */
[----:B01----:R-:W-:Y:S01]  /*2a60*/  ENDCOLLECTIVE ;  /* 0x000000000000791b */ /* 0x003fe20003800000 */
.L_x_49:
[----:B------:R-:W-:-:S05]  /*2a70*/  FADD.FTZ R27, R24, R27 ;  /* 0x0000001b181b7221 */ /* 0x000fca0000010000 */
[----:B------:R-:W-:Y:S01]  /*2a80*/  MOV R125, R27 ;  /* 0x0000001b007d7202 */ /* 0x000fe20000000f00 */
[----:B------:R-:W-:-:S07]  /*2a90*/  FADD.FTZ R25, R25, R26 ;  /* 0x0000001a19197221 */ /* 0x000fce0000010000 */
[----:B------:R-:W-:Y:S05]  /*2aa0*/  WARPSYNC.COLLECTIVE R122, `(.L_x_50) ;  /* 0x000000007a087348 */ /* 0x000fea0003c00000 */
[----:B------:R0:W1:Y:S02]  /*2ab0*/  SHFL.DOWN P2, R26, R125, R124, R123 ;  /* 0x0800007c7d1a7389 */ /* 0x000064000004007b */
[----:B01----:R-:W-:Y:S01]  /*2ac0*/  ENDCOLLECTIVE ;  /* 0x000000000000791b */ /* 0x003fe20003800000 */
.L_x_50:
[----:B------:R-:W-:Y:S01]  /*2ad0*/  HFMA2.MMA R124, -RZ, RZ, 0, 2.384185791015625e-07 ;  /* 0x00000004ff7c7435 */ /* 0x000fe200000001ff */
[----:B------:R-:W-:Y:S01]  /*2ae0*/  MOV R125, R25 ;  /* 0x00000019007d7202 */ /* 0x000fe20000000f00 */
[----:B------:R-:W-:-:S09]  /*2af0*/  IMAD.MOV.U32 R24, RZ, RZ, R26 ;  /* 0x000000ffff187224 */ /* 0x000fd200078e001a */
[----:B------:R-:W-:Y:S05]  /*2b00*/  WARPSYNC.COLLECTIVE R122, `(.L_x_51) ;  /* 0x000000007a087348 */ /* 0x000fea0003c00000 */
[----:B------:R0:W1:Y:S02]  /*2b10*/  SHFL.DOWN P2, R26, R125, R124, R123 ;  /* 0x0800007c7d1a7389 */ /* 0x000064000004007b */
[----:B01----:R-:W-:Y:S01]  /*2b20*/  ENDCOLLECTIVE ;  /* 0x000000000000791b */ /* 0x003fe20003800000 */
.L_x_51:
[----:B------:R-:W-:-:S04]  /*2b30*/  FADD.FTZ R27, R27, R24 ;  /* 0x000000181b1b7221 */ /* 0x000fc80000010000 */
[----:B------:R-:W-:Y:S02]  /*2b40*/  IMAD.MOV.U32 R125, RZ, RZ, R27 ;  /* 0x000000ffff7d7224 */ /* 0x000fe400078e001b */
[----:B------:R-:W-:-:S07]  /*2b50*/  FADD.FTZ R24, R25, R26 ;  /* 0x0000001a19187221 */ /* 0x000fce0000010000 */
[----:B------:R-:W-:Y:S05]  /*2b60*/  WARPSYNC.COLLECTIVE R122, `(.L_x_52) ;  /* 0x000000007a087348 */ /* 0x000fea0003c00000 */
[----:B------:R0:W1:Y:S02]  /*2b70*/  SHFL.DOWN P2, R26, R125, R124, R123 ;  /* 0x0800007c7d1a7389 */ /* 0x000064000004007b */
[----:B01----:R-:W-:Y:S01]  /*2b80*/  ENDCOLLECTIVE ;  /* 0x000000000000791b */ /* 0x003fe20003800000 */
.L_x_52:
[----:B------:R-:W-:Y:S01]  /*2b90*/  MOV R125, R24 ;  /* 0x00000018007d7202 */ /* 0x000fe20000000f00 */
[----:B------:R-:W-:Y:S01]  /*2ba0*/  IMAD.MOV.U32 R124, RZ, RZ, 0x2 ;  /* 0x00000002ff7c7424 */ /* 0x000fe200078e00ff */
[----:B------:R-:W-:-:S05]  /*2bb0*/  MOV R122, R26 ;  /* 0x0000001a007a7202 */ /* 0x000fca0000000f00 */
[----:B------:R-:W-:Y:S01]  /*2bc0*/  FADD.FTZ R25, R27, R122 ;  /* 0x0000007a1b197221 */ /* 0x000fe20000010000 */
[----:B------:R-:W-:-:S07]  /*2bd0*/  MOV R122, 0xffffffff ;  /* 0xffffffff007a7802 */ /* 0x000fce0000000f00 */
[----:B------:R-:W-:Y:S05]  /*2be0*/  WARPSYNC.COLLECTIVE R122, `(.L_x_53) ;  /* 0x000000007a087348 */ /* 0x000fea0003c00000 */
[----:B------:R0:W1:Y:S02]  /*2bf0*/  SHFL.DOWN P2, R26, R125, R124, R123 ;  /* 0x0800007c7d1a7389 */ /* 0x000064000004007b */
[----:B01----:R-:W-:Y:S01]  /*2c00*/  ENDCOLLECTIVE ;  /* 0x000000000000791b */ /* 0x003fe20003800000 */
.L_x_53:
[----:B------:R-:W-:Y:S01]  /*2c10*/  MOV R125, R25 ;  /* 0x00000019007d7202 */ /* 0x000fe20000000f00 */
[----:B------:R-:W-:-:S07]  /*2c20*/  FADD.FTZ R24, R24, R26 ;  /* 0x0000001a18187221 */ /* 0x000fce0000010000 */
[----:B------:R-:W-:Y:S05]  /*2c30*/  WARPSYNC.COLLECTIVE R122, `(.L_x_54) ;  /* 0x000000007a087348 */ /* 0x000fea0003c00000 */
[----:B------:R0:W1:Y:S02]  /*2c40*/  SHFL.DOWN P2, R26, R125, R124, R123 ;  /* 0x0800007c7d1a7389 */ /* 0x000064000004007b */
[----:B01----:R-:W-:Y:S01]  /*2c50*/  ENDCOLLECTIVE ;  /* 0x000000000000791b */ /* 0x003fe20003800000 */
.L_x_54:
[----:B------:R-:W-:Y:S01]  /*2c60*/  HFMA2.MMA R124, -RZ, RZ, 0, 5.9604644775390625e-08 ;  /* 0x00000001ff7c7435 */ /* 0x000fe200000001ff */
[----:B------:R-:W-:Y:S01]  /*2c70*/  IMAD.MOV.U32 R125, RZ, RZ, R24 ;  /* 0x000000ffff7d7224 */ /* 0x000fe200078e0018 */
[----:B------:R-:W-:-:S09]  /*2c80*/  MOV R27, R26 ;  /* 0x0000001a001b7202 */ /* 0x000fd20000000f00 */
[----:B------:R-:W-:Y:S05]  /*2c90*/  WARPSYNC.COLLECTIVE R122, `(.L_x_55) ;  /* 0x000000007a087348 */ /* 0x000fea0003c00000 */
[----:B------:R0:W1:Y:S02]  /*2ca0*/  SHFL.DOWN P2, R26, R125, R124, R123 ;  /* 0x0800007c7d1a7389 */ /* 0x000064000004007b */
[----:B01----:R-:W-:Y:S01]  /*2cb0*/  ENDCOLLECTIVE ;  /* 0x000000000000791b */ /* 0x003fe20003800000 */
.L_x_55:
[----:B------:R-:W-:-:S05]  /*2cc0*/  FADD.FTZ R25, R25, R27 ;  /* 0x0000001b19197221 */ /* 0x000fca0000010000 */
[----:B------:R-:W-:Y:S02]  /*2cd0*/  MOV R125, R25 ;  /* 0x00000019007d7202 */ /* 0x000fe40000000f00 */
[----:B------:R-:W-:-:S07]  /*2ce0*/  MOV R27, R26 ;  /* 0x0000001a001b7202 */ /* 0x000fce0000000f00 */
[----:B------:R-:W-:Y:S05]  /*2cf0*/  WARPSYNC.COLLECTIVE R122, `(.L_x_56) ;  /* 0x000000007a087348 */ /* 0x000fea0003c00000 */
[----:B------:R0:W1:Y:S02]  /*2d00*/  SHFL.DOWN P2, R26, R125, R124, R123 ;  /* 0x0800007c7d1a7389 */ /* 0x000064000004007b */
[----:B01----:R-:W-:Y:S01]  /*2d10*/  ENDCOLLECTIVE ;  /* 0x000000000000791b */ /* 0x003fe20003800000 */
.L_x_56:
[----:B------:R-:W-:Y:S05]  /*2d20*/  BRA `(.L_x_57) ;  /* 0xffffffe8008c7947 */ /* 0x000fea000383ffff */
.L_x_58:
        /* <DEDUP_REMOVED lines=13> */
.L_x_3268:


//--------------------- .text._ZN10layer_norm31ln_parallel_residual_bwd_kernelINS_13Kernel_traitsI13__nv_bfloat16S2_S2_S2_fjLj1536ELj1ELj1ELj4ELj8ENS_18Kernel_traits_baseILj1536ES2_S2_S2_S2_fjLj128EEEEELb0ELb1ELb0EEEvNS_9BwdParamsE --------------------------
	.section	.text._ZN10layer_norm31ln_parallel_residual_bwd_kernelINS_13Kernel_traitsI13__nv_bfloat16S2_S2_S2_fjLj1536ELj1ELj1ELj4ELj8ENS_18Kernel_traits_baseILj1536ES2_S2_S2_S2_fjLj128EEEEELb0ELb1ELb0EEEvNS_9BwdParamsE,"ax",@progbits
	.align	128
        .global         _ZN10layer_norm31ln_parallel_residual_bwd_kernelINS_13Kernel_traitsI13__nv_bfloat16S2_S2_S2_fjLj1536ELj1ELj1ELj4ELj8ENS_18Kernel_traits_baseILj1536ES2_S2_S2_S2_fjLj128EEEEELb0ELb1ELb0EEEvNS_9BwdParamsE
        .type           _ZN10layer_norm31ln_parallel_residual_bwd_kernelINS_13Kernel_traitsI13__nv_bfloat16S2_S2_S2_fjLj1536ELj1ELj1ELj4ELj8ENS_18Kernel_traits_baseILj1536ES2_S2_S2_S2_fjLj128EEEEELb0ELb1ELb0EEEvNS_9BwdParamsE,@function
        .size           _ZN10layer_norm31ln_parallel_residual_bwd_kernelINS_13Kernel_traitsI13__nv_bfloat16S2_S2_S2_fjLj1536ELj1ELj1ELj4ELj8ENS_18Kernel_traits_baseILj1536ES2_S2_S2_S2_fjLj128EEEEELb0ELb1ELb0EEEvNS_9BwdParamsE,(.L_x_3269 - _ZN10layer_norm31ln_parallel_residual_bwd_kernelINS_13Kernel_traitsI13__nv_bfloat16S2_S2_S2_fjLj1536ELj1ELj1ELj4ELj8ENS_18Kernel_traits_baseILj1536ES2_S2_S2_S2_fjLj128EEEEELb0ELb1ELb0EEEvNS_9BwdParamsE)
        .other          _ZN10layer_norm31ln_parallel_residual_bwd_kernelINS_13Kernel_traitsI13__nv_bfloat16S2_S2_S2_fjLj1536ELj1ELj1ELj4ELj8ENS_18Kernel_traits_baseILj1536ES2_S2_S2_S2_fjLj128EEEEELb0ELb1ELb0EEEvNS_9BwdParamsE,@"STO_CUDA_ENTRY STV_DEFAULT"
_ZN10layer_norm31ln_parallel_residual_bwd_kernelINS_13Kernel_traitsI13__nv_bfloat16S2_S2_S2_fjLj1536ELj1ELj1ELj4ELj8ENS_18Kernel_traits_baseILj1536ES2_S2_S2_S2_fjLj128EEEEELb0ELb1ELb0EEEvNS_9BwdParamsE:
.text._ZN10layer_norm31ln_parallel_residual_bwd_kernelINS_13Kernel_traitsI13__nv_bfloat16S2_S2_S2_fjLj1536ELj1ELj1ELj4ELj8ENS_18Kernel_traits_baseILj1536ES2_S2_S2_S2_fjLj128EEEEELb0ELb1ELb0EEEvNS_9BwdParamsE:
        /* <DEDUP_REMOVED lines=17> */
[----:B0-----:R-:W-:-:S02]  /*0110*/  LOP3.LUT R3, R50, 0x7f, RZ, 0xc, !PT ;  /* 0x0000007f32037812 */ /* 0x001fc400078e0cff */
[----:B------:R-:W-:Y:S02]  /*0120*/  LOP3.LUT R49, R50, 0x7f, RZ, 0xc0, !PT ;  /* 0x0000007f32317812 */ /* 0x000fe400078ec0ff */
[----:B------:R-:W-:-:S03]  /*0130*/  LEA.HI.SX32 R0, R0, R3, 0x1e ;  /* 0x0000000300007211 */ /* 0x000fc600078ff2ff */
[----:B------:R-:W-:Y:S01]  /*0140*/  IMAD.MOV.U32 R17, RZ, RZ, R49 ;  /* 0x000000ffff117224 */ /* 0x000fe200078e0031 */
[C---:B------:R-:W-:Y:S02]  /*0150*/  LOP3.LUT P4, RZ, R0.reuse, 0xffffff80, RZ, 0xc0, !PT ;  /* 0xffffff8000ff7812 */ /* 0x040fe4000788c0ff */
[C---:B------:R-:W-:Y:S02]  /*0160*/  ISETP.GE.U32.AND P3, PT, R0.reuse, 0x100, PT ;  /* 0x000001000000780c */ /* 0x040fe40003f66070 */
[----:B------:R-:W-:-:S09]  /*0170*/  ISETP.GE.U32.AND P2, PT, R0, 0x180, PT ;  /* 0x000001800000780c */ /* 0x000fd20003f46070 */
[----:B------:R-:W0:Y:S08]  /*0180*/  @P4 LDC.64 R2, c[0x0][0x260] ;  /* 0x00009800ff024b82 */ /* 0x000e300000000a00 */
[----:B------:R-:W2:Y:S08]  /*0190*/  @P3 LDC.64 R8, c[0x0][0x260] ;  /* 0x00009800ff083b82 */ /* 0x000eb00000000a00 */
[----:B------:R-:W3:Y:S01]  /*01a0*/  @P2 LDC.64 R14, c[0x0][0x260] ;  /* 0x00009800ff0e2b82 */ /* 0x000ee20000000a00 */
[C---:B0-----:R-:W-:Y:S01]  /*01b0*/  @P4 IMAD.WIDE.U32 R2, R17.reuse, 0x8, R2 ;  /* 0x0000000811024825 */ /* 0x041fe200078e0002 */
[----:B------:R-:W-:-:S04]  /*01c0*/  @P4 LOP3.LUT R17, R17, 0x80, RZ, 0xfc, !PT ;  /* 0x0000008011114812 */ /* 0x000fc800078efcff */
[----:B------:R0:W5:Y:S01]  /*01d0*/  @P4 LDG.E.64 R4, desc[UR4][R2.64] ;  /* 0x0000000402044981 */ /* 0x000162000c1e1b00 */
[C---:B--2---:R-:W-:Y:S01]  /*01e0*/  @P3 IMAD.WIDE.U32 R12, R17.reuse, 0x8, R8 ;  /* 0x00000008110c3825 */ /* 0x044fe200078e0008 */
[----:B------:R-:W-:-:S04]  /*01f0*/  @P3 IADD3 R17, R17, 0x80, RZ ;  /* 0x0000008011113810 */ /* 0x000fc80007ffe0ff */
[----:B------:R0:W5:Y:S01]  /*0200*/  @P3 LDG.E.64 R6, desc[UR4][R12.64] ;  /* 0x000000040c063981 */ /* 0x000162000c1e1b00 */
[----:B---3--:R-:W-:-:S05]  /*0210*/  @P2 IMAD.WIDE.U32 R8, R17, 0x8, R14 ;  /* 0x0000000811082825 */ /* 0x008fca00078e000e */
[----:B------:R0:W5:Y:S01]  /*0220*/  @P2 LDG.E.64 R10, desc[UR4][R8.64] ;  /* 0x00000004080a2981 */ /* 0x000162000c1e1b00 */
[----:B-1----:R-:W-:-:S04]  /*0230*/  LEA.HI R48, R50, UR6, RZ, 0x19 ;  /* 0x0000000632307c11 */ /* 0x002fc8000f8fc8ff */
        /* <DEDUP_REMOVED lines=12> */
[----:B------:R-:W-:Y:S01]  /*0300*/  CS2R R18, SRZ ;  /* 0x0000000000127805 */ /* 0x000fe2000001ff00 */
[----:B0-----:R-:W-:Y:S06]  /*0310*/  @P0 BRA `(.L_x_59) ;  /* 0x0000001c00dc0947 */ /* 0x001fec0003800000 */
[----:B------:R-:W-:Y:S01]  /*0320*/  ULDC.U8 UR6, c[0x0][0x2a0] ;  /* 0x0000a80000067ab9 */ /* 0x000fe20000000000 */
[--C-:B-----5:R-:W-:Y:S01]  /*0330*/  SHF.R.U64 R14, R4, 0x10, R5.reuse ;  /* 0x00000010040e7819 */ /* 0x120fe20000001205 */
[----:B------:R-:W-:Y:S01]  /*0340*/  UISETP.NE.AND UP0, UPT, UR6, URZ, UPT ;  /* 0x0000003f0600728c */ /* 0x000fe2000bf05270 */
[----:B------:R-:W-:Y:S01]  /*0350*/  MOV R13, R5 ;  /* 0x00000005000d7202 */ /* 0x000fe20000000f00 */
[----:B------:R-:W-:Y:S01]  /*0360*/  IMAD.MOV.U32 R15, RZ, RZ, R4 ;  /* 0x000000ffff0f7224 */ /* 0x000fe200078e0004 */
[----:B------:R-:W-:Y:S01]  /*0370*/  SHF.R.U32.HI R12, RZ, 0x10, R5 ;  /* 0x00000010ff0c7819 */ /* 0x000fe20000011605 */
[----:B------:R-:W-:Y:S01]  /*0380*/  IMAD.MOV.U32 R0, RZ, RZ, R6 ;  /* 0x000000ffff007224 */ /* 0x000fe200078e0006 */
[--C-:B------:R-:W-:Y:S01]  /*0390*/  SHF.R.U64 R2, R6, 0x10, R7.reuse ;  /* 0x0000001006027819 */ /* 0x100fe20000001207 */
[----:B------:R-:W-:Y:S01]  /*03a0*/  IMAD.MOV.U32 R3, RZ, RZ, 0x1 ;  /* 0x00000001ff037424 */ /* 0x000fe200078e00ff */
[----:B------:R-:W-:Y:S01]  /*03b0*/  MOV R9, R7 ;  /* 0x0000000700097202 */ /* 0x000fe20000000f00 */
[----:B------:R-:W-:Y:S01]  /*03c0*/  HFMA2.MMA R37, -RZ, RZ, 0, 0 ;  /* 0x00000000ff257435 */ /* 0x000fe200000001ff */
[----:B------:R-:W-:Y:S01]  /*03d0*/  SHF.R.U32.HI R8, RZ, 0x10, R7 ;  /* 0x00000010ff087819 */ /* 0x000fe20000011607 */
[----:B------:R-:W-:Y:S01]  /*03e0*/  IMAD.MOV.U32 R7, RZ, RZ, R10 ;  /* 0x000000ffff077224 */ /* 0x000fe200078e000a */
[----:B------:R-:W-:Y:S01]  /*03f0*/  MOV R5, R11 ;  /* 0x0000000b00057202 */ /* 0x000fe20000000f00 */
        /* <DEDUP_REMOVED lines=11> */
[----:B------:R-:W-:-:S02]  /*04b0*/  PLOP3.LUT P1, PT, PT, PT, UP0, 0x80, 0x0 ;  /* 0x000000000000781c */ /* 0x000fc40003f2f008 */
[----:B------:R-:W-:Y:S02]  /*04c0*/  SHF.L.U32 R8, R8, 0x10, RZ ;  /* 0x0000001008087819 */ /* 0x000fe400000006ff */
[----:B------:R-:W-:Y:S02]  /*04d0*/  SHF.L.U32 R6, R6, 0x10, RZ ;  /* 0x0000001006067819 */ /* 0x000fe400000006ff */
[----:B------:R-:W-:Y:S02]  /*04e0*/  SHF.L.U32 R4, R4, 0x10, RZ ;  /* 0x0000001004047819 */ /* 0x000fe400000006ff */
[----:B------:R-:W-:-:S07]  /*04f0*/  PRMT R0, R3, 0x7610, R0 ;  /* 0x0000761003007816 */ /* 0x000fce0000000000 */
.L_x_78:
[----:B012-4-:R-:W0:Y:S02]  /*0500*/  LDC.64 R40, c[0x0][0x250] ;  /* 0x00009400ff287b82 */ /* 0x017e240000000a00 */
[----:B0-----:R-:W-:-:S06]  /*0510*/  IMAD.WIDE R42, R48, 0x4, R40 ;  /* 0x00000004302a7825 */ /* 0x001fcc00078e0228 */
[----:B------:R-:W0:Y:S01]  /*0520*/  LDC.64 R40, c[0x0][0x258] ;  /* 0x00009600ff287b82 */ /* 0x000e220000000a00 */
[----:B------:R-:W2:Y:S01]  /*0530*/  LDG.E R42, desc[UR4][R42.64] ;  /* 0x000000042a2a7981 */ /* 0x000ea2000c1e1900 */
[----:B0-----:R-:W-:-:S05]  /*0540*/  IMAD.WIDE R40, R48, 0x4, R40 ;  /* 0x0000000430287825 */ /* 0x001fca00078e0228 */
[----:B-----5:R0:W5:Y:S01]  /*0550*/  LDG.E R2, desc[UR4][R40.64] ;  /* 0x0000000428027981 */ /* 0x020162000c1e1900 */
[----:B------:R-:W-:Y:S01]  /*0560*/  IMAD.U32 R51, RZ, RZ, UR20 ;  /* 0x00000014ff337e24 */ /* 0x000fe2000f8e00ff */
[----:B------:R-:W-:Y:S01]  /*0570*/  LOP3.LUT P0, RZ, R0, 0xff, RZ, 0xc0, !PT ;  /* 0x000000ff00ff7812 */ /* 0x000fe2000780c0ff */
[----:B------:R-:W-:Y:S01]  /*0580*/  BSSY B0, `(.L_x_60) ;  /* 0x0000040000007945 */ /* 0x000fe20003800000 */
[----:B---3--:R-:W-:Y:S01]  /*0590*/  MOV R47, RZ ;  /* 0x000000ff002f7202 */ /* 0x008fe20000000f00 */
[----:B------:R-:W-:Y:S02]  /*05a0*/  IMAD R44, R48, R51, RZ ;  /* 0x00000033302c7224 */ /* 0x000fe400078e02ff */
[----:B------:R-:W-:-:S03]  /*05b0*/  IMAD.MOV.U32 R68, RZ, RZ, RZ ;  /* 0x000000ffff447224 */ /* 0x000fc600078e00ff */
[----:B------:R-:W-:-:S04]  /*05c0*/  SHF.R.S32.HI R45, RZ, 0x1f, R44 ;  /* 0x0000001fff2d7819 */ /* 0x000fc8000001142c */
[----:B------:R-:W-:-:S04]  /*05d0*/  LEA.HI R44, R45, R44, RZ, 0x2 ;  /* 0x0000002c2d2c7211 */ /* 0x000fc800078f10ff */
[----:B------:R-:W-:-:S04]  /*05e0*/  LEA.HI.SX32 R0, R44, R49, 0x1e ;  /* 0x000000312c007211 */ /* 0x000fc800078ff2ff */
[----:B------:R-:W-:Y:S02]  /*05f0*/  MOV R45, R0 ;  /* 0x00000000002d7202 */ /* 0x000fe40000000f00 */
[----:B--2---:R-:W-:Y:S01]  /*0600*/  FSEL R46, R42, RZ, !P1 ;  /* 0x000000ff2a2e7208 */ /* 0x004fe20004800000 */
[----:B0-----:R-:W-:Y:S06]  /*0610*/  @!P4 BRA `(.L_x_61) ;  /* 0x0000000000d8c947 */ /* 0x001fec0003800000 */
[----:B------:R-:W0:Y:S01]  /*0620*/  LDC.64 R42, c[0x0][0x2b8] ;  /* 0x0000ae00ff2a7b82 */ /* 0x000e220000000a00 */
[----:B------:R-:W-:-:S04]  /*0630*/  LEA R40, P1, R0, UR12, 0x3 ;  /* 0x0000000c00287c11 */ /* 0x000fc8000f8218ff */
[----:B------:R-:W-:-:S06]  /*0640*/  LEA.HI.X R41, R0, UR13, RZ, 0x3, P1 ;  /* 0x0000000d00297c11 */ /* 0x000fcc00088f1cff */
[----:B------:R-:W2:Y:S01]  /*0650*/  LDG.E.64 R40, desc[UR4][R40.64] ;  /* 0x0000000428287981 */ /* 0x000ea2000c1e1b00 */
[----:B0-----:R-:W-:-:S06]  /*0660*/  IMAD.WIDE.U32 R42, R0, 0x8, R42 ;  /* 0x00000008002a7825 */ /* 0x001fcc00078e002a */
[----:B------:R-:W3:Y:S01]  /*0670*/  LDG.E.64 R42, desc[UR4][R42.64] ;  /* 0x000000042a2a7981 */ /* 0x000ee2000c1e1b00 */
[----:B------:R-:W-:-:S04]  /*0680*/  ISETP.NE.U32.AND P1, PT, RZ, UR10, PT ;  /* 0x0000000aff007c0c */ /* 0x000fc8000bf25070 */
[----:B------:R-:W-:-:S13]  /*0690*/  ISETP.NE.AND.EX P1, PT, RZ, UR11, PT, P1 ;  /* 0x0000000bff007c0c */ /* 0x000fda000bf25310 */
[----:B------:R-:W-:-:S04]  /*06a0*/  @P1 LEA R44, P5, R0, UR10, 0x3 ;  /* 0x0000000a002c1c11 */ /* 0x000fc8000f8a18ff */
[----:B------:R-:W-:-:S05]  /*06b0*/  @P1 LEA.HI.X R45, R0, UR11, RZ, 0x3, P5 ;  /* 0x0000000b002d1c11 */ /* 0x000fca000a8f1cff */
[----:B------:R0:W5:Y:S01]  /*06c0*/  @P1 LDG.E.64 R90, desc[UR4][R44.64] ;  /* 0x000000042c5a1981 */ /* 0x000162000c1e1b00 */
[----:B--2---:R-:W-:Y:S02]  /*06d0*/  SHF.R.U64 R60, R40, 0x10, R41 ;  /* 0x00000010283c7819 */ /* 0x004fe40000001229 */
[----:B------:R-:W-:Y:S01]  /*06e0*/  SHF.L.U32 R67, R41, 0x10, RZ ;  /* 0x0000001029437819 */ /* 0x000fe200000006ff */
[----:B---3--:R-:W-:Y:S01]  /*06f0*/  IMAD.MOV.U32 R3, RZ, RZ, R42 ;  /* 0x000000ffff037224 */ /* 0x008fe200078e002a */
[--C-:B------:R-:W-:Y:S02]  /*0700*/  SHF.R.U64 R61, R42, 0x10, R43.reuse ;  /* 0x000000102a3d7819 */ /* 0x100fe4000000122b */
[----:B------:R-:W-:Y:S02]  /*0710*/  MOV R47, R43 ;  /* 0x0000002b002f7202 */ /* 0x000fe40000000f00 */
[----:B------:R-:W-:Y:S01]  /*0720*/  SHF.R.U32.HI R68, RZ, 0x10, R43 ;  /* 0x00000010ff447819 */ /* 0x000fe2000001162b */
[----:B------:R-:W-:Y:S01]  /*0730*/  IMAD.U32 R43, R40, 0x10000, RZ ;  /* 0x00010000282b7824 */ /* 0x000fe200078e00ff */
[----:B------:R-:W-:Y:S01]  /*0740*/  SHF.R.U32.HI R42, RZ, 0x10, R41 ;  /* 0x00000010ff2a7819 */ /* 0x000fe20000011629 */
[----:B------:R-:W-:Y:S01]  /*0750*/  IMAD.U32 R41, R60, 0x10000, RZ ;  /* 0x000100003c297824 */ /* 0x000fe200078e00ff */
[----:B------:R-:W-:Y:S01]  /*0760*/  SHF.L.U32 R66, R3, 0x10, RZ ;  /* 0x0000001003427819 */ /* 0x000fe200000006ff */
[----:B------:R-:W-:-:S02]  /*0770*/  FADD.FTZ R3, -R46, R43 ;  /* 0x0000002b2e037221 */ /* 0x000fc40000010100 */
[----:B------:R-:W-:Y:S02]  /*0780*/  FADD.FTZ R41, -R46, R41 ;  /* 0x000000292e297221 */ /* 0x000fe40000010100 */
[----:B-----5:R-:W-:Y:S01]  /*0790*/  FMUL.FTZ R3, R2, R3 ;  /* 0x0000000302037220 */ /* 0x020fe20000410000 */
[----:B------:R-:W-:Y:S02]  /*07a0*/  IMAD.U32 R61, R61, 0x10000, RZ ;  /* 0x000100003d3d7824 */ /* 0x000fe400078e00ff */
[----:B------:R-:W-:Y:S01]  /*07b0*/  FADD.FTZ R24, R24, R66 ;  /* 0x0000004218187221 */ /* 0x000fe20000010000 */
[----:B------:R-:W-:Y:S01]  /*07c0*/  FMUL.FTZ R60, R2, R41 ;  /* 0x00000029023c7220 */ /* 0x000fe20000410000 */
[-C--:B------:R-:W-:Y:S01]  /*07d0*/  FFMA.FTZ R36, R3, R66.reuse, R36 ;  /* 0x0000004203247223 */ /* 0x080fe20000010024 */
[----:B------:R-:W-:Y:S01]  /*07e0*/  FMUL.FTZ R66, R15, R66 ;  /* 0x000000420f427220 */ /* 0x000fe20000410000 */
[----:B------:R-:W-:Y:S01]  /*07f0*/  SHF.L.U32 R43, R42, 0x10, RZ ;  /* 0x000000102a2b7819 */ /* 0x000fe200000006ff */
[----:B------:R-:W-:Y:S01]  /*0800*/  FADD.FTZ R25, R25, R61 ;  /* 0x0000003d19197221 */ /* 0x000fe20000010000 */
[-C--:B------:R-:W-:Y:S01]  /*0810*/  FFMA.FTZ R37, R60, R61.reuse, R37 ;  /* 0x0000003d3c257223 */ /* 0x080fe20000010025 */
[----:B------:R-:W-:Y:S01]  /*0820*/  SHF.L.U32 R47, R47, 0x10, RZ ;  /* 0x000000102f2f7819 */ /* 0x000fe200000006ff */
[----:B------:R-:W-:Y:S01]  /*0830*/  FMUL.FTZ R61, R14, R61 ;  /* 0x0000003d0e3d7220 */ /* 0x000fe20000410000 */
[----:B------:R-:W-:Y:S01]  /*0840*/  FADD.FTZ R42, RZ, R66 ;  /* 0x00000042ff2a7221 */ /* 0x000fe20000010000 */
[C---:B------:R-:W-:Y:S01]  /*0850*/  FADD.FTZ R67, -R46.reuse, R67 ;  /* 0x000000432e437221 */ /* 0x040fe20000010100 */
[----:B------:R-:W-:Y:S01]  /*0860*/  FFMA.FTZ R41, R3, R66, RZ ;  /* 0x0000004203297223 */ /* 0x000fe200000100ff */
[----:B0-----:R-:W-:Y:S01]  /*0870*/  FADD.FTZ R45, -R46, R43 ;  /* 0x0000002b2e2d7221 */ /* 0x001fe20000010100 */
[----:B------:R-:W-:Y:S01]  /*0880*/  FADD.FTZ R43, R42, R61 ;  /* 0x0000003d2a2b7221 */ /* 0x000fe20000010000 */
[----:B------:R-:W-:-:S02]  /*0890*/  IMAD.U32 R40, R68, 0x10000, RZ ;  /* 0x0001000044287824 */ /* 0x000fc400078e00ff */
[----:B------:R-:W-:Y:S01]  /*08a0*/  FMUL.FTZ R67, R2, R67 ;  /* 0x0000004302437220 */ /* 0x000fe20000410000 */
[----:B------:R-:W-:Y:S01]  /*08b0*/  FMUL.FTZ R70, R13, R47 ;  /* 0x0000002f0d467220 */ /* 0x000fe20000410000 */
[----:B------:R-:W-:Y:S01]  /*08c0*/  FFMA.FTZ R42, R60, R61, R41 ;  /* 0x0000003d3c2a7223 */ /* 0x000fe20000010029 */
[----:B------:R-:W-:Y:S01]  /*08d0*/  FMUL.FTZ R72, R2, R45 ;  /* 0x0000002d02487220 */ /* 0x000fe20000410000 */
[----:B------:R-:W-:Y:S01]  /*08e0*/  FMUL.FTZ R71, R12, R40 ;  /* 0x000000280c477220 */ /* 0x000fe20000410000 */
[----:B------:R-:W-:Y:S01]  /*08f0*/  FADD.FTZ R44, R43, R70 ;  /* 0x000000462b2c7221 */ /* 0x000fe20000010000 */
[C---:B------:R-:W-:Y:S01]  /*0900*/  FFMA.FTZ R42, R67.reuse, R70, R42 ;  /* 0x00000046432a7223 */ /* 0x040fe2000001002a */
[----:B------:R-:W-:Y:S01]  /*0910*/  FADD.FTZ R26, R26, R47 ;  /* 0x0000002f1a1a7221 */ /* 0x000fe20000010000 */
[----:B------:R-:W-:Y:S01]  /*0920*/  FFMA.FTZ R38, R67, R47, R38 ;  /* 0x0000002f43267223 */ /* 0x000fe20000010026 */
[----:B------:R-:W-:Y:S01]  /*0930*/  FADD.FTZ R27, R27, R40 ;  /* 0x000000281b1b7221 */ /* 0x000fe20000010000 */
[----:B------:R-:W-:Y:S01]  /*0940*/  FFMA.FTZ R39, R72, R40, R39 ;  /* 0x0000002848277223 */ /* 0x000fe20000010027 */
[----:B------:R-:W-:Y:S01]  /*0950*/  FADD.FTZ R47, R44, R71 ;  /* 0x000000472c2f7221 */ /* 0x000fe20000010000 */
[----:B------:R-:W-:Y:S01]  /*0960*/  FFMA.FTZ R68, R72, R71, R42 ;  /* 0x0000004748447223 */ /* 0x000fe2000001002a */
[----:B------:R-:W-:-:S07]  /*0970*/  VIADD R45, R0, 0x80 ;  /* 0x00000080002d7836 */ /* 0x000fce0000000000 */
.L_x_61:
[----:B------:R-:W-:Y:S05]  /*0980*/  BSYNC B0 ;  /* 0x0000000000007941 */ /* 0x000fea0003800000 */
.L_x_60:
[----:B------:R-:W-:Y:S04]  /*0990*/  BSSY B0, `(.L_x_62) ;  /* 0x0000038000007945 */ /* 0x000fe80003800000 */
[----:B------:R-:W-:Y:S05]  /*09a0*/  @!P3 BRA `(.L_x_63) ;  /* 0x0000000000d8b947 */ /* 0x000fea0003800000 */
        /* <DEDUP_REMOVED lines=11> */
[----:B------:R-:W-:Y:S01]  /*0a60*/  IADD3 R45, R45, 0x80, RZ ;  /* 0x000000802d2d7810 */ /* 0x000fe20007ffe0ff */
[----:B--2---:R-:W-:Y:S01]  /*0a70*/  IMAD.U32 R69, R41, 0x10000, RZ ;  /* 0x0001000029457824 */ /* 0x004fe200078e00ff */
[----:B---3--:R-:W-:Y:S02]  /*0a80*/  MOV R44, R42 ;  /* 0x0000002a002c7202 */ /* 0x008fe40000000f00 */
[--C-:B------:R-:W-:Y:S01]  /*0a90*/  SHF.R.U64 R77, R42, 0x10, R43.reuse ;  /* 0x000000102a4d7819 */ /* 0x100fe2000000122b */
[----:B------:R-:W-:Y:S01]  /*0aa0*/  IMAD.MOV.U32 R78, RZ, RZ, R43 ;  /* 0x000000ffff4e7224 */ /* 0x000fe200078e002b */
[C---:B------:R-:W-:Y:S02]  /*0ab0*/  SHF.R.U64 R42, R40.reuse, 0x10, R41 ;  /* 0x00000010282a7819 */ /* 0x040fe40000001229 */
[----:B------:R-:W-:Y:S02]  /*0ac0*/  SHF.R.U32.HI R79, RZ, 0x10, R43 ;  /* 0x00000010ff4f7819 */ /* 0x000fe4000001162b */
[----:B------:R-:W-:-:S02]  /*0ad0*/  SHF.L.U32 R43, R40, 0x10, RZ ;  /* 0x00000010282b7819 */ /* 0x000fc400000006ff */
[----:B------:R-:W-:Y:S02]  /*0ae0*/  SHF.R.U32.HI R40, RZ, 0x10, R41 ;  /* 0x00000010ff287819 */ /* 0x000fe40000011629 */
[----:B------:R-:W-:Y:S02]  /*0af0*/  SHF.L.U32 R41, R42, 0x10, RZ ;  /* 0x000000102a297819 */ /* 0x000fe400000006ff */
[----:B------:R-:W-:-:S03]  /*0b00*/  SHF.L.U32 R44, R44, 0x10, RZ ;  /* 0x000000102c2c7819 */ /* 0x000fc600000006ff */
[C---:B------:R-:W-:Y:S01]  /*0b10*/  FADD.FTZ R41, -R46.reuse, R41 ;  /* 0x000000292e297221 */ /* 0x040fe20000010100 */
[----:B------:R-:W-:Y:S01]  /*0b20*/  FADD.FTZ R43, -R46, R43 ;  /* 0x0000002b2e2b7221 */ /* 0x000fe20000010100 */
[----:B------:R-:W-:Y:S02]  /*0b30*/  IMAD.U32 R77, R77, 0x10000, RZ ;  /* 0x000100004d4d7824 */ /* 0x000fe400078e00ff */
[----:B-----5:R-:W-:Y:S01]  /*0b40*/  FMUL.FTZ R76, R2, R41 ;  /* 0x00000029024c7220 */ /* 0x020fe20000410000 */
[----:B------:R-:W-:Y:S02]  /*0b50*/  IMAD.U32 R41, R40, 0x10000, RZ ;  /* 0x0001000028297824 */ /* 0x000fe400078e00ff */
[----:B0-----:R-:W-:Y:S01]  /*0b60*/  FMUL.FTZ R74, R11, R44 ;  /* 0x0000002c0b4a7220 */ /* 0x001fe20000410000 */
[----:B------:R-:W-:Y:S01]  /*0b70*/  FADD.FTZ R69, -R46, R69 ;  /* 0x000000452e457221 */ /* 0x000fe20000010100 */
[----:B------:R-:W-:Y:S01]  /*0b80*/  FMUL.FTZ R73, R2, R43 ;  /* 0x0000002b02497220 */ /* 0x000fe20000410000 */
[----:B------:R-:W-:Y:S01]  /*0b90*/  FADD.FTZ R21, R21, R77 ;  /* 0x0000004d15157221 */ /* 0x000fe20000010000 */
[----:B------:R-:W-:Y:S01]  /*0ba0*/  FFMA.FTZ R33, R76, R77, R33 ;  /* 0x0000004d4c217223 */ /* 0x000fe20000010021 */
[----:B------:R-:W-:Y:S01]  /*0bb0*/  FADD.FTZ R43, -R46, R41 ;  /* 0x000000292e2b7221 */ /* 0x000fe20000010100 */
[----:B------:R-:W-:-:S02]  /*0bc0*/  IMAD.U32 R78, R78, 0x10000, RZ ;  /* 0x000100004e4e7824 */ /* 0x000fc400078e00ff */
[----:B------:R-:W-:Y:S01]  /*0bd0*/  FMUL.FTZ R75, R2, R69 ;  /* 0x00000045024b7220 */ /* 0x000fe20000410000 */
[----:B------:R-:W-:Y:S01]  /*0be0*/  FMUL.FTZ R77, R10, R77 ;  /* 0x0000004d0a4d7220 */ /* 0x000fe20000410000 */
[----:B------:R-:W-:Y:S01]  /*0bf0*/  FADD.FTZ R40, R47, R74 ;  /* 0x0000004a2f287221 */ /* 0x000fe20000010000 */
[----:B------:R-:W-:Y:S01]  /*0c00*/  FFMA.FTZ R41, R73, R74, R68 ;  /* 0x0000004a49297223 */ /* 0x000fe20000010044 */
[----:B------:R-:W-:Y:S01]  /*0c10*/  SHF.L.U32 R79, R79, 0x10, RZ ;  /* 0x000000104f4f7819 */ /* 0x000fe200000006ff */
[----:B------:R-:W-:Y:S01]  /*0c20*/  FMUL.FTZ R80, R2, R43 ;  /* 0x0000002b02507220 */ /* 0x000fe20000410000 */
[----:B------:R-:W-:Y:S01]  /*0c30*/  FADD.FTZ R22, R22, R78 ;  /* 0x0000004e16167221 */ /* 0x000fe20000010000 */
[-C--:B------:R-:W-:Y:S01]  /*0c40*/  FFMA.FTZ R34, R75, R78.reuse, R34 ;  /* 0x0000004e4b227223 */ /* 0x080fe20000010022 */
[----:B------:R-:W-:Y:S01]  /*0c50*/  FADD.FTZ R43, R40, R77 ;  /* 0x0000004d282b7221 */ /* 0x000fe20000010000 */
[----:B------:R-:W-:Y:S01]  /*0c60*/  FMUL.FTZ R78, R9, R78 ;  /* 0x0000004e094e7220 */ /* 0x000fe20000410000 */
[----:B------:R-:W-:Y:S01]  /*0c70*/  FFMA.FTZ R40, R76, R77, R41 ;  /* 0x0000004d4c287223 */ /* 0x000fe20000010029 */
[----:B------:R-:W-:Y:S01]  /*0c80*/  FADD.FTZ R23, R23, R79 ;  /* 0x0000004f17177221 */ /* 0x000fe20000010000 */
[-C--:B------:R-:W-:Y:S01]  /*0c90*/  FFMA.FTZ R35, R80, R79.reuse, R35 ;  /* 0x0000004f50237223 */ /* 0x080fe20000010023 */
[----:B------:R-:W-:Y:S01]  /*0ca0*/  FMUL.FTZ R79, R8, R79 ;  /* 0x0000004f084f7220 */ /* 0x000fe20000410000 */
[----:B------:R-:W-:Y:S01]  /*0cb0*/  FADD.FTZ R42, R43, R78 ;  /* 0x0000004e2b2a7221 */ /* 0x000fe20000010000 */
[----:B------:R-:W-:Y:S01]  /*0cc0*/  FFMA.FTZ R41, R75, R78, R40 ;  /* 0x0000004e4b297223 */ /* 0x000fe20000010028 */
[----:B------:R-:W-:Y:S01]  /*0cd0*/  FADD.FTZ R20, R20, R44 ;  /* 0x0000002c14147221 */ /* 0x000fe20000010000 */
[----:B------:R-:W-:Y:S01]  /*0ce0*/  FFMA.FTZ R32, R73, R44, R32 ;  /* 0x0000002c49207223 */ /* 0x000fe20000010020 */
[----:B------:R-:W-:Y:S01]  /*0cf0*/  FADD.FTZ R47, R42, R79 ;  /* 0x0000004f2a2f7221 */ /* 0x000fe20000010000 */
[----:B------:R-:W-:-:S07]  /*0d00*/  FFMA.FTZ R68, R80, R79, R41 ;  /* 0x0000004f50447223 */ /* 0x000fce0000010029 */
.L_x_63:
[----:B------:R-:W-:Y:S05]  /*0d10*/  BSYNC B0 ;  /* 0x0000000000007941 */ /* 0x000fea0003800000 */
.L_x_62:
        /* <DEDUP_REMOVED lines=16> */
[----:B------:R-:W-:Y:S02]  /*0e20*/  SHF.R.U64 R81, R42, 0x10, R43 ;  /* 0x000000102a517819 */ /* 0x000fe4000000122b */
[C---:B------:R-:W-:Y:S02]  /*0e30*/  SHF.R.U64 R42, R40.reuse, 0x10, R41 ;  /* 0x00000010282a7819 */ /* 0x040fe40000001229 */
[----:B------:R-:W-:Y:S02]  /*0e40*/  MOV R69, R43 ;  /* 0x0000002b00457202 */ /* 0x000fe40000000f00 */
[----:B------:R-:W-:Y:S01]  /*0e50*/  SHF.R.U32.HI R82, RZ, 0x10, R43 ;  /* 0x00000010ff527819 */ /* 0x000fe2000001162b */
[----:B------:R-:W-:-:S02]  /*0e60*/  IMAD.U32 R43, R40, 0x10000, RZ ;  /* 0x00010000282b7824 */ /* 0x000fc400078e00ff */
[----:B------:R-:W-:Y:S02]  /*0e70*/  IMAD.U32 R41, R42, 0x10000, RZ ;  /* 0x000100002a297824 */ /* 0x000fe400078e00ff */
[C---:B------:R-:W-:Y:S01]  /*0e80*/  FADD.FTZ R43, -R46.reuse, R43 ;  /* 0x0000002b2e2b7221 */ /* 0x040fe20000010100 */
[----:B------:R-:W-:Y:S02]  /*0e90*/  IMAD.U32 R83, R83, 0x10000, RZ ;  /* 0x0001000053537824 */ /* 0x000fe400078e00ff */
[----:B0-----:R-:W-:Y:S01]  /*0ea0*/  FADD.FTZ R45, -R46, R41 ;  /* 0x000000292e2d7221 */ /* 0x001fe20000010100 */
[----:B------:R-:W-:Y:S01]  /*0eb0*/  SHF.L.U32 R42, R81, 0x10, RZ ;  /* 0x00000010512a7819 */ /* 0x000fe200000006ff */
[----:B-----5:R-:W-:Y:S01]  /*0ec0*/  FMUL.FTZ R81, R2, R43 ;  /* 0x0000002b02517220 */ /* 0x020fe20000410000 */
[----:B------:R-:W-:Y:S01]  /*0ed0*/  SHF.L.U32 R40, R82, 0x10, RZ ;  /* 0x0000001052287819 */ /* 0x000fe200000006ff */
[----:B------:R-:W-:Y:S01]  /*0ee0*/  FMUL.FTZ R82, R2, R45 ;  /* 0x0000002d02527220 */ /* 0x000fe20000410000 */
[-C--:B------:R-:W-:Y:S01]  /*0ef0*/  FMUL.FTZ R84, R7, R83.reuse ;  /* 0x0000005307547220 */ /* 0x080fe20000410000 */
[----:B------:R-:W-:Y:S01]  /*0f00*/  FADD.FTZ R16, R16, R83 ;  /* 0x0000005310107221 */ /* 0x000fe20000010000 */
[----:B------:R-:W-:Y:S01]  /*0f10*/  FFMA.FTZ R28, R81, R83, R28 ;  /* 0x00000053511c7223 */ /* 0x000fe2000001001c */
[----:B------:R-:W-:Y:S01]  /*0f20*/  FADD.FTZ R17, R17, R42 ;  /* 0x0000002a11117221 */ /* 0x000fe20000010000 */
[-C--:B------:R-:W-:Y:S01]  /*0f30*/  FFMA.FTZ R29, R82, R42.reuse, R29 ;  /* 0x0000002a521d7223 */ /* 0x080fe2000001001d */
[----:B------:R-:W-:Y:S01]  /*0f40*/  FMUL.FTZ R83, R6, R42 ;  /* 0x0000002a06537220 */ /* 0x000fe20000410000 */
[----:B------:R-:W-:Y:S01]  /*0f50*/  SHF.L.U32 R87, R87, 0x10, RZ ;  /* 0x0000001057577819 */ /* 0x000fe200000006ff */
[----:B------:R-:W-:Y:S01]  /*0f60*/  FADD.FTZ R42, R47, R84 ;  /* 0x000000542f2a7221 */ /* 0x000fe20000010000 */
[----:B------:R-:W-:Y:S01]  /*0f70*/  FADD.FTZ R85, -R46, R85 ;  /* 0x000000552e557221 */ /* 0x000fe20000010100 */
[----:B------:R-:W-:-:S02]  /*0f80*/  IMAD.U32 R69, R69, 0x10000, RZ ;  /* 0x0001000045457824 */ /* 0x000fc400078e00ff */
[----:B------:R-:W-:Y:S01]  /*0f90*/  FFMA.FTZ R43, R81, R84, R68 ;  /* 0x00000054512b7223 */ /* 0x000fe20000010044 */
[----:B------:R-:W-:Y:S01]  /*0fa0*/  FADD.FTZ R45, R42, R83 ;  /* 0x000000532a2d7221 */ /* 0x000fe20000010000 */
[----:B------:R-:W-:Y:S01]  /*0fb0*/  FADD.FTZ R41, -R46, R87 ;  /* 0x000000572e297221 */ /* 0x000fe20000010100 */
        /* <DEDUP_REMOVED lines=12> */
[----:B------:R-:W-:-:S07]  /*1080*/  FFMA.FTZ R68, R88, R87, R42 ;  /* 0x0000005758447223 */ /* 0x000fce000001002a */
.L_x_65:
[----:B------:R-:W-:Y:S05]  /*1090*/  BSYNC B0 ;  /* 0x0000000000007941 */ /* 0x000fea0003800000 */
.L_x_64:
[----:B------:R-:W-:Y:S01]  /*10a0*/  VIADD R48, R48, UR8 ;  /* 0x0000000830307c36 */ /* 0x000fe20008000000 */
[----:B------:R-:W-:Y:S01]  /*10b0*/  SHF.R.U32.HI R41, RZ, 0x5, R50 ;  /* 0x00000005ff297819 */ /* 0x000fe20000011632 */
[----:B------:R-:W-:Y:S01]  /*10c0*/  UMOV UR6, 0xffffffff ;  /* 0xffffffff00067882 */ /* 0x000fe20000000000 */
[----:B------:R-:W-:Y:S02]  /*10d0*/  LOP3.LUT P1, RZ, R50, 0x1f, RZ, 0xc0, !PT ;  /* 0x0000001f32ff7812 */ /* 0x000fe4000782c0ff */
[----:B------:R-:W-:Y:S02]  /*10e0*/  ISETP.GE.AND P5, PT, R48, UR9, PT ;  /* 0x0000000930007c0c */ /* 0x000fe4000bfa6270 */
[----:B------:R-:W-:Y:S02]  /*10f0*/  LOP3.LUT R40, R41, 0x7fffffc, RZ, 0xc0, !PT ;  /* 0x07fffffc29287812 */ /* 0x000fe400078ec0ff */
[----:B------:R-:W-:Y:S02]  /*1100*/  P2R R89, PR, RZ, 0x20 ;  /* 0x00000020ff597803 */ /* 0x000fe40000000000 */
[----:B------:R-:W-:Y:S01]  /*1110*/  @!P0 IADD3 R40, R40, 0x4, RZ ;  /* 0x0000000428288810 */ /* 0x000fe20007ffe0ff */
[----:B------:R-:W-:Y:S06]  /*1120*/  BRA.DIV UR6, `(.L_x_66) ;  /* 0x0000001206c87947 */ /* 0x000fec000b800000 */
        /* <DEDUP_REMOVED lines=18> */
.L_x_89:
[----:B------:R-:W3:Y:S01]  /*1250*/  S2R R43, SR_CgaCtaId ;  /* 0x00000000002b7919 */ /* 0x000ee20000008800 */
[----:B------:R-:W-:Y:S01]  /*1260*/  @!P1 LOP3.LUT R41, R41, 0x3, RZ, 0xc0, !PT ;  /* 0x0000000329299812 */ /* 0x000fe200078ec0ff */
[----:B01----:R-:W-:Y:S01]  /*1270*/  FADD.FTZ R68, R68, R93 ;  /* 0x0000005d44447221 */ /* 0x003fe20000010000 */
[----:B------:R-:W-:Y:S01]  /*1280*/  MOV R42, 0x400 ;  /* 0x00000400002a7802 */ /* 0x000fe20000000f00 */
[----:B--2---:R-:W-:Y:S01]  /*1290*/  FADD.FTZ R69, R45, R69 ;  /* 0x000000452d457221 */ /* 0x004fe20000010000 */
[----:B------:R-:W-:Y:S01]  /*12a0*/  UISETP.NE.AND UP0, UPT, UR15, URZ, UPT ;  /* 0x0000003f0f00728c */ /* 0x000fe2000bf05270 */
[----:B------:R-:W-:Y:S01]  /*12b0*/  @!P1 IMAD.IADD R41, R40, 0x1, R41 ;  /* 0x0000000128299824 */ /* 0x000fe200078e0229 */
[----:B---3--:R-:W-:-:S04]  /*12c0*/  LEA R42, R43, R42, 0x18 ;  /* 0x0000002a2b2a7211 */ /* 0x008fc800078ec0ff */
[----:B------:R-:W-:Y:S01]  /*12d0*/  @!P1 LEA R92, R41, R42, 0x3 ;  /* 0x0000002a295c9211 */ /* 0x000fe200078e18ff */
[----:B------:R-:W-:-:S04]  /*12e0*/  IMAD R93, R40, 0x8, R42 ;  /* 0x00000008285d7824 */ /* 0x000fc800078e022a */
[----:B------:R-:W-:Y:S01]  /*12f0*/  @!P1 STS.64 [R92+0x1800], R68 ;  /* 0x001800445c009388 */ /* 0x000fe20000000a00 */
[----:B------:R-:W-:Y:S01]  /*1300*/  PLOP3.LUT P1, PT, PT, PT, UP0, 0x80, 0x0 ;  /* 0x000000000000781c */ /* 0x000fe20003f2f008 */
[----:B------:R-:W-:Y:S05]  /*1310*/  WARPSYNC.ALL ;  /* 0x0000000000007948 */ /* 0x000fea0003800000 */
[----:B------:R-:W-:Y:S06]  /*1320*/  BAR.SYNC.DEFER_BLOCKING 0x0 ;  /* 0x0000000000007b1d */ /* 0x000fec0000010000 */
[----:B------:R-:W-:Y:S01]  /*1330*/  BSSY B0, `(.L_x_67) ;  /* 0x0000059000007945 */ /* 0x000fe20003800000 */
[----:B------:R-:W0:Y:S04]  /*1340*/  LDS.128 R40, [R93+0x1800] ;  /* 0x001800005d287984 */ /* 0x000e280000000c00 */
[----:B------:R-:W1:Y:S01]  /*1350*/  LDS.128 R44, [R93+0x1810] ;  /* 0x001810005d2c7984 */ /* 0x000e620000000c00 */
[----:B0-----:R-:W-:-:S04]  /*1360*/  FADD.FTZ R40, RZ, R40 ;  /* 0x00000028ff287221 */ /* 0x001fc80000010000 */
[----:B------:R-:W-:Y:S01]  /*1370*/  FADD.FTZ R42, R42, R40 ;  /* 0x000000282a2a7221 */ /* 0x000fe20000010000 */
[----:B------:R-:W-:-:S03]  /*1380*/  FADD.FTZ R40, RZ, R41 ;  /* 0x00000029ff287221 */ /* 0x000fc60000010000 */
[----:B-1----:R-:W-:Y:S01]  /*1390*/  FADD.FTZ R41, R42, R44 ;  /* 0x0000002c2a297221 */ /* 0x002fe20000010000 */
[----:B------:R-:W-:-:S03]  /*13a0*/  FADD.FTZ R40, R43, R40 ;  /* 0x000000282b287221 */ /* 0x000fc60000010000 */
[----:B------:R-:W-:Y:S01]  /*13b0*/  FADD.FTZ R41, R46, R41 ;  /* 0x000000292e297221 */ /* 0x000fe20000010000 */
[----:B------:R-:W-:-:S03]  /*13c0*/  FADD.FTZ R40, R40, R45 ;  /* 0x0000002d28287221 */ /* 0x000fc60000010000 */
[----:B------:R-:W-:Y:S01]  /*13d0*/  FMUL.FTZ R41, R41, UR14 ;  /* 0x0000000e29297c20 */ /* 0x000fe20008410000 */
[----:B------:R-:W-:-:S04]  /*13e0*/  FADD.FTZ R40, R47, R40 ;  /* 0x000000282f287221 */ /* 0x000fc80000010000 */
[----:B------:R-:W-:Y:S01]  /*13f0*/  FMUL.FTZ R68, R40, UR14 ;  /* 0x0000000e28447c20 */ /* 0x000fe20008410000 */
[----:B------:R-:W-:Y:S01]  /*1400*/  FSEL R69, R41, RZ, !P1 ;  /* 0x000000ff29457208 */ /* 0x000fe20004800000 */
[----:B------:R-:W-:Y:S06]  /*1410*/  @!P4 BRA `(.L_x_68) ;  /* 0x000000040028c947 */ /* 0x000fec0003800000 */
[----:B------:R-:W-:Y:S01]  /*1420*/  ISETP.NE.U32.AND P5, PT, RZ, UR10, PT ;  /* 0x0000000aff007c0c */ /* 0x000fe2000bfa5070 */
[-CC-:B------:R-:W-:Y:S01]  /*1430*/  FFMA.FTZ R40, R60, R68.reuse, R69.reuse ;  /* 0x000000443c287223 */ /* 0x180fe20000010045 */
[-CC-:B------:R-:W-:Y:S01]  /*1440*/  FFMA.FTZ R41, R3, R68.reuse, R69.reuse ;  /* 0x0000004403297223 */ /* 0x180fe20000010045 */
[----:B------:R-:W-:Y:S01]  /*1450*/  FFMA.FTZ R42, R72, R68, R69 ;  /* 0x00000044482a7223 */ /* 0x000fe20000010045 */
[----:B------:R-:W-:Y:S01]  /*1460*/  ISETP.NE.AND.EX P5, PT, RZ, UR11, PT, P5 ;  /* 0x0000000bff007c0c */ /* 0x000fe2000bfa5350 */
[----:B------:R-:W-:Y:S01]  /*1470*/  FADD.FTZ R43, R61, -R40 ;  /* 0x800000283d2b7221 */ /* 0x000fe20000010000 */
[----:B------:R-:W-:Y:S01]  /*1480*/  FADD.FTZ R41, R66, -R41 ;  /* 0x8000002942297221 */ /* 0x000fe20000010000 */
[----:B------:R-:W-:Y:S01]  /*1490*/  FADD.FTZ R93, R71, -R42 ;  /* 0x8000002a475d7221 */ /* 0x000fe20000010000 */
[----:B------:R-:W-:Y:S02]  /*14a0*/  ISETP.NE.U32.AND P6, PT, RZ, UR16, PT ;  /* 0x00000010ff007c0c */ /* 0x000fe4000bfc5070 */
[C---:B-----5:R-:W-:Y:S01]  /*14b0*/  FMUL.FTZ R44, R2.reuse, R41 ;  /* 0x00000029022c7220 */ /* 0x060fe20000410000 */
[----:B------:R-:W-:Y:S01]  /*14c0*/  FMUL.FTZ R93, R2, R93 ;  /* 0x0000005d025d7220 */ /* 0x000fe20000410000 */
[----:B------:R-:W-:-:S05]  /*14d0*/  ISETP.NE.AND.EX P6, PT, RZ, UR17, PT, P6 ;  /* 0x00000011ff007c0c */ /* 0x000fca000bfc5360 */
[----:B------:R-:W-:Y:S01]  /*14e0*/  @P5 MOV R40, R90 ;  /* 0x0000005a00285202 */ /* 0x000fe20000000f00 */
[--C-:B------:R-:W-:Y:S01]  /*14f0*/  @P5 IMAD.MOV.U32 R42, RZ, RZ, R91.reuse ;  /* 0x000000ffff2a5224 */ /* 0x100fe200078e005b */
[--C-:B------:R-:W-:Y:S02]  /*1500*/  @P5 SHF.R.U64 R45, R90, 0x10, R91.reuse ;  /* 0x000000105a2d5819 */ /* 0x100fe4000000125b */
[----:B------:R-:W-:Y:S01]  /*1510*/  @P5 SHF.R.U32.HI R46, RZ, 0x10, R91 ;  /* 0x00000010ff2e5819 */ /* 0x000fe2000001165b */
[----:B------:R-:W-:Y:S01]  /*1520*/  @P5 IMAD.U32 R41, R40, 0x10000, RZ ;  /* 0x0001000028295824 */ /* 0x000fe200078e00ff */
[----:B------:R-:W-:Y:S01]  /*1530*/  @P5 SHF.L.U32 R45, R45, 0x10, RZ ;  /* 0x000000102d2d5819 */ /* 0x000fe200000006ff */
[----:B------:R-:W-:Y:S01]  /*1540*/  FMUL.FTZ R40, R2, R43 ;  /* 0x0000002b02287220 */ /* 0x000fe20000410000 */
[----:B------:R-:W-:Y:S01]  /*1550*/  @P5 SHF.L.U32 R42, R42, 0x10, RZ ;  /* 0x000000102a2a5819 */ /* 0x000fe200000006ff */
[----:B------:R-:W-:Y:S01]  /*1560*/  @P5 FADD.FTZ R44, R44, R41 ;  /* 0x000000292c2c5221 */ /* 0x000fe20000010000 */
[----:B------:R-:W-:Y:S01]  /*1570*/  FFMA.FTZ R41, R67, R68, R69 ;  /* 0x0000004443297223 */ /* 0x000fe20000010045 */
[----:B------:R-:W-:-:S02]  /*1580*/  @P5 IMAD.U32 R46, R46, 0x10000, RZ ;  /* 0x000100002e2e5824 */ /* 0x000fc400078e00ff */
[----:B------:R-:W-:Y:S01]  /*1590*/  @P5 FADD.FTZ R40, R40, R45 ;  /* 0x0000002d28285221 */ /* 0x000fe20000010000 */
[----:B------:R-:W-:Y:S01]  /*15a0*/  FADD.FTZ R41, R70, -R41 ;  /* 0x8000002946297221 */ /* 0x000fe20000010000 */
[----:B------:R-:W-:Y:S02]  /*15b0*/  @P5 FADD.FTZ R93, R93, R46 ;  /* 0x0000002e5d5d5221 */ /* 0x000fe40000010000 */
[----:B------:R-:W0:Y:S01]  /*15c0*/  F2F.BF16.F32 R92, R40 ;  /* 0x00000028005c7304 */ /* 0x000e220000202000 */
[----:B------:R-:W-:-:S04]  /*15d0*/  FMUL.FTZ R41, R2, R41 ;  /* 0x0000002902297220 */ /* 0x000fc80000410000 */
[----:B------:R-:W-:Y:S01]  /*15e0*/  @P5 FADD.FTZ R41, R41, R42 ;  /* 0x0000002a29295221 */ /* 0x000fe20000010000 */
[----:B------:R-:W-:-:S03]  /*15f0*/  ISETP.NE.U32.AND P5, PT, RZ, UR16, PT ;  /* 0x00000010ff007c0c */ /* 0x000fc6000bfa5070 */
[----:B------:R0:W-:Y:S01]  /*1600*/  F2F.BF16.F32 R45, R41 ;  /* 0x00000029002d7304 */ /* 0x0001e20000202000 */
[----:B------:R-:W-:-:S13]  /*1610*/  ISETP.NE.AND.EX P5, PT, RZ, UR17, PT, P5 ;  /* 0x00000011ff007c0c */ /* 0x000fda000bfa5350 */
[----:B------:R-:W-:Y:S02]  /*1620*/  @P5 F2FP.BF16.F32.PACK_AB R43, RZ, R40 ;  /* 0x00000028ff2b523e */ /* 0x000fe400000010ff */
[----:B------:R-:W-:Y:S01]  /*1630*/  @P5 F2FP.BF16.F32.PACK_AB R46, RZ, R41 ;  /* 0x00000029ff2e523e */ /* 0x000fe200000010ff */
[----:B0-----:R-:W-:Y:S01]  /*1640*/  IMAD.WIDE.U32 R40, R92, 0x10000, RZ ;  /* 0x000100005c287825 */ /* 0x001fe200078e00ff */
[----:B------:R-:W-:Y:S02]  /*1650*/  @P5 F2FP.BF16.F32.PACK_AB R42, RZ, R44 ;  /* 0x0000002cff2a523e */ /* 0x000fe400000010ff */
[----:B------:R-:W-:Y:S02]  /*1660*/  @P5 F2FP.BF16.F32.PACK_AB R47, RZ, R93 ;  /* 0x0000005dff2f523e */ /* 0x000fe400000010ff */
[----:B------:R-:W0:Y:S01]  /*1670*/  F2F.BF16.F32 R93, R93 ;  /* 0x0000005d005d7304 */ /* 0x000e220000202000 */
[----:B------:R-:W-:Y:S02]  /*1680*/  @P5 PRMT R52, R42, 0x7610, R52 ;  /* 0x000076102a345816 */ /* 0x000fe40000000034 */
[----:B------:R-:W-:-:S02]  /*1690*/  @P5 PRMT R53, R43, 0x7610, R53 ;  /* 0x000076102b355816 */ /* 0x000fc40000000035 */
[----:B------:R-:W-:Y:S02]  /*16a0*/  @P5 PRMT R54, R46, 0x7610, R54 ;  /* 0x000076102e365816 */ /* 0x000fe40000000036 */
[----:B------:R-:W-:Y:S02]  /*16b0*/  @P5 PRMT R55, R47, 0x7610, R55 ;  /* 0x000076102f375816 */ /* 0x000fe40000000037 */
[----:B------:R-:W-:Y:S01]  /*16c0*/  ISETP.NE.U32.AND P5, PT, RZ, UR18, PT ;  /* 0x00000012ff007c0c */ /* 0x000fe2000bfa5070 */
[----:B------:R-:W1:Y:S03]  /*16d0*/  F2F.BF16.F32 R47, R44 ;  /* 0x0000002c002f7304 */ /* 0x000e660000202000 */
[----:B------:R-:W-:Y:S02]  /*16e0*/  ISETP.NE.AND.EX P5, PT, RZ, UR19, PT, P5 ;  /* 0x00000013ff007c0c */ /* 0x000fe4000bfa5350 */
[----:B0-----:R-:W-:-:S04]  /*16f0*/  SHF.L.U32 R42, R93, 0x10, RZ ;  /* 0x000000105d2a7819 */ /* 0x001fc800000006ff */
[----:B------:R-:W-:Y:S02]  /*1700*/  LOP3.LUT R43, R41, R42, R45, 0xfe, !PT ;  /* 0x0000002a292b7212 */ /* 0x000fe400078efe2d */
[----:B-1----:R-:W-:-:S05]  /*1710*/  LOP3.LUT R42, R40, R47, RZ, 0xfc, !PT ;  /* 0x0000002f282a7212 */ /* 0x002fca00078efcff */
[----:B------:R-:W-:Y:S02]  /*1720*/  @P5 PRMT R56, R47, 0x7610, R56 ;  /* 0x000076102f385816 */ /* 0x000fe40000000038 */
[----:B------:R-:W0:Y:S01]  /*1730*/  LDC.64 R46, c[0x0][0x2f8] ;  /* 0x0000be00ff2e7b82 */ /* 0x000e220000000a00 */
[----:B------:R-:W-:Y:S02]  /*1740*/  @P5 PRMT R57, R92, 0x7610, R57 ;  /* 0x000076105c395816 */ /* 0x000fe40000000039 */
[----:B------:R-:W-:Y:S02]  /*1750*/  @P5 PRMT R58, R45, 0x7610, R58 ;  /* 0x000076102d3a5816 */ /* 0x000fe4000000003a */
[----:B------:R-:W-:Y:S01]  /*1760*/  @P5 PRMT R59, R93, 0x7610, R59 ;  /* 0x000076105d3b5816 */ /* 0x000fe2000000003b */
[----:B0-----:R-:W-:Y:S01]  /*1770*/  IMAD.WIDE.U32 R46, R0, 0x8, R46 ;  /* 0x00000008002e7825 */ /* 0x001fe200078e002e */
[----:B------:R-:W-:Y:S06]  /*1780*/  @!P6 BRA `(.L_x_69) ;  /* 0x000000000020e947 */ /* 0x000fec0003800000 */
[----:B------:R-:W-:Y:S02]  /*1790*/  LOP3.LUT R40, R53, 0xffff, RZ, 0xc0, !PT ;  /* 0x0000ffff35287812 */ /* 0x000fe400078ec0ff */
[----:B------:R-:W-:-:S03]  /*17a0*/  PRMT R45, R54, 0x5410, R55 ;  /* 0x00005410362d7816 */ /* 0x000fc60000000037 */
[----:B------:R-:W-:-:S05]  /*17b0*/  IMAD.WIDE.U32 R40, R40, 0x10000, RZ ;  /* 0x0001000028287825 */ /* 0x000fca00078e00ff */
[----:B------:R-:W-:Y:S02]  /*17c0*/  LOP3.LUT R45, R45, R41, RZ, 0xfc, !PT ;  /* 0x000000292d2d7212 */ /* 0x000fe400078efcff */
[----:B------:R-:W-:Y:S02]  /*17d0*/  LOP3.LUT R44, R40, 0xffff, R52, 0xf8, !PT ;  /* 0x0000ffff282c7812 */ /* 0x000fe400078ef834 */
[----:B------:R-:W0:Y:S02]  /*17e0*/  LDC.64 R40, c[0x0][0x308] ;  /* 0x0000c200ff287b82 */ /* 0x000e240000000a00 */
[----:B0-----:R-:W-:-:S05]  /*17f0*/  IMAD.WIDE.U32 R40, R0, 0x8, R40 ;  /* 0x0000000800287825 */ /* 0x001fca00078e0028 */
[----:B------:R0:W-:Y:S02]  /*1800*/  STG.E.64 desc[UR4][R40.64], R44 ;  /* 0x0000002c28007986 */ /* 0x0001e4000c101b04 */
.L_x_69:
[----:B------:R1:W-:Y:S01]  /*1810*/  STG.E.64 desc[UR4][R46.64], R42 ;  /* 0x0000002a2e007986 */ /* 0x0003e2000c101b04 */
[----:B------:R-:W-:Y:S05]  /*1820*/  @!P5 BRA `(.L_x_70) ;  /* 0x000000000020d947 */ /* 0x000fea0003800000 */
[----:B0-----:R-:W-:Y:S02]  /*1830*/  LOP3.LUT R40, R57, 0xffff, RZ, 0xc0, !PT ;  /* 0x0000ffff39287812 */ /* 0x001fe400078ec0ff */
[----:B-1----:R-:W-:-:S03]  /*1840*/  PRMT R43, R58, 0x5410, R59 ;  /* 0x000054103a2b7816 */ /* 0x002fc6000000003b */
[----:B------:R-:W-:-:S03]  /*1850*/  IMAD.WIDE.U32 R40, R40, 0x10000, RZ ;  /* 0x0001000028287825 */ /* 0x000fc600078e00ff */
[----:B------:R-:W-:Y:S02]  /*1860*/  LOP3.LUT R42, R40, 0xffff, R56, 0xf8, !PT ;  /* 0x0000ffff282a7812 */ /* 0x000fe400078ef838 */
[C---:B------:R-:W-:Y:S02]  /*1870*/  LEA R40, P5, R0.reuse, UR18, 0x3 ;  /* 0x0000001200287c11 */ /* 0x040fe4000f8a18ff */
[----:B------:R-:W-:Y:S02]  /*1880*/  LOP3.LUT R43, R43, R41, RZ, 0xfc, !PT ;  /* 0x000000292b2b7212 */ /* 0x000fe400078efcff */
[----:B------:R-:W-:-:S05]  /*1890*/  LEA.HI.X R41, R0, UR19, RZ, 0x3, P5 ;  /* 0x0000001300297c11 */ /* 0x000fca000a8f1cff */
[----:B------:R2:W-:Y:S04]  /*18a0*/  STG.E.64 desc[UR4][R40.64], R42 ;  /* 0x0000002a28007986 */ /* 0x0005e8000c101b04 */
.L_x_70:
[----:B------:R-:W-:-:S07]  /*18b0*/  VIADD R0, R0, 0x80 ;  /* 0x0000008000007836 */ /* 0x000fce0000000000 */
.L_x_68:
[----:B------:R-:W-:Y:S05]  /*18c0*/  BSYNC B0 ;  /* 0x0000000000007941 */ /* 0x000fea0003800000 */
.L_x_67:
[----:B------:R-:W-:Y:S04]  /*18d0*/  BSSY B0, `(.L_x_71) ;  /* 0x000004c000007945 */ /* 0x000fe80003800000 */
[----:B------:R-:W-:Y:S05]  /*18e0*/  @!P3 BRA `(.L_x_72) ;  /* 0x000000040028b947 */ /* 0x000fea0003800000 */
[----:B------:R-:W-:Y:S01]  /*18f0*/  ISETP.NE.U32.AND P5, PT, RZ, UR10, PT ;  /* 0x0000000aff007c0c */ /* 0x000fe2000bfa5070 */
[-CC-:B0-2---:R-:W-:Y:S01]  /*1900*/  FFMA.FTZ R40, R76, R68.reuse, R69.reuse ;  /* 0x000000444c287223 */ /* 0x185fe20000010045 */
[-CC-:B------:R-:W-:Y:S01]  /*1910*/  FFMA.FTZ R41, R73, R68.reuse, R69.reuse ;  /* 0x0000004449297223 */ /* 0x180fe20000010045 */
[----:B------:R-:W-:Y:S01]  /*1920*/  FFMA.FTZ R44, R80, R68, R69 ;  /* 0x00000044502c7223 */ /* 0x000fe20000010045 */
[----:B------:R-:W-:Y:S01]  /*1930*/  ISETP.NE.AND.EX P5, PT, RZ, UR11, PT, P5 ;  /* 0x0000000bff007c0c */ /* 0x000fe2000bfa5350 */
[----:B-1----:R-:W-:Y:S01]  /*1940*/  FADD.FTZ R43, R77, -R40 ;  /* 0x800000284d2b7221 */ /* 0x002fe20000010000 */
[----:B------:R-:W-:Y:S01]  /*1950*/  FADD.FTZ R41, R74, -R41 ;  /* 0x800000294a297221 */ /* 0x000fe20000010000 */
[----:B------:R-:W-:-:S03]  /*1960*/  ISETP.NE.U32.AND P6, PT, RZ, UR16, PT ;  /* 0x00000010ff007c0c */ /* 0x000fc6000bfc5070 */
[----:B-----5:R-:W-:Y:S01]  /*1970*/  FMUL.FTZ R42, R2, R41 ;  /* 0x00000029022a7220 */ /* 0x020fe20000410000 */
[----:B------:R-:W-:-:S06]  /*1980*/  ISETP.NE.AND.EX P6, PT, RZ, UR17, PT, P6 ;  /* 0x00000011ff007c0c */ /* 0x000fcc000bfc5360 */
[----:B------:R-:W-:Y:S02]  /*1990*/  @P5 MOV R40, R62 ;  /* 0x0000003e00285202 */ /* 0x000fe40000000f00 */
[--C-:B------:R-:W-:Y:S02]  /*19a0*/  @P5 SHF.R.U64 R45, R62, 0x10, R63.reuse ;  /* 0x000000103e2d5819 */ /* 0x100fe4000000123f */
[--C-:B------:R-:W-:Y:S01]  /*19b0*/  @P5 SHF.R.U32.HI R46, RZ, 0x10, R63.reuse ;  /* 0x00000010ff2e5819 */ /* 0x100fe2000001163f */
[----:B------:R-:W-:Y:S01]  /*19c0*/  @P5 IMAD.U32 R41, R40, 0x10000, RZ ;  /* 0x0001000028295824 */ /* 0x000fe200078e00ff */
[----:B------:R-:W-:Y:S01]  /*19d0*/  @P5 SHF.L.U32 R45, R45, 0x10, RZ ;  /* 0x000000102d2d5819 */ /* 0x000fe200000006ff */
[----:B------:R-:W-:Y:S01]  /*19e0*/  FMUL.FTZ R40, R2, R43 ;  /* 0x0000002b02287220 */ /* 0x000fe20000410000 */
[----:B------:R-:W-:Y:S02]  /*19f0*/  @P5 IMAD.MOV.U32 R43, RZ, RZ, R63 ;  /* 0x000000ffff2b5224 */ /* 0x000fe400078e003f */
[----:B------:R-:W-:Y:S01]  /*1a00*/  @P5 FADD.FTZ R42, R42, R41 ;  /* 0x000000292a2a5221 */ /* 0x000fe20000010000 */
[----:B------:R-:W-:Y:S01]  /*1a10*/  FFMA.FTZ R41, R75, R68, R69 ;  /* 0x000000444b297223 */ /* 0x000fe20000010045 */
[----:B------:R-:W-:Y:S01]  /*1a20*/  @P5 FADD.FTZ R40, R40, R45 ;  /* 0x0000002d28285221 */ /* 0x000fe20000010000 */
[----:B------:R-:W-:Y:S01]  /*1a30*/  FADD.FTZ R45, R79, -R44 ;  /* 0x8000002c4f2d7221 */ /* 0x000fe20000010000 */
[----:B------:R-:W-:Y:S01]  /*1a40*/  @P5 SHF.L.U32 R44, R43, 0x10, RZ ;  /* 0x000000102b2c5819 */ /* 0x000fe200000006ff */
[----:B------:R-:W-:Y:S01]  /*1a50*/  FADD.FTZ R41, R78, -R41 ;  /* 0x800000294e297221 */ /* 0x000fe20000010000 */
[----:B------:R-:W-:-:S02]  /*1a60*/  @P5 IMAD.U32 R46, R46, 0x10000, RZ ;  /* 0x000100002e2e5824 */ /* 0x000fc400078e00ff */
[C---:B------:R-:W-:Y:S01]  /*1a70*/  FMUL.FTZ R45, R2.reuse, R45 ;  /* 0x0000002d022d7220 */ /* 0x040fe20000410000 */
[----:B------:R-:W-:-:S03]  /*1a80*/  FMUL.FTZ R41, R2, R41 ;  /* 0x0000002902297220 */ /* 0x000fc60000410000 */
[----:B------:R-:W-:Y:S01]  /*1a90*/  @P5 FADD.FTZ R45, R45, R46 ;  /* 0x0000002e2d2d5221 */ /* 0x000fe20000010000 */
[----:B------:R-:W-:Y:S01]  /*1aa0*/  @P5 FADD.FTZ R41, R41, R44 ;  /* 0x0000002c29295221 */ /* 0x000fe20000010000 */
[----:B------:R-:W-:Y:S01]  /*1ab0*/  ISETP.NE.U32.AND P5, PT, RZ, UR16, PT ;  /* 0x00000010ff007c0c */ /* 0x000fe2000bfa5070 */
[----:B------:R-:W0:Y:S03]  /*1ac0*/  F2F.BF16.F32 R44, R40 ;  /* 0x00000028002c7304 */ /* 0x000e260000202000 */
[----:B------:R-:W-:-:S05]  /*1ad0*/  ISETP.NE.AND.EX P5, PT, RZ, UR17, PT, P5 ;  /* 0x00000011ff007c0c */ /* 0x000fca000bfa5350 */
[----:B------:R0:W-:Y:S08]  /*1ae0*/  F2F.BF16.F32 R43, R41 ;  /* 0x00000029002b7304 */ /* 0x0001f00000202000 */
[----:B------:R-:W-:Y:S02]  /*1af0*/  @P5 F2FP.BF16.F32.PACK_AB R93, RZ, R45 ;  /* 0x0000002dff5d523e */ /* 0x000fe400000010ff */
[----:B------:R-:W1:Y:S01]  /*1b00*/  F2F.BF16.F32 R45, R45 ;  /* 0x0000002d002d7304 */ /* 0x000e620000202000 */
[----:B------:R-:W-:-:S02]  /*1b10*/  @P5 F2FP.BF16.F32.PACK_AB R46, RZ, R42 ;  /* 0x0000002aff2e523e */ /* 0x000fc400000010ff */
[----:B------:R-:W-:Y:S02]  /*1b20*/  @P5 PRMT R55, R93, 0x7610, R55 ;  /* 0x000076105d375816 */ /* 0x000fe40000000037 */
[----:B------:R-:W-:Y:S02]  /*1b30*/  @P5 F2FP.BF16.F32.PACK_AB R47, RZ, R40 ;  /* 0x00000028ff2f523e */ /* 0x000fe400000010ff */
[----:B------:R-:W-:Y:S01]  /*1b40*/  @P5 F2FP.BF16.F32.PACK_AB R92, RZ, R41 ;  /* 0x00000029ff5c523e */ /* 0x000fe200000010ff */
[----:B------:R-:W2:Y:S01]  /*1b50*/  F2F.BF16.F32 R93, R42 ;  /* 0x0000002a005d7304 */ /* 0x000ea20000202000 */
[----:B------:R-:W-:Y:S01]  /*1b60*/  @P5 PRMT R52, R46, 0x7610, R52 ;  /* 0x000076102e345816 */ /* 0x000fe20000000034 */
[----:B0-----:R-:W-:Y:S01]  /*1b70*/  IMAD.WIDE.U32 R40, R44, 0x10000, RZ ;  /* 0x000100002c287825 */ /* 0x001fe200078e00ff */
[----:B------:R-:W-:Y:S02]  /*1b80*/  @P5 PRMT R53, R47, 0x7610, R53 ;  /* 0x000076102f355816 */ /* 0x000fe40000000035 */
[----:B------:R-:W-:-:S02]  /*1b90*/  @P5 PRMT R54, R92, 0x7610, R54 ;  /* 0x000076105c365816 */ /* 0x000fc40000000036 */
[----:B-1----:R-:W-:Y:S02]  /*1ba0*/  SHF.L.U32 R46, R45, 0x10, RZ ;  /* 0x000000102d2e7819 */ /* 0x002fe400000006ff */
[----:B------:R-:W-:Y:S02]  /*1bb0*/  ISETP.NE.U32.AND P5, PT, RZ, UR18, PT ;  /* 0x00000012ff007c0c */ /* 0x000fe4000bfa5070 */
[----:B------:R-:W-:Y:S02]  /*1bc0*/  LOP3.LUT R47, R41, R46, R43, 0xfe, !PT ;  /* 0x0000002e292f7212 */ /* 0x000fe400078efe2b */
[----:B------:R-:W-:Y:S02]  /*1bd0*/  ISETP.NE.AND.EX P5, PT, RZ, UR19, PT, P5 ;  /* 0x00000013ff007c0c */ /* 0x000fe4000bfa5350 */
[----:B--2---:R-:W-:Y:S02]  /*1be0*/  LOP3.LUT R46, R40, R93, RZ, 0xfc, !PT ;  /* 0x0000005d282e7212 */ /* 0x004fe400078efcff */
[----:B------:R-:W0:Y:S09]  /*1bf0*/  LDC.64 R40, c[0x0][0x2f8] ;  /* 0x0000be00ff287b82 */ /* 0x000e320000000a00 */
[----:B------:R-:W-:-:S02]  /*1c00*/  @P5 PRMT R56, R93, 0x7610, R56 ;  /* 0x000076105d385816 */ /* 0x000fc40000000038 */
        /* <DEDUP_REMOVED lines=9> */
[----:B------:R-:W0:Y:S01]  /*1ca0*/  LDC.64 R44, c[0x0][0x308] ;  /* 0x0000c200ff2c7b82 */ /* 0x000e220000000a00 */
[----:B------:R-:W-:Y:S01]  /*1cb0*/  LOP3.LUT R42, R42, 0xffff, R52, 0xf8, !PT ;  /* 0x0000ffff2a2a7812 */ /* 0x000fe200078ef834 */
[----:B0-----:R-:W-:-:S05]  /*1cc0*/  IMAD.WIDE.U32 R44, R0, 0x8, R44 ;  /* 0x00000008002c7825 */ /* 0x001fca00078e002c */
[----:B------:R0:W-:Y:S02]  /*1cd0*/  STG.E.64 desc[UR4][R44.64], R42 ;  /* 0x0000002a2c007986 */ /* 0x0001e4000c101b04 */
.L_x_73:
[----:B------:R1:W-:Y:S01]  /*1ce0*/  STG.E.64 desc[UR4][R40.64], R46 ;  /* 0x0000002e28007986 */ /* 0x0003e2000c101b04 */
[----:B------:R-:W-:Y:S05]  /*1cf0*/  @!P5 BRA `(.L_x_74) ;  /* 0x000000000020d947 */ /* 0x000fea0003800000 */
[----:B-1----:R-:W-:Y:S02]  /*1d00*/  LOP3.LUT R40, R57, 0xffff, RZ, 0xc0, !PT ;  /* 0x0000ffff39287812 */ /* 0x002fe400078ec0ff */
[----:B0-----:R-:W-:Y:S02]  /*1d10*/  PRMT R43, R58, 0x5410, R59 ;  /* 0x000054103a2b7816 */ /* 0x001fe4000000003b */
[----:B------:R-:W-:Y:S01]  /*1d20*/  LEA R42, P5, R0, UR18, 0x3 ;  /* 0x00000012002a7c11 */ /* 0x000fe2000f8a18ff */
[----:B------:R-:W-:-:S05]  /*1d30*/  IMAD.WIDE.U32 R40, R40, 0x10000, RZ ;  /* 0x0001000028287825 */ /* 0x000fca00078e00ff */
[----:B------:R-:W-:Y:S02]  /*1d40*/  LOP3.LUT R41, R43, R41, RZ, 0xfc, !PT ;  /* 0x000000292b297212 */ /* 0x000fe400078efcff */
[----:B------:R-:W-:Y:S02]  /*1d50*/  LOP3.LUT R40, R40, 0xffff, R56, 0xf8, !PT ;  /* 0x0000ffff28287812 */ /* 0x000fe400078ef838 */
[----:B------:R-:W-:-:S05]  /*1d60*/  LEA.HI.X R43, R0, UR19, RZ, 0x3, P5 ;  /* 0x00000013002b7c11 */ /* 0x000fca000a8f1cff */
[----:B------:R2:W-:Y:S02]  /*1d70*/  STG.E.64 desc[UR4][R42.64], R40 ;  /* 0x000000282a007986 */ /* 0x0005e4000c101b04 */
.L_x_74:
[----:B------:R-:W-:-:S07]  /*1d80*/  VIADD R0, R0, 0x80 ;  /* 0x0000008000007836 */ /* 0x000fce0000000000 */
.L_x_72:
[----:B------:R-:W-:Y:S05]  /*1d90*/  BSYNC B0 ;  /* 0x0000000000007941 */ /* 0x000fea0003800000 */
.L_x_71:
[----:B------:R-:W-:Y:S04]  /*1da0*/  BSSY B0, `(.L_x_75) ;  /* 0x000004b000007945 */ /* 0x000fe80003800000 */
[----:B------:R-:W-:Y:S05]  /*1db0*/  @!P2 BRA `(.L_x_76) ;  /* 0x000000040024a947 */ /* 0x000fea0003800000 */
[----:B------:R-:W-:Y:S01]  /*1dc0*/  ISETP.NE.U32.AND P5, PT, RZ, UR10, PT ;  /* 0x0000000aff007c0c */ /* 0x000fe2000bfa5070 */
[-CC-:B012---:R-:W-:Y:S01]  /*1dd0*/  FFMA.FTZ R40, R82, R68.reuse, R69.reuse ;  /* 0x0000004452287223 */ /* 0x187fe20000010045 */
[-CC-:B------:R-:W-:Y:S01]  /*1de0*/  FFMA.FTZ R41, R81, R68.reuse, R69.reuse ;  /* 0x0000004451297223 */ /* 0x180fe20000010045 */
[-C--:B------:R-:W-:Y:S01]  /*1df0*/  FFMA.FTZ R43, R85, R68.reuse, R69 ;  /* 0x00000044552b7223 */ /* 0x080fe20000010045 */
[----:B------:R-:W-:Y:S01]  /*1e00*/  ISETP.NE.AND.EX P5, PT, RZ, UR11, PT, P5 ;  /* 0x0000000bff007c0c */ /* 0x000fe2000bfa5350 */
[----:B------:R-:W-:Y:S01]  /*1e10*/  FADD.FTZ R45, R83, -R40 ;  /* 0x80000028532d7221 */ /* 0x000fe20000010000 */
[----:B------:R-:W-:Y:S01]  /*1e20*/  FADD.FTZ R41, R84, -R41 ;  /* 0x8000002954297221 */ /* 0x000fe20000010000 */
[----:B------:R-:W-:Y:S01]  /*1e30*/  FADD.FTZ R47, R86, -R43 ;  /* 0x8000002b562f7221 */ /* 0x000fe20000010000 */
[----:B------:R-:W-:Y:S01]  /*1e40*/  FFMA.FTZ R68, R88, R68, R69 ;  /* 0x0000004458447223 */ /* 0x000fe20000010045 */
[----:B------:R-:W-:Y:S01]  /*1e50*/  ISETP.NE.U32.AND P6, PT, RZ, UR16, PT ;  /* 0x00000010ff007c0c */ /* 0x000fe2000bfc5070 */
[C---:B-----5:R-:W-:Y:S01]  /*1e60*/  FMUL.FTZ R42, R2.reuse, R41 ;  /* 0x00000029022a7220 */ /* 0x060fe20000410000 */
[----:B------:R-:W-:Y:S01]  /*1e70*/  FMUL.FTZ R41, R2, R47 ;  /* 0x0000002f02297220 */ /* 0x000fe20000410000 */
[----:B------:R-:W-:Y:S01]  /*1e80*/  FADD.FTZ R69, R87, -R68 ;  /* 0x8000004457457221 */ /* 0x000fe20000010000 */
[----:B------:R-:W-:-:S04]  /*1e90*/  ISETP.NE.AND.EX P6, PT, RZ, UR17, PT, P6 ;  /* 0x00000011ff007c0c */ /* 0x000fc8000bfc5360 */
[----:B------:R-:W-:Y:S02]  /*1ea0*/  @P5 MOV R40, R64 ;  /* 0x0000004000285202 */ /* 0x000fe40000000f00 */
[----:B------:R-:W-:-:S03]  /*1eb0*/  @P5 MOV R44, R65 ;  /* 0x00000041002c5202 */ /* 0x000fc60000000f00 */
[----:B------:R-:W-:Y:S02]  /*1ec0*/  @P5 IMAD.U32 R43, R40, 0x10000, RZ ;  /* 0x00010000282b5824 */ /* 0x000fe400078e00ff */
[C---:B------:R-:W-:Y:S01]  /*1ed0*/  FMUL.FTZ R40, R2.reuse, R45 ;  /* 0x0000002d02287220 */ /* 0x040fe20000410000 */
[----:B------:R-:W-:Y:S01]  /*1ee0*/  @P5 SHF.R.U32.HI R45, RZ, 0x10, R65 ;  /* 0x00000010ff2d5819 */ /* 0x000fe20000011641 */
[----:B------:R-:W-:Y:S01]  /*1ef0*/  FMUL.FTZ R2, R2, R69 ;  /* 0x0000004502027220 */ /* 0x000fe20000410000 */
[----:B------:R-:W-:Y:S01]  /*1f00*/  @P5 FADD.FTZ R42, R42, R43 ;  /* 0x0000002b2a2a5221 */ /* 0x000fe20000010000 */
[----:B------:R-:W-:Y:S02]  /*1f10*/  @P5 SHF.R.U64 R43, R64, 0x10, R65 ;  /* 0x00000010402b5819 */ /* 0x000fe40000001241 */
[----:B------:R-:W-:Y:S01]  /*1f20*/  @P5 SHF.L.U32 R44, R44, 0x10, RZ ;  /* 0x000000102c2c5819 */ /* 0x000fe200000006ff */
[----:B------:R-:W-:Y:S01]  /*1f30*/  @P5 IMAD.U32 R45, R45, 0x10000, RZ ;  /* 0x000100002d2d5824 */ /* 0x000fe200078e00ff */
[----:B------:R-:W-:Y:S01]  /*1f40*/  F2F.BF16.F32 R93, R42 ;  /* 0x0000002a005d7304 */ /* 0x000fe20000202000 */
[----:B------:R-:W-:-:S02]  /*1f50*/  @P5 IMAD.U32 R43, R43, 0x10000, RZ ;  /* 0x000100002b2b5824 */ /* 0x000fc400078e00ff */
[----:B------:R-:W-:Y:S01]  /*1f60*/  @P5 FADD.FTZ R41, R41, R44 ;  /* 0x0000002c29295221 */ /* 0x000fe20000010000 */
[----:B------:R-:W-:Y:S01]  /*1f70*/  @P5 FADD.FTZ R2, R2, R45 ;  /* 0x0000002d02025221 */ /* 0x000fe20000010000 */
[----:B------:R-:W-:Y:S01]  /*1f80*/  @P5 FADD.FTZ R40, R40, R43 ;  /* 0x0000002b28285221 */ /* 0x000fe20000010000 */
[----:B------:R-:W-:Y:S02]  /*1f90*/  ISETP.NE.U32.AND P5, PT, RZ, UR16, PT ;  /* 0x00000010ff007c0c */ /* 0x000fe4000bfa5070 */
[----:B------:R-:W-:Y:S02]  /*1fa0*/  F2F.BF16.F32 R68, R2 ;  /* 0x0000000200447304 */ /* 0x000fe40000202000 */
[----:B------:R-:W-:-:S06]  /*1fb0*/  ISETP.NE.AND.EX P5, PT, RZ, UR17, PT, P5 ;  /* 0x00000011ff007c0c */ /* 0x000fcc000bfa5350 */
[----:B------:R-:W0:Y:S07]  /*1fc0*/  F2F.BF16.F32 R69, R40 ;  /* 0x0000002800457304 */ /* 0x000e2e0000202000 */
[----:B------:R-:W-:Y:S01]  /*1fd0*/  @P5 F2FP.BF16.F32.PACK_AB R46, RZ, R41 ;  /* 0x00000029ff2e523e */ /* 0x000fe200000010ff */
[----:B------:R0:W1:Y:S01]  /*1fe0*/  F2F.BF16.F32 R43, R41 ;  /* 0x00000029002b7304 */ /* 0x0000620000202000 */
[----:B------:R-:W-:Y:S02]  /*1ff0*/  @P5 F2FP.BF16.F32.PACK_AB R47, RZ, R2 ;  /* 0x00000002ff2f523e */ /* 0x000fe400000010ff */
[----:B------:R-:W-:-:S02]  /*2000*/  @P5 PRMT R54, R46, 0x7610, R54 ;  /* 0x000076102e365816 */ /* 0x000fc40000000036 */
[----:B------:R-:W-:Y:S02]  /*2010*/  @P5 PRMT R55, R47, 0x7610, R55 ;  /* 0x000076102f375816 */ /* 0x000fe40000000037 */
[----:B------:R-:W2:Y:S01]  /*2020*/  LDC.64 R46, c[0x0][0x2f8] ;  /* 0x0000be00ff2e7b82 */ /* 0x000ea20000000a00 */
[----:B------:R-:W-:Y:S01]  /*2030*/  @P5 F2FP.BF16.F32.PACK_AB R45, RZ, R40 ;  /* 0x00000028ff2d523e */ /* 0x000fe200000010ff */
[----:B0-----:R-:W-:Y:S01]  /*2040*/  IMAD.WIDE.U32 R40, R69, 0x10000, RZ ;  /* 0x0001000045287825 */ /* 0x001fe200078e00ff */
[----:B------:R-:W-:Y:S02]  /*2050*/  @P5 F2FP.BF16.F32.PACK_AB R44, RZ, R42 ;  /* 0x0000002aff2c523e */ /* 0x000fe400000010ff */
[----:B------:R-:W-:Y:S02]  /*2060*/  @P5 PRMT R53, R45, 0x7610, R53 ;  /* 0x000076102d355816 */ /* 0x000fe40000000035 */
[----:B------:R-:W-:Y:S02]  /*2070*/  @P5 PRMT R52, R44, 0x7610, R52 ;  /* 0x000076102c345816 */ /* 0x000fe40000000034 */
[----:B------:R-:W-:-:S02]  /*2080*/  ISETP.NE.U32.AND P5, PT, RZ, UR18, PT ;  /* 0x00000012ff007c0c */ /* 0x000fc4000bfa5070 */
[----:B------:R-:W-:Y:S02]  /*2090*/  SHF.L.U32 R44, R68, 0x10, RZ ;  /* 0x00000010442c7819 */ /* 0x000fe400000006ff */
[----:B------:R-:W-:Y:S02]  /*20a0*/  ISETP.NE.AND.EX P5, PT, RZ, UR19, PT, P5 ;  /* 0x00000013ff007c0c */ /* 0x000fe4000bfa5350 */
[----:B-1----:R-:W-:Y:S02]  /*20b0*/  LOP3.LUT R45, R41, R44, R43, 0xfe, !PT ;  /* 0x0000002c292d7212 */ /* 0x002fe400078efe2b */
[----:B------:R-:W-:Y:S01]  /*20c0*/  LOP3.LUT R44, R40, R93, RZ, 0xfc, !PT ;  /* 0x0000005d282c7212 */ /* 0x000fe200078efcff */
[----:B--2---:R-:W-:-:S08]  /*20d0*/  IMAD.WIDE.U32 R46, R0, 0x8, R46 ;  /* 0x00000008002e7825 */ /* 0x004fd000078e002e */
[----:B------:R-:W-:Y:S02]  /*20e0*/  @P5 PRMT R56, R93, 0x7610, R56 ;  /* 0x000076105d385816 */ /* 0x000fe40000000038 */
[----:B------:R-:W-:Y:S02]  /*20f0*/  @P5 PRMT R57, R69, 0x7610, R57 ;  /* 0x0000761045395816 */ /* 0x000fe40000000039 */
[----:B------:R-:W-:Y:S02]  /*2100*/  @P5 PRMT R58, R43, 0x7610, R58 ;  /* 0x000076102b3a5816 */ /* 0x000fe4000000003a */
[----:B------:R-:W-:Y:S01]  /*2110*/  @P5 PRMT R59, R68, 0x7610, R59 ;  /* 0x00007610443b5816 */ /* 0x000fe2000000003b */
        /* <DEDUP_REMOVED lines=9> */
.L_x_77:
[----:B------:R3:W-:Y:S01]  /*21b0*/  STG.E.64 desc[UR4][R46.64], R44 ;  /* 0x0000002c2e007986 */ /* 0x0007e2000c101b04 */
[----:B------:R-:W-:Y:S05]  /*21c0*/  @!P5 BRA `(.L_x_76) ;  /* 0x000000000020d947 */ /* 0x000fea0003800000 */
[----:B0-----:R-:W-:Y:S02]  /*21d0*/  LOP3.LUT R40, R57, 0xffff, RZ, 0xc0, !PT ;  /* 0x0000ffff39287812 */ /* 0x001fe400078ec0ff */
[----:B------:R-:W-:Y:S02]  /*21e0*/  LEA R42, P5, R0, UR18, 0x3 ;  /* 0x00000012002a7c11 */ /* 0x000fe4000f8a18ff */
[----:B---3--:R-:W-:Y:S01]  /*21f0*/  PRMT R45, R58, 0x5410, R59 ;  /* 0x000054103a2d7816 */ /* 0x008fe2000000003b */
[----:B------:R-:W-:Y:S01]  /*2200*/  IMAD.WIDE.U32 R40, R40, 0x10000, RZ ;  /* 0x0001000028287825 */ /* 0x000fe200078e00ff */
[----:B------:R-:W-:-:S04]  /*2210*/  LEA.HI.X R43, R0, UR19, RZ, 0x3, P5 ;  /* 0x00000013002b7c11 */ /* 0x000fc8000a8f1cff */
[----:B------:R-:W-:Y:S02]  /*2220*/  LOP3.LUT R41, R45, R41, RZ, 0xfc, !PT ;  /* 0x000000292d297212 */ /* 0x000fe400078efcff */
[----:B------:R-:W-:-:S05]  /*2230*/  LOP3.LUT R40, R40, 0xffff, R56, 0xf8, !PT ;  /* 0x0000ffff28287812 */ /* 0x000fca00078ef838 */
[----:B------:R4:W-:Y:S02]  /*2240*/  STG.E.64 desc[UR4][R42.64], R40 ;  /* 0x000000282a007986 */ /* 0x0009e4000c101b04 */
.L_x_76:
[----:B------:R-:W-:Y:S05]  /*2250*/  BSYNC B0 ;  /* 0x0000000000007941 */ /* 0x000fea0003800000 */
.L_x_75:
[----:B------:R-:W-:Y:S02]  /*2260*/  ISETP.NE.AND P5, PT, R89, RZ, PT ;  /* 0x000000ff5900720c */ /* 0x000fe40003fa5270 */
[----:B------:R-:W-:-:S11]  /*2270*/  SEL R0, RZ, 0x1, P0 ;  /* 0x00000001ff007807 */ /* 0x000fd60000000000 */
[----:B------:R-:W-:Y:S05]  /*2280*/  @!P5 BRA `(.L_x_78) ;  /* 0xffffffe0009cd947 */ /* 0x000fea000383ffff */
.L_x_59:
[----:B------:R-:W0:Y:S01]  /*2290*/  S2R R0, SR_TID.X ;  /* 0x0000000000007919 */ /* 0x000e220000002100 */
[----:B------:R-:W0:Y:S08]  /*22a0*/  S2UR UR6, SR_CTAID.X ;  /* 0x00000000000679c3 */ /* 0x000e300000002500 */
[----:B-----5:R-:W1:Y:S08]  /*22b0*/  @P4 LDC.64 R2, c[0x0][0x2d0] ;  /* 0x0000b400ff024b82 */ /* 0x020e700000000a00 */
[----:B------:R-:W2:Y:S08]  /*22c0*/  @P4 LDC.64 R4, c[0x0][0x2d8] ;  /* 0x0000b600ff044b82 */ /* 0x000eb00000000a00 */
[----:B------:R-:W3:Y:S01]  /*22d0*/  @P3 LDC.64 R6, c[0x0][0x2d0] ;  /* 0x0000b400ff063b82 */ /* 0x000ee20000000a00 */
[----:B0-----:R-:W-:-:S07]  /*22e0*/  LEA.HI R10, R0, UR6, RZ, 0x19 ;  /* 0x00000006000a7c11 */ /* 0x001fce000f8fc8ff */
[----:B------:R-:W0:Y:S01]  /*22f0*/  @P3 LDC.64 R8, c[0x0][0x2d8] ;  /* 0x0000b600ff083b82 */ /* 0x000e220000000a00 */
[----:B------:R-:W-:Y:S01]  /*2300*/  LOP3.LUT R0, R0, 0x7f, RZ, 0xc0, !PT ;  /* 0x0000007f00007812 */ /* 0x000fe200078ec0ff */
[----:B------:R-:W-:-:S05]  /*2310*/  IMAD R51, R10, R51, RZ ;  /* 0x000000330a337224 */ /* 0x000fca00078e02ff */
[----:B------:R-:W-:-:S05]  /*2320*/  LEA.HI R51, R51, R0, RZ, 0x1e ;  /* 0x0000000033337211 */ /* 0x000fca00078ff0ff */
[----:B-1----:R-:W-:-:S04]  /*2330*/  @P4 IMAD.WIDE.U32 R2, R51, 0x10, R2 ;  /* 0x0000001033024825 */ /* 0x002fc800078e0002 */
[C---:B--2---:R-:W-:Y:S01]  /*2340*/  @P4 IMAD.WIDE.U32 R4, R51.reuse, 0x10, R4 ;  /* 0x0000001033044825 */ /* 0x044fe200078e0004 */
[----:B------:R1:W-:Y:S03]  /*2350*/  @P4 STG.E.128 desc[UR4][R2.64], R24 ;  /* 0x0000001802004986 */ /* 0x0003e6000c101d04 */
[----:B------:R-:W-:Y:S01]  /*2360*/  @P4 VIADD R51, R51, 0x80 ;  /* 0x0000008033334836 */ /* 0x000fe20000000000 */
[----:B------:R1:W-:Y:S03]  /*2370*/  @P4 STG.E.128 desc[UR4][R4.64], R36 ;  /* 0x0000002404004986 */ /* 0x0003e6000c101d04 */
[----:B---3--:R-:W-:-:S04]  /*2380*/  @P3 IMAD.WIDE.U32 R6, R51, 0x10, R6 ;  /* 0x0000001033063825 */ /* 0x008fc800078e0006 */
[----:B0-----:R-:W-:Y:S01]  /*2390*/  @P3 IMAD.WIDE.U32 R8, R51, 0x10, R8 ;  /* 0x0000001033083825 */ /* 0x001fe200078e0008 */
[----:B------:R1:W-:Y:S04]  /*23a0*/  @P3 STG.E.128 desc[UR4][R6.64], R20 ;  /* 0x0000001406003986 */ /* 0x0003e8000c101d04 */
[----:B------:R1:W-:Y:S01]  /*23b0*/  @P3 STG.E.128 desc[UR4][R8.64], R32 ;  /* 0x0000002008003986 */ /* 0x0003e2000c101d04 */
[----:B------:R-:W-:Y:S05]  /*23c0*/  @!P2 EXIT ;  /* 0x000000000000a94d */ /* 0x000fea0003800000 */
[----:B-1----:R-:W0:Y:S01]  /*23d0*/  LDC.64 R2, c[0x0][0x2d0] ;  /* 0x0000b400ff027b82 */ /* 0x002e220000000a00 */
[----:B------:R-:W-:-:S07]  /*23e0*/  @P3 IADD3 R51, R51, 0x80, RZ ;  /* 0x0000008033333810 */ /* 0x000fce0007ffe0ff */
[----:B------:R-:W1:Y:S01]  /*23f0*/  LDC.64 R4, c[0x0][0x2d8] ;  /* 0x0000b600ff047b82 */ /* 0x000e620000000a00 */
[----:B0-----:R-:W-:-:S05]  /*2400*/  IMAD.WIDE.U32 R2, R51, 0x10, R2 ;  /* 0x0000001033027825 */ /* 0x001fca00078e0002 */
[----:B------:R-:W-:Y:S01]  /*2410*/  STG.E.128 desc[UR4][R2.64], R16 ;  /* 0x0000001002007986 */ /* 0x000fe2000c101d04 */
[----:B-1----:R-:W-:-:S05]  /*2420*/  IMAD.WIDE.U32 R4, R51, 0x10, R4 ;  /* 0x0000001033047825 */ /* 0x002fca00078e0004 */
[----:B------:R-:W-:Y:S01]  /*2430*/  STG.E.128 desc[UR4][R4.64], R28 ;  /* 0x0000001c04007986 */ /* 0x000fe2000c101d04 */
[----:B------:R-:W-:Y:S05]  /*2440*/  EXIT ;  /* 0x000000000000794d */ /* 0x000fea0003800000 */
.L_x_66:
[----:B------:R-:W-:Y:S01]  /*2450*/  HFMA2.MMA R43, -RZ, RZ, 0, 1.847743988037109375e-06 ;  /* 0x0000001fff2b7435 */ /* 0x000fe200000001ff */
[----:B------:R-:W-:Y:S01]  /*2460*/  IMAD.MOV.U32 R42, RZ, RZ, 0x10 ;  /* 0x00000010ff2a7424 */ /* 0x000fe200078e00ff */
[----:B------:R-:W-:-:S09]  /*2470*/  MOV R44, 0xffffffff ;  /* 0xffffffff002c7802 */ /* 0x000fd20000000f00 */
[----:B-----5:R-:W-:Y:S05]  /*2480*/  WARPSYNC.COLLECTIVE R44, `(.L_x_79) ;  /* 0x000000002c087348 */ /* 0x020fea0003c00000 */
[----:B------:R0:W1:Y:S02]  /*2490*/  SHFL.DOWN P5, R69, R47, R42, R43 ;  /* 0x0800002a2f457389 */ /* 0x00006400000a002b */
[----:B01---5:R-:W-:Y:S01]  /*24a0*/  ENDCOLLECTIVE ;  /* 0x000000000000791b */ /* 0x023fe20003800000 */
.L_x_79:
[----:B------:R-:W-:Y:S01]  /*24b0*/  FADD.FTZ R45, R69, R47 ;  /* 0x0000002f452d7221 */ /* 0x000fe20000010000 */
[----:B------:R-:W-:-:S07]  /*24c0*/  IMAD.MOV.U32 R47, RZ, RZ, R68 ;  /* 0x000000ffff2f7224 */ /* 0x000fce00078e0044 */
[----:B------:R-:W-:Y:S05]  /*24d0*/  WARPSYNC.COLLECTIVE R44, `(.L_x_80) ;  /* 0x000000002c087348 */ /* 0x000fea0003c00000 */
[----:B------:R0:W1:Y:S02]  /*24e0*/  SHFL.DOWN P5, R69, R47, R42, R43 ;  /* 0x0800002a2f457389 */ /* 0x00006400000a002b */
[----:B01----:R-:W-:Y:S01]  /*24f0*/  ENDCOLLECTIVE ;  /* 0x000000000000791b */ /* 0x003fe20003800000 */
.L_x_80:
[----:B------:R-:W-:Y:S01]  /*2500*/  MOV R47, R45 ;  /* 0x0000002d002f7202 */ /* 0x000fe20000000f00 */
[----:B------:R-:W-:Y:S01]  /*2510*/  IMAD.MOV.U32 R42, RZ, RZ, 0x8 ;  /* 0x00000008ff2a7424 */ /* 0x000fe200078e00ff */
[----:B------:R-:W-:-:S07]  /*2520*/  MOV R93, R69 ;  /* 0x00000045005d7202 */ /* 0x000fce0000000f00 */
[----:B------:R-:W-:Y:S05]  /*2530*/  WARPSYNC.COLLECTIVE R44, `(.L_x_81) ;  /* 0x000000002c087348 */ /* 0x000fea0003c00000 */
[----:B------:R0:W1:Y:S02]  /*2540*/  SHFL.DOWN P5, R69, R47, R42, R43 ;  /* 0x0800002a2f457389 */ /* 0x00006400000a002b */
[----:B01----:R-:W-:Y:S01]  /*2550*/  ENDCOLLECTIVE ;  /* 0x000000000000791b */ /* 0x003fe20003800000 */
.L_x_81:
[----:B------:R-:W-:-:S05]  /*2560*/  FADD.FTZ R93, R93, R68 ;  /* 0x000000445d5d7221 */ /* 0x000fca0000010000 */
[----:B------:R-:W-:Y:S01]  /*2570*/  MOV R47, R93 ;  /* 0x0000005d002f7202 */ /* 0x000fe20000000f00 */
[----:B------:R-:W-:-:S07]  /*2580*/  FADD.FTZ R46, R45, R69 ;  /* 0x000000452d2e7221 */ /* 0x000fce0000010000 */
[----:B------:R-:W-:Y:S05]  /*2590*/  WARPSYNC.COLLECTIVE R44, `(.L_x_82) ;  /* 0x000000002c087348 */ /* 0x000fea0003c00000 */
[----:B------:R0:W1:Y:S02]  /*25a0*/  SHFL.DOWN P5, R69, R47, R42, R43 ;  /* 0x0800002a2f457389 */ /* 0x00006400000a002b */
[----:B01----:R-:W-:Y:S01]  /*25b0*/  ENDCOLLECTIVE ;  /* 0x000000000000791b */ /* 0x003fe20003800000 */
.L_x_82:
[----:B------:R-:W-:Y:S01]  /*25c0*/  HFMA2.MMA R42, -RZ, RZ, 0, 2.384185791015625e-07 ;  /* 0x00000004ff2a7435 */ /* 0x000fe200000001ff */
[----:B------:R-:W-:Y:S01]  /*25d0*/  IMAD.MOV.U32 R47, RZ, RZ, R46 ;  /* 0x000000ffff2f7224 */ /* 0x000fe200078e002e */
[----:B------:R-:W-:-:S09]  /*25e0*/  MOV R92, R69 ;  /* 0x00000045005c7202 */ /* 0x000fd20000000f00 */
[----:B------:R-:W-:Y:S05]  /*25f0*/  WARPSYNC.COLLECTIVE R44, `(.L_x_83) ;  /* 0x000000002c087348 */ /* 0x000fea0003c00000 */
[----:B------:R0:W1:Y:S02]  /*2600*/  SHFL.DOWN P5, R69, R47, R42, R43 ;  /* 0x0800002a2f457389 */ /* 0x00006400000a002b */
[----:B01----:R-:W-:Y:S01]  /*2610*/  ENDCOLLECTIVE ;  /* 0x000000000000791b */ /* 0x003fe20003800000 */
.L_x_83:
[----:B------:R-:W-:-:S05]  /*2620*/  FADD.FTZ R93, R93, R92 ;  /* 0x0000005c5d5d7221 */ /* 0x000fca0000010000 */
[----:B------:R-:W-:Y:S01]  /*2630*/  MOV R47, R93 ;  /* 0x0000005d002f7202 */ /* 0x000fe20000000f00 */
[----:B------:R-:W-:-:S07]  /*2640*/  FADD.FTZ R92, R46, R69 ;  /* 0x000000452e5c7221 */ /* 0x000fce0000010000 */
[----:B------:R-:W-:Y:S05]  /*2650*/  WARPSYNC.COLLECTIVE R44, `(.L_x_84) ;  /* 0x000000002c087348 */ /* 0x000fea0003c00000 */
[----:B------:R0:W1:Y:S02]  /*2660*/  SHFL.DOWN P5, R69, R47, R42, R43 ;  /* 0x0800002a2f457389 */ /* 0x00006400000a002b */
[----:B01----:R-:W-:Y:S01]  /*2670*/  ENDCOLLECTIVE ;  /* 0x000000000000791b */ /* 0x003fe20003800000 */
.L_x_84:
[----:B------:R-:W-:Y:S01]  /*2680*/  HFMA2.MMA R42, -RZ, RZ, 0, 1.1920928955078125e-07 ;  /* 0x00000002ff2a7435 */ /* 0x000fe200000001ff */
[----:B------:R-:W-:Y:S01]  /*2690*/  MOV R47, R92 ;  /* 0x0000005c002f7202 */ /* 0x000fe20000000f00 */
[----:B------:R-:W-:-:S09]  /*26a0*/  IMAD.MOV.U32 R68, RZ, RZ, R69 ;  /* 0x000000ffff447224 */ /* 0x000fd200078e0045 */
[----:B------:R-:W-:Y:S05]  /*26b0*/  WARPSYNC.COLLECTIVE R44, `(.L_x_85) ;  /* 0x000000002c087348 */ /* 0x000fea0003c00000 */
[----:B------:R0:W1:Y:S02]  /*26c0*/  SHFL.DOWN P5, R69, R47, R42, R43 ;  /* 0x0800002a2f457389 */ /* 0x00006400000a002b */
[----:B01----:R-:W-:Y:S01]  /*26d0*/  ENDCOLLECTIVE ;  /* 0x000000000000791b */ /* 0x003fe20003800000 */
.L_x_85:
[----:B------:R-:W-:-:S04]  /*26e0*/  FADD.FTZ R46, R93, R68 ;  /* 0x000000445d2e7221 */ /* 0x000fc80000010000 */
[----:B------:R-:W-:Y:S02]  /*26f0*/  IMAD.MOV.U32 R47, RZ, RZ, R46 ;  /* 0x000000ffff2f7224 */ /* 0x000fe400078e002e */
[----:B------:R-:W-:-:S07]  /*2700*/  FADD.FTZ R68, R92, R69 ;  /* 0x000000455c447221 */ /* 0x000fce0000010000 */
[----:B------:R-:W-:Y:S05]  /*2710*/  WARPSYNC.COLLECTIVE R44, `(.L_x_86) ;  /* 0x000000002c087348 */ /* 0x000fea0003c00000 */
[----:B------:R0:W1:Y:S02]  /*2720*/  SHFL.DOWN P5, R69, R47, R42, R43 ;  /* 0x0800002a2f457389 */ /* 0x00006400000a002b */
[----:B01----:R-:W-:Y:S01]  /*2730*/  ENDCOLLECTIVE ;  /* 0x000000000000791b */ /* 0x003fe20003800000 */
.L_x_86:
[----:B------:R-:W-:Y:S01]  /*2740*/  MOV R47, R68 ;  /* 0x00000044002f7202 */ /* 0x000fe20000000f00 */
[----:B------:R-:W-:Y:S01]  /*2750*/  IMAD.MOV.U32 R42, RZ, RZ, 0x1 ;  /* 0x00000001ff2a7424 */ /* 0x000fe200078e00ff */
[----:B------:R-:W-:-:S07]  /*2760*/  MOV R45, R69 ;  /* 0x00000045002d7202 */ /* 0x000fce0000000f00 */
[----:B------:R-:W-:Y:S05]  /*2770*/  WARPSYNC.COLLECTIVE R44, `(.L_x_87) ;  /* 0x000000002c087348 */ /* 0x000fea0003c00000 */
[----:B------:R0:W1:Y:S02]  /*2780*/  SHFL.DOWN P5, R69, R47, R42, R43 ;  /* 0x0800002a2f457389 */ /* 0x00006400000a002b */
[----:B01----:R-:W-:Y:S01]  /*2790*/  ENDCOLLECTIVE ;  /* 0x000000000000791b */ /* 0x003fe20003800000 */
.L_x_87:
[----:B------:R-:W-:-:S05]  /*27a0*/  FADD.FTZ R45, R46, R45 ;  /* 0x0000002d2e2d7221 */ /* 0x000fca0000010000 */
[----:B------:R-:W-:Y:S02]  /*27b0*/  MOV R47, R45 ;  /* 0x0000002d002f7202 */ /* 0x000fe40000000f00 */
[----:B------:R-:W-:-:S07]  /*27c0*/  MOV R93, R69 ;  /* 0x00000045005d7202 */ /* 0x000fce0000000f00 */
[----:B------:R-:W-:Y:S05]  /*27d0*/  WARPSYNC.COLLECTIVE R44, `(.L_x_88) ;  /* 0x000000002c087348 */ /* 0x000fea0003c00000 */
[----:B------:R0:W1:Y:S02]  /*27e0*/  SHFL.DOWN P5, R69, R47, R42, R43 ;  /* 0x0800002a2f457389 */ /* 0x00006400000a002b */
[----:B01----:R-:W-:Y:S01]  /*27f0*/  ENDCOLLECTIVE ;  /* 0x000000000000791b */ /* 0x003fe20003800000 */
.L_x_88:
[----:B------:R-:W-:Y:S05]  /*2800*/  BRA `(.L_x_89) ;  /* 0xffffffe800907947 */ /* 0x000fea000383ffff */
.L_x_90:
        /* <DEDUP_REMOVED lines=15> */
.L_x_3269:


//--------------------- .text._ZN10layer_norm31ln_parallel_residual_bwd_kernelINS_13Kernel_traitsI13__nv_bfloat16S2_S2_S2_fjLj1536ELj1ELj1ELj4ELj8ENS_18Kernel_traits_baseILj1536ES2_S2_S2_S2_fjLj128EEEEELb0ELb1ELb1EEEvNS_9BwdParamsE --------------------------
	.section	.text._ZN10layer_norm31ln_parallel_residual_bwd_kernelINS_13Kernel_traitsI13__nv_bfloat16S2_S2_S2_fjLj1536ELj1ELj1ELj4ELj8ENS_18Kernel_traits_baseILj1536ES2_S2_S2_S2_fjLj128EEEEELb0ELb1ELb1EEEvNS_9BwdParamsE,"ax",@progbits
	.align	128
        .global         _ZN10layer_norm31ln_parallel_residual_bwd_kernelINS_13Kernel_traitsI13__nv_bfloat16S2_S2_S2_fjLj1536ELj1ELj1ELj4ELj8ENS_18Kernel_traits_baseILj1536ES2_S2_S2_S2_fjLj128EEEEELb0ELb1ELb1EEEvNS_9BwdParamsE
        .type           _ZN10layer_norm31ln_parallel_residual_bwd_kernelINS_13Kernel_traitsI13__nv_bfloat16S2_S2_S2_fjLj1536ELj1ELj1ELj4ELj8ENS_18Kernel_traits_baseILj1536ES2_S2_S2_S2_fjLj128EEEEELb0ELb1ELb1EEEvNS_9BwdParamsE,@function
        .size           _ZN10layer_norm31ln_parallel_residual_bwd_kernelINS_13Kernel_traitsI13__nv_bfloat16S2_S2_S2_fjLj1536ELj1ELj1ELj4ELj8ENS_18Kernel_traits_baseILj1536ES2_S2_S2_S2_fjLj128EEEEELb0ELb1ELb1EEEvNS_9BwdParamsE,(.L_x_3270 - _ZN10layer_norm31ln_parallel_residual_bwd_kernelINS_13Kernel_traitsI13__nv_bfloat16S2_S2_S2_fjLj1536ELj1ELj1ELj4ELj8ENS_18Kernel_traits_baseILj1536ES2_S2_S2_S2_fjLj128EEEEELb0ELb1ELb1EEEvNS_9BwdParamsE)
        .other          _ZN10layer_norm31ln_parallel_residual_bwd_kernelINS_13Kernel_traitsI13__nv_bfloat16S2_S2_S2_fjLj1536ELj1ELj1ELj4ELj8ENS_18Kernel_traits_baseILj1536ES2_S2_S2_S2_fjLj128EEEEELb0ELb1ELb1EEEvNS_9BwdParamsE,@"STO_CUDA_ENTRY STV_DEFAULT"
_ZN10layer_norm31ln_parallel_residual_bwd_kernelINS_13Kernel_traitsI13__nv_bfloat16S2_S2_S2_fjLj1536ELj1ELj1ELj4ELj8ENS_18Kernel_traits_baseILj1536ES2_S2_S2_S2_fjLj128EEEEELb0ELb1ELb1EEEvNS_9BwdParamsE:
.text._ZN10layer_norm31ln_parallel_residual_bwd_kernelINS_13Kernel_traitsI13__nv_bfloat16S2_S2_S2_fjLj1536ELj1ELj1ELj4ELj8ENS_18Kernel_traits_baseILj1536ES2_S2_S2_S2_fjLj128EEEEELb0ELb1ELb1EEEvNS_9BwdParamsE:
        /* <DEDUP_REMOVED lines=27> */
.L_x_91:
[----:B------:R-:W-:Y:S01]  /*01b0*/  SHF.L.U32 R2, R0, 0x3, RZ ;  /* 0x0000000300027819 */ /* 0x000fe200000006ff */
[----:B------:R-:W-:-:S03]  /*01c0*/  ULDC.64 UR4, c[0x0][0x260] ;  /* 0x0000980000047ab9 */ /* 0x000fc60000000a00 */
[----:B------:R-:W-:-:S04]  /*01d0*/  LOP3.LUT R2, R2, 0x3f8, RZ, 0xc0, !PT ;  /* 0x000003f802027812 */ /* 0x000fc800078ec0ff */
[----:B------:R-:W-:-:S04]  /*01e0*/  IADD3 R2, P0, R2, UR4, RZ ;  /* 0x0000000402027c10 */ /* 0x000fc8000ff1e0ff */
[----:B------:R-:W-:Y:S01]  /*01f0*/  IADD3.X R3, RZ, UR5, RZ, P0, !PT ;  /* 0x00000005ff037c10 */ /* 0x000fe200087fe4ff */
[----:B------:R-:W-:-:S04]  /*0200*/  ULDC.64 UR4, c[0x0][0x2c8] ;  /* 0x0000b20000047ab9 */ /* 0x000fc80000000a00 */
[----:B------:R-:W2:Y:S04]  /*0210*/  LDG.E.64 R34, desc[UR6][R2.64] ;  /* 0x0000000602227981 */ /* 0x000ea8000c1e1b00 */
[----:B------:R-:W3:Y:S04]  /*0220*/  LDG.E.64 R36, desc[UR6][R2.64+0x400] ;  /* 0x0004000602247981 */ /* 0x000ee8000c1e1b00 */
[----:B------:R0:W4:Y:S01]  /*0230*/  LDG.E.64 R38, desc[UR6][R2.64+0x800] ;  /* 0x0008000602267981 */ /* 0x000122000c1e1b00 */
[----:B------:R-:W-:Y:S01]  /*0240*/  ISETP.NE.U32.AND P0, PT, RZ, UR4, PT ;  /* 0x00000004ff007c0c */ /* 0x000fe2000bf05070 */
[----:B------:R-:W-:Y:S01]  /*0250*/  ULDC.U8 UR4, c[0x0][0x2a0] ;  /* 0x0000a80000047ab9 */ /* 0x000fe20000000000 */
[----:B------:R-:W-:Y:S01]  /*0260*/  HFMA2.MMA R32, -RZ, RZ, 0, 0 ;  /* 0x00000000ff207435 */ /* 0x000fe200000001ff */
[----:B------:R-:W-:Y:S01]  /*0270*/  UISETP.NE.AND UP0, UPT, UR4, URZ, UPT ;  /* 0x0000003f0400728c */ /* 0x000fe2000bf05270 */
[----:B------:R-:W-:Y:S01]  /*0280*/  ISETP.NE.AND.EX P0, PT, RZ, UR5, PT, P0 ;  /* 0x00000005ff007c0c */ /* 0x000fe2000bf05300 */
[----:B------:R-:W-:Y:S01]  /*0290*/  IMAD.MOV.U32 R83, RZ, RZ, 0x1 ;  /* 0x00000001ff537424 */ /* 0x000fe200078e00ff */
        /* <DEDUP_REMOVED lines=10> */
[----:B0-----:R-:W-:Y:S02]  /*0340*/  CS2R R2, SRZ ;  /* 0x0000000000027805 */ /* 0x001fe4000001ff00 */
[----:B------:R-:W-:Y:S02]  /*0350*/  MOV R40, RZ ;  /* 0x000000ff00287202 */ /* 0x000fe40000000f00 */
[----:B------:R-:W-:-:S02]  /*0360*/  LOP3.LUT R41, R0, 0x7f, RZ, 0xc0, !PT ;  /* 0x0000007f00297812 */ /* 0x000fc400078ec0ff */
[----:B------:R-:W-:Y:S02]  /*0370*/  PLOP3.LUT P3, PT, PT, PT, UP0, 0x80, 0x0 ;  /* 0x000000000000781c */ /* 0x000fe40003f6f008 */
[C-C-:B--2---:R-:W-:Y:S01]  /*0380*/  SHF.R.U64 R42, R34.reuse, 0x10, R35.reuse ;  /* 0x00000010222a7819 */ /* 0x144fe20000001223 */
[----:B------:R-:W-:Y:S01]  /*0390*/  IMAD.U32 R34, R34, 0x10000, RZ ;  /* 0x0001000022227824 */ /* 0x000fe200078e00ff */
[----:B------:R-:W-:Y:S02]  /*03a0*/  SHF.R.U32.HI R43, RZ, 0x10, R35 ;  /* 0x00000010ff2b7819 */ /* 0x000fe40000011623 */
[--C-:B---3--:R-:W-:Y:S01]  /*03b0*/  SHF.R.U32.HI R45, RZ, 0x10, R37.reuse ;  /* 0x00000010ff2d7819 */ /* 0x108fe20000011625 */
[----:B------:R-:W-:Y:S01]  /*03c0*/  IMAD.U32 R42, R42, 0x10000, RZ ;  /* 0x000100002a2a7824 */ /* 0x000fe200078e00ff */
[----:B------:R-:W-:Y:S01]  /*03d0*/  SHF.R.U64 R44, R36, 0x10, R37 ;  /* 0x00000010242c7819 */ /* 0x000fe20000001225 */
[----:B------:R-:W-:Y:S01]  /*03e0*/  IMAD.U32 R37, R37, 0x10000, RZ ;  /* 0x0001000025257824 */ /* 0x000fe200078e00ff */
[--C-:B----4-:R-:W-:Y:S01]  /*03f0*/  SHF.R.U64 R58, R38, 0x10, R39.reuse ;  /* 0x00000010263a7819 */ /* 0x110fe20000001227 */
[----:B------:R-:W-:Y:S01]  /*0400*/  IMAD.U32 R45, R45, 0x10000, RZ ;  /* 0x000100002d2d7824 */ /* 0x000fe200078e00ff */
[----:B------:R-:W-:-:S02]  /*0410*/  SHF.R.U32.HI R59, RZ, 0x10, R39 ;  /* 0x00000010ff3b7819 */ /* 0x000fc40000011627 */
[----:B------:R-:W-:Y:S02]  /*0420*/  SHF.L.U32 R35, R35, 0x10, RZ ;  /* 0x0000001023237819 */ /* 0x000fe400000006ff */
[----:B------:R-:W-:Y:S02]  /*0430*/  SHF.L.U32 R36, R36, 0x10, RZ ;  /* 0x0000001024247819 */ /* 0x000fe400000006ff */
[----:B------:R-:W-:Y:S02]  /*0440*/  SHF.L.U32 R38, R38, 0x10, RZ ;  /* 0x0000001026267819 */ /* 0x000fe400000006ff */
[----:B------:R-:W-:Y:S02]  /*0450*/  SHF.L.U32 R39, R39, 0x10, RZ ;  /* 0x0000001027277819 */ /* 0x000fe400000006ff */
[----:B------:R-:W-:Y:S02]  /*0460*/  SHF.L.U32 R43, R43, 0x10, RZ ;  /* 0x000000102b2b7819 */ /* 0x000fe400000006ff */
[----:B------:R-:W-:-:S02]  /*0470*/  SHF.L.U32 R44, R44, 0x10, RZ ;  /* 0x000000102c2c7819 */ /* 0x000fc400000006ff */
[----:B------:R-:W-:Y:S02]  /*0480*/  SHF.L.U32 R58, R58, 0x10, RZ ;  /* 0x000000103a3a7819 */ /* 0x000fe400000006ff */
[----:B------:R-:W-:-:S07]  /*0490*/  SHF.L.U32 R59, R59, 0x10, RZ ;  /* 0x000000103b3b7819 */ /* 0x000fce00000006ff */
.L_x_101:
[----:B0-2---:R-:W0:Y:S01]  /*04a0*/  LDC.64 R28, c[0x0][0x238] ;  /* 0x00008e00ff1c7b82 */ /* 0x005e220000000a00 */
[----:B-1-3--:R-:W-:-:S05]  /*04b0*/  IMAD R24, R33, UR8, RZ ;  /* 0x0000000821187c24 */ /* 0x00afca000f8e02ff */
[----:B------:R-:W-:Y:S02]  /*04c0*/  SHF.R.S32.HI R25, RZ, 0x1f, R24 ;  /* 0x0000001fff197819 */ /* 0x000fe40000011418 */
[----:B------:R-:W1:Y:S02]  /*04d0*/  LDC.64 R76, c[0x0][0x250] ;  /* 0x00009400ff4c7b82 */ /* 0x000e640000000a00 */
[----:B------:R-:W-:-:S04]  /*04e0*/  LEA.HI R24, R25, R24, RZ, 0x2 ;  /* 0x0000001819187211 */ /* 0x000fc800078f10ff */
[----:B------:R-:W-:Y:S02]  /*04f0*/  LEA.HI.SX32 R71, R24, R41, 0x1e ;  /* 0x0000002918477211 */ /* 0x000fe400078ff2ff */
[----:B------:R-:W2:Y:S02]  /*0500*/  LDC.64 R54, c[0x0][0x2b8] ;  /* 0x0000ae00ff367b82 */ /* 0x000ea40000000a00 */
[C---:B------:R-:W-:Y:S01]  /*0510*/  IADD3 R63, R71.reuse, 0x100, RZ ;  /* 0x00000100473f7810 */ /* 0x040fe20007ffe0ff */
[----:B------:R-:W-:-:S05]  /*0520*/  VIADD R61, R71, 0x80 ;  /* 0x00000080473d7836 */ /* 0x000fca0000000000 */
[----:B------:R-:W3:Y:S01]  /*0530*/  LDC.64 R30, c[0x0][0x258] ;  /* 0x00009600ff1e7b82 */ /* 0x000ee20000000a00 */
[----:B0-----:R-:W-:-:S04]  /*0540*/  IMAD.WIDE.U32 R24, R71, 0x8, R28 ;  /* 0x0000000847187825 */ /* 0x001fc800078e001c */
[----:B------:R-:W-:Y:S02]  /*0550*/  IMAD.WIDE.U32 R26, R61, 0x8, R28 ;  /* 0x000000083d1a7825 */ /* 0x000fe400078e001c */
[----:B------:R-:W4:Y:S01]  /*0560*/  LDG.E.64 R24, desc[UR6][R24.64] ;  /* 0x0000000618187981 */ /* 0x000f22000c1e1b00 */
[----:B------:R-:W0:Y:S01]  /*0570*/  @P0 LDC.64 R74, c[0x0][0x2c8] ;  /* 0x0000b200ff4a0b82 */ /* 0x000e220000000a00 */
[----:B-1----:R-:W-:Y:S02]  /*0580*/  IMAD.WIDE R76, R33, 0x4, R76 ;  /* 0x00000004214c7825 */ /* 0x002fe400078e024c */
[----:B------:R-:W4:Y:S02]  /*0590*/  LDG.E.64 R26, desc[UR6][R26.64] ;  /* 0x000000061a1a7981 */ /* 0x000f24000c1e1b00 */
[----:B------:R-:W-:Y:S02]  /*05a0*/  IMAD.WIDE.U32 R28, R63, 0x8, R28 ;  /* 0x000000083f1c7825 */ /* 0x000fe400078e001c */
[----:B------:R-:W4:Y:S01]  /*05b0*/  LDG.E R76, desc[UR6][R76.64] ;  /* 0x000000064c4c7981 */ /* 0x000f22000c1e1900 */
[----:B------:R-:W1:Y:S01]  /*05c0*/  @P0 LDC.64 R52, c[0x0][0x2c8] ;  /* 0x0000b200ff340b82 */ /* 0x000e620000000a00 */
[----:B--2---:R-:W-:-:S02]  /*05d0*/  IMAD.WIDE.U32 R72, R71, 0x8, R54 ;  /* 0x0000000847487825 */ /* 0x004fc400078e0036 */
[----:B------:R-:W2:Y:S02]  /*05e0*/  LDG.E.64 R28, desc[UR6][R28.64] ;  /* 0x000000061c1c7981 */ /* 0x000ea4000c1e1b00 */
[--C-:B------:R-:W-:Y:S02]  /*05f0*/  IMAD.WIDE.U32 R56, R61, 0x8, R54.reuse ;  /* 0x000000083d387825 */ /* 0x100fe400078e0036 */
[----:B------:R-:W2:Y:S02]  /*0600*/  LDG.E.64 R72, desc[UR6][R72.64] ;  /* 0x0000000648487981 */ /* 0x000ea4000c1e1b00 */
[----:B------:R-:W-:Y:S02]  /*0610*/  IMAD.WIDE.U32 R54, R63, 0x8, R54 ;  /* 0x000000083f367825 */ /* 0x000fe400078e0036 */
[----:B------:R-:W2:Y:S04]  /*0620*/  LDG.E.64 R56, desc[UR6][R56.64] ;  /* 0x0000000638387981 */ /* 0x000ea8000c1e1b00 */
[----:B------:R-:W2:Y:S01]  /*0630*/  LDG.E.64 R54, desc[UR6][R54.64] ;  /* 0x0000000636367981 */ /* 0x000ea2000c1e1b00 */
[----:B---3--:R-:W-:-:S02]  /*0640*/  IMAD.WIDE R78, R33, 0x4, R30 ;  /* 0x00000004214e7825 */ /* 0x008fc400078e021e */
[----:B------:R-:W3:Y:S03]  /*0650*/  @P0 LDC.64 R30, c[0x0][0x2c8] ;  /* 0x0000b200ff1e0b82 */ /* 0x000ee60000000a00 */
[----:B------:R-:W2:Y:S01]  /*0660*/  LDG.E R81, desc[UR6][R78.64] ;  /* 0x000000064e517981 */ /* 0x000ea2000c1e1900 */
[----:B0-----:R-:W-:-:S04]  /*0670*/  @P0 IMAD.WIDE.U32 R74, R71, 0x8, R74 ;  /* 0x00000008474a0825 */ /* 0x001fc800078e004a */
[----:B-1----:R-:W-:Y:S01]  /*0680*/  @P0 IMAD.WIDE.U32 R52, R61, 0x8, R52 ;  /* 0x000000083d340825 */ /* 0x002fe200078e0034 */
[----:B------:R0:W5:Y:S04]  /*0690*/  @P0 LDG.E.64 R50, desc[UR6][R74.64] ;  /* 0x000000064a320981 */ /* 0x000168000c1e1b00 */
[----:B------:R1:W5:Y:S01]  /*06a0*/  @P0 LDG.E.64 R48, desc[UR6][R52.64] ;  /* 0x0000000634300981 */ /* 0x000362000c1e1b00 */
[----:B---3--:R-:W-:-:S05]  /*06b0*/  @P0 IMAD.WIDE.U32 R30, R63, 0x8, R30 ;  /* 0x000000083f1e0825 */ /* 0x008fca00078e001e */
[----:B------:R3:W5:Y:S01]  /*06c0*/  @P0 LDG.E.64 R46, desc[UR6][R30.64] ;  /* 0x000000061e2e0981 */ /* 0x000762000c1e1b00 */
[----:B------:R-:W-:Y:S01]  /*06d0*/  UMOV UR4, 0xffffffff ;  /* 0xffffffff00047882 */ /* 0x000fe20000000000 */
[----:B------:R-:W-:Y:S02]  /*06e0*/  IADD3 R33, R33, UR10, RZ ;  /* 0x0000000a21217c10 */ /* 0x000fe4000fffe0ff */
[----:B------:R-:W-:Y:S02]  /*06f0*/  LOP3.LUT P1, RZ, R0, 0x1f, RZ, 0xc0, !PT ;  /* 0x0000001f00ff7812 */ /* 0x000fe4000782c0ff */
[----:B------:R-:W-:Y:S02]  /*0700*/  ISETP.GE.AND P4, PT, R33, UR11, PT ;  /* 0x0000000b21007c0c */ /* 0x000fe4000bf86270 */
[C---:B----4-:R-:W-:Y:S02]  /*0710*/  SHF.R.U64 R85, R24.reuse, 0x10, R25 ;  /* 0x0000001018557819 */ /* 0x050fe40000001219 */
[----:B0-----:R-:W-:-:S02]  /*0720*/  SHF.L.U32 R75, R24, 0x10, RZ ;  /* 0x00000010184b7819 */ /* 0x001fc400000006ff */
[----:B------:R-:W-:Y:S01]  /*0730*/  SHF.R.U32.HI R89, RZ, 0x10, R25 ;  /* 0x00000010ff597819 */ /* 0x000fe20000011619 */
[----:B------:R-:W-:Y:S01]  /*0740*/  IMAD.U32 R87, R25, 0x10000, RZ ;  /* 0x0001000019577824 */ /* 0x000fe200078e00ff */
[----:B-1----:R-:W-:Y:S02]  /*0750*/  SHF.L.U32 R53, R27, 0x10, RZ ;  /* 0x000000101b357819 */ /* 0x002fe400000006ff */
[----:B------:R-:W-:Y:S02]  /*0760*/  FSEL R24, R76, RZ, !P3 ;  /* 0x000000ff4c187208 */ /* 0x000fe40005800000 */
[C-C-:B---3--:R-:W-:Y:S02]  /*0770*/  SHF.R.U64 R31, R26.reuse, 0x10, R27.reuse ;  /* 0x000000101a1f7819 */ /* 0x148fe4000000121b */
[----:B------:R-:W-:Y:S02]  /*0780*/  SHF.L.U32 R91, R26, 0x10, RZ ;  /* 0x000000101a5b7819 */ /* 0x000fe400000006ff */
[----:B------:R-:W-:-:S02]  /*0790*/  SHF.R.U32.HI R25, RZ, 0x10, R27 ;  /* 0x00000010ff197819 */ /* 0x000fc4000001161b */
[----:B--2---:R-:W-:Y:S01]  /*07a0*/  SHF.R.U64 R26, R28, 0x10, R29 ;  /* 0x000000101c1a7819 */ /* 0x004fe2000000121d */
[--C-:B------:R-:W-:Y:S01]  /*07b0*/  IMAD.MOV.U32 R79, RZ, RZ, R73.reuse ;  /* 0x000000ffff4f7224 */ /* 0x100fe200078e0049 */
[--C-:B------:R-:W-:Y:S01]  /*07c0*/  SHF.R.U64 R80, R72, 0x10, R73.reuse ;  /* 0x0000001048507819 */ /* 0x100fe20000001249 */
[----:B------:R-:W-:Y:S01]  /*07d0*/  IMAD.U32 R89, R89, 0x10000, RZ ;  /* 0x0001000059597824 */ /* 0x000fe200078e00ff */
[----:B------:R-:W-:Y:S01]  /*07e0*/  SHF.R.U32.HI R84, RZ, 0x10, R73 ;  /* 0x00000010ff547819 */ /* 0x000fe20000011649 */
[----:B------:R-:W-:Y:S01]  /*07f0*/  IMAD.U32 R25, R25, 0x10000, RZ ;  /* 0x0001000019197824 */ /* 0x000fe200078e00ff */
[----:B------:R-:W-:Y:S01]  /*0800*/  SHF.L.U32 R85, R85, 0x10, RZ ;  /* 0x0000001055557819 */ /* 0x000fe200000006ff */
[----:B------:R-:W-:Y:S01]  /*0810*/  IMAD.MOV.U32 R73, RZ, RZ, R54 ;  /* 0x000000ffff497224 */ /* 0x000fe200078e0036 */
[----:B------:R-:W-:Y:S01]  /*0820*/  SHF.R.U64 R52, R54, 0x10, R55 ;  /* 0x0000001036347819 */ /* 0x000fe20000001237 */
[----:B------:R-:W-:Y:S01]  /*0830*/  FADD.FTZ R54, -R24, R53 ;  /* 0x0000003518367221 */ /* 0x000fe20000010100 */
[----:B------:R-:W-:Y:S01]  /*0840*/  SHF.L.U32 R53, R26, 0x10, RZ ;  /* 0x000000101a357819 */ /* 0x000fe200000006ff */
[C---:B------:R-:W-:Y:S01]  /*0850*/  FADD.FTZ R88, -R24.reuse, R75 ;  /* 0x0000004b18587221 */ /* 0x040fe20000010100 */
[----:B------:R-:W-:Y:S01]  /*0860*/  MOV R82, R72 ;  /* 0x0000004800527202 */ /* 0x000fe20000000f00 */
[----:B------:R-:W-:Y:S01]  /*0870*/  FADD.FTZ R86, -R24, R89 ;  /* 0x0000005918567221 */ /* 0x000fe20000010100 */
[----:B------:R-:W-:-:S02]  /*0880*/  SHF.R.U32.HI R27, RZ, 0x10, R29 ;  /* 0x00000010ff1b7819 */ /* 0x000fc4000001161d */
[----:B------:R-:W-:Y:S02]  /*0890*/  MOV R30, R55 ;  /* 0x00000037001e7202 */ /* 0x000fe40000000f00 */
[----:B------:R-:W-:Y:S01]  /*08a0*/  SHF.R.U32.HI R77, RZ, 0x10, R55 ;  /* 0x00000010ff4d7819 */ /* 0x000fe20000011637 */
[----:B------:R-:W-:Y:S01]  /*08b0*/  IMAD.U32 R55, R28, 0x10000, RZ ;  /* 0x000100001c377824 */ /* 0x000fe200078e00ff */
[----:B------:R-:W-:Y:S01]  /*08c0*/  SHF.L.U32 R31, R31, 0x10, RZ ;  /* 0x000000101f1f7819 */ /* 0x000fe200000006ff */
[C---:B------:R-:W-:Y:S01]  /*08d0*/  FADD.FTZ R90, -R24.reuse, R85 ;  /* 0x00000055185a7221 */ /* 0x040fe20000010100 */
[----:B------:R-:W-:Y:S01]  /*08e0*/  SHF.L.U32 R29, R29, 0x10, RZ ;  /* 0x000000101d1d7819 */ /* 0x000fe200000006ff */
[C---:B------:R-:W-:Y:S01]  /*08f0*/  FADD.FTZ R28, -R24.reuse, R25 ;  /* 0x00000019181c7221 */ /* 0x040fe20000010100 */
[----:B------:R-:W-:Y:S01]  /*0900*/  SHF.L.U32 R27, R27, 0x10, RZ ;  /* 0x000000101b1b7819 */ /* 0x000fe200000006ff */
[C---:B------:R-:W-:Y:S01]  /*0910*/  FADD.FTZ R26, -R24.reuse, R53 ;  /* 0x00000035181a7221 */ /* 0x040fe20000010100 */
[----:B------:R-:W-:Y:S01]  /*0920*/  MOV R70, R56 ;  /* 0x0000003800467202 */ /* 0x000fe20000000f00 */
[----:B------:R-:W-:Y:S01]  /*0930*/  FADD.FTZ R87, -R24, R87 ;  /* 0x0000005718577221 */ /* 0x000fe20000010100 */
[----:B------:R-:W-:-:S02]  /*0940*/  IMAD.U32 R25, R82, 0x10000, RZ ;  /* 0x0001000052197824 */ /* 0x000fc400078e00ff */
[C---:B------:R-:W-:Y:S01]  /*0950*/  FMUL.FTZ R53, R81.reuse, R88 ;  /* 0x0000005851357220 */ /* 0x040fe20000410000 */
[----:B------:R-:W-:Y:S02]  /*0960*/  IMAD.U32 R84, R84, 0x10000, RZ ;  /* 0x0001000054547824 */ /* 0x000fe400078e00ff */
[----:B------:R-:W-:Y:S01]  /*0970*/  FMUL.FTZ R85, R81, R86 ;  /* 0x0000005651557220 */ /* 0x000fe20000410000 */
[----:B------:R-:W-:Y:S01]  /*0980*/  SHF.R.U64 R56, R56, 0x10, R57 ;  /* 0x0000001038387819 */ /* 0x000fe20000001239 */
[C---:B------:R-:W-:Y:S01]  /*0990*/  FADD.FTZ R92, -R24.reuse, R91 ;  /* 0x0000005b185c7221 */ /* 0x040fe20000010100 */
[----:B------:R-:W-:Y:S01]  /*09a0*/  MOV R72, R57 ;  /* 0x0000003900487202 */ /* 0x000fe20000000f00 */
[----:B------:R-:W-:Y:S01]  /*09b0*/  FADD.FTZ R74, -R24, R31 ;  /* 0x0000001f184a7221 */ /* 0x000fe20000010100 */
[----:B------:R-:W-:Y:S01]  /*09c0*/  SHF.L.U32 R89, R80, 0x10, RZ ;  /* 0x0000001050597819 */ /* 0x000fe200000006ff */
[C---:B------:R-:W-:Y:S01]  /*09d0*/  FADD.FTZ R78, -R24.reuse, R55 ;  /* 0x00000037184e7221 */ /* 0x040fe20000010100 */
[----:B------:R-:W-:Y:S01]  /*09e0*/  SHF.R.U32.HI R57, RZ, 0x10, R57 ;  /* 0x00000010ff397819 */ /* 0x000fe20000011639 */
[C---:B------:R-:W-:Y:S01]  /*09f0*/  FADD.FTZ R76, -R24.reuse, R29 ;  /* 0x0000001d184c7221 */ /* 0x040fe20000010100 */
[----:B------:R-:W-:Y:S01]  /*0a00*/  SHF.L.U32 R80, R79, 0x10, RZ ;  /* 0x000000104f507819 */ /* 0x000fe200000006ff */
[----:B------:R-:W-:Y:S01]  /*0a10*/  FMUL.FTZ R88, R81, R90 ;  /* 0x0000005a51587220 */ /* 0x000fe20000410000 */
[----:B------:R-:W-:Y:S01]  /*0a20*/  FADD.FTZ R24, -R24, R27 ;  /* 0x0000001b18187221 */ /* 0x000fe20000010100 */
[----:B------:R-:W-:Y:S01]  /*0a30*/  FADD.FTZ R32, R25, R32 ;  /* 0x0000002019207221 */ /* 0x000fe20000010000 */
[-C--:B------:R-:W-:Y:S01]  /*0a40*/  FFMA.FTZ R40, R53, R25.reuse, R40 ;  /* 0x0000001935287223 */ /* 0x080fe20000010028 */
[----:B------:R-:W-:Y:S01]  /*0a50*/  FMUL.FTZ R90, R34, R25 ;  /* 0x00000019225a7220 */ /* 0x000fe20000410000 */
[----:B------:R-:W-:Y:S01]  /*0a60*/  FMUL.FTZ R87, R81, R87 ;  /* 0x0000005751577220 */ /* 0x000fe20000410000 */
[----:B------:R-:W-:Y:S01]  /*0a70*/  FADD.FTZ R18, R84, R18 ;  /* 0x0000001254127221 */ /* 0x000fe20000010000 */
[-C--:B------:R-:W-:Y:S01]  /*0a80*/  FFMA.FTZ R19, R85, R84.reuse, R19 ;  /* 0x0000005455137223 */ /* 0x080fe20000010013 */
[----:B------:R-:W-:Y:S01]  /*0a90*/  FMUL.FTZ R82, R43, R84 ;  /* 0x000000542b527220 */ /* 0x000fe20000410000 */
[----:B------:R-:W-:Y:S01]  /*0aa0*/  SHF.L.U32 R70, R70, 0x10, RZ ;  /* 0x0000001046467819 */ /* 0x000fe200000006ff */
[----:B------:R-:W-:Y:S01]  /*0ab0*/  FMUL.FTZ R84, R81, R92 ;  /* 0x0000005c51547220 */ /* 0x000fe20000410000 */
[----:B------:R-:W-:Y:S01]  /*0ac0*/  SHF.L.U32 R27, R56, 0x10, RZ ;  /* 0x00000010381b7819 */ /* 0x000fe200000006ff */
[----:B------:R-:W-:Y:S01]  /*0ad0*/  IMAD.U32 R29, R72, 0x10000, RZ ;  /* 0x00010000481d7824 */ /* 0x000fe200078e00ff */
[----:B------:R-:W-:Y:S01]  /*0ae0*/  SHF.L.U32 R25, R73, 0x10, RZ ;  /* 0x0000001049197819 */ /* 0x000fe200000006ff */
[----:B------:R-:W-:Y:S01]  /*0af0*/  FMUL.FTZ R73, R81, R74 ;  /* 0x0000004a51497220 */ /* 0x000fe20000410000 */
[----:B------:R-:W-:Y:S01]  /*0b00*/  SHF.L.U32 R72, R57, 0x10, RZ ;  /* 0x0000001039487819 */ /* 0x000fe200000006ff */
[----:B------:R-:W-:Y:S01]  /*0b10*/  FADD.FTZ R20, R80, R20 ;  /* 0x0000001450147221 */ /* 0x000fe20000010000 */
[-C--:B------:R-:W-:Y:S01]  /*0b20*/  FFMA.FTZ R21, R87, R80.reuse, R21 ;  /* 0x0000005057157223 */ /* 0x080fe20000010015 */
[----:B------:R-:W-:Y:S01]  /*0b30*/  FMUL.FTZ R86, R35, R80 ;  /* 0x0000005023567220 */ /* 0x000fe20000410000 */
[----:B------:R-:W-:-:S02]  /*0b40*/  IMAD.U32 R57, R52, 0x10000, RZ ;  /* 0x0001000034397824 */ /* 0x000fc400078e00ff */
[----:B------:R-:W-:Y:S01]  /*0b50*/  FADD.FTZ R22, R89, R22 ;  /* 0x0000001659167221 */ /* 0x000fe20000010000 */
[-C--:B------:R-:W-:Y:S01]  /*0b60*/  FFMA.FTZ R23, R88, R89.reuse, R23 ;  /* 0x0000005958177223 */ /* 0x080fe20000010017 */
[----:B------:R-:W-:Y:S01]  /*0b70*/  SHF.L.U32 R56, R30, 0x10, RZ ;  /* 0x000000101e387819 */ /* 0x000fe200000006ff */
[----:B------:R-:W-:Y:S01]  /*0b80*/  FADD.FTZ R11, R70, R11 ;  /* 0x0000000b460b7221 */ /* 0x000fe20000010000 */
[-C--:B------:R-:W-:Y:S01]  /*0b90*/  FFMA.FTZ R3, R84, R70.reuse, R3 ;  /* 0x0000004654037223 */ /* 0x080fe20000010003 */
[----:B------:R-:W-:Y:S01]  /*0ba0*/  FMUL.FTZ R80, R36, R70 ;  /* 0x0000004624507220 */ /* 0x000fe20000410000 */
[----:B------:R-:W-:Y:S01]  /*0bb0*/  FMUL.FTZ R52, R81, R54 ;  /* 0x0000003651347220 */ /* 0x000fe20000410000 */
[----:B------:R-:W-:Y:S01]  /*0bc0*/  FMUL.FTZ R89, R42, R89 ;  /* 0x000000592a597220 */ /* 0x000fe20000410000 */
[----:B------:R-:W-:Y:S01]  /*0bd0*/  FADD.FTZ R30, RZ, R90 ;  /* 0x0000005aff1e7221 */ /* 0x000fe20000010000 */
[----:B------:R-:W-:Y:S01]  /*0be0*/  FADD.FTZ R10, R27, R10 ;  /* 0x0000000a1b0a7221 */ /* 0x000fe20000010000 */
[-C--:B------:R-:W-:Y:S01]  /*0bf0*/  FFMA.FTZ R2, R73, R27.reuse, R2 ;  /* 0x0000001b49027223 */ /* 0x080fe20000010002 */
[----:B------:R-:W-:Y:S01]  /*0c00*/  FMUL.FTZ R70, R44, R27 ;  /* 0x0000001b2c467220 */ /* 0x000fe20000410000 */
[----:B------:R-:W-:Y:S01]  /*0c10*/  FFMA.FTZ R27, R53, R90, RZ ;  /* 0x0000005a351b7223 */ /* 0x000fe200000100ff */
[----:B------:R-:W-:Y:S01]  /*0c20*/  FADD.FTZ R13, R29, R13 ;  /* 0x0000000d1d0d7221 */ /* 0x000fe20000010000 */
[-C--:B------:R-:W-:Y:S01]  /*0c30*/  FFMA.FTZ R5, R52, R29.reuse, R5 ;  /* 0x0000001d34057223 */ /* 0x080fe20000010005 */
[----:B------:R-:W-:Y:S01]  /*0c40*/  FMUL.FTZ R54, R37, R29 ;  /* 0x0000001d25367220 */ /* 0x000fe20000410000 */
[----:B------:R-:W-:Y:S01]  /*0c50*/  FMUL.FTZ R55, R81, R28 ;  /* 0x0000001c51377220 */ /* 0x000fe20000410000 */
[----:B------:R-:W-:Y:S01]  /*0c60*/  FADD.FTZ R29, R30, R89 ;  /* 0x000000591e1d7221 */ /* 0x000fe20000010000 */
[----:B------:R-:W-:-:S03]  /*0c70*/  FFMA.FTZ R28, R88, R89, R27 ;  /* 0x00000059581c7223 */ /* 0x000fc6000001001b */
[----:B------:R-:W-:Y:S01]  /*0c80*/  FADD.FTZ R29, R29, R86 ;  /* 0x000000561d1d7221 */ /* 0x000fe20000010000 */
[----:B------:R-:W-:Y:S01]  /*0c90*/  FFMA.FTZ R28, R87, R86, R28 ;  /* 0x00000056571c7223 */ /* 0x000fe2000001001c */
[----:B------:R-:W-:Y:S02]  /*0ca0*/  FMUL.FTZ R78, R81, R78 ;  /* 0x0000004e514e7220 */ /* 0x000fe40000410000 */
[----:B------:R-:W-:Y:S01]  /*0cb0*/  FADD.FTZ R29, R29, R82 ;  /* 0x000000521d1d7221 */ /* 0x000fe20000010000 */
[----:B------:R-:W-:Y:S01]  /*0cc0*/  FFMA.FTZ R27, R85, R82, R28 ;  /* 0x00000052551b7223 */ /* 0x000fe2000001001c */
[----:B------:R-:W-:Y:S01]  /*0cd0*/  FADD.FTZ R15, R25, R15 ;  /* 0x0000000f190f7221 */ /* 0x000fe20000010000 */
[-C--:B------:R-:W-:Y:S01]  /*0ce0*/  FFMA.FTZ R7, R78, R25.reuse, R7 ;  /* 0x000000194e077223 */ /* 0x080fe20000010007 */
[----:B------:R-:W-:Y:S01]  /*0cf0*/  FMUL.FTZ R74, R38, R25 ;  /* 0x00000019264a7220 */ /* 0x000fe20000410000 */
[----:B------:R-:W-:Y:S01]  /*0d00*/  FADD.FTZ R25, R29, R80 ;  /* 0x000000501d197221 */ /* 0x000fe20000010000 */
[----:B------:R-:W-:-:S03]  /*0d10*/  FFMA.FTZ R28, R84, R80, R27 ;  /* 0x00000050541c7223 */ /* 0x000fc6000001001b */
[----:B------:R-:W-:Y:S01]  /*0d20*/  FADD.FTZ R25, R25, R70 ;  /* 0x0000004619197221 */ /* 0x000fe20000010000 */
[----:B------:R-:W-:Y:S01]  /*0d30*/  FFMA.FTZ R27, R73, R70, R28 ;  /* 0x00000046491b7223 */ /* 0x000fe2000001001c */
        /* <DEDUP_REMOVED lines=13> */
[----:B------:R-:W-:Y:S01]  /*0e10*/  FFMA.FTZ R28, R78, R74, R27 ;  /* 0x0000004a4e1c7223 */ /* 0x000fe2000001001b */
[----:B------:R-:W-:Y:S01]  /*0e20*/  SHF.L.U32 R77, R77, 0x10, RZ ;  /* 0x000000104d4d7819 */ /* 0x000fe200000006ff */
[----:B------:R-:W-:Y:S01]  /*0e30*/  FADD.FTZ R17, R56, R17 ;  /* 0x0000001138117221 */ /* 0x000fe20000010000 */
[----:B------:R-:W-:Y:S01]  /*0e40*/  FFMA.FTZ R9, R76, R56, R9 ;  /* 0x000000384c097223 */ /* 0x000fe20000010009 */
[----:B------:R-:W-:Y:S01]  /*0e50*/  FMUL.FTZ R79, R81, R24 ;  /* 0x00000018514f7220 */ /* 0x000fe20000410000 */
[----:B------:R-:W-:Y:S01]  /*0e60*/  FMUL.FTZ R56, R39, R56 ;  /* 0x0000003827387220 */ /* 0x000fe20000410000 */
        /* <DEDUP_REMOVED lines=28> */
.L_x_112:
[----:B------:R-:W-:Y:S01]  /*1030*/  LOP3.LUT P5, RZ, R83, 0xff, RZ, 0xc0, !PT ;  /* 0x000000ff53ff7812 */ /* 0x000fe200078ac0ff */
[----:B01----:R-:W-:Y:S01]  /*1040*/  FADD.FTZ R24, R24, R27 ;  /* 0x0000001b18187221 */ /* 0x003fe20000010000 */
[----:B--2---:R-:W-:Y:S01]  /*1050*/  FADD.FTZ R25, R25, R26 ;  /* 0x0000001a19197221 */ /* 0x004fe20000010000 */
[----:B------:R-:W-:Y:S10]  /*1060*/  @P1 BRA `(.L_x_94) ;  /* 0x0000000000241947 */ /* 0x000ff40003800000 */
[----:B------:R-:W0:Y:S01]  /*1070*/  S2UR UR5, SR_CgaCtaId ;  /* 0x00000000000579c3 */ /* 0x000e220000008800 */
[----:B------:R-:W-:Y:S01]  /*1080*/  SHF.R.U32.HI R26, RZ, 0x5, R0 ;  /* 0x00000005ff1a7819 */ /* 0x000fe20000011600 */
[----:B------:R-:W-:-:S03]  /*1090*/  UMOV UR4, 0x400 ;  /* 0x0000040000047882 */ /* 0x000fc60000000000 */
[----:B------:R-:W-:-:S05]  /*10a0*/  LOP3.LUT R27, R26, 0x7fffffc, RZ, 0xc0, !PT ;  /* 0x07fffffc1a1b7812 */ /* 0x000fca00078ec0ff */
[----:B------:R-:W-:-:S05]  /*10b0*/  @!P5 VIADD R27, R27, 0x4 ;  /* 0x000000041b1bd836 */ /* 0x000fca0000000000 */
[----:B------:R-:W-:Y:S01]  /*10c0*/  LOP3.LUT R26, R27, 0x3, R26, 0xf8, !PT ;  /* 0x000000031b1a7812 */ /* 0x000fe200078ef81a */
[----:B0-----:R-:W-:-:S06]  /*10d0*/  ULEA UR4, UR5, UR4, 0x18 ;  /* 0x0000000405047291 */ /* 0x001fcc000f8ec03f */
[----:B------:R-:W-:-:S05]  /*10e0*/  LEA R26, R26, UR4, 0x3 ;  /* 0x000000041a1a7c11 */ /* 0x000fca000f8e18ff */
[----:B------:R0:W-:Y:S02]  /*10f0*/  STS.64 [R26+0x1800], R24 ;  /* 0x001800181a007388 */ /* 0x0001e40000000a00 */
.L_x_94:
        /* <DEDUP_REMOVED lines=9> */
[----:B------:R-:W-:Y:S02]  /*1190*/  ISETP.NE.AND.EX P1, PT, RZ, UR13, PT, P1 ;  /* 0x0000000dff007c0c */ /* 0x000fe4000bf25310 */
[----:B------:R-:W-:Y:S01]  /*11a0*/  ISETP.NE.U32.AND P2, PT, RZ, UR14, PT ;  /* 0x0000000eff007c0c */ /* 0x000fe2000bf45070 */
[----:B------:R-:W-:-:S03]  /*11b0*/  UMOV UR4, 0x400 ;  /* 0x0000040000047882 */ /* 0x000fc60000000000 */
[----:B------:R-:W-:Y:S01]  /*11c0*/  ISETP.NE.AND.EX P2, PT, RZ, UR15, PT, P2 ;  /* 0x0000000fff007c0c */ /* 0x000fe2000bf45320 */
[----:B0-----:R-:W-:-:S06]  /*11d0*/  ULEA UR4, UR5, UR4, 0x18 ;  /* 0x0000000405047291 */ /* 0x001fcc000f8ec03f */
[----:B------:R-:W-:-:S05]  /*11e0*/  LEA R83, R24, UR4, 0x3 ;  /* 0x0000000418537c11 */ /* 0x000fca000f8e18ff */
[----:B------:R-:W0:Y:S04]  /*11f0*/  LDS.128 R24, [R83+0x1800] ;  /* 0x0018000053187984 */ /* 0x000e280000000c00 */
[----:B------:R-:W1:Y:S01]  /*1200*/  LDS.128 R28, [R83+0x1810] ;  /* 0x00181000531c7984 */ /* 0x000e620000000c00 */
[----:B0-----:R-:W-:Y:S01]  /*1210*/  FADD.FTZ R91, RZ, R24 ;  /* 0x00000018ff5b7221 */ /* 0x001fe20000010000 */
[----:B------:R-:W-:Y:S01]  /*1220*/  FADD.FTZ R24, RZ, R25 ;  /* 0x00000019ff187221 */ /* 0x000fe20000010000 */
[----:B-----5:R-:W-:Y:S02]  /*1230*/  @P0 SHF.R.U64 R25, R50, 0x10, R51 ;  /* 0x0000001032190819 */ /* 0x020fe40000001233 */
[----:B------:R-:W-:Y:S01]  /*1240*/  FADD.FTZ R91, R26, R91 ;  /* 0x0000005b1a5b7221 */ /* 0x000fe20000010000 */
[----:B------:R-:W-:Y:S01]  /*1250*/  FADD.FTZ R24, R27, R24 ;  /* 0x000000181b187221 */ /* 0x000fe20000010000 */
[----:B------:R-:W-:-:S02]  /*1260*/  @P0 SHF.L.U32 R25, R25, 0x10, RZ ;  /* 0x0000001019190819 */ /* 0x000fc400000006ff */
[----:B-1----:R-:W-:Y:S01]  /*1270*/  FADD.FTZ R91, R91, R28 ;  /* 0x0000001c5b5b7221 */ /* 0x002fe20000010000 */
[----:B------:R-:W-:Y:S01]  /*1280*/  FADD.FTZ R24, R24, R29 ;  /* 0x0000001d18187221 */ /* 0x000fe20000010000 */
[----:B------:R-:W-:Y:S02]  /*1290*/  @P0 MOV R26, R51 ;  /* 0x00000033001a0202 */ /* 0x000fe40000000f00 */
[----:B------:R-:W-:Y:S01]  /*12a0*/  FADD.FTZ R30, R30, R91 ;  /* 0x0000005b1e1e7221 */ /* 0x000fe20000010000 */
[----:B------:R-:W-:Y:S02]  /*12b0*/  FADD.FTZ R24, R31, R24 ;  /* 0x000000181f187221 */ /* 0x000fe40000010000 */
[----:B------:R-:W-:Y:S02]  /*12c0*/  @P0 IMAD.U32 R28, R26, 0x10000, RZ ;  /* 0x000100001a1c0824 */ /* 0x000fe400078e00ff */
[----:B------:R-:W-:Y:S01]  /*12d0*/  FMUL.FTZ R30, R30, UR9 ;  /* 0x000000091e1e7c20 */ /* 0x000fe20008410000 */
[----:B------:R-:W-:Y:S01]  /*12e0*/  FMUL.FTZ R83, R24, UR9 ;  /* 0x0000000918537c20 */ /* 0x000fe20008410000 */
[----:B------:R-:W-:-:S03]  /*12f0*/  @P0 MOV R24, R50 ;  /* 0x0000003200180202 */ /* 0x000fc60000000f00 */
[----:B------:R-:W-:Y:S02]  /*1300*/  FSEL R30, R30, RZ, !P3 ;  /* 0x000000ff1e1e7208 */ /* 0x000fe40005800000 */
[----:B------:R-:W-:-:S03]  /*1310*/  @P0 IMAD.U32 R24, R24, 0x10000, RZ ;  /* 0x0001000018180824 */ /* 0x000fc600078e00ff */
[-CC-:B------:R-:W-:Y:S01]  /*1320*/  FFMA.FTZ R53, R53, R83.reuse, R30.reuse ;  /* 0x0000005335357223 */ /* 0x180fe2000001001e */
[-CC-:B------:R-:W-:Y:S01]  /*1330*/  FFMA.FTZ R88, R88, R83.reuse, R30.reuse ;  /* 0x0000005358587223 */ /* 0x180fe2000001001e */
[-CC-:B------:R-:W-:Y:S01]  /*1340*/  FFMA.FTZ R87, R87, R83.reuse, R30.reuse ;  /* 0x0000005357577223 */ /* 0x180fe2000001001e */
[-C--:B------:R-:W-:Y:S01]  /*1350*/  FFMA.FTZ R85, R85, R83.reuse, R30 ;  /* 0x0000005355557223 */ /* 0x080fe2000001001e */
[----:B------:R-:W-:Y:S01]  /*1360*/  FADD.FTZ R90, R90, -R53 ;  /* 0x800000355a5a7221 */ /* 0x000fe20000010000 */
[----:B------:R-:W-:Y:S01]  /*1370*/  FADD.FTZ R88, R89, -R88 ;  /* 0x8000005859587221 */ /* 0x000fe20000010000 */
[----:B------:R-:W-:Y:S01]  /*1380*/  FADD.FTZ R86, R86, -R87 ;  /* 0x8000005756567221 */ /* 0x000fe20000010000 */
[-CC-:B------:R-:W-:Y:S01]  /*1390*/  FFMA.FTZ R31, R84, R83.reuse, R30.reuse ;  /* 0x00000053541f7223 */ /* 0x180fe2000001001e */
[----:B------:R-:W-:Y:S01]  /*13a0*/  FMUL.FTZ R27, R81, R90 ;  /* 0x0000005a511b7220 */ /* 0x000fe20000410000 */
[----:B------:R-:W-:Y:S01]  /*13b0*/  FADD.FTZ R82, R82, -R85 ;  /* 0x8000005552527221 */ /* 0x000fe20000010000 */
[-C--:B------:R-:W-:Y:S01]  /*13c0*/  FFMA.FTZ R85, R73, R83.reuse, R30 ;  /* 0x0000005349557223 */ /* 0x080fe2000001001e */
[----:B------:R-:W-:Y:S01]  /*13d0*/  @P0 SHF.R.U32.HI R53, RZ, 0x10, R51 ;  /* 0x00000010ff350819 */ /* 0x000fe20000011633 */
[----:B------:R-:W-:Y:S01]  /*13e0*/  @P0 FADD.FTZ R27, R27, R24 ;  /* 0x000000181b1b0221 */ /* 0x000fe20000010000 */
[C---:B------:R-:W-:Y:S01]  /*13f0*/  FMUL.FTZ R24, R81.reuse, R88 ;  /* 0x0000005851187220 */ /* 0x040fe20000410000 */
[----:B------:R-:W-:Y:S01]  /*1400*/  @P0 MOV R73, R48 ;  /* 0x0000003000490202 */ /* 0x000fe20000000f00 */
[----:B------:R-:W-:Y:S01]  /*1410*/  FADD.FTZ R80, R80, -R31 ;  /* 0x8000001f50507221 */ /* 0x000fe20000010000 */
[----:B------:R-:W-:Y:S01]  /*1420*/  FADD.FTZ R70, R70, -R85 ;  /* 0x8000005546467221 */ /* 0x000fe20000010000 */
[----:B------:R-:W-:Y:S01]  /*1430*/  @P0 FADD.FTZ R24, R24, R25 ;  /* 0x0000001918180221 */ /* 0x000fe20000010000 */
[----:B------:R-:W-:Y:S01]  /*1440*/  FMUL.FTZ R25, R81, R86 ;  /* 0x0000005651197220 */ /* 0x000fe20000410000 */
[----:B------:R-:W-:Y:S01]  /*1450*/  FFMA.FTZ R85, R52, R83, R30 ;  /* 0x0000005334557223 */ /* 0x000fe2000001001e */
[----:B------:R-:W-:-:S02]  /*1460*/  @P0 IMAD.U32 R73, R73, 0x10000, RZ ;  /* 0x0001000049490824 */ /* 0x000fc400078e00ff */
[----:B------:R-:W-:Y:S01]  /*1470*/  FMUL.FTZ R52, R81, R80 ;  /* 0x0000005051347220 */ /* 0x000fe20000410000 */
[----:B------:R-:W-:Y:S01]  /*1480*/  @P0 FADD.FTZ R25, R25, R28 ;  /* 0x0000001c19190221 */ /* 0x000fe20000010000 */
[----:B------:R-:W-:Y:S01]  /*1490*/  @P0 SHF.L.U32 R28, R53, 0x10, RZ ;  /* 0x00000010351c0819 */ /* 0x000fe200000006ff */
[C---:B------:R-:W-:Y:S01]  /*14a0*/  FMUL.FTZ R53, R81.reuse, R82 ;  /* 0x0000005251357220 */ /* 0x040fe20000410000 */
[----:B------:R-:W-:Y:S01]  /*14b0*/  @P0 SHF.R.U64 R82, R48, 0x10, R49 ;  /* 0x0000001030520819 */ /* 0x000fe20000001231 */
[----:B------:R-:W-:Y:S01]  /*14c0*/  @P0 FADD.FTZ R52, R52, R73 ;  /* 0x0000004934340221 */ /* 0x000fe20000010000 */
[----:B------:R-:W-:Y:S01]  /*14d0*/  FADD.FTZ R80, R54, -R85 ;  /* 0x8000005536507221 */ /* 0x000fe20000010000 */
[----:B------:R-:W-:Y:S01]  /*14e0*/  FMUL.FTZ R54, R81, R70 ;  /* 0x0000004651367220 */ /* 0x000fe20000410000 */
[----:B------:R-:W-:Y:S01]  /*14f0*/  @P0 SHF.L.U32 R73, R82, 0x10, RZ ;  /* 0x0000001052490819 */ /* 0x000fe200000006ff */
[--C-:B------:R-:W-:Y:S01]  /*1500*/  FFMA.FTZ R85, R55, R83, R30.reuse ;  /* 0x0000005337557223 */ /* 0x100fe2000001001e */
[----:B------:R-:W-:Y:S01]  /*1510*/  FMUL.FTZ R55, R81, R80 ;  /* 0x0000005051377220 */ /* 0x000fe20000410000 */
[----:B------:R-:W-:Y:S01]  /*1520*/  @P0 MOV R82, R49 ;  /* 0x0000003100520202 */ /* 0x000fe20000000f00 */
[-CC-:B------:R-:W-:Y:S01]  /*1530*/  FFMA.FTZ R84, R79, R83.reuse, R30.reuse ;  /* 0x000000534f547223 */ /* 0x180fe2000001001e */
[----:B------:R-:W-:Y:S01]  /*1540*/  @P0 FADD.FTZ R54, R54, R73 ;  /* 0x0000004936360221 */ /* 0x000fe20000010000 */
[----:B------:R-:W-:Y:S01]  /*1550*/  @P0 SHF.R.U32.HI R73, RZ, 0x10, R49 ;  /* 0x00000010ff490819 */ /* 0x000fe20000011631 */
[----:B------:R-:W-:Y:S01]  /*1560*/  FADD.FTZ R80, R72, -R85 ;  /* 0x8000005548507221 */ /* 0x000fe20000010000 */
[-C--:B------:R-:W-:Y:S01]  /*1570*/  FFMA.FTZ R85, R78, R83.reuse, R30 ;  /* 0x000000534e557223 */ /* 0x080fe2000001001e */
[----:B------:R-:W-:Y:S01]  /*1580*/  @P0 IMAD.U32 R82, R82, 0x10000, RZ ;  /* 0x0001000052520824 */ /* 0x000fe200078e00ff */
[----:B------:R-:W-:Y:S01]  /*1590*/  @P0 SHF.L.U32 R78, R73, 0x10, RZ ;  /* 0x00000010494e0819 */ /* 0x000fe200000006ff */
[----:B------:R-:W-:Y:S01]  /*15a0*/  FMUL.FTZ R73, R81, R80 ;  /* 0x0000005051497220 */ /* 0x000fe20000410000 */
[----:B------:R-:W-:Y:S01]  /*15b0*/  FADD.FTZ R80, R74, -R85 ;  /* 0x800000554a507221 */ /* 0x000fe20000010000 */
[----:B------:R-:W-:Y:S01]  /*15c0*/  @P0 FADD.FTZ R55, R55, R82 ;  /* 0x0000005237370221 */ /* 0x000fe20000010000 */
[-C--:B------:R-:W-:Y:S01]  /*15d0*/  FFMA.FTZ R82, R75, R83.reuse, R30 ;  /* 0x000000534b527223 */ /* 0x080fe2000001001e */
[----:B------:R-:W-:Y:S01]  /*15e0*/  @P0 FADD.FTZ R73, R73, R78 ;  /* 0x0000004e49490221 */ /* 0x000fe20000010000 */
[----:B------:R-:W-:Y:S01]  /*15f0*/  @P0 MOV R78, R46 ;  /* 0x0000002e004e0202 */ /* 0x000fe20000000f00 */
[----:B------:R-:W-:Y:S01]  /*1600*/  FFMA.FTZ R85, R76, R83, R30 ;  /* 0x000000534c557223 */ /* 0x000fe2000001001e */
[----:B------:R-:W-:Y:S01]  /*1610*/  FMUL.FTZ R75, R81, R80 ;  /* 0x00000050514b7220 */ /* 0x000fe20000410000 */
[----:B------:R-:W-:Y:S01]  /*1620*/  FADD.FTZ R82, R57, -R82 ;  /* 0x8000005239527221 */ /* 0x000fe20000010000 */
[----:B------:R-:W-:Y:S01]  /*1630*/  @P0 SHF.R.U64 R57, R46, 0x10, R47 ;  /* 0x000000102e390819 */ /* 0x000fe2000000122f */
[----:B------:R-:W-:-:S02]  /*1640*/  @P0 IMAD.U32 R30, R78, 0x10000, RZ ;  /* 0x000100004e1e0824 */ /* 0x000fc400078e00ff */
[----:B------:R-:W-:Y:S01]  /*1650*/  FADD.FTZ R84, R77, -R84 ;  /* 0x800000544d547221 */ /* 0x000fe20000010000 */
[----:B------:R-:W-:Y:S01]  /*1660*/  FMUL.FTZ R77, R81, R82 ;  /* 0x00000052514d7220 */ /* 0x000fe20000410000 */
[----:B------:R-:W-:Y:S01]  /*1670*/  @P0 SHF.R.U32.HI R82, RZ, 0x10, R47 ;  /* 0x00000010ff520819 */ /* 0x000fe2000001162f */
[----:B------:R-:W-:Y:S01]  /*1680*/  @P0 FADD.FTZ R75, R75, R30 ;  /* 0x0000001e4b4b0221 */ /* 0x000fe20000010000 */
[----:B------:R-:W-:Y:S01]  /*1690*/  @P0 SHF.L.U32 R30, R57, 0x10, RZ ;  /* 0x00000010391e0819 */ /* 0x000fe200000006ff */
[----:B------:R-:W-:Y:S01]  /*16a0*/  @P0 FADD.FTZ R53, R53, R28 ;  /* 0x0000001c35350221 */ /* 0x000fe20000010000 */
[----:B------:R-:W-:Y:S01]  /*16b0*/  FADD.FTZ R56, R56, -R85 ;  /* 0x8000005538387221 */ /* 0x000fe20000010000 */
[----:B------:R-:W0:Y:S01]  /*16c0*/  F2F.BF16.F32 R26, R24 ;  /* 0x00000018001a7304 */ /* 0x000e220000202000 */
[----:B------:R-:W-:Y:S02]  /*16d0*/  @P0 IMAD.U32 R82, R82, 0x10000, RZ ;  /* 0x0001000052520824 */ /* 0x000fe400078e00ff */
[----:B------:R-:W-:Y:S01]  /*16e0*/  @P0 FADD.FTZ R77, R77, R30 ;  /* 0x0000001e4d4d0221 */ /* 0x000fe20000010000 */
[----:B------:R-:W-:Y:S01]  /*16f0*/  @P0 MOV R30, R47 ;  /* 0x0000002f001e0202 */ /* 0x000fe20000000f00 */
[C---:B------:R-:W-:Y:S01]  /*1700*/  FMUL.FTZ R79, R81.reuse, R84 ;  /* 0x00000054514f7220 */ /* 0x040fe20000410000 */
[----:B------:R-:W-:Y:S01]  /*1710*/  FMUL.FTZ R81, R81, R56 ;  /* 0x0000003851517220 */ /* 0x000fe20000410000 */
[----:B------:R-:W-:Y:S01]  /*1720*/  @P1 F2FP.BF16.F32.PACK_AB R56, RZ, R25 ;  /* 0x00000019ff38123e */ /* 0x000fe200000010ff */
[----:B------:R-:W1:Y:S01]  /*1730*/  F2F.BF16.F32 R28, R53 ;  /* 0x00000035001c7304 */ /* 0x000e620000202000 */
[----:B------:R-:W-:Y:S01]  /*1740*/  @P0 SHF.L.U32 R30, R30, 0x10, RZ ;  /* 0x000000101e1e0819 */ /* 0x000fe200000006ff */
[----:B------:R-:W-:Y:S01]  /*1750*/  @P0 FADD.FTZ R79, R79, R82 ;  /* 0x000000524f4f0221 */ /* 0x000fe20000010000 */
[----:B------:R-:W-:-:S02]  /*1760*/  @P1 PRMT R66, R56, 0x7610, R66 ;  /* 0x0000761038421816 */ /* 0x000fc40000000042 */
[----:B------:R-:W-:Y:S01]  /*1770*/  @P1 F2FP.BF16.F32.PACK_AB R84, RZ, R52 ;  /* 0x00000034ff54123e */ /* 0x000fe200000010ff */
[----:B------:R-:W-:Y:S01]  /*1780*/  @P0 FADD.FTZ R81, R81, R30 ;  /* 0x0000001e51510221 */ /* 0x000fe20000010000 */
[----:B------:R-:W-:Y:S01]  /*1790*/  @P1 F2FP.BF16.F32.PACK_AB R30, RZ, R24 ;  /* 0x00000018ff1e123e */ /* 0x000fe200000010ff */
[----:B------:R2:W3:Y:S01]  /*17a0*/  F2F.BF16.F32 R31, R25 ;  /* 0x00000019001f7304 */ /* 0x0004e20000202000 */
[----:B0-----:R-:W-:Y:S02]  /*17b0*/  @P2 PRMT R60, R26, 0x7610, R60 ;  /* 0x000076101a3c2816 */ /* 0x001fe4000000003c */
[----:B------:R-:W-:Y:S02]  /*17c0*/  @P1 PRMT R64, R30, 0x7610, R64 ;  /* 0x000076101e401816 */ /* 0x000fe40000000040 */
[----:B------:R-:W-:Y:S02]  /*17d0*/  @P1 F2FP.BF16.F32.PACK_AB R85, RZ, R54 ;  /* 0x00000036ff55123e */ /* 0x000fe400000010ff */
[C---:B-1----:R-:W-:Y:S01]  /*17e0*/  @P2 PRMT R62, R28.reuse, 0x7610, R62 ;  /* 0x000076101c3e2816 */ /* 0x042fe2000000003e */
[----:B------:R-:W-:Y:S01]  /*17f0*/  F2F.BF16.F32 R80, R77 ;  /* 0x0000004d00507304 */ /* 0x000fe20000202000 */
[----:B--2---:R-:W0:Y:S01]  /*1800*/  LDC.64 R24, c[0x0][0x2f8] ;  /* 0x0000be00ff187b82 */ /* 0x004e220000000a00 */
[----:B------:R-:W-:-:S02]  /*1810*/  SHF.L.U32 R28, R28, 0x10, RZ ;  /* 0x000000101c1c7819 */ /* 0x000fc400000006ff */
[----:B------:R-:W-:Y:S02]  /*1820*/  @P1 F2FP.BF16.F32.PACK_AB R86, RZ, R55 ;  /* 0x00000037ff56123e */ /* 0x000fe400000010ff */
[----:B---3--:R-:W-:Y:S02]  /*1830*/  @P2 PRMT R67, R31, 0x7610, R67 ;  /* 0x000076101f432816 */ /* 0x008fe40000000043 */
[----:B------:R-:W1:Y:S08]  /*1840*/  F2F.BF16.F32 R82, R79 ;  /* 0x0000004f00527304 */ /* 0x000e700000202000 */
[----:B------:R2:W3:Y:S01]  /*1850*/  F2F.BF16.F32 R29, R27 ;  /* 0x0000001b001d7304 */ /* 0x0004e20000202000 */
[----:B-1----:R-:W-:-:S07]  /*1860*/  SHF.L.U32 R56, R82, 0x10, RZ ;  /* 0x0000001052387819 */ /* 0x002fce00000006ff */
[----:B------:R-:W1:Y:S01]  /*1870*/  F2F.BF16.F32 R72, R54 ;  /* 0x0000003600487304 */ /* 0x000e620000202000 */
[----:B--2---:R-:W-:-:S04]  /*1880*/  @P1 F2FP.BF16.F32.PACK_AB R27, RZ, R27 ;  /* 0x0000001bff1b123e */ /* 0x004fc800000010ff */
[----:B------:R-:W-:Y:S01]  /*1890*/  @P1 PRMT R65, R27, 0x7610, R65 ;  /* 0x000076101b411816 */ /* 0x000fe20000000041 */
[----:B------:R-:W-:Y:S01]  /*18a0*/  IMAD.WIDE.U32 R26, R26, 0x10000, RZ ;  /* 0x000100001a1a7825 */ /* 0x000fe200078e00ff */
[----:B---3--:R-:W-:Y:S01]  /*18b0*/  @P2 PRMT R68, R29, 0x7610, R68 ;  /* 0x000076101d442816 */ /* 0x008fe20000000044 */
[----:B------:R-:W2:Y:S03]  /*18c0*/  F2F.BF16.F32 R76, R73 ;  /* 0x00000049004c7304 */ /* 0x000ea60000202000 */
[----:B------:R-:W-:Y:S01]  /*18d0*/  LOP3.LUT R27, R27, R28, R31, 0xfe, !PT ;  /* 0x0000001c1b1b7212 */ /* 0x000fe200078efe1f */
[----:B------:R-:W-:Y:S01]  /*18e0*/  IMAD.WIDE.U32 R30, R80, 0x10000, RZ ;  /* 0x00010000501e7825 */ /* 0x000fe200078e00ff */
[----:B------:R-:W-:-:S03]  /*18f0*/  LOP3.LUT R26, R26, R29, RZ, 0xfc, !PT ;  /* 0x0000001d1a1a7212 */ /* 0x000fc600078efcff */
[----:B------:R-:W3:Y:S01]  /*1900*/  F2F.BF16.F32 R83, R81 ;  /* 0x0000005100537304 */ /* 0x000ee20000202000 */
[----:B-1----:R-:W-:-:S04]  /*1910*/  IMAD.WIDE.U32 R28, R72, 0x10000, RZ ;  /* 0x00010000481c7825 */ /* 0x002fc800078e00ff */
[----:B--2---:R-:W-:-:S03]  /*1920*/  IMAD.U32 R57, R76, 0x10000, RZ ;  /* 0x000100004c397824 */ /* 0x004fc600078e00ff */
[----:B------:R0:W1:Y:S01]  /*1930*/  F2F.BF16.F32 R70, R52 ;  /* 0x0000003400467304 */ /* 0x0000620000202000 */
[----:B---3--:R-:W-:-:S07]  /*1940*/  LOP3.LUT R31, R31, R56, R83, 0xfe, !PT ;  /* 0x000000381f1f7212 */ /* 0x008fce00078efe53 */
[----:B------:R-:W2:Y:S01]  /*1950*/  F2F.BF16.F32 R74, R55 ;  /* 0x00000037004a7304 */ /* 0x000ea20000202000 */
[----:B------:R-:W-:Y:S01]  /*1960*/  @P1 F2FP.BF16.F32.PACK_AB R56, RZ, R53 ;  /* 0x00000035ff38123e */ /* 0x000fe200000010ff */
[----:B0-----:R-:W-:-:S03]  /*1970*/  IMAD.WIDE.U32 R52, R71, 0x8, R24 ;  /* 0x0000000847347825 */ /* 0x001fc600078e0018 */
[----:B------:R-:W-:Y:S02]  /*1980*/  @P1 PRMT R69, R56, 0x7610, R69 ;  /* 0x0000761038451816 */ /* 0x000fe40000000045 */
[----:B-1----:R-:W-:Y:S01]  /*1990*/  LOP3.LUT R28, R28, R70, RZ, 0xfc, !PT ;  /* 0x000000461c1c7212 */ /* 0x002fe200078efcff */
[----:B------:R-:W0:Y:S01]  /*19a0*/  F2F.BF16.F32 R78, R75 ;  /* 0x0000004b004e7304 */ /* 0x000e220000202000 */
[----:B--2---:R-:W-:Y:S02]  /*19b0*/  LOP3.LUT R29, R29, R57, R74, 0xfe, !PT ;  /* 0x000000391d1d7212 */ /* 0x004fe400078efe4a */
[----:B0-----:R-:W-:Y:S01]  /*19c0*/  LOP3.LUT R30, R30, R78, RZ, 0xfc, !PT ;  /* 0x0000004e1e1e7212 */ /* 0x001fe200078efcff */
        /* <DEDUP_REMOVED lines=9> */
.L_x_95:
[----:B------:R1:W-:Y:S01]  /*1a60*/  STG.E.64 desc[UR6][R52.64], R26 ;  /* 0x0000001a34007986 */ /* 0x0003e2000c101b06 */
[----:B------:R-:W-:Y:S02]  /*1a70*/  @P1 PRMT R65, R84, 0x7610, R65 ;  /* 0x0000761054411816 */ /* 0x000fe40000000041 */
[----:B------:R-:W-:Y:S02]  /*1a80*/  @P1 PRMT R64, R85, 0x7610, R64 ;  /* 0x0000761055401816 */ /* 0x000fe40000000040 */
[----:B------:R-:W-:Y:S01]  /*1a90*/  @P1 PRMT R66, R86, 0x7610, R66 ;  /* 0x0000761056421816 */ /* 0x000fe20000000042 */
[----:B------:R-:W-:Y:S06]  /*1aa0*/  @!P2 BRA `(.L_x_96) ;  /* 0x000000000020a947 */ /* 0x000fec0003800000 */
[----:B-1----:R-:W1:Y:S01]  /*1ab0*/  LDC.64 R26, c[0x0][0x300] ;  /* 0x0000c000ff1a7b82 */ /* 0x002e620000000a00 */
[----:B------:R-:W-:Y:S02]  /*1ac0*/  LOP3.LUT R52, R60, 0xffff, RZ, 0xc0, !PT ;  /* 0x0000ffff3c347812 */ /* 0x000fe400078ec0ff */
[----:B0-----:R-:W-:-:S03]  /*1ad0*/  PRMT R55, R67, 0x5410, R62 ;  /* 0x0000541043377816 */ /* 0x001fc6000000003e */
[----:B------:R-:W-:-:S05]  /*1ae0*/  IMAD.WIDE.U32 R52, R52, 0x10000, RZ ;  /* 0x0001000034347825 */ /* 0x000fca00078e00ff */
[----:B------:R-:W-:Y:S02]  /*1af0*/  LOP3.LUT R53, R55, R53, RZ, 0xfc, !PT ;  /* 0x0000003537357212 */ /* 0x000fe400078efcff */
[----:B------:R-:W-:Y:S01]  /*1b00*/  LOP3.LUT R52, R52, 0xffff, R68, 0xf8, !PT ;  /* 0x0000ffff34347812 */ /* 0x000fe200078ef844 */
[----:B-1----:R-:W-:-:S05]  /*1b10*/  IMAD.WIDE.U32 R26, R71, 0x8, R26 ;  /* 0x00000008471a7825 */ /* 0x002fca00078e001a */
[----:B------:R2:W-:Y:S02]  /*1b20*/  STG.E.64 desc[UR6][R26.64], R52 ;  /* 0x000000341a007986 */ /* 0x0005e4000c101b06 */
.L_x_96:
        /* <DEDUP_REMOVED lines=8> */
[----:B-12---:R-:W1:Y:S01]  /*1bb0*/  LDC.64 R52, c[0x0][0x308] ;  /* 0x0000c200ff347b82 */ /* 0x006e620000000a00 */
[----:B------:R-:W-:Y:S02]  /*1bc0*/  LOP3.LUT R26, R64, 0xffff, RZ, 0xc0, !PT ;  /* 0x0000ffff401a7812 */ /* 0x000fe400078ec0ff */
[----:B0-----:R-:W-:-:S03]  /*1bd0*/  PRMT R55, R66, 0x5410, R69 ;  /* 0x0000541042377816 */ /* 0x001fc60000000045 */
[----:B------:R-:W-:-:S05]  /*1be0*/  IMAD.WIDE.U32 R26, R26, 0x10000, RZ ;  /* 0x000100001a1a7825 */ /* 0x000fca00078e00ff */
[----:B------:R-:W-:Y:S02]  /*1bf0*/  LOP3.LUT R27, R55, R27, RZ, 0xfc, !PT ;  /* 0x0000001b371b7212 */ /* 0x000fe400078efcff */
[----:B------:R-:W-:Y:S01]  /*1c00*/  LOP3.LUT R26, R26, 0xffff, R65, 0xf8, !PT ;  /* 0x0000ffff1a1a7812 */ /* 0x000fe200078ef841 */
[----:B-1----:R-:W-:-:S05]  /*1c10*/  IMAD.WIDE.U32 R52, R61, 0x8, R52 ;  /* 0x000000083d347825 */ /* 0x002fca00078e0034 */
[----:B------:R3:W-:Y:S02]  /*1c20*/  STG.E.64 desc[UR6][R52.64], R26 ;  /* 0x0000001a34007986 */ /* 0x0007e4000c101b06 */
.L_x_97:
[----:B-123--:R-:W-:Y:S01]  /*1c30*/  IMAD.WIDE.U32 R26, R61, 0x8, R24 ;  /* 0x000000083d1a7825 */ /* 0x00efe200078e0018 */
        /* <DEDUP_REMOVED lines=9> */
[----:B-1----:R-:W1:Y:S01]  /*1cd0*/  LDC.64 R28, c[0x0][0x300] ;  /* 0x0000c000ff1c7b82 */ /* 0x002e620000000a00 */
[----:B------:R-:W-:Y:S02]  /*1ce0*/  LOP3.LUT R26, R60, 0xffff, RZ, 0xc0, !PT ;  /* 0x0000ffff3c1a7812 */ /* 0x000fe400078ec0ff */
[----:B------:R-:W-:-:S03]  /*1cf0*/  PRMT R53, R67, 0x5410, R62 ;  /* 0x0000541043357816 */ /* 0x000fc6000000003e */
[----:B------:R-:W-:-:S05]  /*1d00*/  IMAD.WIDE.U32 R26, R26, 0x10000, RZ ;  /* 0x000100001a1a7825 */ /* 0x000fca00078e00ff */
[----:B------:R-:W-:Y:S02]  /*1d10*/  LOP3.LUT R27, R53, R27, RZ, 0xfc, !PT ;  /* 0x0000001b351b7212 */ /* 0x000fe400078efcff */
[----:B------:R-:W-:Y:S01]  /*1d20*/  LOP3.LUT R26, R26, 0xffff, R68, 0xf8, !PT ;  /* 0x0000ffff1a1a7812 */ /* 0x000fe200078ef844 */
[----:B-1----:R-:W-:-:S05]  /*1d30*/  IMAD.WIDE.U32 R28, R61, 0x8, R28 ;  /* 0x000000083d1c7825 */ /* 0x002fca00078e001c */
[----:B------:R2:W-:Y:S02]  /*1d40*/  STG.E.64 desc[UR6][R28.64], R26 ;  /* 0x0000001a1c007986 */ /* 0x0005e4000c101b06 */
.L_x_98:
[----:B-12---:R-:W-:Y:S01]  /*1d50*/  IMAD.WIDE.U32 R28, R63, 0x8, R24 ;  /* 0x000000083f1c7825 */ /* 0x006fe200078e0018 */
[----:B------:R-:W-:Y:S06]  /*1d60*/  @!P1 BRA `(.L_x_99) ;  /* 0x0000000000209947 */ /* 0x000fec0003800000 */
        /* <DEDUP_REMOVED lines=8> */
.L_x_99:
[----:B------:R2:W-:Y:S01]  /*1df0*/  STG.E.64 desc[UR6][R28.64], R30 ;  /* 0x0000001e1c007986 */ /* 0x0005e2000c101b06 */
[----:B------:R-:W-:Y:S02]  /*1e00*/  @P2 PRMT R68, R78, 0x7610, R68 ;  /* 0x000076104e442816 */ /* 0x000fe40000000044 */
[----:B------:R-:W-:Y:S02]  /*1e10*/  @P2 PRMT R60, R80, 0x7610, R60 ;  /* 0x00007610503c2816 */ /* 0x000fe4000000003c */
[----:B------:R-:W-:Y:S02]  /*1e20*/  @P2 PRMT R67, R83, 0x7610, R67 ;  /* 0x0000761053432816 */ /* 0x000fe40000000043 */
[----:B------:R-:W-:Y:S01]  /*1e30*/  @P2 PRMT R62, R82, 0x7610, R62 ;  /* 0x00007610523e2816 */ /* 0x000fe2000000003e */
[----:B------:R-:W-:Y:S06]  /*1e40*/  @!P2 BRA `(.L_x_100) ;  /* 0x000000000020a947 */ /* 0x000fec0003800000 */
[----:B-1----:R-:W1:Y:S01]  /*1e50*/  LDC.64 R26, c[0x0][0x300] ;  /* 0x0000c000ff1a7b82 */ /* 0x002e620000000a00 */
[----:B------:R-:W-:Y:S02]  /*1e60*/  LOP3.LUT R24, R60, 0xffff, RZ, 0xc0, !PT ;  /* 0x0000ffff3c187812 */ /* 0x000fe400078ec0ff */
[----:B--2---:R-:W-:-:S03]  /*1e70*/  PRMT R29, R67, 0x5410, R62 ;  /* 0x00005410431d7816 */ /* 0x004fc6000000003e */
[----:B------:R-:W-:-:S05]  /*1e80*/  IMAD.WIDE.U32 R24, R24, 0x10000, RZ ;  /* 0x0001000018187825 */ /* 0x000fca00078e00ff */
[----:B------:R-:W-:Y:S02]  /*1e90*/  LOP3.LUT R25, R29, R25, RZ, 0xfc, !PT ;  /* 0x000000191d197212 */ /* 0x000fe400078efcff */
[----:B------:R-:W-:Y:S01]  /*1ea0*/  LOP3.LUT R24, R24, 0xffff, R68, 0xf8, !PT ;  /* 0x0000ffff18187812 */ /* 0x000fe200078ef844 */
[----:B-1----:R-:W-:-:S05]  /*1eb0*/  IMAD.WIDE.U32 R26, R63, 0x8, R26 ;  /* 0x000000083f1a7825 */ /* 0x002fca00078e001a */
[----:B------:R3:W-:Y:S02]  /*1ec0*/  STG.E.64 desc[UR6][R26.64], R24 ;  /* 0x000000181a007986 */ /* 0x0007e4000c101b06 */
.L_x_100:
[----:B------:R-:W-:Y:S01]  /*1ed0*/  SEL R83, RZ, 0x1, P5 ;  /* 0x00000001ff537807 */ /* 0x000fe20002800000 */
[----:B------:R-:W-:Y:S06]  /*1ee0*/  @!P4 BRA `(.L_x_101) ;  /* 0xffffffe4006cc947 */ /* 0x000fec000383ffff */
[----:B--2---:R-:W-:Y:S01]  /*1ef0*/  IMAD.MOV.U32 R28, RZ, RZ, R32 ;  /* 0x000000ffff1c7224 */ /* 0x004fe200078e0020 */
[----:B-1-3--:R-:W-:Y:S01]  /*1f00*/  MOV R25, R23 ;  /* 0x0000001700197202 */ /* 0x00afe20000000f00 */
        /* <DEDUP_REMOVED lines=15> */
[----:B------:R-:W-:-:S02]  /*2000*/  MOV R22, R5 ;  /* 0x0000000500167202 */ /* 0x000fc40000000f00 */
[----:B------:R-:W-:Y:S02]  /*2010*/  MOV R23, R4 ;  /* 0x0000000400177202 */ /* 0x000fe40000000f00 */
[----:B------:R-:W-:Y:S02]  /*2020*/  MOV R12, R7 ;  /* 0x00000007000c7202 */ /* 0x000fe40000000f00 */
[----:B------:R-:W-:Y:S02]  /*2030*/  MOV R13, R6 ;  /* 0x00000006000d7202 */ /* 0x000fe40000000f00 */
[----:B------:R-:W-:Y:S02]  /*2040*/  MOV R14, R9 ;  /* 0x00000009000e7202 */ /* 0x000fe40000000f00 */
[----:B------:R-:W-:Y:S02]  /*2050*/  MOV R15, R8 ;  /* 0x00000008000f7202 */ /* 0x000fe40000000f00 */
[----:B------:R-:W-:-:S07]  /*2060*/  MOV R39, R16 ;  /* 0x0000001000277202 */ /* 0x000fce0000000f00 */
.L_x_92:
[----:B------:R-:W1:Y:S01]  /*2070*/  S2UR UR4, SR_CTAID.X ;  /* 0x00000000000479c3 */ /* 0x000e620000002500 */
[----:B------:R-:W-:-:S07]  /*2080*/  LOP3.LUT R7, R0, 0x7f, RZ, 0xc0, !PT ;  /* 0x0000007f00077812 */ /* 0x000fce00078ec0ff */
[----:B------:R-:W2:Y:S08]  /*2090*/  LDC.64 R2, c[0x0][0x2d0] ;  /* 0x0000b400ff027b82 */ /* 0x000eb00000000a00 */
[----:B------:R-:W3:Y:S01]  /*20a0*/  LDC.64 R4, c[0x0][0x2d8] ;  /* 0x0000b600ff047b82 */ /* 0x000ee20000000a00 */
[----:B-1----:R-:W-:Y:S01]  /*20b0*/  LEA.HI R6, R0, UR4, RZ, 0x19 ;  /* 0x0000000400067c11 */ /* 0x002fe2000f8fc8ff */
[----:B------:R-:W-:-:S04]  /*20c0*/  ULDC UR4, c[0x0][0x218] ;  /* 0x0000860000047ab9 */ /* 0x000fc80000000800 */
[----:B------:R-:W-:-:S05]  /*20d0*/  IMAD R6, R6, UR4, RZ ;  /* 0x0000000406067c24 */ /* 0x000fca000f8e02ff */
[----:B------:R-:W-:-:S05]  /*20e0*/  LEA.HI R7, R6, R7, RZ, 0x1e ;  /* 0x0000000706077211 */ /* 0x000fca00078ff0ff */
[----:B--2---:R-:W-:-:S04]  /*20f0*/  IMAD.WIDE.U32 R2, R7, 0x10, R2 ;  /* 0x0000001007027825 */ /* 0x004fc800078e0002 */
[----:B---3--:R-:W-:Y:S01]  /*2100*/  IMAD.WIDE.U32 R4, R7, 0x10, R4 ;  /* 0x0000001007047825 */ /* 0x008fe200078e0004 */
[----:B------:R-:W-:Y:S04]  /*2110*/  STG.E.128 desc[UR6][R2.64], R28 ;  /* 0x0000001c02007986 */ /* 0x000fe8000c101d06 */
[----:B------:R-:W-:Y:S04]  /*2120*/  STG.E.128 desc[UR6][R4.64], R24 ;  /* 0x0000001804007986 */ /* 0x000fe8000c101d06 */
[----:B------:R-:W-:Y:S04]  /*2130*/  STG.E.128 desc[UR6][R2.64+0x800], R32 ;  /* 0x0008002002007986 */ /* 0x000fe8000c101d06 */
[----:B------:R-:W-:Y:S04]  /*2140*/  STG.E.128 desc[UR6][R4.64+0x800], R20 ;  /* 0x0008001404007986 */ /* 0x000fe8000c101d06 */
[----:B------:R-:W-:Y:S04]  /*2150*/  STG.E.128 desc[UR6][R2.64+0x1000], R36 ;  /* 0x0010002402007986 */ /* 0x000fe8000c101d06 */
[----:B------:R-:W-:Y:S01]  /*2160*/  STG.E.128 desc[UR6][R4.64+0x1000], R12 ;  /* 0x0010000c04007986 */ /* 0x000fe2000c101d06 */
[----:B------:R-:W-:Y:S05]  /*2170*/  EXIT ;  /* 0x000000000000794d */ /* 0x000fea0003800000 */
.L_x_93:
[----:B------:R-:W-:Y:S01]  /*2180*/  HFMA2.MMA R30, -RZ, RZ, 0, 9.5367431640625e-07 ;  /* 0x00000010ff1e7435 */ /* 0x000fe200000001ff */
[----:B------:R-:W-:Y:S01]  /*2190*/  IMAD.MOV.U32 R29, RZ, RZ, 0x1f ;  /* 0x0000001fff1d7424 */ /* 0x000fe200078e00ff */
[----:B------:R-:W-:-:S09]  /*21a0*/  MOV R28, 0xffffffff ;  /* 0xffffffff001c7802 */ /* 0x000fd20000000f00 */
[----:B-----5:R-:W-:Y:S05]  /*21b0*/  WARPSYNC.COLLECTIVE R28, `(.L_x_102) ;  /* 0x000000001c087348 */ /* 0x020fea0003c00000 */
[----:B------:R0:W1:Y:S02]  /*21c0*/  SHFL.DOWN P2, R26, R31, R30, R29 ;  /* 0x0800001e1f1a7389 */ /* 0x000064000004001d */
[----:B01---5:R-:W-:Y:S01]  /*21d0*/  ENDCOLLECTIVE ;  /* 0x000000000000791b */ /* 0x023fe20003800000 */
.L_x_102:
[----:B------:R-:W-:Y:S01]  /*21e0*/  FADD.FTZ R27, R31, R26 ;  /* 0x0000001a1f1b7221 */ /* 0x000fe20000010000 */
[----:B------:R-:W-:-:S07]  /*21f0*/  MOV R31, R24 ;  /* 0x00000018001f7202 */ /* 0x000fce0000000f00 */
[----:B------:R-:W-:Y:S05]  /*2200*/  WARPSYNC.COLLECTIVE R28, `(.L_x_103) ;  /* 0x000000001c087348 */ /* 0x000fea0003c00000 */
[----:B------:R0:W1:Y:S02]  /*2210*/  SHFL.DOWN P2, R26, R31, R30, R29 ;  /* 0x0800001e1f1a7389 */ /* 0x000064000004001d */
[----:B01----:R-:W-:Y:S01]  /*2220*/  ENDCOLLECTIVE ;  /* 0x000000000000791b */ /* 0x003fe20003800000 */
.L_x_103:
[----:B------:R-:W-:Y:S01]  /*2230*/  HFMA2.MMA R30, -RZ, RZ, 0, 4.76837158203125e-07 ;  /* 0x00000008ff1e7435 */ /* 0x000fe200000001ff */
[----:B------:R-:W-:Y:S01]  /*2240*/  IMAD.MOV.U32 R31, RZ, RZ, R27 ;  /* 0x000000ffff1f7224 */ /* 0x000fe200078e001b */
[----:B------:R-:W-:-:S09]  /*2250*/  MOV R25, R26 ;  /* 0x0000001a00197202 */ /* 0x000fd20000000f00 */
[----:B------:R-:W-:Y:S05]  /*2260*/  WARPSYNC.COLLECTIVE R28, `(.L_x_104) ;  /* 0x000000001c087348 */ /* 0x000fea0003c00000 */
[----:B------:R0:W1:Y:S02]  /*2270*/  SHFL.DOWN P2, R26, R31, R30, R29 ;  /* 0x0800001e1f1a7389 */ /* 0x000064000004001d */
[----:B01----:R-:W-:Y:S01]  /*2280*/  ENDCOLLECTIVE ;  /* 0x000000000000791b */ /* 0x003fe20003800000 */
.L_x_104:
[----:B------:R-:W-:-:S05]  /*2290*/  FADD.FTZ R91, R24, R25 ;  /* 0x00000019185b7221 */ /* 0x000fca0000010000 */
[----:B------:R-:W-:Y:S01]  /*22a0*/  MOV R31, R91 ;  /* 0x0000005b001f7202 */ /* 0x000fe20000000f00 */
[----:B------:R-:W-:-:S07]  /*22b0*/  FADD.FTZ R93, R27, R26 ;  /* 0x0000001a1b5d7221 */ /* 0x000fce0000010000 */
[----:B------:R-:W-:Y:S05]  /*22c0*/  WARPSYNC.COLLECTIVE R28, `(.L_x_105) ;  /* 0x000000001c087348 */ /* 0x000fea0003c00000 */
[----:B------:R0:W1:Y:S02]  /*22d0*/  SHFL.DOWN P2, R26, R31, R30, R29 ;  /* 0x0800001e1f1a7389 */ /* 0x000064000004001d */
[----:B01----:R-:W-:Y:S01]  /*22e0*/  ENDCOLLECTIVE ;  /* 0x000000000000791b */ /* 0x003fe20003800000 */
.L_x_105:
[----:B------:R-:W-:Y:S01]  /*22f0*/  HFMA2.MMA R30, -RZ, RZ, 0, 2.384185791015625e-07 ;  /* 0x00000004ff1e7435 */ /* 0x000fe200000001ff */
[----:B------:R-:W-:Y:S01]  /*2300*/  IMAD.MOV.U32 R31, RZ, RZ, R93 ;  /* 0x000000ffff1f7224 */ /* 0x000fe200078e005d */
[----:B------:R-:W-:-:S09]  /*2310*/  MOV R92, R26 ;  /* 0x0000001a005c7202 */ /* 0x000fd20000000f00 */
[----:B------:R-:W-:Y:S05]  /*2320*/  WARPSYNC.COLLECTIVE R28, `(.L_x_106) ;  /* 0x000000001c087348 */ /* 0x000fea0003c00000 */
[----:B------:R0:W1:Y:S02]  /*2330*/  SHFL.DOWN P2, R26, R31, R30, R29 ;  /* 0x0800001e1f1a7389 */ /* 0x000064000004001d */
[----:B01----:R-:W-:Y:S01]  /*2340*/  ENDCOLLECTIVE ;  /* 0x000000000000791b */ /* 0x003fe20003800000 */
.L_x_106:
[----:B------:R-:W-:-:S05]  /*2350*/  FADD.FTZ R92, R91, R92 ;  /* 0x0000005c5b5c7221 */ /* 0x000fca0000010000 */
[----:B------:R-:W-:Y:S01]  /*2360*/  MOV R31, R92 ;  /* 0x0000005c001f7202 */ /* 0x000fe20000000f00 */
[----:B------:R-:W-:-:S07]  /*2370*/  FADD.FTZ R93, R93, R26 ;  /* 0x0000001a5d5d7221 */ /* 0x000fce0000010000 */
[----:B------:R-:W-:Y:S05]  /*2380*/  WARPSYNC.COLLECTIVE R28, `(.L_x_107) ;  /* 0x000000001c087348 */ /* 0x000fea0003c00000 */
[----:B------:R0:W1:Y:S02]  /*2390*/  SHFL.DOWN P2, R26, R31, R30, R29 ;  /* 0x0800001e1f1a7389 */ /* 0x000064000004001d */
[----:B01----:R-:W-:Y:S01]  /*23a0*/  ENDCOLLECTIVE ;  /* 0x000000000000791b */ /* 0x003fe20003800000 */
.L_x_107:
[----:B------:R-:W-:Y:S01]  /*23b0*/  HFMA2.MMA R30, -RZ, RZ, 0, 1.1920928955078125e-07 ;  /* 0x00000002ff1e7435 */ /* 0x000fe200000001ff */
[----:B------:R-:W-:Y:S01]  /*23c0*/  IMAD.MOV.U32 R31, RZ, RZ, R93 ;  /* 0x000000ffff1f7224 */ /* 0x000fe200078e005d */
[----:B------:R-:W-:-:S09]  /*23d0*/  MOV R25, R26 ;  /* 0x0000001a00197202 */ /* 0x000fd20000000f00 */
[----:B------:R-:W-:Y:S05]  /*23e0*/  WARPSYNC.COLLECTIVE R28, `(.L_x_108) ;  /* 0x000000001c087348 */ /* 0x000fea0003c00000 */
[----:B------:R0:W1:Y:S02]  /*23f0*/  SHFL.DOWN P2, R26, R31, R30, R29 ;  /* 0x0800001e1f1a7389 */ /* 0x000064000004001d */
[----:B01----:R-:W-:Y:S01]  /*2400*/  ENDCOLLECTIVE ;  /* 0x000000000000791b */ /* 0x003fe20003800000 */
.L_x_108:
[----:B------:R-:W-:-:S05]  /*2410*/  FADD.FTZ R25, R92, R25 ;  /* 0x000000195c197221 */ /* 0x000fca0000010000 */
[----:B------:R-:W-:Y:S01]  /*2420*/  MOV R31, R25 ;  /* 0x00000019001f7202 */ /* 0x000fe20000000f00 */
[----:B------:R-:W-:-:S07]  /*2430*/  FADD.FTZ R24, R93, R26 ;  /* 0x0000001a5d187221 */ /* 0x000fce0000010000 */
[----:B------:R-:W-:Y:S05]  /*2440*/  WARPSYNC.COLLECTIVE R28, `(.L_x_109) ;  /* 0x000000001c087348 */ /* 0x000fea0003c00000 */
[----:B------:R0:W1:Y:S02]  /*2450*/  SHFL.DOWN P2, R26, R31, R30, R29 ;  /* 0x0800001e1f1a7389 */ /* 0x000064000004001d */
[----:B01----:R-:W-:Y:S01]  /*2460*/  ENDCOLLECTIVE ;  /* 0x000000000000791b */ /* 0x003fe20003800000 */
.L_x_109:
[----:B------:R-:W-:Y:S01]  /*2470*/  HFMA2.MMA R30, -RZ, RZ, 0, 5.9604644775390625e-08 ;  /* 0x00000001ff1e7435 */ /* 0x000fe200000001ff */
[----:B------:R-:W-:Y:S01]  /*2480*/  IMAD.MOV.U32 R31, RZ, RZ, R24 ;  /* 0x000000ffff1f7224 */ /* 0x000fe200078e0018 */
[----:B------:R-:W-:-:S09]  /*2490*/  MOV R92, R26 ;  /* 0x0000001a005c7202 */ /* 0x000fd20000000f00 */
[----:B------:R-:W-:Y:S05]  /*24a0*/  WARPSYNC.COLLECTIVE R28, `(.L_x_110) ;  /* 0x000000001c087348 */ /* 0x000fea0003c00000 */
[----:B------:R0:W1:Y:S02]  /*24b0*/  SHFL.DOWN P2, R26, R31, R30, R29 ;  /* 0x0800001e1f1a7389 */ /* 0x000064000004001d */
[----:B01----:R-:W-:Y:S01]  /*24c0*/  ENDCOLLECTIVE ;  /* 0x000000000000791b */ /* 0x003fe20003800000 */
.L_x_110:
[----:B------:R-:W-:-:S05]  /*24d0*/  FADD.FTZ R25, R25, R92 ;  /* 0x0000005c19197221 */ /* 0x000fca0000010000 */
[----:B------:R-:W-:Y:S02]  /*24e0*/  MOV R31, R25 ;  /* 0x00000019001f7202 */ /* 0x000fe40000000f00 */
[----:B------:R-:W-:-:S07]  /*24f0*/  MOV R27, R26 ;  /* 0x0000001a001b7202 */ /* 0x000fce0000000f00 */
[----:B------:R-:W-:Y:S05]  /*2500*/  WARPSYNC.COLLECTIVE R28, `(.L_x_111) ;  /* 0x000000001c087348 */ /* 0x000fea0003c00000 */
[----:B------:R0:W1:Y:S02]  /*2510*/  SHFL.DOWN P2, R26, R31, R30, R29 ;  /* 0x0800001e1f1a7389 */ /* 0x000064000004001d */
[----:B01----:R-:W-:Y:S01]  /*2520*/  ENDCOLLECTIVE ;  /* 0x000000000000791b */ /* 0x003fe20003800000 */
.L_x_111:
[----:B------:R-:W-:Y:S05]  /*2530*/  BRA `(.L_x_112) ;  /* 0xffffffe800bc7947 */ /* 0x000fea000383ffff */
.L_x_113:
        /* <DEDUP_REMOVED lines=12> */
.L_x_3270:


//--------------------- .text._ZN10layer_norm31ln_parallel_residual_bwd_kernelINS_13Kernel_traitsI13__nv_bfloat16S2_S2_S2_fjLj1536ELj1ELj1ELj4ELj8ENS_18Kernel_traits_baseILj1536ES2_S2_S2_S2_fjLj128EEEEELb1ELb0ELb0EEEvNS_9BwdParamsE --------------------------
	.section	.text._ZN10layer_norm31ln_parallel_residual_bwd_kernelINS_13Kernel_traitsI13__nv_bfloat16S2_S2_S2_fjLj1536ELj1ELj1ELj4ELj8ENS_18Kernel_traits_baseILj1536ES2_S2_S2_S2_fjLj128EEEEELb1ELb0ELb0EEEvNS_9BwdParamsE,"ax",@progbits
	.align	128
        .global         _ZN10layer_norm31ln_parallel_residual_bwd_kernelINS_13Kernel_traitsI13__nv_bfloat16S2_S2_S2_fjLj1536ELj1ELj1ELj4ELj8ENS_18Kernel_traits_baseILj1536ES2_S2_S2_S2_fjLj128EEEEELb1ELb0ELb0EEEvNS_9BwdParamsE
        .type           _ZN10layer_norm31ln_parallel_residual_bwd_kernelINS_13Kernel_traitsI13__nv_bfloat16S2_S2_S2_fjLj1536ELj1ELj1ELj4ELj8ENS_18Kernel_traits_baseILj1536ES2_S2_S2_S2_fjLj128EEEEELb1ELb0ELb0EEEvNS_9BwdParamsE,@function
        .size           _ZN10layer_norm31ln_parallel_residual_bwd_kernelINS_13Kernel_traitsI13__nv_bfloat16S2_S2_S2_fjLj1536ELj1ELj1ELj4ELj8ENS_18Kernel_traits_baseILj1536ES2_S2_S2_S2_fjLj128EEEEELb1ELb0ELb0EEEvNS_9BwdParamsE,(.L_x_3271 - _ZN10layer_norm31ln_parallel_residual_bwd_kernelINS_13Kernel_traitsI13__nv_bfloat16S2_S2_S2_fjLj1536ELj1ELj1ELj4ELj8ENS_18Kernel_traits_baseILj1536ES2_S2_S2_S2_fjLj128EEEEELb1ELb0ELb0EEEvNS_9BwdParamsE)
        .other          _ZN10layer_norm31ln_parallel_residual_bwd_kernelINS_13Kernel_traitsI13__nv_bfloat16S2_S2_S2_fjLj1536ELj1ELj1ELj4ELj8ENS_18Kernel_traits_baseILj1536ES2_S2_S2_S2_fjLj128EEEEELb1ELb0ELb0EEEvNS_9BwdParamsE,@"STO_CUDA_ENTRY STV_DEFAULT"
_ZN10layer_norm31ln_parallel_residual_bwd_kernelINS_13Kernel_traitsI13__nv_bfloat16S2_S2_S2_fjLj1536ELj1ELj1ELj4ELj8ENS_18Kernel_traits_baseILj1536ES2_S2_S2_S2_fjLj128EEEEELb1ELb0ELb0EEEvNS_9BwdParamsE:
.text._ZN10layer_norm31ln_parallel_residual_bwd_kernelINS_13Kernel_traitsI13__nv_bfloat16S2_S2_S2_fjLj1536ELj1ELj1ELj4ELj8ENS_18Kernel_traits_baseILj1536ES2_S2_S2_S2_fjLj128EEEEELb1ELb0ELb0EEEvNS_9BwdParamsE:
[----:B------:R-:W-:Y:S01]  /*0000*/  LDC R1, c[0x0][0x28] ;  /* 0x00000a00ff017b82 */ /* 0x000fe20000000800 */
[----:B------:R-:W0:Y:S01]  /*0010*/  S2R R89, SR_TID.X ;  /* 0x0000000000597919 */ /* 0x000e220000002100 */
[----:B------:R-:W-:-:S06]  /*0020*/  ULDC UR4, c[0x0][0x218] ;  /* 0x0000860000047ab9 */ /* 0x000fcc0000000800 */
[----:B------:R-:W1:Y:S01]  /*0030*/  S2UR UR6, SR_CTAID.X ;  /* 0x00000000000679c3 */ /* 0x000e620000002500 */
[----:B------:R-:W-:Y:S01]  /*0040*/  IMAD.U32 R90, RZ, RZ, UR4 ;  /* 0x00000004ff5a7e24 */ /* 0x000fe2000f8e00ff */
[----:B------:R-:W-:Y:S01]  /*0050*/  ULDC.64 UR4, c[0x0][0x208] ;  /* 0x0000820000047ab9 */ /* 0x000fe20000000a00 */
[----:B------:R-:W-:Y:S01]  /*0060*/  ULDC UR7, c[0x0][0x214] ;  /* 0x0000850000077ab9 */ /* 0x000fe20000000800 */
        /* <DEDUP_REMOVED lines=21> */
[----:B------:R-:W3:Y:S08]  /*01c0*/  @P3 LDC.64 R14, c[0x0][0x260] ;  /* 0x00009800ff0e3b82 */ /* 0x000ef00000000a00 */
[----:B------:R-:W4:Y:S01]  /*01d0*/  @P3 LDC.64 R18, c[0x0][0x268] ;  /* 0x00009a00ff123b82 */ /* 0x000f220000000a00 */
[----:B0-----:R-:W-:-:S05]  /*01e0*/  @P4 IMAD.WIDE.U32 R2, R31, 0x8, R2 ;  /* 0x000000081f024825 */ /* 0x001fca00078e0002 */
[----:B------:R0:W5:Y:S02]  /*01f0*/  @P4 LDG.E.64 R4, desc[UR4][R2.64] ;  /* 0x0000000402044981 */ /* 0x000164000c1e1b00 */
[----:B------:R-:W1:Y:S01]  /*0200*/  @P2 LDC.64 R26, c[0x0][0x260] ;  /* 0x00009800ff1a2b82 */ /* 0x000e620000000a00 */
[C---:B--2---:R-:W-:Y:S01]  /*0210*/  @P4 IMAD.WIDE.U32 R6, R31.reuse, 0x8, R6 ;  /* 0x000000081f064825 */ /* 0x044fe200078e0006 */
[----:B------:R-:W-:-:S04]  /*0220*/  @P4 LOP3.LUT R31, R31, 0x80, RZ, 0xfc, !PT ;  /* 0x000000801f1f4812 */ /* 0x000fc800078efcff */
[----:B------:R0:W5:Y:S02]  /*0230*/  @P4 LDG.E.64 R8, desc[UR4][R6.64] ;  /* 0x0000000406084981 */ /* 0x000164000c1e1b00 */
[----:B------:R-:W2:Y:S01]  /*0240*/  @P2 LDC.64 R28, c[0x0][0x268] ;  /* 0x00009a00ff1c2b82 */ /* 0x000ea20000000a00 */
[----:B---3--:R-:W-:-:S05]  /*0250*/  @P3 IMAD.WIDE.U32 R22, R31, 0x8, R14 ;  /* 0x000000081f163825 */ /* 0x008fca00078e000e */
[----:B------:R0:W5:Y:S01]  /*0260*/  @P3 LDG.E.64 R10, desc[UR4][R22.64] ;  /* 0x00000004160a3981 */ /* 0x000162000c1e1b00 */
[C---:B----4-:R-:W-:Y:S01]  /*0270*/  @P3 IMAD.WIDE.U32 R24, R31.reuse, 0x8, R18 ;  /* 0x000000081f183825 */ /* 0x050fe200078e0012 */
[----:B------:R-:W-:-:S04]  /*0280*/  @P3 IADD3 R31, R31, 0x80, RZ ;  /* 0x000000801f1f3810 */ /* 0x000fc80007ffe0ff */
[----:B------:R0:W5:Y:S01]  /*0290*/  @P3 LDG.E.64 R12, desc[UR4][R24.64] ;  /* 0x00000004180c3981 */ /* 0x000162000c1e1b00 */
[----:B-1----:R-:W-:-:S05]  /*02a0*/  @P2 IMAD.WIDE.U32 R14, R31, 0x8, R26 ;  /* 0x000000081f0e2825 */ /* 0x002fca00078e001a */
[----:B------:R0:W5:Y:S01]  /*02b0*/  @P2 LDG.E.64 R16, desc[UR4][R14.64] ;  /* 0x000000040e102981 */ /* 0x000162000c1e1b00 */
[----:B--2---:R-:W-:-:S05]  /*02c0*/  @P2 IMAD.WIDE.U32 R18, R31, 0x8, R28 ;  /* 0x000000081f122825 */ /* 0x004fca00078e001c */
[----:B------:R0:W5:Y:S01]  /*02d0*/  @P2 LDG.E.64 R20, desc[UR4][R18.64] ;  /* 0x0000000412142981 */ /* 0x000162000c1e1b00 */
[----:B------:R-:W-:-:S04]  /*02e0*/  LEA.HI R87, R89, UR6, RZ, 0x19 ;  /* 0x0000000659577c11 */ /* 0x000fc8000f8fc8ff */
        /* <DEDUP_REMOVED lines=27> */
[----:B-----5:R-:W-:Y:S01]  /*04a0*/  IMAD.MOV.U32 R86, RZ, RZ, R4 ;  /* 0x000000ffff567224 */ /* 0x020fe200078e0004 */
[----:B------:R-:W-:Y:S01]  /*04b0*/  SHF.R.U64 R85, R4, 0x10, R5 ;  /* 0x0000001004557819 */ /* 0x000fe20000001205 */
[----:B------:R-:W-:Y:S01]  /*04c0*/  IMAD.MOV.U32 R18, RZ, RZ, R12 ;  /* 0x000000ffff127224 */ /* 0x000fe200078e000c */
[----:B------:R-:W-:Y:S01]  /*04d0*/  MOV R26, R8 ;  /* 0x00000008001a7202 */ /* 0x000fe20000000f00 */
[----:B------:R-:W-:Y:S01]  /*04e0*/  IMAD.MOV.U32 R2, RZ, RZ, R13 ;  /* 0x000000ffff027224 */ /* 0x000fe200078e000d */
[----:B------:R-:W-:Y:S01]  /*04f0*/  SHF.R.U64 R25, R8, 0x10, R9 ;  /* 0x0000001008197819 */ /* 0x000fe20000001209 */
[----:B------:R-:W-:Y:S01]  /*0500*/  UISETP.NE.AND UP0, UPT, UR6, URZ, UPT ;  /* 0x0000003f0600728c */ /* 0x000fe2000bf05270 */
[----:B------:R-:W-:Y:S01]  /*0510*/  SHF.R.U64 R4, R10, 0x10, R11 ;  /* 0x000000100a047819 */ /* 0x000fe2000000120b */
[----:B------:R-:W-:Y:S01]  /*0520*/  IMAD.MOV.U32 R24, RZ, RZ, R9 ;  /* 0x000000ffff187224 */ /* 0x000fe200078e0009 */
[----:B------:R-:W-:Y:S01]  /*0530*/  MOV R0, R11 ;  /* 0x0000000b00007202 */ /* 0x000fe20000000f00 */
[----:B------:R-:W-:Y:S01]  /*0540*/  IMAD.MOV.U32 R22, RZ, RZ, R10 ;  /* 0x000000ffff167224 */ /* 0x000fe200078e000a */
[----:B------:R-:W-:Y:S01]  /*0550*/  SHF.R.U32.HI R19, RZ, 0x10, R11 ;  /* 0x00000010ff137819 */ /* 0x000fe2000001160b */
[----:B------:R-:W-:Y:S01]  /*0560*/  IMAD.MOV.U32 R84, RZ, RZ, R5 ;  /* 0x000000ffff547224 */ /* 0x000fe200078e0005 */
[----:B------:R-:W-:Y:S01]  /*0570*/  SHF.R.U64 R3, R12, 0x10, R13 ;  /* 0x000000100c037819 */ /* 0x000fe2000000120d */
[----:B------:R-:W-:Y:S01]  /*0580*/  IMAD.MOV.U32 R12, RZ, RZ, R17 ;  /* 0x000000ffff0c7224 */ /* 0x000fe200078e0011 */
[----:B------:R-:W-:Y:S01]  /*0590*/  SHF.R.U32.HI R15, RZ, 0x10, R13 ;  /* 0x00000010ff0f7819 */ /* 0x000fe2000001160d */
[----:B------:R-:W-:Y:S01]  /*05a0*/  IMAD.MOV.U32 R10, RZ, RZ, R20 ;  /* 0x000000ffff0a7224 */ /* 0x000fe200078e0014 */
[----:B------:R-:W-:Y:S01]  /*05b0*/  SHF.R.U32.HI R23, RZ, 0x10, R9 ;  /* 0x00000010ff177819 */ /* 0x000fe20000011609 */
[----:B------:R-:W-:Y:S01]  /*05c0*/  IMAD.MOV.U32 R73, RZ, RZ, RZ ;  /* 0x000000ffff497224 */ /* 0x000fe200078e00ff */
[----:B------:R-:W-:Y:S01]  /*05d0*/  MOV R14, R16 ;  /* 0x00000010000e7202 */ /* 0x000fe20000000f00 */
[----:B------:R-:W-:Y:S01]  /*05e0*/  IMAD.U32 R85, R85, 0x10000, RZ ;  /* 0x0001000055557824 */ /* 0x000fe200078e00ff */
[--C-:B------:R-:W-:Y:S01]  /*05f0*/  SHF.R.U64 R13, R16, 0x10, R17.reuse ;  /* 0x00000010100d7819 */ /* 0x100fe20000001211 */
[----:B------:R-:W-:Y:S01]  /*0600*/  IMAD.U32 R84, R84, 0x10000, RZ ;  /* 0x0001000054547824 */ /* 0x000fe200078e00ff */
[----:B------:R-:W-:Y:S01]  /*0610*/  SHF.R.U32.HI R11, RZ, 0x10, R17 ;  /* 0x00000010ff0b7819 */ /* 0x000fe20000011611 */
[----:B------:R-:W-:Y:S01]  /*0620*/  IMAD.U32 R26, R26, 0x10000, RZ ;  /* 0x000100001a1a7824 */ /* 0x000fe200078e00ff */
[----:B------:R-:W-:Y:S01]  /*0630*/  MOV R8, R21 ;  /* 0x0000001500087202 */ /* 0x000fe20000000f00 */
[----:B------:R-:W-:Y:S01]  /*0640*/  IMAD.U32 R25, R25, 0x10000, RZ ;  /* 0x0001000019197824 */ /* 0x000fe200078e00ff */
[----:B------:R-:W-:Y:S01]  /*0650*/  SHF.R.U32.HI R7, RZ, 0x10, R21 ;  /* 0x00000010ff077819 */ /* 0x000fe20000011615 */
[----:B------:R-:W-:Y:S01]  /*0660*/  IMAD.U32 R23, R23, 0x10000, RZ ;  /* 0x0001000017177824 */ /* 0x000fe200078e00ff */
[----:B------:R-:W-:Y:S01]  /*0670*/  SHF.R.U32.HI R27, RZ, 0x10, R5 ;  /* 0x00000010ff1b7819 */ /* 0x000fe20000011605 */
[----:B------:R-:W-:Y:S01]  /*0680*/  IMAD.MOV.U32 R5, RZ, RZ, 0x1 ;  /* 0x00000001ff057424 */ /* 0x000fe200078e00ff */
[----:B------:R-:W-:Y:S01]  /*0690*/  SHF.R.U64 R9, R20, 0x10, R21 ;  /* 0x0000001014097819 */ /* 0x000fe20000001215 */
[----:B------:R-:W-:Y:S01]  /*06a0*/  IMAD.U32 R22, R22, 0x10000, RZ ;  /* 0x0001000016167824 */ /* 0x000fe200078e00ff */
        /* <DEDUP_REMOVED lines=14> */
[----:B------:R-:W-:Y:S01]  /*0790*/  PLOP3.LUT P1, PT, PT, PT, UP0, 0x80, 0x0 ;  /* 0x000000000000781c */ /* 0x000fe20003f2f008 */
[----:B------:R-:W-:Y:S01]  /*07a0*/  IMAD.U32 R10, R10, 0x10000, RZ ;  /* 0x000100000a0a7824 */ /* 0x000fe200078e00ff */
[----:B------:R-:W-:Y:S01]  /*07b0*/  SHF.L.U32 R9, R9, 0x10, RZ ;  /* 0x0000001009097819 */ /* 0x000fe200000006ff */
[----:B------:R-:W-:-:S02]  /*07c0*/  IMAD.U32 R8, R8, 0x10000, RZ ;  /* 0x0001000008087824 */ /* 0x000fc400078e00ff */
[----:B------:R-:W-:-:S08]  /*07d0*/  IMAD.U32 R7, R7, 0x10000, RZ ;  /* 0x0001000007077824 */ /* 0x000fd000078e00ff */
.L_x_133:
[----:B012---:R-:W0:Y:S02]  /*07e0*/  LDC.64 R76, c[0x0][0x250] ;  /* 0x00009400ff4c7b82 */ /* 0x007e240000000a00 */
[----:B0-----:R-:W-:-:S06]  /*07f0*/  IMAD.WIDE R78, R87, 0x4, R76 ;  /* 0x00000004574e7825 */ /* 0x001fcc00078e024c */
[----:B------:R-:W0:Y:S01]  /*0800*/  LDC.64 R76, c[0x0][0x258] ;  /* 0x00009600ff4c7b82 */ /* 0x000e220000000a00 */
[----:B------:R-:W2:Y:S01]  /*0810*/  LDG.E R78, desc[UR4][R78.64] ;  /* 0x000000044e4e7981 */ /* 0x000ea2000c1e1900 */
[----:B0-----:R-:W-:-:S05]  /*0820*/  IMAD.WIDE R76, R87, 0x4, R76 ;  /* 0x00000004574c7825 */ /* 0x001fca00078e024c */
[----:B-----5:R0:W5:Y:S01]  /*0830*/  LDG.E R6, desc[UR4][R76.64] ;  /* 0x000000044c067981 */ /* 0x020162000c1e1900 */
[----:B------:R-:W-:Y:S01]  /*0840*/  MOV R90, UR23 ;  /* 0x00000017005a7c02 */ /* 0x000fe20008000f00 */
[----:B------:R-:W-:Y:S01]  /*0850*/  BSSY B0, `(.L_x_115) ;  /* 0x0000065000007945 */ /* 0x000fe20003800000 */
[----:B------:R-:W-:Y:S02]  /*0860*/  LOP3.LUT P0, RZ, R5, 0xff, RZ, 0xc0, !PT ;  /* 0x000000ff05ff7812 */ /* 0x000fe4000780c0ff */
[----:B------:R-:W-:Y:S01]  /*0870*/  CS2R R134, SRZ ;  /* 0x0000000000867805 */ /* 0x000fe2000001ff00 */
[C---:B------:R-:W-:Y:S02]  /*0880*/  IMAD R80, R87.reuse, R90, RZ ;  /* 0x0000005a57507224 */ /* 0x040fe400078e02ff */
[----:B------:R-:W-:-:S03]  /*0890*/  VIADD R87, R87, UR8 ;  /* 0x0000000857577c36 */ /* 0x000fc60008000000 */
        /* <DEDUP_REMOVED lines=17> */
[----:B------:R-:W0:Y:S01]  /*09b0*/  @P1 LDC.64 R76, c[0x0][0x248] ;  /* 0x00009200ff4c1b82 */ /* 0x000e220000000a00 */
[C---:B------:R-:W-:Y:S02]  /*09c0*/  SHF.L.U32 R3, R5.reuse, 0x2, RZ ;  /* 0x0000000205037819 */ /* 0x040fe400000006ff */
[----:B------:R-:W-:Y:S02]  /*09d0*/  SHF.L.U64.HI R102, R5, 0x2, RZ ;  /* 0x0000000205667819 */ /* 0x000fe400000102ff */
[----:B------:R-:W-:Y:S02]  /*09e0*/  IADD3 R100, P6, R3, UR14, RZ ;  /* 0x0000000e03647c10 */ /* 0x000fe4000ffde0ff */
[----:B------:R-:W-:Y:S02]  /*09f0*/  ISETP.NE.U32.AND P5, PT, RZ, UR10, PT ;  /* 0x0000000aff007c0c */ /* 0x000fe4000bfa5070 */
[----:B------:R-:W-:Y:S02]  /*0a00*/  IADD3.X R101, R102, UR15, RZ, P6, !PT ;  /* 0x0000000f66657c10 */ /* 0x000fe4000b7fe4ff */
[----:B------:R-:W-:-:S03]  /*0a10*/  ISETP.NE.AND.EX P5, PT, RZ, UR11, PT, P5 ;  /* 0x0000000bff007c0c */ /* 0x000fc6000bfa5350 */
[----:B------:R-:W5:Y:S01]  /*0a20*/  LDG.E R99, desc[UR4][R100.64] ;  /* 0x0000000464637981 */ /* 0x000f62000c1e1900 */
[----:B0-----:R-:W-:-:S05]  /*0a30*/  @P1 IADD3 R76, P6, R3, R76, RZ ;  /* 0x0000004c034c1210 */ /* 0x001fca0007fde0ff */
[----:B------:R-:W-:-:S05]  /*0a40*/  @P1 IMAD.X R77, R102, 0x1, R77, P6 ;  /* 0x00000001664d1824 */ /* 0x000fca00030e064d */
[----:B------:R0:W5:Y:S01]  /*0a50*/  @P1 LDG.E R4, desc[UR4][R76.64] ;  /* 0x000000044c041981 */ /* 0x000162000c1e1900 */
[----:B------:R-:W-:-:S04]  /*0a60*/  @P5 LEA R102, P6, R5, UR10, 0x3 ;  /* 0x0000000a05665c11 */ /* 0x000fc8000f8c18ff */
[----:B------:R-:W-:-:S05]  /*0a70*/  @P5 LEA.HI.X R103, R5, UR11, RZ, 0x3, P6 ;  /* 0x0000000b05675c11 */ /* 0x000fca000b0f1cff */
[----:B------:R1:W5:Y:S01]  /*0a80*/  @P5 LDG.E.64 R112, desc[UR4][R102.64] ;  /* 0x0000000466705981 */ /* 0x000362000c1e1b00 */
[----:B--2---:R-:W-:Y:S01]  /*0a90*/  IMAD.MOV.U32 R105, RZ, RZ, R78 ;  /* 0x000000ffff697224 */ /* 0x004fe200078e004e */
[----:B0-----:R-:W-:-:S05]  /*0aa0*/  SHF.R.U64 R76, R78, 0x10, R79 ;  /* 0x000000104e4c7819 */ /* 0x001fca000000124f */
[----:B------:R-:W-:Y:S02]  /*0ab0*/  IMAD.U32 R76, R76, 0x10000, RZ ;  /* 0x000100004c4c7824 */ /* 0x000fe400078e00ff */
[----:B---3--:R-:W-:Y:S01]  /*0ac0*/  IMAD.MOV.U32 R3, RZ, RZ, R82 ;  /* 0x000000ffff037224 */ /* 0x008fe200078e0052 */
[--C-:B------:R-:W-:Y:S02]  /*0ad0*/  SHF.R.U64 R134, R82, 0x10, R83.reuse ;  /* 0x0000001052867819 */ /* 0x100fe40000001253 */
[----:B------:R-:W-:Y:S02]  /*0ae0*/  MOV R104, R83 ;  /* 0x0000005300687202 */ /* 0x000fe40000000f00 */
[----:B------:R-:W-:Y:S01]  /*0af0*/  SHF.R.U32.HI R119, RZ, 0x10, R83 ;  /* 0x00000010ff777819 */ /* 0x000fe20000011653 */
[----:B----4-:R-:W-:Y:S01]  /*0b00*/  IMAD.MOV.U32 R82, RZ, RZ, R80 ;  /* 0x000000ffff527224 */ /* 0x010fe200078e0050 */
[--C-:B------:R-:W-:Y:S01]  /*0b10*/  SHF.R.U64 R118, R80, 0x10, R81.reuse ;  /* 0x0000001050767819 */ /* 0x100fe20000001251 */
[----:B------:R-:W-:Y:S01]  /*0b20*/  IMAD.U32 R80, R105, 0x10000, RZ ;  /* 0x0001000069507824 */ /* 0x000fe200078e00ff */
[----:B------:R-:W-:Y:S01]  /*0b30*/  MOV R83, R81 ;  /* 0x0000005100537202 */ /* 0x000fe20000000f00 */
[----:B------:R-:W-:Y:S01]  /*0b40*/  IMAD.U32 R77, R3, 0x10000, RZ ;  /* 0x00010000034d7824 */ /* 0x000fe200078e00ff */
[----:B------:R-:W-:Y:S01]  /*0b50*/  SHF.R.U32.HI R106, RZ, 0x10, R81 ;  /* 0x00000010ff6a7819 */ /* 0x000fe20000011651 */
[----:B------:R-:W-:Y:S01]  /*0b60*/  FADD.FTZ R3, -R133, R80 ;  /* 0x0000005085037221 */ /* 0x000fe20000010100 */
[----:B------:R-:W-:Y:S01]  /*0b70*/  SHF.L.U32 R81, R82, 0x10, RZ ;  /* 0x0000001052517819 */ /* 0x000fe200000006ff */
[--C-:B------:R-:W-:Y:S01]  /*0b80*/  IMAD.MOV.U32 R82, RZ, RZ, R79.reuse ;  /* 0x000000ffff527224 */ /* 0x100fe200078e004f */
[----:B------:R-:W-:Y:S01]  /*0b90*/  SHF.R.U32.HI R105, RZ, 0x10, R79 ;  /* 0x00000010ff697819 */ /* 0x000fe2000001164f */
[----:B-----5:R-:W-:-:S02]  /*0ba0*/  FMUL.FTZ R3, R6, R3 ;  /* 0x0000000306037220 */ /* 0x020fc40000410000 */
[----:B------:R-:W-:Y:S01]  /*0bb0*/  FMUL.FTZ R79, R26, R81 ;  /* 0x000000511a4f7220 */ /* 0x000fe20000410000 */
[----:B------:R-:W-:Y:S01]  /*0bc0*/  FADD.FTZ R60, R60, R77 ;  /* 0x0000004d3c3c7221 */ /* 0x000fe20000010000 */
[-C--:B------:R-:W-:Y:S01]  /*0bd0*/  FFMA.FTZ R72, R3, R77.reuse, R72 ;  /* 0x0000004d03487223 */ /* 0x080fe20000010048 */
[----:B------:R-:W-:Y:S01]  /*0be0*/  SHF.L.U32 R78, R118, 0x10, RZ ;  /* 0x00000010764e7819 */ /* 0x000fe200000006ff */
[----:B------:R-:W-:Y:S01]  /*0bf0*/  FFMA.FTZ R100, R86, R77, R79 ;  /* 0x0000004d56647223 */ /* 0x000fe2000001004f */
[----:B------:R-:W-:Y:S01]  /*0c00*/  FADD.FTZ R77, -R133, R76 ;  /* 0x0000004c854d7221 */ /* 0x000fe20000010100 */
[----:B------:R-:W-:Y:S01]  /*0c10*/  IMAD.U32 R82, R82, 0x10000, RZ ;  /* 0x0001000052527824 */ /* 0x000fe200078e00ff */
[----:B------:R-:W-:Y:S01]  /*0c20*/  SHF.L.U32 R83, R83, 0x10, RZ ;  /* 0x0000001053537819 */ /* 0x000fe200000006ff */
[----:B------:R-:W-:Y:S02]  /*0c30*/  IMAD.U32 R76, R134, 0x10000, RZ ;  /* 0x00010000864c7824 */ /* 0x000fe400078e00ff */
[----:B------:R-:W-:Y:S01]  /*0c40*/  FMUL.FTZ R80, R25, R78 ;  /* 0x0000004e19507220 */ /* 0x000fe20000410000 */
[----:B-1----:R-:W-:Y:S01]  /*0c50*/  FMUL.FTZ R102, R6, R77 ;  /* 0x0000004d06667220 */ /* 0x002fe20000410000 */
[----:B------:R-:W-:Y:S01]  /*0c60*/  FADD.FTZ R103, -R133, R82 ;  /* 0x0000005285677221 */ /* 0x000fe20000010100 */
[----:B------:R-:W-:Y:S01]  /*0c70*/  FADD.FTZ R61, R61, R76 ;  /* 0x0000004c3d3d7221 */ /* 0x000fe20000010000 */
[-C--:B------:R-:W-:Y:S01]  /*0c80*/  FFMA.FTZ R101, R85, R76.reuse, R80 ;  /* 0x0000004c55657223 */ /* 0x080fe20000010050 */
[----:B------:R-:W-:Y:S01]  /*0c90*/  FFMA.FTZ R73, R102, R76, R73 ;  /* 0x0000004c66497223 */ /* 0x000fe20000010049 */
[----:B------:R-:W-:-:S02]  /*0ca0*/  IMAD.U32 R77, R104, 0x10000, RZ ;  /* 0x00010000684d7824 */ /* 0x000fc400078e00ff */
[----:B------:R-:W-:Y:S01]  /*0cb0*/  FMUL.FTZ R79, R24, R83 ;  /* 0x00000053184f7220 */ /* 0x000fe20000410000 */
[----:B------:R-:W-:Y:S01]  /*0cc0*/  SHF.L.U32 R76, R105, 0x10, RZ ;  /* 0x00000010694c7819 */ /* 0x000fe200000006ff */
[----:B------:R-:W-:Y:S02]  /*0cd0*/  FMUL.FTZ R103, R6, R103 ;  /* 0x0000006706677220 */ /* 0x000fe40000410000 */
[-C--:B------:R-:W-:Y:S01]  /*0ce0*/  FFMA.FTZ R104, R84, R77.reuse, R79 ;  /* 0x0000004d54687223 */ /* 0x080fe2000001004f */
[----:B------:R-:W-:Y:S01]  /*0cf0*/  FADD.FTZ R62, R62, R77 ;  /* 0x0000004d3e3e7221 */ /* 0x000fe20000010000 */
[----:B------:R-:W-:Y:S01]  /*0d00*/  FADD.FTZ R79, -R133, R76 ;  /* 0x0000004c854f7221 */ /* 0x000fe20000010100 */
[----:B------:R-:W-:Y:S01]  /*0d10*/  FFMA.FTZ R74, R103, R77, R74 ;  /* 0x0000004d674a7223 */ /* 0x000fe2000001004a */
[----:B------:R-:W-:Y:S02]  /*0d20*/  IMAD.U32 R80, R106, 0x10000, RZ ;  /* 0x000100006a507824 */ /* 0x000fe400078e00ff */
[----:B------:R-:W-:Y:S01]  /*0d30*/  FADD.FTZ R76, RZ, R100 ;  /* 0x00000064ff4c7221 */ /* 0x000fe20000010000 */
[----:B------:R-:W-:Y:S01]  /*0d40*/  FFMA.FTZ R77, R3, R100, RZ ;  /* 0x00000064034d7223 */ /* 0x000fe200000100ff */
[----:B------:R-:W-:Y:S01]  /*0d50*/  FADD.FTZ R37, R37, R78 ;  /* 0x0000004e25257221 */ /* 0x000fe20000010000 */
[----:B------:R-:W-:Y:S01]  /*0d60*/  FFMA.FTZ R49, R102, R78, R49 ;  /* 0x0000004e66317223 */ /* 0x000fe20000010031 */
[----:B------:R-:W-:Y:S01]  /*0d70*/  FMUL.FTZ R106, R6, R79 ;  /* 0x0000004f066a7220 */ /* 0x000fe20000410000 */
[----:B------:R-:W-:-:S02]  /*0d80*/  IMAD.U32 R78, R119, 0x10000, RZ ;  /* 0x00010000774e7824 */ /* 0x000fc400078e00ff */
[----:B------:R-:W-:Y:S01]  /*0d90*/  FMUL.FTZ R82, R23, R80 ;  /* 0x0000005017527220 */ /* 0x000fe20000410000 */
[----:B------:R-:W-:Y:S01]  /*0da0*/  FADD.FTZ R79, R76, R101 ;  /* 0x000000654c4f7221 */ /* 0x000fe20000010000 */
[----:B------:R-:W-:Y:S01]  /*0db0*/  FFMA.FTZ R76, R102, R101, R77 ;  /* 0x00000065664c7223 */ /* 0x000fe2000001004d */
[----:B------:R-:W-:Y:S01]  /*0dc0*/  FADD.FTZ R63, R63, R78 ;  /* 0x0000004e3f3f7221 */ /* 0x000fe20000010000 */
[-C--:B------:R-:W-:Y:S01]  /*0dd0*/  FFMA.FTZ R105, R27, R78.reuse, R82 ;  /* 0x0000004e1b697223 */ /* 0x080fe20000010052 */
[----:B------:R-:W-:Y:S01]  /*0de0*/  FFMA.FTZ R75, R106, R78, R75 ;  /* 0x0000004e6a4b7223 */ /* 0x000fe2000001004b */
[----:B------:R-:W-:Y:S01]  /*0df0*/  FADD.FTZ R78, R79, R104 ;  /* 0x000000684f4e7221 */ /* 0x000fe20000010000 */
[----:B------:R-:W-:Y:S01]  /*0e00*/  FFMA.FTZ R76, R103, R104, R76 ;  /* 0x00000068674c7223 */ /* 0x000fe2000001004c */
[----:B------:R-:W-:Y:S01]  /*0e10*/  FADD.FTZ R36, R36, R81 ;  /* 0x0000005124247221 */ /* 0x000fe20000010000 */
[----:B------:R-:W-:Y:S01]  /*0e20*/  FFMA.FTZ R48, R3, R81, R48 ;  /* 0x0000005103307223 */ /* 0x000fe20000010030 */
[----:B------:R-:W-:Y:S01]  /*0e30*/  FADD.FTZ R38, R38, R83 ;  /* 0x0000005326267221 */ /* 0x000fe20000010000 */
[----:B------:R-:W-:Y:S01]  /*0e40*/  FFMA.FTZ R50, R103, R83, R50 ;  /* 0x0000005367327223 */ /* 0x000fe20000010032 */
[----:B------:R-:W-:Y:S01]  /*0e50*/  FADD.FTZ R39, R39, R80 ;  /* 0x0000005027277221 */ /* 0x000fe20000010000 */
[----:B------:R-:W-:Y:S01]  /*0e60*/  FFMA.FTZ R51, R106, R80, R51 ;  /* 0x000000506a337223 */ /* 0x000fe20000010033 */
[----:B------:R-:W-:-:S02]  /*0e70*/  VIADD R119, R5, 0x80 ;  /* 0x0000008005777836 */ /* 0x000fc40000000000 */
[----:B------:R-:W-:Y:S01]  /*0e80*/  FADD.FTZ R135, R78, R105 ;  /* 0x000000694e877221 */ /* 0x000fe20000010000 */
[----:B------:R-:W-:-:S07]  /*0e90*/  FFMA.FTZ R134, R106, R105, R76 ;  /* 0x000000696a867223 */ /* 0x000fce000001004c */
.L_x_116:
[----:B------:R-:W-:Y:S05]  /*0ea0*/  BSYNC B0 ;  /* 0x0000000000007941 */ /* 0x000fea0003800000 */
.L_x_115:
        /* <DEDUP_REMOVED lines=19> */
[----:B------:R-:W-:-:S02]  /*0fe0*/  ISETP.NE.AND.EX P5, PT, RZ, UR11, PT, P5 ;  /* 0x0000000bff007c0c */ /* 0x000fc4000bfa5350 */
[----:B0-----:R-:W-:Y:S02]  /*0ff0*/  @P1 IADD3 R76, P6, R107, R76, RZ ;  /* 0x0000004c6b4c1210 */ /* 0x001fe40007fde0ff */
[----:B------:R-:W5:Y:S03]  /*1000*/  LDG.E R107, desc[UR4][R114.64] ;  /* 0x00000004726b7981 */ /* 0x000f66000c1e1900 */
[----:B------:R-:W-:-:S06]  /*1010*/  @P1 IMAD.X R77, R116, 0x1, R77, P6 ;  /* 0x00000001744d1824 */ /* 0x000fcc00030e064d */
[C---:B------:R-:W-:Y:S01]  /*1020*/  @P5 LEA R116, P6, R119.reuse, UR10, 0x3 ;  /* 0x0000000a77745c11 */ /* 0x040fe2000f8c18ff */
[----:B------:R0:W5:Y:S03]  /*1030*/  @P1 LDG.E R2, desc[UR4][R76.64] ;  /* 0x000000044c021981 */ /* 0x000166000c1e1900 */
[----:B------:R-:W-:-:S05]  /*1040*/  @P5 LEA.HI.X R117, R119, UR11, RZ, 0x3, P6 ;  /* 0x0000000b77755c11 */ /* 0x000fca000b0f1cff */
[----:B------:R1:W5:Y:S01]  /*1050*/  @P5 LDG.E.64 R110, desc[UR4][R116.64] ;  /* 0x00000004746e5981 */ /* 0x000362000c1e1b00 */
[----:B------:R-:W-:Y:S02]  /*1060*/  VIADD R119, R119, 0x80 ;  /* 0x0000008077777836 */ /* 0x000fe40000000000 */
        /* <DEDUP_REMOVED lines=8> */
[----:B------:R-:W-:Y:S01]  /*10f0*/  SHF.R.U64 R123, R80, 0x10, R81 ;  /* 0x00000010507b7819 */ /* 0x000fe20000001251 */
[----:B------:R-:W-:Y:S01]  /*1100*/  IMAD.U32 R80, R121, 0x10000, RZ ;  /* 0x0001000079507824 */ /* 0x000fe200078e00ff */
[----:B------:R-:W-:-:S02]  /*1110*/  MOV R83, R81 ;  /* 0x0000005100537202 */ /* 0x000fc40000000f00 */
[----:B------:R-:W-:Y:S01]  /*1120*/  SHF.R.U32.HI R122, RZ, 0x10, R81 ;  /* 0x00000010ff7a7819 */ /* 0x000fe20000011651 */
[----:B------:R-:W-:Y:S01]  /*1130*/  FADD.FTZ R115, -R133, R80 ;  /* 0x0000005085737221 */ /* 0x000fe20000010100 */
[----:B------:R-:W-:Y:S01]  /*1140*/  SHF.L.U32 R81, R82, 0x10, RZ ;  /* 0x0000001052517819 */ /* 0x000fe200000006ff */
[----:B------:R-:W-:Y:S01]  /*1150*/  IMAD.U32 R77, R118, 0x10000, RZ ;  /* 0x00010000764d7824 */ /* 0x000fe200078e00ff */
[--C-:B------:R-:W-:Y:S01]  /*1160*/  SHF.R.U32.HI R118, RZ, 0x10, R79.reuse ;  /* 0x00000010ff767819 */ /* 0x100fe2000001164f */
[----:B------:R-:W-:Y:S02]  /*1170*/  IMAD.MOV.U32 R82, RZ, RZ, R79 ;  /* 0x000000ffff527224 */ /* 0x000fe400078e004f */
[----:B-----5:R-:W-:Y:S01]  /*1180*/  FMUL.FTZ R115, R6, R115 ;  /* 0x0000007306737220 */ /* 0x020fe20000410000 */
[----:B------:R-:W-:Y:S01]  /*1190*/  FMUL.FTZ R79, R18, R81 ;  /* 0x00000051124f7220 */ /* 0x000fe20000410000 */
[----:B------:R-:W-:Y:S01]  /*11a0*/  FADD.FTZ R56, R56, R77 ;  /* 0x0000004d38387221 */ /* 0x000fe20000010000 */
[----:B------:R-:W-:Y:S01]  /*11b0*/  SHF.L.U32 R78, R123, 0x10, RZ ;  /* 0x000000107b4e7819 */ /* 0x000fe200000006ff */
[-C--:B------:R-:W-:Y:S01]  /*11c0*/  FFMA.FTZ R68, R115, R77.reuse, R68 ;  /* 0x0000004d73447223 */ /* 0x080fe20000010044 */
[----:B------:R-:W-:Y:S01]  /*11d0*/  FFMA.FTZ R114, R22, R77, R79 ;  /* 0x0000004d16727223 */ /* 0x000fe2000001004f */
[----:B------:R-:W-:Y:S01]  /*11e0*/  FADD.FTZ R77, -R133, R76 ;  /* 0x0000004c854d7221 */ /* 0x000fe20000010100 */
[----:B------:R-:W-:-:S02]  /*11f0*/  IMAD.U32 R82, R82, 0x10000, RZ ;  /* 0x0001000052527824 */ /* 0x000fc400078e00ff */
[----:B------:R-:W-:Y:S01]  /*1200*/  FMUL.FTZ R80, R17, R78 ;  /* 0x0000004e11507220 */ /* 0x000fe20000410000 */
[----:B------:R-:W-:Y:S02]  /*1210*/  IMAD.U32 R76, R137, 0x10000, RZ ;  /* 0x00010000894c7824 */ /* 0x000fe400078e00ff */
[----:B-1----:R-:W-:Y:S01]  /*1220*/  FMUL.FTZ R116, R6, R77 ;  /* 0x0000004d06747220 */ /* 0x002fe20000410000 */
[----:B------:R-:W-:Y:S01]  /*1230*/  SHF.L.U32 R83, R83, 0x10, RZ ;  /* 0x0000001053537819 */ /* 0x000fe200000006ff */
[----:B------:R-:W-:Y:S01]  /*1240*/  FADD.FTZ R121, -R133, R82 ;  /* 0x0000005285797221 */ /* 0x000fe20000010100 */
[----:B------:R-:W-:Y:S01]  /*1250*/  FADD.FTZ R57, R57, R76 ;  /* 0x0000004c39397221 */ /* 0x000fe20000010000 */
[-C--:B------:R-:W-:Y:S01]  /*1260*/  FFMA.FTZ R117, R21, R76.reuse, R80 ;  /* 0x0000004c15757223 */ /* 0x080fe20000010050 */
[----:B------:R-:W-:Y:S01]  /*1270*/  FFMA.FTZ R69, R116, R76, R69 ;  /* 0x0000004c74457223 */ /* 0x000fe20000010045 */
[----:B------:R-:W-:Y:S02]  /*1280*/  IMAD.U32 R77, R120, 0x10000, RZ ;  /* 0x00010000784d7824 */ /* 0x000fe400078e00ff */
[----:B------:R-:W-:Y:S01]  /*1290*/  FMUL.FTZ R79, R16, R83 ;  /* 0x00000053104f7220 */ /* 0x000fe20000410000 */
[----:B------:R-:W-:Y:S01]  /*12a0*/  SHF.L.U32 R76, R118, 0x10, RZ ;  /* 0x00000010764c7819 */ /* 0x000fe200000006ff */
[----:B------:R-:W-:-:S02]  /*12b0*/  FMUL.FTZ R121, R6, R121 ;  /* 0x0000007906797220 */ /* 0x000fc40000410000 */
[-C--:B------:R-:W-:Y:S01]  /*12c0*/  FFMA.FTZ R120, R20, R77.reuse, R79 ;  /* 0x0000004d14787223 */ /* 0x080fe2000001004f */
[----:B------:R-:W-:Y:S01]  /*12d0*/  FADD.FTZ R58, R58, R77 ;  /* 0x0000004d3a3a7221 */ /* 0x000fe20000010000 */
[----:B------:R-:W-:Y:S01]  /*12e0*/  FADD.FTZ R79, -R133, R76 ;  /* 0x0000004c854f7221 */ /* 0x000fe20000010100 */
[----:B------:R-:W-:Y:S01]  /*12f0*/  FFMA.FTZ R70, R121, R77, R70 ;  /* 0x0000004d79467223 */ /* 0x000fe20000010046 */
[----:B------:R-:W-:Y:S02]  /*1300*/  IMAD.U32 R80, R122, 0x10000, RZ ;  /* 0x000100007a507824 */ /* 0x000fe400078e00ff */
[----:B------:R-:W-:Y:S01]  /*1310*/  FADD.FTZ R76, R135, R114 ;  /* 0x00000072874c7221 */ /* 0x000fe20000010000 */
[----:B------:R-:W-:Y:S01]  /*1320*/  FFMA.FTZ R77, R115, R114, R134 ;  /* 0x00000072734d7223 */ /* 0x000fe20000010086 */
        /* <DEDUP_REMOVED lines=19> */
[----:B------:R-:W-:-:S07]  /*1460*/  FFMA.FTZ R134, R122, R123, R76 ;  /* 0x0000007b7a867223 */ /* 0x000fce000001004c */
.L_x_118:
[----:B------:R-:W-:Y:S05]  /*1470*/  BSYNC B0 ;  /* 0x0000000000007941 */ /* 0x000fea0003800000 */
.L_x_117:
        /* <DEDUP_REMOVED lines=12> */
[----:B------:R-:W-:Y:S02]  /*1540*/  ISETP.NE.AND.EX P1, PT, RZ, UR17, PT, P1 ;  /* 0x00000011ff007c0c */ /* 0x000fe4000bf25310 */
[----:B------:R-:W-:-:S04]  /*1550*/  ISETP.NE.U32.AND P5, PT, RZ, UR10, PT ;  /* 0x0000000aff007c0c */ /* 0x000fc8000bfa5070 */
[----:B------:R-:W-:-:S07]  /*1560*/  ISETP.NE.AND.EX P5, PT, RZ, UR11, PT, P5 ;  /* 0x0000000bff007c0c */ /* 0x000fce000bfa5350 */
[----:B------:R-:W0:Y:S01]  /*1570*/  @P1 LDC.64 R76, c[0x0][0x248] ;  /* 0x00009200ff4c1b82 */ /* 0x000e220000000a00 */
[----:B------:R-:W-:Y:S02]  /*1580*/  SHF.L.U32 R127, R119, 0x2, RZ ;  /* 0x00000002777f7819 */ /* 0x000fe400000006ff */
[----:B------:R-:W-:-:S03]  /*1590*/  SHF.R.U32.HI R126, RZ, 0x1e, R119 ;  /* 0x0000001eff7e7819 */ /* 0x000fc60000011677 */
[----:B------:R-:W-:-:S04]  /*15a0*/  @P5 LEA R118, P6, R119, UR10, 0x3 ;  /* 0x0000000a77765c11 */ /* 0x000fc8000f8c18ff */
[----:B------:R-:W-:Y:S02]  /*15b0*/  @P5 LEA.HI.X R119, R119, UR11, RZ, 0x3, P6 ;  /* 0x0000000b77775c11 */ /* 0x000fe4000b0f1cff */
[----:B------:R-:W-:-:S03]  /*15c0*/  IADD3 R124, P6, R127, UR14, RZ ;  /* 0x0000000e7f7c7c10 */ /* 0x000fc6000ffde0ff */
[----:B------:R2:W5:Y:S01]  /*15d0*/  @P5 LDG.E.64 R108, desc[UR4][R118.64] ;  /* 0x00000004766c5981 */ /* 0x000562000c1e1b00 */
[----:B------:R-:W-:-:S05]  /*15e0*/  IADD3.X R125, R126, UR15, RZ, P6, !PT ;  /* 0x0000000f7e7d7c10 */ /* 0x000fca000b7fe4ff */
[----:B------:R-:W5:Y:S01]  /*15f0*/  LDG.E R124, desc[UR4][R124.64] ;  /* 0x000000047c7c7981 */ /* 0x000f62000c1e1900 */
[----:B0-----:R-:W-:-:S05]  /*1600*/  @P1 IADD3 R76, P6, R127, R76, RZ ;  /* 0x0000004c7f4c1210 */ /* 0x001fca0007fde0ff */
[----:B------:R-:W-:-:S05]  /*1610*/  @P1 IMAD.X R77, R126, 0x1, R77, P6 ;  /* 0x000000017e4d1824 */ /* 0x000fca00030e064d */
[----:B------:R0:W5:Y:S01]  /*1620*/  @P1 LDG.E R0, desc[UR4][R76.64] ;  /* 0x000000044c001981 */ /* 0x000162000c1e1900 */
[----:B--2---:R-:W-:Y:S01]  /*1630*/  SHF.R.U32.HI R118, RZ, 0x10, R79 ;  /* 0x00000010ff767819 */ /* 0x004fe2000001164f */
[----:B---3--:R-:W-:Y:S01]  /*1640*/  IMAD.MOV.U32 R126, RZ, RZ, R82 ;  /* 0x000000ffff7e7224 */ /* 0x008fe200078e0052 */
[--C-:B------:R-:W-:Y:S02]  /*1650*/  SHF.R.U64 R128, R82, 0x10, R83.reuse ;  /* 0x0000001052807819 */ /* 0x100fe40000001253 */
[----:B------:R-:W-:Y:S02]  /*1660*/  MOV R129, R83 ;  /* 0x0000005300817202 */ /* 0x000fe40000000f00 */
[----:B------:R-:W-:Y:S01]  /*1670*/  SHF.R.U32.HI R132, RZ, 0x10, R83 ;  /* 0x00000010ff847819 */ /* 0x000fe20000011653 */
[----:B----4-:R-:W-:Y:S01]  /*1680*/  IMAD.MOV.U32 R82, RZ, RZ, R80 ;  /* 0x000000ffff527224 */ /* 0x010fe200078e0050 */
[--C-:B------:R-:W-:Y:S01]  /*1690*/  SHF.R.U64 R127, R80, 0x10, R81.reuse ;  /* 0x00000010507f7819 */ /* 0x100fe20000001251 */
[----:B------:R-:W-:Y:S01]  /*16a0*/  IMAD.MOV.U32 R83, RZ, RZ, R81 ;  /* 0x000000ffff537224 */ /* 0x000fe200078e0051 */
[----:B------:R-:W-:-:S02]  /*16b0*/  MOV R80, R78 ;  /* 0x0000004e00507202 */ /* 0x000fc40000000f00 */
[----:B------:R-:W-:Y:S01]  /*16c0*/  SHF.R.U32.HI R130, RZ, 0x10, R81 ;  /* 0x00000010ff827819 */ /* 0x000fe20000011651 */
[--C-:B------:R-:W-:Y:S01]  /*16d0*/  IMAD.MOV.U32 R81, RZ, RZ, R79.reuse ;  /* 0x000000ffff517224 */ /* 0x100fe200078e004f */
[----:B------:R-:W-:Y:S02]  /*16e0*/  SHF.R.U64 R78, R78, 0x10, R79 ;  /* 0x000000104e4e7819 */ /* 0x000fe4000000124f */
[----:B------:R-:W-:-:S03]  /*16f0*/  SHF.L.U32 R80, R80, 0x10, RZ ;  /* 0x0000001050507819 */ /* 0x000fc600000006ff */
[----:B0-----:R-:W-:Y:S01]  /*1700*/  IMAD.U32 R76, R78, 0x10000, RZ ;  /* 0x000100004e4c7824 */ /* 0x001fe200078e00ff */
[----:B------:R-:W-:Y:S01]  /*1710*/  SHF.L.U32 R78, R81, 0x10, RZ ;  /* 0x00000010514e7819 */ /* 0x000fe200000006ff */
[C---:B------:R-:W-:Y:S01]  /*1720*/  FADD.FTZ R125, -R133.reuse, R80 ;  /* 0x00000050857d7221 */ /* 0x040fe20000010100 */
[----:B------:R-:W-:Y:S01]  /*1730*/  SHF.L.U32 R79, R82, 0x10, RZ ;  /* 0x00000010524f7819 */ /* 0x000fe200000006ff */
[----:B------:R-:W-:Y:S02]  /*1740*/  IMAD.U32 R77, R126, 0x10000, RZ ;  /* 0x000100007e4d7824 */ /* 0x000fe400078e00ff */
[----:B------:R-:W-:Y:S01]  /*1750*/  FADD.FTZ R131, -R133, R78 ;  /* 0x0000004e85837221 */ /* 0x000fe20000010100 */
[----:B-----5:R-:W-:Y:S01]  /*1760*/  FMUL.FTZ R125, R6, R125 ;  /* 0x0000007d067d7220 */ /* 0x020fe20000410000 */
[----:B------:R-:W-:Y:S01]  /*1770*/  FMUL.FTZ R81, R10, R79 ;  /* 0x0000004f0a517220 */ /* 0x000fe20000410000 */
[----:B------:R-:W-:Y:S02]  /*1780*/  IMAD.U32 R78, R127, 0x10000, RZ ;  /* 0x000100007f4e7824 */ /* 0x000fe400078e00ff */
[----:B------:R-:W-:Y:S01]  /*1790*/  FADD.FTZ R119, -R133, R76 ;  /* 0x0000004c85777221 */ /* 0x000fe20000010100 */
[----:B------:R-:W-:Y:S01]  /*17a0*/  IMAD.U32 R83, R83, 0x10000, RZ ;  /* 0x0001000053537824 */ /* 0x000fe200078e00ff */
[----:B------:R-:W-:Y:S01]  /*17b0*/  SHF.L.U32 R76, R128, 0x10, RZ ;  /* 0x00000010804c7819 */ /* 0x000fe200000006ff */
[----:B------:R-:W-:Y:S01]  /*17c0*/  FADD.FTZ R52, R52, R77 ;  /* 0x0000004d34347221 */ /* 0x000fe20000010000 */
[-C--:B------:R-:W-:Y:S01]  /*17d0*/  FFMA.FTZ R126, R14, R77.reuse, R81 ;  /* 0x0000004d0e7e7223 */ /* 0x080fe20000010051 */
[----:B------:R-:W-:Y:S01]  /*17e0*/  FFMA.FTZ R64, R125, R77, R64 ;  /* 0x0000004d7d407223 */ /* 0x000fe20000010040 */
[----:B------:R-:W-:Y:S01]  /*17f0*/  FMUL.FTZ R80, R9, R78 ;  /* 0x0000004e09507220 */ /* 0x000fe20000410000 */
[----:B------:R-:W-:Y:S01]  /*1800*/  FADD.FTZ R28, R28, R79 ;  /* 0x0000004f1c1c7221 */ /* 0x000fe20000010000 */
[----:B------:R-:W-:Y:S01]  /*1810*/  FFMA.FTZ R40, R125, R79, R40 ;  /* 0x0000004f7d287223 */ /* 0x000fe20000010028 */
[----:B------:R-:W-:Y:S01]  /*1820*/  FMUL.FTZ R128, R6, R119 ;  /* 0x0000007706807220 */ /* 0x000fe20000410000 */
[----:B------:R-:W-:Y:S01]  /*1830*/  SHF.L.U32 R77, R129, 0x10, RZ ;  /* 0x00000010814d7819 */ /* 0x000fe200000006ff */
[----:B------:R-:W-:-:S02]  /*1840*/  IMAD.U32 R118, R118, 0x10000, RZ ;  /* 0x0001000076767824 */ /* 0x000fc400078e00ff */
[----:B------:R-:W-:Y:S01]  /*1850*/  FMUL.FTZ R79, R8, R83 ;  /* 0x00000053084f7220 */ /* 0x000fe20000410000 */
[----:B------:R-:W-:Y:S01]  /*1860*/  FMUL.FTZ R129, R6, R131 ;  /* 0x0000008306817220 */ /* 0x000fe20000410000 */
[-C--:B------:R-:W-:Y:S01]  /*1870*/  FFMA.FTZ R127, R13, R76.reuse, R80 ;  /* 0x0000004c0d7f7223 */ /* 0x080fe20000010050 */
[----:B------:R-:W-:Y:S01]  /*1880*/  FADD.FTZ R53, R53, R76 ;  /* 0x0000004c35357221 */ /* 0x000fe20000010000 */
[----:B------:R-:W-:Y:S01]  /*1890*/  FFMA.FTZ R65, R128, R76, R65 ;  /* 0x0000004c80417223 */ /* 0x000fe20000010041 */
[----:B------:R-:W-:Y:S02]  /*18a0*/  IMAD.U32 R80, R130, 0x10000, RZ ;  /* 0x0001000082507824 */ /* 0x000fe400078e00ff */
[----:B------:R-:W-:Y:S01]  /*18b0*/  FADD.FTZ R133, -R133, R118 ;  /* 0x0000007685857221 */ /* 0x000fe20000010100 */
[----:B------:R-:W-:Y:S01]  /*18c0*/  FADD.FTZ R54, R54, R77 ;  /* 0x0000004d36367221 */ /* 0x000fe20000010000 */
[-C--:B------:R-:W-:Y:S01]  /*18d0*/  FFMA.FTZ R130, R12, R77.reuse, R79 ;  /* 0x0000004d0c827223 */ /* 0x080fe2000001004f */
[----:B------:R-:W-:Y:S01]  /*18e0*/  FFMA.FTZ R66, R129, R77, R66 ;  /* 0x0000004d81427223 */ /* 0x000fe20000010042 */
[----:B------:R-:W-:Y:S01]  /*18f0*/  FADD.FTZ R76, R135, R126 ;  /* 0x0000007e874c7221 */ /* 0x000fe20000010000 */
[----:B------:R-:W-:Y:S01]  /*1900*/  FFMA.FTZ R77, R125, R126, R134 ;  /* 0x0000007e7d4d7223 */ /* 0x000fe20000010086 */
[----:B------:R-:W-:Y:S01]  /*1910*/  FADD.FTZ R29, R29, R78 ;  /* 0x0000004e1d1d7221 */ /* 0x000fe20000010000 */
[----:B------:R-:W-:Y:S01]  /*1920*/  FFMA.FTZ R41, R128, R78, R41 ;  /* 0x0000004e80297223 */ /* 0x000fe20000010029 */
[----:B------:R-:W-:Y:S01]  /*1930*/  SHF.L.U32 R78, R132, 0x10, RZ ;  /* 0x00000010844e7819 */ /* 0x000fe200000006ff */
[----:B------:R-:W-:Y:S01]  /*1940*/  FMUL.FTZ R82, R7, R80 ;  /* 0x0000005007527220 */ /* 0x000fe20000410000 */
[----:B------:R-:W-:Y:S01]  /*1950*/  FMUL.FTZ R132, R6, R133 ;  /* 0x0000008506847220 */ /* 0x000fe20000410000 */
[----:B------:R-:W-:Y:S01]  /*1960*/  FADD.FTZ R79, R76, R127 ;  /* 0x0000007f4c4f7221 */ /* 0x000fe20000010000 */
[----:B------:R-:W-:Y:S01]  /*1970*/  FFMA.FTZ R76, R128, R127, R77 ;  /* 0x0000007f804c7223 */ /* 0x000fe2000001004d */
[----:B------:R-:W-:Y:S01]  /*1980*/  FADD.FTZ R55, R55, R78 ;  /* 0x0000004e37377221 */ /* 0x000fe20000010000 */
[-C--:B------:R-:W-:Y:S01]  /*1990*/  FFMA.FTZ R131, R11, R78.reuse, R82 ;  /* 0x0000004e0b837223 */ /* 0x080fe20000010052 */
[----:B------:R-:W-:Y:S01]  /*19a0*/  FFMA.FTZ R67, R132, R78, R67 ;  /* 0x0000004e84437223 */ /* 0x000fe20000010043 */
        /* <DEDUP_REMOVED lines=8> */
.L_x_120:
[----:B------:R-:W-:Y:S05]  /*1a30*/  BSYNC B0 ;  /* 0x0000000000007941 */ /* 0x000fea0003800000 */
.L_x_119:
[----:B------:R-:W-:Y:S01]  /*1a40*/  SHF.R.U32.HI R76, RZ, 0x5, R89 ;  /* 0x00000005ff4c7819 */ /* 0x000fe20000011659 */
[----:B------:R-:W-:Y:S01]  /*1a50*/  UMOV UR6, 0xffffffff ;  /* 0xffffffff00067882 */ /* 0x000fe20000000000 */
[----:B------:R-:W-:Y:S02]  /*1a60*/  ISETP.GE.AND P1, PT, R87, UR9, PT ;  /* 0x0000000957007c0c */ /* 0x000fe4000bf26270 */
[----:B------:R-:W-:Y:S02]  /*1a70*/  LOP3.LUT R77, R76, 0x7fffffc, RZ, 0xc0, !PT ;  /* 0x07fffffc4c4d7812 */ /* 0x000fe400078ec0ff */
[----:B------:R-:W-:Y:S02]  /*1a80*/  LOP3.LUT P5, RZ, R89, 0x1f, RZ, 0xc0, !PT ;  /* 0x0000001f59ff7812 */ /* 0x000fe400078ac0ff */
[----:B------:R-:W-:Y:S01]  /*1a90*/  P2R R133, PR, RZ, 0x2 ;  /* 0x00000002ff857803 */ /* 0x000fe20000000000 */
[----:B------:R-:W-:Y:S01]  /*1aa0*/  @!P0 VIADD R77, R77, 0x4 ;  /* 0x000000044d4d8836 */ /* 0x000fe20000000000 */
[----:B------:R-:W-:Y:S09]  /*1ab0*/  BRA.DIV UR6, `(.L_x_121) ;  /* 0x0000001a06487947 */ /* 0x000ff2000b800000 */
        /* <DEDUP_REMOVED lines=18> */
.L_x_148:
        /* <DEDUP_REMOVED lines=37> */
[----:B------:R-:W-:Y:S01]  /*1e30*/  LOP3.LUT P6, RZ, R99, 0xff, RZ, 0xc0, !PT ;  /* 0x000000ff63ff7812 */ /* 0x000fe200078cc0ff */
[C---:B-----5:R-:W-:Y:S01]  /*1e40*/  FMUL.FTZ R77, R6.reuse, R77 ;  /* 0x0000004d064d7220 */ /* 0x060fe20000410000 */
[C---:B------:R-:W-:Y:S01]  /*1e50*/  FMUL.FTZ R78, R6.reuse, R81 ;  /* 0x00000051064e7220 */ /* 0x040fe20000410000 */
[----:B------:R-:W-:-:S06]  /*1e60*/  FMUL.FTZ R83, R6, R83 ;  /* 0x0000005306537220 */ /* 0x000fcc0000410000 */
[----:B------:R-:W-:Y:S01]  /*1e70*/  @P5 IMAD.MOV.U32 R76, RZ, RZ, R112 ;  /* 0x000000ffff4c5224 */ /* 0x000fe200078e0070 */
[--C-:B------:R-:W-:Y:S01]  /*1e80*/  @P5 SHF.R.U32.HI R134, RZ, 0x10, R113.reuse ;  /* 0x00000010ff865819 */ /* 0x100fe20000011671 */
[----:B------:R-:W-:-:S03]  /*1e90*/  @P5 IMAD.MOV.U32 R82, RZ, RZ, R113 ;  /* 0x000000ffff525224 */ /* 0x000fc600078e0071 */
[----:B------:R-:W-:Y:S01]  /*1ea0*/  @P5 SHF.L.U32 R76, R76, 0x10, RZ ;  /* 0x000000104c4c5819 */ /* 0x000fe200000006ff */
[----:B------:R-:W-:Y:S01]  /*1eb0*/  @P5 IMAD.U32 R81, R82, 0x10000, RZ ;  /* 0x0001000052515824 */ /* 0x000fe200078e00ff */
[----:B------:R-:W-:-:S03]  /*1ec0*/  @P5 SHF.L.U32 R82, R134, 0x10, RZ ;  /* 0x0000001086525819 */ /* 0x000fc600000006ff */
[----:B------:R-:W-:Y:S01]  /*1ed0*/  @P5 FADD.FTZ R77, R77, R76 ;  /* 0x0000004c4d4d5221 */ /* 0x000fe20000010000 */
[----:B------:R-:W-:Y:S01]  /*1ee0*/  FFMA.FTZ R76, R102, R118, R119 ;  /* 0x00000076664c7223 */ /* 0x000fe20000010077 */
[----:B------:R-:W-:Y:S01]  /*1ef0*/  @P5 FADD.FTZ R78, R78, R81 ;  /* 0x000000514e4e5221 */ /* 0x000fe20000010000 */
[----:B------:R-:W-:Y:S01]  /*1f00*/  @P5 FADD.FTZ R83, R83, R82 ;  /* 0x0000005253535221 */ /* 0x000fe20000010000 */
[----:B------:R-:W-:Y:S01]  /*1f10*/  FMUL.FTZ R135, R77, UR19 ;  /* 0x000000134d877c20 */ /* 0x000fe20008410000 */
[----:B------:R-:W-:Y:S01]  /*1f20*/  FADD.FTZ R79, R101, -R76 ;  /* 0x8000004c654f7221 */ /* 0x000fe20000010000 */
[----:B------:R-:W-:Y:S01]  /*1f30*/  @P5 SHF.R.U64 R76, R112, 0x10, R113 ;  /* 0x00000010704c5819 */ /* 0x000fe20000001271 */
[----:B------:R-:W-:Y:S02]  /*1f40*/  FMUL.FTZ R137, R83, UR19 ;  /* 0x0000001353897c20 */ /* 0x000fe40008410000 */
[----:B------:R-:W-:Y:S01]  /*1f50*/  FMUL.FTZ R79, R6, R79 ;  /* 0x0000004f064f7220 */ /* 0x000fe20000410000 */
[----:B------:R-:W-:-:S02]  /*1f60*/  @P5 SHF.L.U32 R76, R76, 0x10, RZ ;  /* 0x000000104c4c5819 */ /* 0x000fc400000006ff */
[----:B------:R-:W-:-:S03]  /*1f70*/  FSEL R80, R135, RZ, P6 ;  /* 0x000000ff87507208 */ /* 0x000fc60003000000 */
[----:B------:R-:W-:Y:S01]  /*1f80*/  @P5 FADD.FTZ R79, R79, R76 ;  /* 0x0000004c4f4f5221 */ /* 0x000fe20000010000 */
[----:B------:R-:W-:Y:S01]  /*1f90*/  ISETP.NE.U32.AND P5, PT, RZ, UR20, PT ;  /* 0x00000014ff007c0c */ /* 0x000fe2000bfa5070 */
[----:B------:R-:W-:Y:S03]  /*1fa0*/  F2F.BF16.F32 R141, R80 ;  /* 0x00000050008d7304 */ /* 0x000fe60000202000 */
[----:B------:R-:W-:-:S13]  /*1fb0*/  ISETP.NE.AND.EX P5, PT, RZ, UR21, PT, P5 ;  /* 0x00000015ff007c0c */ /* 0x000fda000bfa5350 */
[----:B------:R-:W-:Y:S02]  /*1fc0*/  @P5 F2FP.BF16.F32.PACK_AB R77, RZ, R77 ;  /* 0x0000004dff4d523e */ /* 0x000fe400000010ff */
[----:B------:R-:W-:Y:S01]  /*1fd0*/  @P5 F2FP.BF16.F32.PACK_AB R76, RZ, R79 ;  /* 0x0000004fff4c523e */ /* 0x000fe200000010ff */
[----:B------:R-:W-:Y:S01]  /*1fe0*/  FMUL.FTZ R79, R79, UR19 ;  /* 0x000000134f4f7c20 */ /* 0x000fe20008410000 */
[----:B------:R-:W-:Y:S01]  /*1ff0*/  @P5 F2FP.BF16.F32.PACK_AB R81, RZ, R78 ;  /* 0x0000004eff51523e */ /* 0x000fe200000010ff */
[----:B------:R-:W-:Y:S01]  /*2000*/  FMUL.FTZ R78, R78, UR19 ;  /* 0x000000134e4e7c20 */ /* 0x000fe20008410000 */
[----:B------:R-:W-:Y:S02]  /*2010*/  @P5 F2FP.BF16.F32.PACK_AB R82, RZ, R83 ;  /* 0x00000053ff52523e */ /* 0x000fe400000010ff */
[----:B------:R-:W-:Y:S02]  /*2020*/  @P5 PRMT R91, R77, 0x7610, R91 ;  /* 0x000076104d5b5816 */ /* 0x000fe4000000005b */
[----:B------:R-:W-:-:S02]  /*2030*/  @P5 PRMT R92, R76, 0x7610, R92 ;  /* 0x000076104c5c5816 */ /* 0x000fc4000000005c */
[----:B------:R-:W-:Y:S02]  /*2040*/  @P5 PRMT R93, R81, 0x7610, R93 ;  /* 0x00007610515d5816 */ /* 0x000fe4000000005d */
[----:B------:R-:W-:Y:S02]  /*2050*/  @P5 PRMT R94, R82, 0x7610, R94 ;  /* 0x00007610525e5816 */ /* 0x000fe4000000005e */
[----:B------:R-:W-:-:S04]  /*2060*/  ISETP.NE.U32.AND P5, PT, RZ, UR16, PT ;  /* 0x00000010ff007c0c */ /* 0x000fc8000bfa5070 */
[----:B------:R-:W-:-:S13]  /*2070*/  ISETP.NE.AND.EX P5, PT, RZ, UR17, PT, P5 ;  /* 0x00000011ff007c0c */ /* 0x000fda000bfa5350 */
[----:B------:R-:W-:-:S04]  /*2080*/  @P5 LOP3.LUT P6, RZ, R4, 0xff, RZ, 0xc0, !PT ;  /* 0x000000ff04ff5812 */ /* 0x000fc800078cc0ff */
[----:B------:R-:W-:Y:S02]  /*2090*/  @P5 FSEL R134, R135, RZ, P6 ;  /* 0x000000ff87865208 */ /* 0x000fe40003000000 */
[----:B------:R-:W-:-:S04]  /*20a0*/  LOP3.LUT P6, RZ, R99, 0xff00, RZ, 0xc0, !PT ;  /* 0x0000ff0063ff7812 */ /* 0x000fc800078cc0ff */
[C---:B------:R-:W-:Y:S02]  /*20b0*/  FSEL R81, R79.reuse, RZ, P6 ;  /* 0x000000ff4f517208 */ /* 0x040fe40003000000 */
[----:B------:R-:W-:Y:S02]  /*20c0*/  @P5 LOP3.LUT P6, RZ, R4, 0xff00, RZ, 0xc0, !PT ;  /* 0x0000ff0004ff5812 */ /* 0x000fe400078cc0ff */
[----:B------:R-:W0:Y:S02]  /*20d0*/  F2F.BF16.F32 R76, R81 ;  /* 0x00000051004c7304 */ /* 0x000e240000202000 */
[----:B------:R-:W-:Y:S02]  /*20e0*/  @P5 FSEL R135, R79, RZ, P6 ;  /* 0x000000ff4f875208 */ /* 0x000fe40003000000 */
[----:B------:R-:W-:-:S04]  /*20f0*/  LOP3.LUT P6, RZ, R99, 0xff0000, RZ, 0xc0, !PT ;  /* 0x00ff000063ff7812 */ /* 0x000fc800078cc0ff */
[----:B------:R-:W-:Y:S02]  /*2100*/  FSEL R82, R78, RZ, P6 ;  /* 0x000000ff4e527208 */ /* 0x000fe40003000000 */
[----:B------:R-:W-:-:S04]  /*2110*/  @P5 LOP3.LUT P6, RZ, R4, 0xff0000, RZ, 0xc0, !PT ;  /* 0x00ff000004ff5812 */ /* 0x000fc800078cc0ff */
[----:B------:R-:W-:Y:S01]  /*2120*/  @P5 FSEL R136, R78, RZ, P6 ;  /* 0x000000ff4e885208 */ /* 0x000fe20003000000 */
[----:B------:R-:W-:Y:S01]  /*2130*/  F2F.BF16.F32 R82, R82 ;  /* 0x0000005200527304 */ /* 0x000fe20000202000 */
[----:B------:R-:W-:Y:S01]  /*2140*/  LOP3.LUT P6, RZ, R99, 0xff000000, RZ, 0xc0, !PT ;  /* 0xff00000063ff7812 */ /* 0x000fe200078cc0ff */
[----:B------:R-:W1:Y:S01]  /*2150*/  LDC.64 R78, c[0x0][0x2f8] ;  /* 0x0000be00ff4e7b82 */ /* 0x000e620000000a00 */
[----:B0-----:R-:W-:Y:S02]  /*2160*/  IMAD.WIDE.U32 R76, R76, 0x10000, RZ ;  /* 0x000100004c4c7825 */ /* 0x001fe400078e00ff */
[----:B------:R-:W-:Y:S02]  /*2170*/  FSEL R83, R137, RZ, P6 ;  /* 0x000000ff89537208 */ /* 0x000fe40003000000 */
[----:B------:R-:W-:Y:S02]  /*2180*/  @P5 LOP3.LUT P6, RZ, R4, 0xff000000, RZ, 0xc0, !PT ;  /* 0xff00000004ff5812 */ /* 0x000fe400078cc0ff */
[----:B------:R-:W-:-:S02]  /*2190*/  LOP3.LUT R76, R76, R141, RZ, 0xfc, !PT ;  /* 0x0000008d4c4c7212 */ /* 0x000fc400078efcff */
[----:B------:R-:W-:Y:S01]  /*21a0*/  @P5 FSEL R137, R137, RZ, P6 ;  /* 0x000000ff89895208 */ /* 0x000fe20003000000 */
[----:B------:R-:W0:Y:S01]  /*21b0*/  F2F.BF16.F32 R83, R83 ;  /* 0x0000005300537304 */ /* 0x000e220000202000 */
[----:B------:R-:W-:-:S04]  /*21c0*/  ISETP.NE.U32.AND P6, PT, RZ, UR20, PT ;  /* 0x00000014ff007c0c */ /* 0x000fc8000bfc5070 */
[----:B------:R-:W-:Y:S01]  /*21d0*/  ISETP.NE.AND.EX P6, PT, RZ, UR21, PT, P6 ;  /* 0x00000015ff007c0c */ /* 0x000fe2000bfc5360 */
[----:B-1----:R-:W-:-:S04]  /*21e0*/  IMAD.WIDE.U32 R78, R5, 0x8, R78 ;  /* 0x00000008054e7825 */ /* 0x002fc800078e004e */
[----:B0-----:R-:W-:-:S05]  /*21f0*/  IMAD.U32 R139, R83, 0x10000, RZ ;  /* 0x00010000538b7824 */ /* 0x001fca00078e00ff */
[----:B------:R-:W-:-:S03]  /*2200*/  LOP3.LUT R77, R77, R139, R82, 0xfe, !PT ;  /* 0x0000008b4d4d7212 */ /* 0x000fc600078efe52 */
[----:B------:R-:W-:Y:S05]  /*2210*/  @!P6 BRA `(.L_x_124) ;  /* 0x000000000020e947 */ /* 0x000fea0003800000 */
        /* <DEDUP_REMOVED lines=8> */
.L_x_124:
[----:B------:R1:W-:Y:S01]  /*22a0*/  STG.E.64 desc[UR4][R78.64], R76 ;  /* 0x0000004c4e007986 */ /* 0x0003e2000c101b04 */
[----:B------:R-:W-:Y:S02]  /*22b0*/  @P5 F2FP.BF16.F32.PACK_AB R134, RZ, R134 ;  /* 0x00000086ff86523e */ /* 0x000fe400000010ff */
[----:B------:R-:W-:Y:S02]  /*22c0*/  @P5 F2FP.BF16.F32.PACK_AB R135, RZ, R135 ;  /* 0x00000087ff87523e */ /* 0x000fe400000010ff */
[----:B------:R-:W-:Y:S02]  /*22d0*/  @P5 F2FP.BF16.F32.PACK_AB R136, RZ, R136 ;  /* 0x00000088ff88523e */ /* 0x000fe400000010ff */
[----:B------:R-:W-:Y:S02]  /*22e0*/  @P5 F2FP.BF16.F32.PACK_AB R137, RZ, R137 ;  /* 0x00000089ff89523e */ /* 0x000fe400000010ff */
[----:B------:R-:W-:Y:S02]  /*22f0*/  @P5 PRMT R95, R134, 0x7610, R95 ;  /* 0x00007610865f5816 */ /* 0x000fe4000000005f */
[----:B------:R-:W-:-:S02]  /*2300*/  @P5 PRMT R96, R135, 0x7610, R96 ;  /* 0x0000761087605816 */ /* 0x000fc40000000060 */
[----:B------:R-:W-:Y:S02]  /*2310*/  @P5 PRMT R97, R136, 0x7610, R97 ;  /* 0x0000761088615816 */ /* 0x000fe40000000061 */
[----:B------:R-:W-:Y:S01]  /*2320*/  @P5 PRMT R98, R137, 0x7610, R98 ;  /* 0x0000761089625816 */ /* 0x000fe20000000062 */
[----:B-1----:R-:W-:Y:S06]  /*2330*/  @!P5 BRA `(.L_x_125) ;  /* 0x000000000020d947 */ /* 0x002fec0003800000 */
        /* <DEDUP_REMOVED lines=8> */
.L_x_125:
[----:B------:R-:W-:-:S07]  /*23c0*/  IADD3 R5, R5, 0x80, RZ ;  /* 0x0000008005057810 */ /* 0x000fce0007ffe0ff */
.L_x_123:
[----:B------:R-:W-:Y:S05]  /*23d0*/  BSYNC B0 ;  /* 0x0000000000007941 */ /* 0x000fea0003800000 */
.L_x_122:
[----:B------:R-:W-:Y:S04]  /*23e0*/  BSSY B0, `(.L_x_126) ;  /* 0x0000064000007945 */ /* 0x000fe80003800000 */
[----:B------:R-:W-:Y:S05]  /*23f0*/  @!P3 BRA `(.L_x_127) ;  /* 0x000000040088b947 */ /* 0x000fea0003800000 */
[----:B------:R-:W-:Y:S01]  /*2400*/  ISETP.NE.U32.AND P5, PT, RZ, UR10, PT ;  /* 0x0000000aff007c0c */ /* 0x000fe2000bfa5070 */
[-CC-:B-1----:R-:W-:Y:S01]  /*2410*/  FFMA.FTZ R77, R115, R118.reuse, R119.reuse ;  /* 0x00000076734d7223 */ /* 0x182fe20000010077 */
[-CC-:B0-----:R-:W-:Y:S01]  /*2420*/  FFMA.FTZ R81, R121, R118.reuse, R119.reuse ;  /* 0x0000007679517223 */ /* 0x181fe20000010077 */
        /* <DEDUP_REMOVED lines=76> */
.L_x_128:
        /* <DEDUP_REMOVED lines=18> */
.L_x_129:
[----:B------:R-:W-:-:S07]  /*2a10*/  IADD3 R5, R5, 0x80, RZ ;  /* 0x0000008005057810 */ /* 0x000fce0007ffe0ff */
.L_x_127:
[----:B------:R-:W-:Y:S05]  /*2a20*/  BSYNC B0 ;  /* 0x0000000000007941 */ /* 0x000fea0003800000 */
.L_x_126:
[----:B------:R-:W-:Y:S04]  /*2a30*/  BSSY B0, `(.L_x_130) ;  /* 0x0000063000007945 */ /* 0x000fe80003800000 */
[----:B------:R-:W-:Y:S05]  /*2a40*/  @!P2 BRA `(.L_x_131) ;  /* 0x000000040084a947 */ /* 0x000fea0003800000 */
[----:B------:R-:W-:Y:S01]  /*2a50*/  ISETP.NE.U32.AND P5, PT, RZ, UR10, PT ;  /* 0x0000000aff007c0c */ /* 0x000fe2000bfa5070 */
[-CC-:B-1----:R-:W-:Y:S01]  /*2a60*/  FFMA.FTZ R77, R125, R118.reuse, R119.reuse ;  /* 0x000000767d4d7223 */ /* 0x182fe20000010077 */
[-CC-:B------:R-:W-:Y:S01]  /*2a70*/  FFMA.FTZ R76, R128, R118.reuse, R119.reuse ;  /* 0x00000076804c7223 */ /* 0x180fe20000010077 */
[-CC-:B0-----:R-:W-:Y:S01]  /*2a80*/  FFMA.FTZ R81, R129, R118.reuse, R119.reuse ;  /* 0x0000007681517223 */ /* 0x181fe20000010077 */
[----:B------:R-:W-:Y:S01]  /*2a90*/  ISETP.NE.AND.EX P5, PT, RZ, UR11, PT, P5 ;  /* 0x0000000bff007c0c */ /* 0x000fe2000bfa5350 */
[----:B------:R-:W-:Y:S01]  /*2aa0*/  FFMA.FTZ R118, R132, R118, R119 ;  /* 0x0000007684767223 */ /* 0x000fe20000010077 */
[----:B------:R-:W-:Y:S01]  /*2ab0*/  FADD.FTZ R79, R127, -R76 ;  /* 0x8000004c7f4f7221 */ /* 0x000fe20000010000 */
[----:B------:R-:W-:Y:S01]  /*2ac0*/  FADD.FTZ R77, R126, -R77 ;  /* 0x8000004d7e4d7221 */ /* 0x000fe20000010000 */
[----:B------:R-:W-:Y:S01]  /*2ad0*/  FADD.FTZ R81, R130, -R81 ;  /* 0x8000005182517221 */ /* 0x000fe20000010000 */
[----:B------:R-:W-:Y:S01]  /*2ae0*/  FADD.FTZ R83, R131, -R118 ;  /* 0x8000007683537221 */ /* 0x000fe20000010000 */
[C---:B-----5:R-:W-:Y:S01]  /*2af0*/  FMUL.FTZ R79, R6.reuse, R79 ;  /* 0x0000004f064f7220 */ /* 0x060fe20000410000 */
[C---:B------:R-:W-:Y:S01]  /*2b00*/  FMUL.FTZ R77, R6.reuse, R77 ;  /* 0x0000004d064d7220 */ /* 0x040fe20000410000 */
[C---:B------:R-:W-:Y:S01]  /*2b10*/  FMUL.FTZ R81, R6.reuse, R81 ;  /* 0x0000005106517220 */ /* 0x040fe20000410000 */
[----:B------:R-:W-:-:S04]  /*2b20*/  FMUL.FTZ R83, R6, R83 ;  /* 0x0000005306537220 */ /* 0x000fc80000410000 */
[--C-:B------:R-:W-:Y:S01]  /*2b30*/  @P5 SHF.R.U64 R78, R108, 0x10, R109.reuse ;  /* 0x000000106c4e5819 */ /* 0x100fe2000000126d */
[----:B------:R-:W-:Y:S01]  /*2b40*/  @P5 IMAD.MOV.U32 R76, RZ, RZ, R108 ;  /* 0x000000ffff4c5224 */ /* 0x000fe200078e006c */
[----:B------:R-:W-:Y:S02]  /*2b50*/  @P5 MOV R80, R109 ;  /* 0x0000006d00505202 */ /* 0x000fe40000000f00 */
[----:B------:R-:W-:Y:S01]  /*2b60*/  @P5 SHF.R.U32.HI R82, RZ, 0x10, R109 ;  /* 0x00000010ff525819 */ /* 0x000fe2000001166d */
[----:B------:R-:W-:Y:S01]  /*2b70*/  @P5 IMAD.U32 R76, R76, 0x10000, RZ ;  /* 0x000100004c4c5824 */ /* 0x000fe200078e00ff */
[----:B------:R-:W-:Y:S01]  /*2b80*/  @P5 SHF.L.U32 R78, R78, 0x10, RZ ;  /* 0x000000104e4e5819 */ /* 0x000fe200000006ff */
[----:B------:R-:W-:Y:S01]  /*2b90*/  @P5 IMAD.U32 R80, R80, 0x10000, RZ ;  /* 0x0001000050505824 */ /* 0x000fe200078e00ff */
[----:B------:R-:W-:Y:S01]  /*2ba0*/  @P5 SHF.L.U32 R82, R82, 0x10, RZ ;  /* 0x0000001052525819 */ /* 0x000fe200000006ff */
[----:B------:R-:W-:Y:S02]  /*2bb0*/  @P5 FADD.FTZ R77, R77, R76 ;  /* 0x0000004c4d4d5221 */ /* 0x000fe40000010000 */
[----:B------:R-:W-:Y:S01]  /*2bc0*/  @P5 FADD.FTZ R79, R79, R78 ;  /* 0x0000004e4f4f5221 */ /* 0x000fe20000010000 */
[----:B------:R-:W-:Y:S01]  /*2bd0*/  @P5 FADD.FTZ R81, R81, R80 ;  /* 0x0000005051515221 */ /* 0x000fe20000010000 */
[----:B------:R-:W-:Y:S01]  /*2be0*/  @P5 FADD.FTZ R83, R83, R82 ;  /* 0x0000005253535221 */ /* 0x000fe20000010000 */
[----:B------:R-:W-:-:S04]  /*2bf0*/  ISETP.NE.U32.AND P5, PT, RZ, UR20, PT ;  /* 0x00000014ff007c0c */ /* 0x000fc8000bfa5070 */
[----:B------:R-:W-:-:S13]  /*2c00*/  ISETP.NE.AND.EX P5, PT, RZ, UR21, PT, P5 ;  /* 0x00000015ff007c0c */ /* 0x000fda000bfa5350 */
[----:B------:R-:W-:Y:S01]  /*2c10*/  @P5 F2FP.BF16.F32.PACK_AB R6, RZ, R77 ;  /* 0x0000004dff06523e */ /* 0x000fe200000010ff */
[----:B------:R-:W-:Y:S01]  /*2c20*/  FMUL.FTZ R77, R77, UR19 ;  /* 0x000000134d4d7c20 */ /* 0x000fe20008410000 */
[----:B------:R-:W-:Y:S01]  /*2c30*/  @P5 F2FP.BF16.F32.PACK_AB R76, RZ, R79 ;  /* 0x0000004fff4c523e */ /* 0x000fe200000010ff */
[----:B------:R-:W-:Y:S01]  /*2c40*/  FMUL.FTZ R79, R79, UR19 ;  /* 0x000000134f4f7c20 */ /* 0x000fe20008410000 */
[----:B------:R-:W-:Y:S01]  /*2c50*/  @P5 F2FP.BF16.F32.PACK_AB R78, RZ, R81 ;  /* 0x00000051ff4e523e */ /* 0x000fe200000010ff */
[----:B------:R-:W-:Y:S01]  /*2c60*/  FMUL.FTZ R81, R81, UR19 ;  /* 0x0000001351517c20 */ /* 0x000fe20008410000 */
[----:B------:R-:W-:Y:S01]  /*2c70*/  @P5 F2FP.BF16.F32.PACK_AB R80, RZ, R83 ;  /* 0x00000053ff50523e */ /* 0x000fe200000010ff */
[----:B------:R-:W-:Y:S01]  /*2c80*/  FMUL.FTZ R83, R83, UR19 ;  /* 0x0000001353537c20 */ /* 0x000fe20008410000 */
[----:B------:R-:W-:Y:S02]  /*2c90*/  @P5 PRMT R91, R6, 0x7610, R91 ;  /* 0x00007610065b5816 */ /* 0x000fe4000000005b */
[----:B------:R-:W-:-:S02]  /*2ca0*/  @P5 PRMT R92, R76, 0x7610, R92 ;  /* 0x000076104c5c5816 */ /* 0x000fc4000000005c */
[----:B------:R-:W-:Y:S02]  /*2cb0*/  @P5 PRMT R93, R78, 0x7610, R93 ;  /* 0x000076104e5d5816 */ /* 0x000fe4000000005d */
[----:B------:R-:W-:Y:S02]  /*2cc0*/  @P5 PRMT R94, R80, 0x7610, R94 ;  /* 0x00007610505e5816 */ /* 0x000fe4000000005e */
[----:B------:R-:W-:-:S04]  /*2cd0*/  LOP3.LUT P5, RZ, R124, 0xff, RZ, 0xc0, !PT ;  /* 0x000000ff7cff7812 */ /* 0x000fc800078ac0ff */
[----:B------:R-:W-:Y:S02]  /*2ce0*/  FSEL R6, R77, RZ, P5 ;  /* 0x000000ff4d067208 */ /* 0x000fe40002800000 */
[----:B------:R-:W-:Y:S02]  /*2cf0*/  ISETP.NE.U32.AND P5, PT, RZ, UR16, PT ;  /* 0x00000010ff007c0c */ /* 0x000fe4000bfa5070 */
[----:B------:R-:W-:Y:S02]  /*2d00*/  F2F.BF16.F32 R137, R6 ;  /* 0x0000000600897304 */ /* 0x000fe40000202000 */
[----:B------:R-:W-:-:S13]  /*2d10*/  ISETP.NE.AND.EX P5, PT, RZ, UR17, PT, P5 ;  /* 0x00000011ff007c0c */ /* 0x000fda000bfa5350 */
[----:B------:R-:W-:-:S04]  /*2d20*/  @P5 LOP3.LUT P6, RZ, R0, 0xff, RZ, 0xc0, !PT ;  /* 0x000000ff00ff5812 */ /* 0x000fc800078cc0ff */
[----:B------:R-:W-:Y:S02]  /*2d30*/  @P5 FSEL R118, R77, RZ, P6 ;  /* 0x000000ff4d765208 */ /* 0x000fe40003000000 */
[----:B------:R-:W-:-:S04]  /*2d40*/  LOP3.LUT P6, RZ, R124, 0xff000000, RZ, 0xc0, !PT ;  /* 0xff0000007cff7812 */ /* 0x000fc800078cc0ff */
[----:B------:R-:W-:Y:S02]  /*2d50*/  FSEL R135, R83, RZ, P6 ;  /* 0x000000ff53877208 */ /* 0x000fe40003000000 */
[----:B------:R-:W-:-:S04]  /*2d60*/  @P5 LOP3.LUT P6, RZ, R0, 0xff000000, RZ, 0xc0, !PT ;  /* 0xff00000000ff5812 */ /* 0x000fc800078cc0ff */
[----:B------:R-:W-:Y:S02]  /*2d70*/  @P5 FSEL R136, R83, RZ, P6 ;  /* 0x000000ff53885208 */ /* 0x000fe40003000000 */
[----:B------:R-:W-:Y:S01]  /*2d80*/  LOP3.LUT P6, RZ, R124, 0xff00, RZ, 0xc0, !PT ;  /* 0x0000ff007cff7812 */ /* 0x000fe200078cc0ff */
[----:B------:R-:W0:Y:S03]  /*2d90*/  LDC.64 R82, c[0x0][0x2f8] ;  /* 0x0000be00ff527b82 */ /* 0x000e260000000a00 */
[C---:B------:R-:W-:Y:S02]  /*2da0*/  FSEL R78, R79.reuse, RZ, P6 ;  /* 0x000000ff4f4e7208 */ /* 0x040fe40003000000 */
[----:B------:R-:W-:Y:S02]  /*2db0*/  @P5 LOP3.LUT P6, RZ, R0, 0xff00, RZ, 0xc0, !PT ;  /* 0x0000ff0000ff5812 */ /* 0x000fe400078cc0ff */
[----:B------:R-:W1:Y:S02]  /*2dc0*/  F2F.BF16.F32 R76, R78 ;  /* 0x0000004e004c7304 */ /* 0x000e640000202000 */
[----:B------:R-:W-:-:S02]  /*2dd0*/  @P5 FSEL R119, R79, RZ, P6 ;  /* 0x000000ff4f775208 */ /* 0x000fc40003000000 */
[----:B------:R-:W-:-:S04]  /*2de0*/  LOP3.LUT P6, RZ, R124, 0xff0000, RZ, 0xc0, !PT ;  /* 0x00ff00007cff7812 */ /* 0x000fc800078cc0ff */
[----:B------:R-:W-:Y:S02]  /*2df0*/  FSEL R79, R81, RZ, P6 ;  /* 0x000000ff514f7208 */ /* 0x000fe40003000000 */
[----:B------:R-:W-:-:S04]  /*2e00*/  @P5 LOP3.LUT P6, RZ, R0, 0xff0000, RZ, 0xc0, !PT ;  /* 0x00ff000000ff5812 */ /* 0x000fc800078cc0ff */
[----:B------:R-:W-:Y:S01]  /*2e10*/  @P5 FSEL R134, R81, RZ, P6 ;  /* 0x000000ff51865208 */ /* 0x000fe20003000000 */
[----:B------:R-:W-:Y:S01]  /*2e20*/  F2F.BF16.F32 R79, R79 ;  /* 0x0000004f004f7304 */ /* 0x000fe20000202000 */
[----:B------:R-:W-:Y:S01]  /*2e30*/  ISETP.NE.U32.AND P6, PT, RZ, UR20, PT ;  /* 0x00000014ff007c0c */ /* 0x000fe2000bfc5070 */
[----:B-1----:R-:W-:-:S03]  /*2e40*/  IMAD.WIDE.U32 R76, R76, 0x10000, RZ ;  /* 0x000100004c4c7825 */ /* 0x002fc600078e00ff */
[----:B------:R-:W-:Y:S01]  /*2e50*/  ISETP.NE.AND.EX P6, PT, RZ, UR21, PT, P6 ;  /* 0x00000015ff007c0c */ /* 0x000fe2000bfc5360 */
[----:B0-----:R-:W-:Y:S01]  /*2e60*/  IMAD.WIDE.U32 R82, R5, 0x8, R82 ;  /* 0x0000000805527825 */ /* 0x001fe200078e0052 */
[----:B------:R-:W-:Y:S01]  /*2e70*/  LOP3.LUT R80, R76, R137, RZ, 0xfc, !PT ;  /* 0x000000894c507212 */ /* 0x000fe200078efcff */
[----:B------:R-:W0:Y:S02]  /*2e80*/  F2F.BF16.F32 R81, R135 ;  /* 0x0000008700517304 */ /* 0x000e240000202000 */
        /* <DEDUP_REMOVED lines=11> */
.L_x_132:
        /* <DEDUP_REMOVED lines=9> */
[----:B--2---:R-:W-:Y:S06]  /*2fd0*/  @!P5 BRA `(.L_x_131) ;  /* 0x000000000020d947 */ /* 0x004fec0003800000 */
[----:B0-----:R-:W-:Y:S02]  /*2fe0*/  LOP3.LUT R76, R96, 0xffff, RZ, 0xc0, !PT ;  /* 0x0000ffff604c7812 */ /* 0x001fe400078ec0ff */
[----:B------:R-:W-:Y:S02]  /*2ff0*/  LEA R78, P5, R5, UR16, 0x3 ;  /* 0x00000010054e7c11 */ /* 0x000fe4000f8a18ff */
[----:B------:R-:W-:Y:S01]  /*3000*/  PRMT R81, R97, 0x5410, R98 ;  /* 0x0000541061517816 */ /* 0x000fe20000000062 */
[----:B------:R-:W-:Y:S01]  /*3010*/  IMAD.WIDE.U32 R76, R76, 0x10000, RZ ;  /* 0x000100004c4c7825 */ /* 0x000fe200078e00ff */
[----:B------:R-:W-:-:S04]  /*3020*/  LEA.HI.X R79, R5, UR17, RZ, 0x3, P5 ;  /* 0x00000011054f7c11 */ /* 0x000fc8000a8f1cff */
[----:B------:R-:W-:Y:S02]  /*3030*/  LOP3.LUT R77, R81, R77, RZ, 0xfc, !PT ;  /* 0x0000004d514d7212 */ /* 0x000fe400078efcff */
[----:B------:R-:W-:-:S05]  /*3040*/  LOP3.LUT R76, R76, 0xffff, R95, 0xf8, !PT ;  /* 0x0000ffff4c4c7812 */ /* 0x000fca00078ef85f */
[----:B------:R2:W-:Y:S02]  /*3050*/  STG.E.64 desc[UR4][R78.64], R76 ;  /* 0x0000004c4e007986 */ /* 0x0005e4000c101b04 */
.L_x_131:
[----:B------:R-:W-:Y:S05]  /*3060*/  BSYNC B0 ;  /* 0x0000000000007941 */ /* 0x000fea0003800000 */
.L_x_130:
[----:B------:R-:W-:Y:S02]  /*3070*/  ISETP.NE.AND P5, PT, R133, RZ, PT ;  /* 0x000000ff8500720c */ /* 0x000fe40003fa5270 */
[----:B------:R-:W-:-:S11]  /*3080*/  SEL R5, RZ, 0x1, P0 ;  /* 0x00000001ff057807 */ /* 0x000fd60000000000 */
[----:B------:R-:W-:Y:S05]  /*3090*/  @!P5 BRA `(.L_x_133) ;  /* 0xffffffd400d0d947 */ /* 0x000fea000383ffff */
.L_x_114:
[----:B------:R-:W3:Y:S01]  /*30a0*/  S2R R0, SR_TID.X ;  /* 0x0000000000007919 */ /* 0x000ee20000002100 */
[----:B------:R-:W3:Y:S01]  /*30b0*/  S2UR UR6, SR_CTAID.X ;  /* 0x00000000000679c3 */ /* 0x000ee20000002500 */
[----:B------:R-:W-:Y:S01]  /*30c0*/  BSSY B0, `(.L_x_134) ;  /* 0x0000013000007945 */ /* 0x000fe20003800000 */
[C---:B---3--:R-:W-:Y:S02]  /*30d0*/  LEA.HI R3, R0.reuse, UR6, RZ, 0x19 ;  /* 0x0000000600037c11 */ /* 0x048fe4000f8fc8ff */
[----:B-----5:R-:W-:-:S03]  /*30e0*/  LOP3.LUT R11, R0, 0x7f, RZ, 0xc0, !PT ;  /* 0x0000007f000b7812 */ /* 0x020fc600078ec0ff */
[----:B------:R-:W-:-:S05]  /*30f0*/  IMAD R90, R3, R90, RZ ;  /* 0x0000005a035a7224 */ /* 0x000fca00078e02ff */
[----:B------:R-:W-:Y:S01]  /*3100*/  LEA.HI R11, R90, R11, RZ, 0x1e ;  /* 0x0000000b5a0b7211 */ /* 0x000fe200078ff0ff */
[----:B------:R-:W-:Y:S06]  /*3110*/  @!P4 BRA `(.L_x_135) ;  /* 0x000000000034c947 */ /* 0x000fec0003800000 */
[----:B------:R-:W3:Y:S08]  /*3120*/  LDC.64 R2, c[0x0][0x2d0] ;  /* 0x0000b400ff027b82 */ /* 0x000ef00000000a00 */
[----:B------:R-:W4:Y:S08]  /*3130*/  LDC.64 R4, c[0x0][0x2d8] ;  /* 0x0000b600ff047b82 */ /* 0x000f300000000a00 */
[----:B------:R-:W5:Y:S08]  /*3140*/  LDC.64 R6, c[0x0][0x2e0] ;  /* 0x0000b800ff067b82 */ /* 0x000f700000000a00 */
[----:B------:R-:W0:Y:S01]  /*3150*/  LDC.64 R8, c[0x0][0x2e8] ;  /* 0x0000ba00ff087b82 */ /* 0x000e220000000a00 */
[----:B---3--:R-:W-:-:S05]  /*3160*/  IMAD.WIDE.U32 R2, R11, 0x10, R2 ;  /* 0x000000100b027825 */ /* 0x008fca00078e0002 */
[----:B------:R3:W-:Y:S01]  /*3170*/  STG.E.128 desc[UR4][R2.64], R60 ;  /* 0x0000003c02007986 */ /* 0x0007e2000c101d04 */
[----:B----4-:R-:W-:-:S05]  /*3180*/  IMAD.WIDE.U32 R4, R11, 0x10, R4 ;  /* 0x000000100b047825 */ /* 0x010fca00078e0004 */
[----:B------:R3:W-:Y:S01]  /*3190*/  STG.E.128 desc[UR4][R4.64], R72 ;  /* 0x0000004804007986 */ /* 0x0007e2000c101d04 */
[----:B-----5:R-:W-:-:S05]  /*31a0*/  IMAD.WIDE.U32 R6, R11, 0x10, R6 ;  /* 0x000000100b067825 */ /* 0x020fca00078e0006 */
[----:B------:R3:W-:Y:S01]  /*31b0*/  STG.E.128 desc[UR4][R6.64], R36 ;  /* 0x0000002406007986 */ /* 0x0007e2000c101d04 */
[C---:B0-----:R-:W-:Y:S01]  /*31c0*/  IMAD.WIDE.U32 R8, R11.reuse, 0x10, R8 ;  /* 0x000000100b087825 */ /* 0x041fe200078e0008 */
[----:B------:R-:W-:-:S04]  /*31d0*/  IADD3 R11, R11, 0x80, RZ ;  /* 0x000000800b0b7810 */ /* 0x000fc80007ffe0ff */
[----:B------:R3:W-:Y:S03]  /*31e0*/  STG.E.128 desc[UR4][R8.64], R48 ;  /* 0x0000003008007986 */ /* 0x0007e6000c101d04 */
.L_x_135:
[----:B------:R-:W-:Y:S05]  /*31f0*/  BSYNC B0 ;  /* 0x0000000000007941 */ /* 0x000fea0003800000 */
.L_x_134:
[----:B------:R-:W-:Y:S04]  /*3200*/  BSSY B0, `(.L_x_136) ;  /* 0x000000f000007945 */ /* 0x000fe80003800000 */
[----:B------:R-:W-:Y:S05]  /*3210*/  @!P3 BRA `(.L_x_137) ;  /* 0x000000000034b947 */ /* 0x000fea0003800000 */
[----:B---3--:R-:W3:Y:S08]  /*3220*/  LDC.64 R2, c[0x0][0x2d0] ;  /* 0x0000b400ff027b82 */ /* 0x008ef00000000a00 */
        /* <DEDUP_REMOVED lines=9> */
[----:B0-----:R-:W-:-:S04]  /*32c0*/  IMAD.WIDE.U32 R8, R11, 0x10, R8 ;  /* 0x000000100b087825 */ /* 0x001fc800078e0008 */
[----:B------:R-:W-:Y:S01]  /*32d0*/  VIADD R11, R11, 0x80 ;  /* 0x000000800b0b7836 */ /* 0x000fe20000000000 */
[----:B------:R3:W-:Y:S06]  /*32e0*/  STG.E.128 desc[UR4][R8.64], R44 ;  /* 0x0000002c08007986 */ /* 0x0007ec000c101d04 */
.L_x_137:
[----:B------:R-:W-:Y:S05]  /*32f0*/  BSYNC B0 ;  /* 0x0000000000007941 */ /* 0x000fea0003800000 */
.L_x_136:
[----:B------:R-:W-:Y:S05]  /*3300*/  @!P2 EXIT ;  /* 0x000000000000a94d */ /* 0x000fea0003800000 */
[----:B---3--:R-:W3:Y:S08]  /*3310*/  LDC.64 R2, c[0x0][0x2d0] ;  /* 0x0000b400ff027b82 */ /* 0x008ef00000000a00 */
[----:B------:R-:W4:Y:S08]  /*3320*/  LDC.64 R4, c[0x0][0x2d8] ;  /* 0x0000b600ff047b82 */ /* 0x000f300000000a00 */
[----:B------:R-:W5:Y:S08]  /*3330*/  LDC.64 R6, c[0x0][0x2e0] ;  /* 0x0000b800ff067b82 */ /* 0x000f700000000a00 */
[----:B------:R-:W0:Y:S01]  /*3340*/  LDC.64 R8, c[0x0][0x2e8] ;  /* 0x0000ba00ff087b82 */ /* 0x000e220000000a00 */
[----:B---3--:R-:W-:-:S05]  /*3350*/  IMAD.WIDE.U32 R2, R11, 0x10, R2 ;  /* 0x000000100b027825 */ /* 0x008fca00078e0002 */
[----:B------:R-:W-:Y:S01]  /*3360*/  STG.E.128 desc[UR4][R2.64], R52 ;  /* 0x0000003402007986 */ /* 0x000fe2000c101d04 */
[----:B----4-:R-:W-:-:S05]  /*3370*/  IMAD.WIDE.U32 R4, R11, 0x10, R4 ;  /* 0x000000100b047825 */ /* 0x010fca00078e0004 */
[----:B------:R-:W-:Y:S01]  /*3380*/  STG.E.128 desc[UR4][R4.64], R64 ;  /* 0x0000004004007986 */ /* 0x000fe2000c101d04 */
[----:B-----5:R-:W-:-:S05]  /*3390*/  IMAD.WIDE.U32 R6, R11, 0x10, R6 ;  /* 0x000000100b067825 */ /* 0x020fca00078e0006 */
[----:B------:R-:W-:Y:S01]  /*33a0*/  STG.E.128 desc[UR4][R6.64], R28 ;  /* 0x0000001c06007986 */ /* 0x000fe2000c101d04 */
[----:B0-----:R-:W-:-:S05]  /*33b0*/  IMAD.WIDE.U32 R8, R11, 0x10, R8 ;  /* 0x000000100b087825 */ /* 0x001fca00078e0008 */
[----:B------:R-:W-:Y:S01]  /*33c0*/  STG.E.128 desc[UR4][R8.64], R40 ;  /* 0x0000002808007986 */ /* 0x000fe2000c101d04 */
[----:B------:R-:W-:Y:S05]  /*33d0*/  EXIT ;  /* 0x000000000000794d */ /* 0x000fea0003800000 */
.L_x_121:
[----:B------:R-:W-:Y:S01]  /*33e0*/  HFMA2.MMA R141, -RZ, RZ, 0, 1.847743988037109375e-06 ;  /* 0x0000001fff8d7435 */ /* 0x000fe200000001ff */
[----:B------:R-:W-:Y:S01]  /*33f0*/  MOV R139, R135 ;  /* 0x00000087008b7202 */ /* 0x000fe20000000f00 */
[----:B------:R-:W-:Y:S02]  /*3400*/  IMAD.MOV.U32 R138, RZ, RZ, 0x10 ;  /* 0x00000010ff8a7424 */ /* 0x000fe400078e00ff */
[----:B------:R-:W-:-:S07]  /*3410*/  IMAD.MOV.U32 R136, RZ, RZ, -0x1 ;  /* 0xffffffffff887424 */ /* 0x000fce00078e00ff */
[----:B-----5:R-:W-:Y:S05]  /*3420*/  WARPSYNC.COLLECTIVE R136, `(.L_x_138) ;  /* 0x0000000088087348 */ /* 0x020fea0003c00000 */
[----:B------:R0:W1:Y:S02]  /*3430*/  SHFL.DOWN P1, R137, R139, R138, R141 ;  /* 0x0800008a8b897389 */ /* 0x000064000002008d */
[----:B01---5:R-:W-:Y:S01]  /*3440*/  ENDCOLLECTIVE ;  /* 0x000000000000791b */ /* 0x023fe20003800000 */
.L_x_138:
[----:B------:R-:W-:Y:S01]  /*3450*/  IMAD.MOV.U32 R139, RZ, RZ, R134 ;  /* 0x000000ffff8b7224 */ /* 0x000fe200078e0086 */
[----:B------:R-:W-:-:S07]  /*3460*/  MOV R78, R137 ;  /* 0x00000089004e7202 */ /* 0x000fce0000000f00 */
[----:B------:R-:W-:Y:S05]  /*3470*/  WARPSYNC.COLLECTIVE R136, `(.L_x_139) ;  /* 0x0000000088087348 */ /* 0x000fea0003c00000 */
[----:B------:R0:W1:Y:S02]  /*3480*/  SHFL.DOWN P1, R137, R139, R138, R141 ;  /* 0x0800008a8b897389 */ /* 0x000064000002008d */
[----:B01----:R-:W-:Y:S01]  /*3490*/  ENDCOLLECTIVE ;  /* 0x000000000000791b */ /* 0x003fe20003800000 */
.L_x_139:
[----:B------:R-:W-:Y:S01]  /*34a0*/  FADD.FTZ R78, R78, R135 ;  /* 0x000000874e4e7221 */ /* 0x000fe20000010000 */
[----:B------:R-:W-:-:S03]  /*34b0*/  HFMA2.MMA R138, -RZ, RZ, 0, 4.76837158203125e-07 ;  /* 0x00000008ff8a7435 */ /* 0x000fc600000001ff */
[----:B------:R-:W-:Y:S01]  /*34c0*/  IMAD.MOV.U32 R139, RZ, RZ, R78 ;  /* 0x000000ffff8b7224 */ /* 0x000fe200078e004e */
[----:B------:R-:W-:-:S07]  /*34d0*/  MOV R79, R137 ;  /* 0x00000089004f7202 */ /* 0x000fce0000000f00 */
[----:B------:R-:W-:Y:S05]  /*34e0*/  WARPSYNC.COLLECTIVE R136, `(.L_x_140) ;  /* 0x0000000088087348 */ /* 0x000fea0003c00000 */
[----:B------:R0:W1:Y:S02]  /*34f0*/  SHFL.DOWN P1, R137, R139, R138, R141 ;  /* 0x0800008a8b897389 */ /* 0x000064000002008d */
[----:B01----:R-:W-:Y:S01]  /*3500*/  ENDCOLLECTIVE ;  /* 0x000000000000791b */ /* 0x003fe20003800000 */
.L_x_140:
[----:B------:R-:W-:-:S05]  /*3510*/  FADD.FTZ R79, R79, R134 ;  /* 0x000000864f4f7221 */ /* 0x000fca0000010000 */
[----:B------:R-:W-:Y:S01]  /*3520*/  MOV R139, R79 ;  /* 0x0000004f008b7202 */ /* 0x000fe20000000f00 */
[----:B------:R-:W-:-:S07]  /*3530*/  IMAD.MOV.U32 R81, RZ, RZ, R137 ;  /* 0x000000ffff517224 */ /* 0x000fce00078e0089 */
[----:B------:R-:W-:Y:S05]  /*3540*/  WARPSYNC.COLLECTIVE R136, `(.L_x_141) ;  /* 0x0000000088087348 */ /* 0x000fea0003c00000 */
[----:B------:R0:W1:Y:S02]  /*3550*/  SHFL.DOWN P1, R137, R139, R138, R141 ;  /* 0x0800008a8b897389 */ /* 0x000064000002008d */
[----:B01----:R-:W-:Y:S01]  /*3560*/  ENDCOLLECTIVE ;  /* 0x000000000000791b */ /* 0x003fe20003800000 */
.L_x_141:
[----:B------:R-:W-:-:S05]  /*3570*/  FADD.FTZ R81, R78, R81 ;  /* 0x000000514e517221 */ /* 0x000fca0000010000 */
[----:B------:R-:W-:Y:S01]  /*3580*/  MOV R139, R81 ;  /* 0x00000051008b7202 */ /* 0x000fe20000000f00 */
[----:B------:R-:W-:Y:S02]  /*3590*/  IMAD.MOV.U32 R138, RZ, RZ, 0x4 ;  /* 0x00000004ff8a7424 */ /* 0x000fe400078e00ff */
[----:B------:R-:W-:-:S07]  /*35a0*/  IMAD.MOV.U32 R80, RZ, RZ, R137 ;  /* 0x000000ffff507224 */ /* 0x000fce00078e0089 */
[----:B------:R-:W-:Y:S05]  /*35b0*/  WARPSYNC.COLLECTIVE R136, `(.L_x_142) ;  /* 0x0000000088087348 */ /* 0x000fea0003c00000 */
[----:B------:R0:W1:Y:S02]  /*35c0*/  SHFL.DOWN P1, R137, R139, R138, R141 ;  /* 0x0800008a8b897389 */ /* 0x000064000002008d */
[----:B01----:R-:W-:Y:S01]  /*35d0*/  ENDCOLLECTIVE ;  /* 0x000000000000791b */ /* 0x003fe20003800000 */
.L_x_142:
[----:B------:R-:W-:-:S04]  /*35e0*/  FADD.FTZ R80, R79, R80 ;  /* 0x000000504f507221 */ /* 0x000fc80000010000 */
[----:B------:R-:W-:Y:S01]  /*35f0*/  IMAD.MOV.U32 R139, RZ, RZ, R80 ;  /* 0x000000ffff8b7224 */ /* 0x000fe200078e0050 */
[----:B------:R-:W-:-:S07]  /*3600*/  MOV R82, R137 ;  /* 0x0000008900527202 */ /* 0x000fce0000000f00 */
[----:B------:R-:W-:Y:S05]  /*3610*/  WARPSYNC.COLLECTIVE R136, `(.L_x_143) ;  /* 0x0000000088087348 */ /* 0x000fea0003c00000 */
[----:B------:R0:W1:Y:S02]  /*3620*/  SHFL.DOWN P1, R137, R139, R138, R141 ;  /* 0x0800008a8b897389 */ /* 0x000064000002008d */
[----:B01----:R-:W-:Y:S01]  /*3630*/  ENDCOLLECTIVE ;  /* 0x000000000000791b */ /* 0x003fe20003800000 */
.L_x_143:
[----:B------:R-:W-:Y:S01]  /*3640*/  FADD.FTZ R82, R81, R82 ;  /* 0x0000005251527221 */ /* 0x000fe20000010000 */
[----:B------:R-:W-:-:S03]  /*3650*/  HFMA2.MMA R138, -RZ, RZ, 0, 1.1920928955078125e-07 ;  /* 0x00000002ff8a7435 */ /* 0x000fc600000001ff */
[----:B------:R-:W-:Y:S01]  /*3660*/  IMAD.MOV.U32 R139, RZ, RZ, R82 ;  /* 0x000000ffff8b7224 */ /* 0x000fe200078e0052 */
[----:B------:R-:W-:-:S07]  /*3670*/  MOV R83, R137 ;  /* 0x0000008900537202 */ /* 0x000fce0000000f00 */
[----:B------:R-:W-:Y:S05]  /*3680*/  WARPSYNC.COLLECTIVE R136, `(.L_x_144) ;  /* 0x0000000088087348 */ /* 0x000fea0003c00000 */
[----:B------:R0:W1:Y:S02]  /*3690*/  SHFL.DOWN P1, R137, R139, R138, R141 ;  /* 0x0800008a8b897389 */ /* 0x000064000002008d */
[----:B01----:R-:W-:Y:S01]  /*36a0*/  ENDCOLLECTIVE ;  /* 0x000000000000791b */ /* 0x003fe20003800000 */
.L_x_144:
[----:B------:R-:W-:-:S05]  /*36b0*/  FADD.FTZ R83, R80, R83 ;  /* 0x0000005350537221 */ /* 0x000fca0000010000 */
[----:B------:R-:W-:Y:S01]  /*36c0*/  MOV R139, R83 ;  /* 0x00000053008b7202 */ /* 0x000fe20000000f00 */
[----:B------:R-:W-:-:S07]  /*36d0*/  IMAD.MOV.U32 R119, RZ, RZ, R137 ;  /* 0x000000ffff777224 */ /* 0x000fce00078e0089 */
[----:B------:R-:W-:Y:S05]  /*36e0*/  WARPSYNC.COLLECTIVE R136, `(.L_x_145) ;  /* 0x0000000088087348 */ /* 0x000fea0003c00000 */
[----:B------:R0:W1:Y:S02]  /*36f0*/  SHFL.DOWN P1, R137, R139, R138, R141 ;  /* 0x0800008a8b897389 */ /* 0x000064000002008d */
[----:B01----:R-:W-:Y:S01]  /*3700*/  ENDCOLLECTIVE ;  /* 0x000000000000791b */ /* 0x003fe20003800000 */
.L_x_145:
[----:B------:R-:W-:-:S05]  /*3710*/  FADD.FTZ R119, R82, R119 ;  /* 0x0000007752777221 */ /* 0x000fca0000010000 */
[----:B------:R-:W-:Y:S01]  /*3720*/  MOV R139, R119 ;  /* 0x00000077008b7202 */ /* 0x000fe20000000f00 */
[----:B------:R-:W-:Y:S02]  /*3730*/  IMAD.MOV.U32 R138, RZ, RZ, 0x1 ;  /* 0x00000001ff8a7424 */ /* 0x000fe400078e00ff */
[----:B------:R-:W-:-:S07]  /*3740*/  IMAD.MOV.U32 R118, RZ, RZ, R137 ;  /* 0x000000ffff767224 */ /* 0x000fce00078e0089 */
[----:B------:R-:W-:Y:S05]  /*3750*/  WARPSYNC.COLLECTIVE R136, `(.L_x_146) ;  /* 0x0000000088087348 */ /* 0x000fea0003c00000 */
[----:B------:R0:W1:Y:S02]  /*3760*/  SHFL.DOWN P1, R137, R139, R138, R141 ;  /* 0x0800008a8b897389 */ /* 0x000064000002008d */
[----:B01----:R-:W-:Y:S01]  /*3770*/  ENDCOLLECTIVE ;  /* 0x000000000000791b */ /* 0x003fe20003800000 */
.L_x_146:
[----:B------:R-:W-:-:S04]  /*3780*/  FADD.FTZ R78, R83, R118 ;  /* 0x00000076534e7221 */ /* 0x000fc80000010000 */
[----:B------:R-:W-:Y:S01]  /*3790*/  IMAD.MOV.U32 R139, RZ, RZ, R78 ;  /* 0x000000ffff8b7224 */ /* 0x000fe200078e004e */
[----:B------:R-:W-:-:S07]  /*37a0*/  MOV R118, R137 ;  /* 0x0000008900767202 */ /* 0x000fce0000000f00 */
[----:B------:R-:W-:Y:S05]  /*37b0*/  WARPSYNC.COLLECTIVE R136, `(.L_x_147) ;  /* 0x0000000088087348 */ /* 0x000fea0003c00000 */
[----:B------:R0:W1:Y:S02]  /*37c0*/  SHFL.DOWN P1, R137, R139, R138, R141 ;  /* 0x0800008a8b897389 */ /* 0x000064000002008d */
[----:B01----:R-:W-:Y:S01]  /*37d0*/  ENDCOLLECTIVE ;  /* 0x000000000000791b */ /* 0x003fe20003800000 */
.L_x_147:
[----:B------:R-:W-:Y:S01]  /*37e0*/  MOV R79, R137 ;  /* 0x00000089004f7202 */ /* 0x000fe20000000f00 */
[----:B------:R-:W-:Y:S06]  /*37f0*/  BRA `(.L_x_148) ;  /* 0xffffffe000f87947 */ /* 0x000fec000383ffff */
.L_x_149:
        /* <DEDUP_REMOVED lines=16> */
.L_x_3271:


//--------------------- .text._ZN10layer_norm31ln_parallel_residual_bwd_kernelINS_13Kernel_traitsI13__nv_bfloat16S2_S2_S2_fjLj1536ELj1ELj1ELj4ELj8ENS_18Kernel_traits_baseILj1536ES2_S2_S2_S2_fjLj128EEEEELb1ELb0ELb1EEEvNS_9BwdParamsE --------------------------
	.section	.text._ZN10layer_norm31ln_parallel_residual_bwd_kernelINS_13Kernel_traitsI13__nv_bfloat16S2_S2_S2_fjLj1536ELj1ELj1ELj4ELj8ENS_18Kernel_traits_baseILj1536ES2_S2_S2_S2_fjLj128EEEEELb1ELb0ELb1EEEvNS_9BwdParamsE,"ax",@progbits
	.align	128
        .global         _ZN10layer_norm31ln_parallel_residual_bwd_kernelINS_13Kernel_traitsI13__nv_bfloat16S2_S2_S2_fjLj1536ELj1ELj1ELj4ELj8ENS_18Kernel_traits_baseILj1536ES2_S2_S2_S2_fjLj128EEEEELb1ELb0ELb1EEEvNS_9BwdParamsE
        .type           _ZN10layer_norm31ln_parallel_residual_bwd_kernelINS_13Kernel_traitsI13__nv_bfloat16S2_S2_S2_fjLj1536ELj1ELj1ELj4ELj8ENS_18Kernel_traits_baseILj1536ES2_S2_S2_S2_fjLj128EEEEELb1ELb0ELb1EEEvNS_9BwdParamsE,@function
        .size           _ZN10layer_norm31ln_parallel_residual_bwd_kernelINS_13Kernel_traitsI13__nv_bfloat16S2_S2_S2_fjLj1536ELj1ELj1ELj4ELj8ENS_18Kernel_traits_baseILj1536ES2_S2_S2_S2_fjLj128EEEEELb1ELb0ELb1EEEvNS_9BwdParamsE,(.L_x_3272 - _ZN10layer_norm31ln_parallel_residual_bwd_kernelINS_13Kernel_traitsI13__nv_bfloat16S2_S2_S2_fjLj1536ELj1ELj1ELj4ELj8ENS_18Kernel_traits_baseILj1536ES2_S2_S2_S2_fjLj128EEEEELb1ELb0ELb1EEEvNS_9BwdParamsE)
        .other          _ZN10layer_norm31ln_parallel_residual_bwd_kernelINS_13Kernel_traitsI13__nv_bfloat16S2_S2_S2_fjLj1536ELj1ELj1ELj4ELj8ENS_18Kernel_traits_baseILj1536ES2_S2_S2_S2_fjLj128EEEEELb1ELb0ELb1EEEvNS_9BwdParamsE,@"STO_CUDA_ENTRY STV_DEFAULT"
_ZN10layer_norm31ln_parallel_residual_bwd_kernelINS_13Kernel_traitsI13__nv_bfloat16S2_S2_S2_fjLj1536ELj1ELj1ELj4ELj8ENS_18Kernel_traits_baseILj1536ES2_S2_S2_S2_fjLj128EEEEELb1ELb0ELb1EEEvNS_9BwdParamsE:
.text._ZN10layer_norm31ln_parallel_residual_bwd_kernelINS_13Kernel_traitsI13__nv_bfloat16S2_S2_S2_fjLj1536ELj1ELj1ELj4ELj8ENS_18Kernel_traits_baseILj1536ES2_S2_S2_S2_fjLj128EEEEELb1ELb0ELb1EEEvNS_9BwdParamsE:
[----:B------:R-:W-:Y:S01]  /*0000*/  LDC R1, c[0x0][0x28] ;  /* 0x00000a00ff017b82 */ /* 0x000fe20000000800 */
[----:B------:R-:W0:Y:S07]  /*0010*/  S2R R33, SR_TID.X ;  /* 0x0000000000217919 */ /* 0x000e2e0000002100 */
[----:B------:R-:W0:Y:S01]  /*0020*/  S2UR UR4, SR_CTAID.X ;  /* 0x00000000000479c3 */ /* 0x000e220000002500 */
[----:B------:R-:W-:Y:S01]  /*0030*/  ULDC.64 UR6, c[0x0][0x208] ;  /* 0x0000820000067ab9 */ /* 0x000fe20000000a00 */
[----:B------:R-:W-:Y:S01]  /*0040*/  ULDC UR8, c[0x0][0x218] ;  /* 0x0000860000087ab9 */ /* 0x000fe20000000800 */
[----:B------:R-:W-:Y:S01]  /*0050*/  ULDC.U8 UR17, c[0x0][0x2a0] ;  /* 0x0000a80000117ab9 */ /* 0x000fe20000000000 */
[----:B------:R-:W-:Y:S01]  /*0060*/  ULDC UR9, c[0x0][0x290] ;  /* 0x0000a40000097ab9 */ /* 0x000fe20000000800 */
        /* <DEDUP_REMOVED lines=33> */
.L_x_150:
[----:B------:R-:W-:Y:S01]  /*0280*/  SHF.L.U32 R0, R33, 0x3, RZ ;  /* 0x0000000321007819 */ /* 0x000fe200000006ff */
[----:B------:R-:W-:-:S03]  /*0290*/  ULDC.64 UR4, c[0x0][0x260] ;  /* 0x0000980000047ab9 */ /* 0x000fc60000000a00 */
[----:B------:R-:W-:-:S04]  /*02a0*/  LOP3.LUT R0, R0, 0x3f8, RZ, 0xc0, !PT ;  /* 0x000003f800007812 */ /* 0x000fc800078ec0ff */
[----:B------:R-:W-:-:S05]  /*02b0*/  IADD3 R2, P0, R0, UR4, RZ ;  /* 0x0000000400027c10 */ /* 0x000fca000ff1e0ff */
[----:B------:R-:W-:Y:S01]  /*02c0*/  IMAD.X R3, RZ, RZ, UR5, P0 ;  /* 0x00000005ff037e24 */ /* 0x000fe200080e06ff */
[----:B------:R-:W-:Y:S02]  /*02d0*/  ULDC.64 UR4, c[0x0][0x268] ;  /* 0x00009a0000047ab9 */ /* 0x000fe40000000a00 */
[----:B------:R-:W-:Y:S02]  /*02e0*/  IADD3 R4, P0, R0, UR4, RZ ;  /* 0x0000000400047c10 */ /* 0x000fe4000ff1e0ff */
[----:B------:R-:W2:Y:S02]  /*02f0*/  LDG.E.64 R6, desc[UR6][R2.64] ;  /* 0x0000000602067981 */ /* 0x000ea4000c1e1b00 */
[----:B------:R-:W-:Y:S01]  /*0300*/  IADD3.X R5, RZ, UR5, RZ, P0, !PT ;  /* 0x00000005ff057c10 */ /* 0x000fe200087fe4ff */
[----:B------:R-:W-:Y:S01]  /*0310*/  ULDC.64 UR4, c[0x0][0x2c8] ;  /* 0x0000b20000047ab9 */ /* 0x000fe20000000a00 */
[----:B------:R-:W3:Y:S04]  /*0320*/  LDG.E.64 R10, desc[UR6][R2.64+0x400] ;  /* 0x00040006020a7981 */ /* 0x000ee8000c1e1b00 */
[----:B------:R-:W4:Y:S04]  /*0330*/  LDG.E.64 R14, desc[UR6][R2.64+0x800] ;  /* 0x00080006020e7981 */ /* 0x000f28000c1e1b00 */
[----:B------:R-:W5:Y:S04]  /*0340*/  LDG.E.64 R8, desc[UR6][R4.64] ;  /* 0x0000000604087981 */ /* 0x000f68000c1e1b00 */
[----:B------:R-:W5:Y:S04]  /*0350*/  LDG.E.64 R12, desc[UR6][R4.64+0x400] ;  /* 0x00040006040c7981 */ /* 0x000f68000c1e1b00 */
[----:B------:R0:W5:Y:S01]  /*0360*/  LDG.E.64 R16, desc[UR6][R4.64+0x800] ;  /* 0x0008000604107981 */ /* 0x000162000c1e1b00 */
        /* <DEDUP_REMOVED lines=19> */
[----:B0-----:R-:W-:Y:S02]  /*04a0*/  CS2R R4, SRZ ;  /* 0x0000000000047805 */ /* 0x001fe4000001ff00 */
[----:B------:R-:W-:Y:S01]  /*04b0*/  CS2R R2, SRZ ;  /* 0x0000000000027805 */ /* 0x000fe2000001ff00 */
[----:B------:R-:W-:Y:S01]  /*04c0*/  IMAD.MOV.U32 R0, RZ, RZ, RZ ;  /* 0x000000ffff007224 */ /* 0x000fe200078e00ff */
[----:B------:R-:W-:Y:S02]  /*04d0*/  CS2R R42, SRZ ;  /* 0x00000000002a7805 */ /* 0x000fe4000001ff00 */
[----:B------:R-:W-:Y:S01]  /*04e0*/  MOV R129, RZ ;  /* 0x000000ff00817202 */ /* 0x000fe20000000f00 */
[----:B------:R-:W-:Y:S01]  /*04f0*/  IMAD.MOV.U32 R41, RZ, RZ, RZ ;  /* 0x000000ffff297224 */ /* 0x000fe200078e00ff */
[----:B------:R-:W-:Y:S02]  /*0500*/  LOP3.LUT R111, R33, 0x7f, RZ, 0xc0, !PT ;  /* 0x0000007f216f7812 */ /* 0x000fe400078ec0ff */
[----:B------:R-:W-:-:S02]  /*0510*/  PLOP3.LUT P2, PT, PT, PT, UP0, 0x80, 0x0 ;  /* 0x000000000000781c */ /* 0x000fc40003f4f008 */
[--C-:B--2---:R-:W-:Y:S01]  /*0520*/  SHF.R.U32.HI R113, RZ, 0x10, R7.reuse ;  /* 0x00000010ff717819 */ /* 0x104fe20000011607 */
[C---:B------:R-:W-:Y:S01]  /*0530*/  IMAD.U32 R61, R6.reuse, 0x10000, RZ ;  /* 0x00010000063d7824 */ /* 0x040fe200078e00ff */
[----:B------:R-:W-:Y:S02]  /*0540*/  SHF.R.U64 R112, R6, 0x10, R7 ;  /* 0x0000001006707819 */ /* 0x000fe40000001207 */
[--C-:B---3--:R-:W-:Y:S01]  /*0550*/  SHF.R.U32.HI R115, RZ, 0x10, R11.reuse ;  /* 0x00000010ff737819 */ /* 0x108fe2000001160b */
[C---:B------:R-:W-:Y:S01]  /*0560*/  IMAD.U32 R63, R10.reuse, 0x10000, RZ ;  /* 0x000100000a3f7824 */ /* 0x040fe200078e00ff */
[----:B------:R-:W-:Y:S01]  /*0570*/  SHF.R.U64 R114, R10, 0x10, R11 ;  /* 0x000000100a727819 */ /* 0x000fe2000000120b */
[----:B------:R-:W-:Y:S01]  /*0580*/  IMAD.U32 R113, R113, 0x10000, RZ ;  /* 0x0001000071717824 */ /* 0x000fe200078e00ff */
[--C-:B----4-:R-:W-:Y:S01]  /*0590*/  SHF.R.U32.HI R117, RZ, 0x10, R15.reuse ;  /* 0x00000010ff757819 */ /* 0x110fe2000001160f */
[C---:B------:R-:W-:Y:S01]  /*05a0*/  IMAD.U32 R65, R14.reuse, 0x10000, RZ ;  /* 0x000100000e417824 */ /* 0x040fe200078e00ff */
[----:B------:R-:W-:Y:S01]  /*05b0*/  SHF.R.U64 R116, R14, 0x10, R15 ;  /* 0x000000100e747819 */ /* 0x000fe2000000120f */
[----:B------:R-:W-:Y:S01]  /*05c0*/  IMAD.U32 R115, R115, 0x10000, RZ ;  /* 0x0001000073737824 */ /* 0x000fe200078e00ff */
[--C-:B-----5:R-:W-:Y:S01]  /*05d0*/  SHF.R.U32.HI R119, RZ, 0x10, R9.reuse ;  /* 0x00000010ff777819 */ /* 0x120fe20000011609 */
[C---:B------:R-:W-:Y:S01]  /*05e0*/  IMAD.U32 R67, R8.reuse, 0x10000, RZ ;  /* 0x0001000008437824 */ /* 0x040fe200078e00ff */
[----:B------:R-:W-:Y:S01]  /*05f0*/  SHF.R.U64 R118, R8, 0x10, R9 ;  /* 0x0000001008767819 */ /* 0x000fe20000001209 */
[----:B------:R-:W-:Y:S01]  /*0600*/  IMAD.U32 R117, R117, 0x10000, RZ ;  /* 0x0001000075757824 */ /* 0x000fe200078e00ff */
[--C-:B------:R-:W-:Y:S01]  /*0610*/  SHF.R.U32.HI R121, RZ, 0x10, R13.reuse ;  /* 0x00000010ff797819 */ /* 0x100fe2000001160d */
[C---:B------:R-:W-:Y:S01]  /*0620*/  IMAD.U32 R69, R12.reuse, 0x10000, RZ ;  /* 0x000100000c457824 */ /* 0x040fe200078e00ff */
[----:B------:R-:W-:Y:S01]  /*0630*/  SHF.R.U64 R120, R12, 0x10, R13 ;  /* 0x000000100c787819 */ /* 0x000fe2000000120d */
[----:B------:R-:W-:Y:S01]  /*0640*/  IMAD.U32 R119, R119, 0x10000, RZ ;  /* 0x0001000077777824 */ /* 0x000fe200078e00ff */
[--C-:B------:R-:W-:Y:S01]  /*0650*/  SHF.R.U32.HI R123, RZ, 0x10, R17.reuse ;  /* 0x00000010ff7b7819 */ /* 0x100fe20000011611 */
[C---:B------:R-:W-:Y:S01]  /*0660*/  IMAD.U32 R71, R16.reuse, 0x10000, RZ ;  /* 0x0001000010477824 */ /* 0x040fe200078e00ff */
[----:B------:R-:W-:Y:S01]  /*0670*/  SHF.R.U64 R122, R16, 0x10, R17 ;  /* 0x00000010107a7819 */ /* 0x000fe20000001211 */
        /* <DEDUP_REMOVED lines=11> */
[----:B------:R-:W-:Y:S02]  /*0730*/  SHF.L.U32 R104, R17, 0x10, RZ ;  /* 0x0000001011687819 */ /* 0x000fe400000006ff */
[----:B------:R-:W-:Y:S02]  /*0740*/  CS2R R16, SRZ ;  /* 0x0000000000107805 */ /* 0x000fe4000001ff00 */
[----:B------:R-:W-:Y:S01]  /*0750*/  SHF.L.U32 R112, R112, 0x10, RZ ;  /* 0x0000001070707819 */ /* 0x000fe200000006ff */
[----:B------:R-:W-:Y:S01]  /*0760*/  IMAD.U32 R123, R123, 0x10000, RZ ;  /* 0x000100007b7b7824 */ /* 0x000fe200078e00ff */
[----:B------:R-:W-:-:S02]  /*0770*/  SHF.L.U32 R114, R114, 0x10, RZ ;  /* 0x0000001072727819 */ /* 0x000fc400000006ff */
[----:B------:R-:W-:Y:S02]  /*0780*/  SHF.L.U32 R116, R116, 0x10, RZ ;  /* 0x0000001074747819 */ /* 0x000fe400000006ff */
[----:B------:R-:W-:Y:S02]  /*0790*/  SHF.L.U32 R118, R118, 0x10, RZ ;  /* 0x0000001076767819 */ /* 0x000fe400000006ff */
[----:B------:R-:W-:Y:S02]  /*07a0*/  SHF.L.U32 R120, R120, 0x10, RZ ;  /* 0x0000001078787819 */ /* 0x000fe400000006ff */
[----:B------:R-:W-:-:S07]  /*07b0*/  SHF.L.U32 R122, R122, 0x10, RZ ;  /* 0x000000107a7a7819 */ /* 0x000fce00000006ff */
.L_x_160:
[----:B0-----:R-:W0:Y:S01]  /*07c0*/  LDC.64 R86, c[0x0][0x238] ;  /* 0x00008e00ff567b82 */ /* 0x001e220000000a00 */
[----:B------:R-:W-:-:S05]  /*07d0*/  IMAD R40, R128, UR8, RZ ;  /* 0x0000000880287c24 */ /* 0x000fca000f8e02ff */
[----:B-1----:R-:W-:Y:S02]  /*07e0*/  SHF.R.S32.HI R45, RZ, 0x1f, R40 ;  /* 0x0000001fff2d7819 */ /* 0x002fe40000011428 */
[----:B------:R-:W1:Y:S02]  /*07f0*/  LDC.64 R82, c[0x0][0x2b8] ;  /* 0x0000ae00ff527b82 */ /* 0x000e640000000a00 */
[----:B------:R-:W-:-:S04]  /*0800*/  LEA.HI R60, R45, R40, RZ, 0x2 ;  /* 0x000000282d3c7211 */ /* 0x000fc800078f10ff */
[----:B------:R-:W-:Y:S02]  /*0810*/  LEA.HI.SX32 R60, R60, R111, 0x1e ;  /* 0x0000006f3c3c7211 */ /* 0x000fe400078ff2ff */
[----:B------:R-:W2:Y:S08]  /*0820*/  LDC.64 R84, c[0x0][0x2c0] ;  /* 0x0000b000ff547b82 */ /* 0x000eb00000000a00 */
[----:B------:R-:W3:Y:S01]  /*0830*/  LDC.64 R88, c[0x0][0x250] ;  /* 0x00009400ff587b82 */ /* 0x000ee20000000a00 */
[----:B0-----:R-:W-:-:S06]  /*0840*/  IMAD.WIDE.U32 R44, R60, 0x8, R86 ;  /* 0x000000083c2c7825 */ /* 0x001fcc00078e0056 */
[----:B------:R-:W4:Y:S01]  /*0850*/  LDG.E.64 R44, desc[UR6][R44.64] ;  /* 0x000000062c2c7981 */ /* 0x000f22000c1e1b00 */
[----:B------:R-:W0:Y:S01]  /*0860*/  LDC.64 R50, c[0x0][0x258] ;  /* 0x00009600ff327b82 */ /* 0x000e220000000a00 */
[----:B-1----:R-:W-:-:S06]  /*0870*/  IMAD.WIDE.U32 R46, R60, 0x8, R82 ;  /* 0x000000083c2e7825 */ /* 0x002fcc00078e0052 */
[----:B------:R-:W4:Y:S01]  /*0880*/  LDG.E.64 R46, desc[UR6][R46.64] ;  /* 0x000000062e2e7981 */ /* 0x000f22000c1e1b00 */
[----:B--2---:R-:W-:Y:S01]  /*0890*/  IMAD.WIDE.U32 R48, R60, 0x8, R84 ;  /* 0x000000083c307825 */ /* 0x004fe200078e0054 */
[----:B------:R-:W-:Y:S01]  /*08a0*/  ISETP.NE.U32.AND P3, PT, RZ, UR12, PT ;  /* 0x0000000cff007c0c */ /* 0x000fe2000bf65070 */
[----:B------:R-:W1:Y:S04]  /*08b0*/  @P1 LDC.64 R96, c[0x0][0x2c8] ;  /* 0x0000b200ff601b82 */ /* 0x000e680000000a00 */
[----:B------:R-:W2:Y:S01]  /*08c0*/  LDG.E.64 R48, desc[UR6][R48.64] ;  /* 0x0000000630307981 */ /* 0x000ea2000c1e1b00 */
[----:B---3--:R-:W-:-:S03]  /*08d0*/  IMAD.WIDE R88, R128, 0x4, R88 ;  /* 0x0000000480587825 */ /* 0x008fc600078e0258 */
[----:B------:R-:W3:Y:S02]  /*08e0*/  @P1 LDC.64 R100, c[0x0][0x2c8] ;  /* 0x0000b200ff641b82 */ /* 0x000ee40000000a00 */
[----:B------:R0:W2:Y:S02]  /*08f0*/  LDG.E R133, desc[UR6][R88.64] ;  /* 0x0000000658857981 */ /* 0x0000a4000c1e1900 */
[----:B0-----:R-:W-:-:S04]  /*0900*/  IMAD.WIDE R90, R128, 0x4, R50 ;  /* 0x00000004805a7825 */ /* 0x001fc800078e0232 */
[----:B------:R-:W0:Y:S01]  /*0910*/  @P1 LDC.64 R92, c[0x0][0x2c8] ;  /* 0x0000b200ff5c1b82 */ /* 0x000e220000000a00 */
[----:B------:R1:W2:Y:S01]  /*0920*/  LDG.E R59, desc[UR6][R90.64] ;  /* 0x000000065a3b7981 */ /* 0x0002a2000c1e1900 */
[C---:B------:R-:W-:Y:S01]  /*0930*/  IADD3 R58, R60.reuse, 0x80, RZ ;  /* 0x000000803c3a7810 */ /* 0x040fe20007ffe0ff */
[----:B------:R-:W-:-:S05]  /*0940*/  VIADD R40, R60, 0x100 ;  /* 0x000001003c287836 */ /* 0x000fca0000000000 */
[----:B------:R-:W1:Y:S01]  /*0950*/  LDC.64 R88, c[0x0][0x240] ;  /* 0x00009000ff587b82 */ /* 0x000e620000000a00 */
[----:B------:R-:W-:-:S04]  /*0960*/  IMAD.WIDE.U32 R50, R58, 0x8, R86 ;  /* 0x000000083a327825 */ /* 0x000fc800078e0056 */
[C---:B------:R-:W-:Y:S02]  /*0970*/  IMAD.WIDE.U32 R80, R58.reuse, 0x8, R84 ;  /* 0x000000083a507825 */ /* 0x040fe400078e0054 */
[----:B------:R-:W2:Y:S02]  /*0980*/  LDG.E.64 R50, desc[UR6][R50.64] ;  /* 0x0000000632327981 */ /* 0x000ea4000c1e1b00 */
[----:B------:R-:W-:Y:S02]  /*0990*/  IMAD.WIDE.U32 R78, R58, 0x8, R82 ;  /* 0x000000083a4e7825 */ /* 0x000fe400078e0052 */
[----:B------:R-:W2:Y:S04]  /*09a0*/  LDG.E.64 R80, desc[UR6][R80.64] ;  /* 0x0000000650507981 */ /* 0x000ea8000c1e1b00 */
[----:B------:R-:W2:Y:S01]  /*09b0*/  LDG.E.64 R78, desc[UR6][R78.64] ;  /* 0x000000064e4e7981 */ /* 0x000ea2000c1e1b00 */
[----:B------:R-:W-:-:S04]  /*09c0*/  IMAD.WIDE.U32 R86, R40, 0x8, R86 ;  /* 0x0000000828567825 */ /* 0x000fc800078e0056 */
[C---:B------:R-:W-:Y:S02]  /*09d0*/  IMAD.WIDE.U32 R82, R40.reuse, 0x8, R82 ;  /* 0x0000000828527825 */ /* 0x040fe400078e0052 */
[----:B------:R-:W2:Y:S02]  /*09e0*/  LDG.E.64 R86, desc[UR6][R86.64] ;  /* 0x0000000656567981 */ /* 0x000ea4000c1e1b00 */
[----:B------:R-:W-:Y:S02]  /*09f0*/  IMAD.WIDE.U32 R84, R40, 0x8, R84 ;  /* 0x0000000828547825 */ /* 0x000fe400078e0054 */
[----:B------:R-:W2:Y:S04]  /*0a00*/  LDG.E.64 R82, desc[UR6][R82.64] ;  /* 0x0000000652527981 */ /* 0x000ea8000c1e1b00 */
[----:B------:R-:W2:Y:S01]  /*0a10*/  LDG.E.64 R84, desc[UR6][R84.64] ;  /* 0x0000000654547981 */ /* 0x000ea2000c1e1b00 */
[----:B-1----:R-:W-:-:S06]  /*0a20*/  IMAD.WIDE.U32 R106, R58, 0x4, R88 ;  /* 0x000000043a6a7825 */ /* 0x002fcc00078e0058 */
[----:B------:R-:W5:Y:S01]  /*0a30*/  LDG.E R106, desc[UR6][R106.64] ;  /* 0x000000066a6a7981 */ /* 0x000f62000c1e1900 */
[----:B------:R-:W-:-:S13]  /*0a40*/  ISETP.NE.AND.EX P3, PT, RZ, UR13, PT, P3 ;  /* 0x0000000dff007c0c */ /* 0x000fda000bf65330 */
[----:B------:R-:W1:Y:S08]  /*0a50*/  @P3 LDC.64 R98, c[0x0][0x248] ;  /* 0x00009200ff623b82 */ /* 0x000e700000000a00 */
[----:B------:R-:W1:Y:S01]  /*0a60*/  @P3 LDC.64 R90, c[0x0][0x248] ;  /* 0x00009200ff5a3b82 */ /* 0x000e620000000a00 */
[----:B------:R-:W-:-:S04]  /*0a70*/  @P1 IMAD.WIDE.U32 R96, R60, 0x8, R96 ;  /* 0x000000083c601825 */ /* 0x000fc800078e0060 */
[----:B---3--:R-:W-:Y:S01]  /*0a80*/  @P1 IMAD.WIDE.U32 R100, R58, 0x8, R100 ;  /* 0x000000083a641825 */ /* 0x008fe200078e0064 */
[----:B------:R4:W5:Y:S02]  /*0a90*/  @P1 LDG.E.64 R72, desc[UR6][R96.64] ;  /* 0x0000000660481981 */ /* 0x000964000c1e1b00 */
[----:B------:R-:W3:Y:S01]  /*0aa0*/  @P3 LDC.64 R94, c[0x0][0x248] ;  /* 0x00009200ff5e3b82 */ /* 0x000ee20000000a00 */
[----:B------:R-:W-:Y:S01]  /*0ab0*/  IMAD.WIDE.U32 R102, R60, 0x4, R88 ;  /* 0x000000043c667825 */ /* 0x000fe200078e0058 */
[----:B------:R-:W5:Y:S03]  /*0ac0*/  @P1 LDG.E.64 R74, desc[UR6][R100.64] ;  /* 0x00000006644a1981 */ /* 0x000f66000c1e1b00 */
[----:B0-----:R-:W-:Y:S02]  /*0ad0*/  @P1 IMAD.WIDE.U32 R92, R40, 0x8, R92 ;  /* 0x00000008285c1825 */ /* 0x001fe400078e005c */
[----:B------:R-:W5:Y:S02]  /*0ae0*/  LDG.E R102, desc[UR6][R102.64] ;  /* 0x0000000666667981 */ /* 0x000f64000c1e1900 */
[----:B-1----:R-:W-:-:S02]  /*0af0*/  @P3 IMAD.WIDE.U32 R98, R60, 0x4, R98 ;  /* 0x000000043c623825 */ /* 0x002fc400078e0062 */
[----:B------:R-:W5:Y:S02]  /*0b00*/  @P1 LDG.E.64 R76, desc[UR6][R92.64] ;  /* 0x000000065c4c1981 */ /* 0x000f64000c1e1b00 */
[----:B------:R-:W-:Y:S02]  /*0b10*/  IMAD.WIDE.U32 R88, R40, 0x4, R88 ;  /* 0x0000000428587825 */ /* 0x000fe400078e0058 */
[----:B------:R0:W5:Y:S02]  /*0b20*/  @P3 LDG.E R124, desc[UR6][R98.64] ;  /* 0x00000006627c3981 */ /* 0x000164000c1e1900 */
[----:B------:R-:W-:Y:S02]  /*0b30*/  @P3 IMAD.WIDE.U32 R90, R58, 0x4, R90 ;  /* 0x000000043a5a3825 */ /* 0x000fe400078e005a */
[----:B------:R-:W5:Y:S04]  /*0b40*/  LDG.E R89, desc[UR6][R88.64] ;  /* 0x0000000658597981 */ /* 0x000f68000c1e1900 */
[----:B------:R1:W5:Y:S01]  /*0b50*/  @P3 LDG.E R126, desc[UR6][R90.64] ;  /* 0x000000065a7e3981 */ /* 0x000362000c1e1900 */
[----:B---3--:R-:W-:-:S05]  /*0b60*/  @P3 IMAD.WIDE.U32 R94, R40, 0x4, R94 ;  /* 0x00000004285e3825 */ /* 0x008fca00078e005e */
[----:B------:R3:W5:Y:S01]  /*0b70*/  @P3 LDG.E R127, desc[UR6][R94.64] ;  /* 0x000000065e7f3981 */ /* 0x000762000c1e1900 */
[----:B------:R-:W-:Y:S01]  /*0b80*/  LOP3.LUT P4, RZ, R134, 0xff, RZ, 0xc0, !PT ;  /* 0x000000ff86ff7812 */ /* 0x000fe2000788c0ff */
[----:B------:R-:W-:Y:S01]  /*0b90*/  UMOV UR4, 0xffffffff ;  /* 0xffffffff00047882 */ /* 0x000fe20000000000 */
[----:B------:R-:W-:Y:S02]  /*0ba0*/  IADD3 R128, R128, UR10, RZ ;  /* 0x0000000a80807c10 */ /* 0x000fe4000fffe0ff */
[----:B------:R-:W-:Y:S02]  /*0bb0*/  LOP3.LUT P0, RZ, R33, 0x1f, RZ, 0xc0, !PT ;  /* 0x0000001f21ff7812 */ /* 0x000fe4000780c0ff */
[----:B------:R-:W-:Y:S02]  /*0bc0*/  ISETP.GE.AND P5, PT, R128, UR11, PT ;  /* 0x0000000b80007c0c */ /* 0x000fe4000bfa6270 */
[----:B----4-:R-:W-:Y:S02]  /*0bd0*/  MOV R96, R44 ;  /* 0x0000002c00607202 */ /* 0x010fe40000000f00 */
[--C-:B------:R-:W-:Y:S01]  /*0be0*/  SHF.R.U64 R97, R44, 0x10, R45.reuse ;  /* 0x000000102c617819 */ /* 0x100fe2000000122d */
[----:B0-----:R-:W-:Y:S01]  /*0bf0*/  IMAD.MOV.U32 R98, RZ, RZ, R45 ;  /* 0x000000ffff627224 */ /* 0x001fe200078e002d */
[----:B------:R-:W-:-:S02]  /*0c00*/  SHF.L.U32 R96, R96, 0x10, RZ ;  /* 0x0000001060607819 */ /* 0x000fc400000006ff */
[----:B------:R-:W-:Y:S02]  /*0c10*/  SHF.R.U32.HI R99, RZ, 0x10, R45 ;  /* 0x00000010ff637819 */ /* 0x000fe4000001162d */
[----:B------:R-:W-:Y:S02]  /*0c20*/  MOV R44, R46 ;  /* 0x0000002e002c7202 */ /* 0x000fe40000000f00 */
[--C-:B------:R-:W-:Y:S01]  /*0c30*/  SHF.R.U64 R101, R46, 0x10, R47.reuse ;  /* 0x000000102e657819 */ /* 0x100fe2000000122f */
[--C-:B------:R-:W-:Y:S01]  /*0c40*/  IMAD.MOV.U32 R45, RZ, RZ, R47.reuse ;  /* 0x000000ffff2d7224 */ /* 0x100fe200078e002f */
[----:B------:R-:W-:Y:S02]  /*0c50*/  SHF.R.U32.HI R100, RZ, 0x10, R47 ;  /* 0x00000010ff647819 */ /* 0x000fe4000001162f */
[----:B--2---:R-:W-:Y:S01]  /*0c60*/  MOV R46, R48 ;  /* 0x00000030002e7202 */ /* 0x004fe20000000f00 */
[--C-:B------:R-:W-:Y:S01]  /*0c70*/  IMAD.MOV.U32 R47, RZ, RZ, R49.reuse ;  /* 0x000000ffff2f7224 */ /* 0x100fe200078e0031 */
[----:B-1----:R-:W-:-:S02]  /*0c80*/  SHF.R.U64 R90, R48, 0x10, R49 ;  /* 0x00000010305a7819 */ /* 0x002fc40000001231 */
[----:B------:R-:W-:Y:S02]  /*0c90*/  SHF.R.U32.HI R92, RZ, 0x10, R49 ;  /* 0x00000010ff5c7819 */ /* 0x000fe40000011631 */
[----:B------:R-:W-:Y:S02]  /*0ca0*/  FSEL R133, R133, RZ, !P2 ;  /* 0x000000ff85857208 */ /* 0x000fe40005000000 */
[----:B------:R-:W-:-:S03]  /*0cb0*/  SHF.L.U32 R49, R46, 0x10, RZ ;  /* 0x000000102e317819 */ /* 0x000fc600000006ff */
[----:B------:R-:W-:Y:S01]  /*0cc0*/  FADD.FTZ R88, -R133, R96 ;  /* 0x0000006085587221 */ /* 0x000fe20000010100 */
[----:B------:R-:W-:Y:S01]  /*0cd0*/  SHF.L.U32 R44, R44, 0x10, RZ ;  /* 0x000000102c2c7819 */ /* 0x000fe200000006ff */
[----:B------:R-:W-:Y:S02]  /*0ce0*/  FMUL.FTZ R46, R67, R49 ;  /* 0x00000031432e7220 */ /* 0x000fe40000410000 */
[----:B------:R-:W-:Y:S01]  /*0cf0*/  FMUL.FTZ R88, R59, R88 ;  /* 0x000000583b587220 */ /* 0x000fe20000410000 */
[----:B------:R-:W-:Y:S02]  /*0d00*/  IMAD.U32 R48, R97, 0x10000, RZ ;  /* 0x0001000061307824 */ /* 0x000fe400078e00ff */
[----:B------:R-:W-:Y:S01]  /*0d10*/  FADD.FTZ R57, R44, R57 ;  /* 0x000000392c397221 */ /* 0x000fe20000010000 */
[-C--:B------:R-:W-:Y:S01]  /*0d20*/  FFMA.FTZ R97, R61, R44.reuse, R46 ;  /* 0x0000002c3d617223 */ /* 0x080fe2000001002e */
[----:B------:R-:W-:Y:S01]  /*0d30*/  FFMA.FTZ R129, R88, R44, R129 ;  /* 0x0000002c58817223 */ /* 0x000fe20000010081 */
[----:B------:R-:W-:-:S02]  /*0d40*/  IMAD.U32 R44, R99, 0x10000, RZ ;  /* 0x00010000632c7824 */ /* 0x000fc400078e00ff */
[C---:B------:R-:W-:Y:S01]  /*0d50*/  FADD.FTZ R48, -R133.reuse, R48 ;  /* 0x0000003085307221 */ /* 0x040fe20000010100 */
[----:B------:R-:W-:Y:S01]  /*0d60*/  IMAD.U32 R90, R90, 0x10000, RZ ;  /* 0x000100005a5a7824 */ /* 0x000fe200078e00ff */
[----:B------:R-:W-:Y:S01]  /*0d70*/  SHF.L.U32 R98, R98, 0x10, RZ ;  /* 0x0000001062627819 */ /* 0x000fe200000006ff */
[----:B------:R-:W-:Y:S01]  /*0d80*/  FADD.FTZ R44, -R133, R44 ;  /* 0x0000002c852c7221 */ /* 0x000fe20000010100 */
[----:B---3--:R-:W-:Y:S02]  /*0d90*/  IMAD.U32 R95, R101, 0x10000, RZ ;  /* 0x00010000655f7824 */ /* 0x008fe400078e00ff */
[----:B------:R-:W-:Y:S01]  /*0da0*/  FMUL.FTZ R96, R59, R48 ;  /* 0x000000303b607220 */ /* 0x000fe20000410000 */
[----:B------:R-:W-:Y:S01]  /*0db0*/  FMUL.FTZ R91, R118, R90 ;  /* 0x0000005a765b7220 */ /* 0x000fe20000410000 */
[----:B------:R-:W-:Y:S01]  /*0dc0*/  SHF.L.U32 R47, R47, 0x10, RZ ;  /* 0x000000102f2f7819 */ /* 0x000fe200000006ff */
[----:B------:R-:W-:Y:S01]  /*0dd0*/  FADD.FTZ R98, -R133, R98 ;  /* 0x0000006285627221 */ /* 0x000fe20000010100 */
[----:B------:R-:W-:-:S02]  /*0de0*/  IMAD.U32 R48, R92, 0x10000, RZ ;  /* 0x000100005c307824 */ /* 0x000fc400078e00ff */
[----:B------:R-:W-:Y:S01]  /*0df0*/  FMUL.FTZ R94, R59, R44 ;  /* 0x0000002c3b5e7220 */ /* 0x000fe20000410000 */
[----:B------:R-:W-:Y:S01]  /*0e00*/  FADD.FTZ R55, R95, R55 ;  /* 0x000000375f377221 */ /* 0x000fe20000010000 */
[-C--:B------:R-:W-:Y:S01]  /*0e10*/  FFMA.FTZ R41, R96, R95.reuse, R41 ;  /* 0x0000005f60297223 */ /* 0x080fe20000010029 */
[----:B------:R-:W-:Y:S01]  /*0e20*/  FFMA.FTZ R95, R112, R95, R91 ;  /* 0x0000005f705f7223 */ /* 0x000fe2000001005b */
[----:B------:R-:W-:Y:S01]  /*0e30*/  SHF.L.U32 R45, R45, 0x10, RZ ;  /* 0x000000102d2d7819 */ /* 0x000fe200000006ff */
[----:B------:R-:W-:Y:S01]  /*0e40*/  FMUL.FTZ R93, R59, R98 ;  /* 0x000000623b5d7220 */ /* 0x000fe20000410000 */
[----:B------:R-:W-:Y:S01]  /*0e50*/  FMUL.FTZ R91, R68, R47 ;  /* 0x0000002f445b7220 */ /* 0x000fe20000410000 */
[----:B------:R-:W-:Y:S02]  /*0e60*/  IMAD.U32 R46, R100, 0x10000, RZ ;  /* 0x00010000642e7824 */ /* 0x000fe400078e00ff */
[-C--:B------:R-:W-:Y:S01]  /*0e70*/  FMUL.FTZ R98, R119, R48.reuse ;  /* 0x0000003077627220 */ /* 0x080fe20000410000 */
[----:B------:R-:W-:Y:S01]  /*0e80*/  FADD.FTZ R34, R48, R34 ;  /* 0x0000002230227221 */ /* 0x000fe20000010000 */
[----:B------:R-:W-:Y:S01]  /*0e90*/  FFMA.FTZ R35, R94, R48, R35 ;  /* 0x000000305e237223 */ /* 0x000fe20000010023 */
[----:B------:R-:W-:Y:S01]  /*0ea0*/  MOV R48, R50 ;  /* 0x0000003200307202 */ /* 0x000fe20000000f00 */
[----:B------:R-:W-:Y:S01]  /*0eb0*/  FFMA.FTZ R92, R62, R45, R91 ;  /* 0x0000002d3e5c7223 */ /* 0x000fe2000001005b */
[----:B------:R-:W-:Y:S01]  /*0ec0*/  FADD.FTZ R36, R46, R36 ;  /* 0x000000242e247221 */ /* 0x000fe20000010000 */
[-C--:B------:R-:W-:Y:S01]  /*0ed0*/  FFMA.FTZ R43, R94, R46.reuse, R43 ;  /* 0x0000002e5e2b7223 */ /* 0x080fe2000001002b */
[----:B------:R-:W-:Y:S01]  /*0ee0*/  FFMA.FTZ R91, R113, R46, R98 ;  /* 0x0000002e715b7223 */ /* 0x000fe20000010062 */
[----:B------:R-:W-:-:S02]  /*0ef0*/  MOV R46, R80 ;  /* 0x00000050002e7202 */ /* 0x000fc40000000f00 */
[----:B------:R-:W-:Y:S02]  /*0f00*/  SHF.L.U32 R48, R48, 0x10, RZ ;  /* 0x0000001030307819 */ /* 0x000fe400000006ff */
[----:B------:R-:W-:Y:S02]  /*0f10*/  SHF.R.U64 R50, R50, 0x10, R51 ;  /* 0x0000001032327819 */ /* 0x000fe40000001233 */
[----:B------:R-:W-:Y:S01]  /*0f20*/  MOV R44, R78 ;  /* 0x0000004e002c7202 */ /* 0x000fe20000000f00 */
[----:B------:R-:W-:Y:S01]  /*0f30*/  FADD.FTZ R48, -R133, R48 ;  /* 0x0000003085307221 */ /* 0x000fe20000010100 */
[----:B------:R-:W-:Y:S01]  /*0f40*/  SHF.L.U32 R46, R46, 0x10, RZ ;  /* 0x000000102e2e7819 */ /* 0x000fe200000006ff */
[----:B------:R-:W-:Y:S01]  /*0f50*/  FADD.FTZ R38, R45, R38 ;  /* 0x000000262d267221 */ /* 0x000fe20000010000 */
[----:B------:R-:W-:Y:S01]  /*0f60*/  FFMA.FTZ R42, R93, R45, R42 ;  /* 0x0000002d5d2a7223 */ /* 0x000fe2000001002a */
[----:B------:R-:W-:Y:S01]  /*0f70*/  FADD.FTZ R53, R90, R53 ;  /* 0x000000355a357221 */ /* 0x000fe20000010000 */
[----:B------:R-:W-:Y:S01]  /*0f80*/  FFMA.FTZ R39, R96, R90, R39 ;  /* 0x0000005a60277223 */ /* 0x000fe20000010027 */
[--C-:B------:R-:W-:Y:S01]  /*0f90*/  SHF.R.U64 R99, R78, 0x10, R79.reuse ;  /* 0x000000104e637819 */ /* 0x100fe2000000124f */
[--C-:B------:R-:W-:Y:S01]  /*0fa0*/  IMAD.MOV.U32 R45, RZ, RZ, R79.reuse ;  /* 0x000000ffff2d7224 */ /* 0x100fe200078e004f */
[----:B------:R-:W-:Y:S01]  /*0fb0*/  SHF.R.U32.HI R103, RZ, 0x10, R79 ;  /* 0x00000010ff677819 */ /* 0x000fe2000001164f */
[----:B------:R-:W-:Y:S01]  /*0fc0*/  FADD.FTZ R52, R49, R52 ;  /* 0x0000003431347221 */ /* 0x000fe20000010000 */
[----:B------:R-:W-:Y:S01]  /*0fd0*/  SHF.L.U32 R44, R44, 0x10, RZ ;  /* 0x000000102c2c7819 */ /* 0x000fe200000006ff */
[----:B------:R-:W-:Y:S01]  /*0fe0*/  FFMA.FTZ R56, R88, R49, R56 ;  /* 0x0000003158387223 */ /* 0x000fe20000010038 */
[----:B------:R-:W-:Y:S01]  /*0ff0*/  SHF.R.U32.HI R101, RZ, 0x10, R51 ;  /* 0x00000010ff657819 */ /* 0x000fe20000011633 */
[----:B------:R-:W-:-:S02]  /*1000*/  IMAD.U32 R50, R50, 0x10000, RZ ;  /* 0x0001000032327824 */ /* 0x000fc400078e00ff */
[----:B------:R-:W-:Y:S01]  /*1010*/  FMUL.FTZ R79, R59, R48 ;  /* 0x000000303b4f7220 */ /* 0x000fe20000410000 */
[----:B------:R-:W-:Y:S01]  /*1020*/  FMUL.FTZ R90, R69, R46 ;  /* 0x0000002e455a7220 */ /* 0x000fe20000410000 */
[----:B------:R-:W-:Y:S01]  /*1030*/  IMAD.MOV.U32 R98, RZ, RZ, R51 ;  /* 0x000000ffff627224 */ /* 0x000fe200078e0033 */
[----:B------:R-:W-:Y:S01]  /*1040*/  SHF.R.U64 R49, R80, 0x10, R81 ;  /* 0x0000001050317819 */ /* 0x000fe20000001251 */
[----:B------:R-:W-:Y:S01]  /*1050*/  FADD.FTZ R54, R47, R54 ;  /* 0x000000362f367221 */ /* 0x000fe20000010000 */
[----:B------:R-:W-:Y:S01]  /*1060*/  FFMA.FTZ R37, R93, R47, R37 ;  /* 0x0000002f5d257223 */ /* 0x000fe20000010025 */
[--C-:B------:R-:W-:Y:S01]  /*1070*/  SHF.R.U32.HI R78, RZ, 0x10, R81.reuse ;  /* 0x00000010ff4e7819 */ /* 0x100fe20000011651 */
[----:B------:R-:W-:Y:S01]  /*1080*/  FADD.FTZ R50, -R133, R50 ;  /* 0x0000003285327221 */ /* 0x000fe20000010100 */
[----:B------:R-:W-:Y:S01]  /*1090*/  FADD.FTZ R10, R44, R10 ;  /* 0x0000000a2c0a7221 */ /* 0x000fe20000010000 */
[-C--:B------:R-:W-:Y:S01]  /*10a0*/  FFMA.FTZ R2, R79, R44.reuse, R2 ;  /* 0x0000002c4f027223 */ /* 0x080fe20000010002 */
[----:B------:R-:W-:Y:S01]  /*10b0*/  FFMA.FTZ R90, R63, R44, R90 ;  /* 0x0000002c3f5a7223 */ /* 0x000fe2000001005a */
[----:B------:R-:W-:Y:S01]  /*10c0*/  IMAD.MOV.U32 R47, RZ, RZ, R81 ;  /* 0x000000ffff2f7224 */ /* 0x000fe200078e0051 */
[----:B------:R-:W-:Y:S01]  /*10d0*/  SHF.L.U32 R98, R98, 0x10, RZ ;  /* 0x0000001062627819 */ /* 0x000fe200000006ff */
[----:B------:R-:W-:-:S02]  /*10e0*/  IMAD.U32 R44, R101, 0x10000, RZ ;  /* 0x00010000652c7824 */ /* 0x000fc400078e00ff */
[----:B------:R-:W-:Y:S02]  /*10f0*/  IMAD.U32 R49, R49, 0x10000, RZ ;  /* 0x0001000031317824 */ /* 0x000fe400078e00ff */
[----:B------:R-:W-:Y:S01]  /*1100*/  FMUL.FTZ R100, R59, R50 ;  /* 0x000000323b647220 */ /* 0x000fe20000410000 */
[----:B------:R-:W-:Y:S02]  /*1110*/  IMAD.U32 R99, R99, 0x10000, RZ ;  /* 0x0001000063637824 */ /* 0x000fe400078e00ff */
[----:B------:R-:W-:Y:S01]  /*1120*/  FADD.FTZ R44, -R133, R44 ;  /* 0x0000002c852c7221 */ /* 0x000fe20000010100 */
[----:B------:R-:W-:Y:S02]  /*1130*/  IMAD.U32 R50, R78, 0x10000, RZ ;  /* 0x000100004e327824 */ /* 0x000fe400078e00ff */
[----:B------:R-:W-:Y:S01]  /*1140*/  FMUL.FTZ R51, R120, R49 ;  /* 0x0000003178337220 */ /* 0x000fe20000410000 */
[----:B------:R-:W-:Y:S01]  /*1150*/  SHF.L.U32 R47, R47, 0x10, RZ ;  /* 0x000000102f2f7819 */ /* 0x000fe200000006ff */
[----:B------:R-:W-:Y:S01]  /*1160*/  FADD.FTZ R98, -R133, R98 ;  /* 0x0000006285627221 */ /* 0x000fe20000010100 */
[----:B------:R-:W-:Y:S01]  /*1170*/  FADD.FTZ R9, R99, R9 ;  /* 0x0000000963097221 */ /* 0x000fe20000010000 */
[----:B------:R-:W-:Y:S01]  /*1180*/  FFMA.FTZ R0, R100, R99, R0 ;  /* 0x0000006364007223 */ /* 0x000fe20000010000 */
[----:B------:R-:W-:-:S02]  /*1190*/  IMAD.U32 R48, R103, 0x10000, RZ ;  /* 0x0001000067307824 */ /* 0x000fc400078e00ff */
[----:B------:R-:W-:Y:S01]  /*11a0*/  FMUL.FTZ R78, R121, R50 ;  /* 0x00000032794e7220 */ /* 0x000fe20000410000 */
[----:B------:R-:W-:Y:S01]  /*11b0*/  FMUL.FTZ R80, R59, R44 ;  /* 0x0000002c3b507220 */ /* 0x000fe20000410000 */
[----:B------:R-:W-:Y:S01]  /*11c0*/  FFMA.FTZ R99, R114, R99, R51 ;  /* 0x0000006372637223 */ /* 0x000fe20000010033 */
[----:B------:R-:W-:Y:S01]  /*11d0*/  SHF.L.U32 R45, R45, 0x10, RZ ;  /* 0x000000102d2d7819 */ /* 0x000fe200000006ff */
[----:B------:R-:W-:Y:S01]  /*11e0*/  FMUL.FTZ R101, R59, R98 ;  /* 0x000000623b657220 */ /* 0x000fe20000410000 */
[----:B------:R-:W-:Y:S01]  /*11f0*/  FMUL.FTZ R51, R70, R47 ;  /* 0x0000002f46337220 */ /* 0x000fe20000410000 */
[----:B------:R-:W-:Y:S01]  /*1200*/  FADD.FTZ R11, R48, R11 ;  /* 0x0000000b300b7221 */ /* 0x000fe20000010000 */
[-C--:B------:R-:W-:Y:S01]  /*1210*/  FFMA.FTZ R3, R80, R48.reuse, R3 ;  /* 0x0000003050037223 */ /* 0x080fe20000010003 */
[----:B------:R-:W-:Y:S01]  /*1220*/  FFMA.FTZ R81, R115, R48, R78 ;  /* 0x0000003073517223 */ /* 0x000fe2000001004e */
[----:B------:R-:W-:Y:S01]  /*1230*/  MOV R44, R86 ;  /* 0x00000056002c7202 */ /* 0x000fe20000000f00 */
[----:B------:R-:W-:Y:S01]  /*1240*/  FADD.FTZ R12, R45, R12 ;  /* 0x0000000c2d0c7221 */ /* 0x000fe20000010000 */
[----:B------:R-:W-:Y:S01]  /*1250*/  SHF.R.U64 R48, R86, 0x10, R87 ;  /* 0x0000001056307819 */ /* 0x000fe20000001257 */
[-C--:B------:R-:W-:Y:S01]  /*1260*/  FFMA.FTZ R4, R101, R45.reuse, R4 ;  /* 0x0000002d65047223 */ /* 0x080fe20000010004 */
[----:B------:R-:W-:Y:S01]  /*1270*/  FFMA.FTZ R98, R64, R45, R51 ;  /* 0x0000002d40627223 */ /* 0x000fe20000010033 */
[----:B------:R-:W-:Y:S01]  /*1280*/  FADD.FTZ R29, R49, R29 ;  /* 0x0000001d311d7221 */ /* 0x000fe20000010000 */
[----:B------:R-:W-:Y:S01]  /*1290*/  FFMA.FTZ R17, R100, R49, R17 ;  /* 0x0000003164117223 */ /* 0x000fe20000010011 */
[----:B------:R-:W-:Y:S01]  /*12a0*/  FADD.FTZ R26, R47, R26 ;  /* 0x0000001a2f1a7221 */ /* 0x000fe20000010000 */
[----:B------:R-:W-:Y:S01]  /*12b0*/  FFMA.FTZ R20, R101, R47, R20 ;  /* 0x0000002f65147223 */ /* 0x000fe20000010014 */
[----:B------:R-:W-:Y:S01]  /*12c0*/  MOV R45, R82 ;  /* 0x00000052002d7202 */ /* 0x000fe20000000f00 */
[--C-:B------:R-:W-:Y:S01]  /*12d0*/  IMAD.MOV.U32 R49, RZ, RZ, R83.reuse ;  /* 0x000000ffff317224 */ /* 0x100fe200078e0053 */
[----:B------:R-:W-:Y:S01]  /*12e0*/  SHF.R.U64 R103, R82, 0x10, R83 ;  /* 0x0000001052677819 */ /* 0x000fe20000001253 */
[----:B------:R-:W-:Y:S01]  /*12f0*/  IMAD.MOV.U32 R47, RZ, RZ, R87 ;  /* 0x000000ffff2f7224 */ /* 0x000fe200078e0057 */
[----:B------:R-:W-:Y:S01]  /*1300*/  SHF.R.U32.HI R82, RZ, 0x10, R83 ;  /* 0x00000010ff527819 */ /* 0x000fe20000011653 */
[----:B------:R-:W-:Y:S01]  /*1310*/  FADD.FTZ R28, R46, R28 ;  /* 0x0000001c2e1c7221 */ /* 0x000fe20000010000 */
[----:B------:R-:W-:Y:S01]  /*1320*/  FFMA.FTZ R18, R79, R46, R18 ;  /* 0x0000002e4f127223 */ /* 0x000fe20000010012 */
[----:B------:R-:W-:Y:S01]  /*1330*/  SHF.R.U64 R83, R84, 0x10, R85 ;  /* 0x0000001054537819 */ /* 0x000fe20000001255 */
[----:B------:R-:W-:Y:S01]  /*1340*/  IMAD.U32 R44, R44, 0x10000, RZ ;  /* 0x000100002c2c7824 */ /* 0x000fe200078e00ff */
[----:B------:R-:W-:Y:S01]  /*1350*/  SHF.L.U32 R48, R48, 0x10, RZ ;  /* 0x0000001030307819 */ /* 0x000fe200000006ff */
[----:B------:R-:W-:Y:S01]  /*1360*/  FADD.FTZ R27, R50, R27 ;  /* 0x0000001b321b7221 */ /* 0x000fe20000010000 */
[----:B------:R-:W-:Y:S01]  /*1370*/  MOV R46, R84 ;  /* 0x00000054002e7202 */ /* 0x000fe20000000f00 */
[----:B------:R-:W-:Y:S01]  /*1380*/  FFMA.FTZ R19, R80, R50, R19 ;  /* 0x0000003250137223 */ /* 0x000fe20000010013 */
[----:B------:R-:W-:-:S02]  /*1390*/  IMAD.U32 R50, R47, 0x10000, RZ ;  /* 0x000100002f327824 */ /* 0x000fc400078e00ff */
[----:B------:R-:W-:Y:S01]  /*13a0*/  FADD.FTZ R44, -R133, R44 ;  /* 0x0000002c852c7221 */ /* 0x000fe20000010100 */
[----:B------:R-:W-:Y:S01]  /*13b0*/  SHF.L.U32 R47, R83, 0x10, RZ ;  /* 0x00000010532f7819 */ /* 0x000fe200000006ff */
[----:B------:R-:W-:Y:S01]  /*13c0*/  FADD.FTZ R48, -R133, R48 ;  /* 0x0000003085307221 */ /* 0x000fe20000010100 */
[----:B------:R-:W-:Y:S01]  /*13d0*/  IMAD.U32 R46, R46, 0x10000, RZ ;  /* 0x000100002e2e7824 */ /* 0x000fe200078e00ff */
[--C-:B------:R-:W-:Y:S01]  /*13e0*/  SHF.R.U32.HI R136, RZ, 0x10, R85.reuse ;  /* 0x00000010ff887819 */ /* 0x100fe20000011655 */
[----:B------:R-:W-:Y:S02]  /*13f0*/  IMAD.MOV.U32 R51, RZ, RZ, R85 ;  /* 0x000000ffff337224 */ /* 0x000fe400078e0055 */
[----:B------:R-:W-:Y:S01]  /*1400*/  FMUL.FTZ R85, R59, R44 ;  /* 0x0000002c3b557220 */ /* 0x000fe20000410000 */
[----:B------:R-:W-:Y:S01]  /*1410*/  SHF.L.U32 R45, R45, 0x10, RZ ;  /* 0x000000102d2d7819 */ /* 0x000fe200000006ff */
[----:B------:R-:W-:Y:S02]  /*1420*/  IMAD.U32 R44, R103, 0x10000, RZ ;  /* 0x00010000672c7824 */ /* 0x000fe400078e00ff */
[----:B------:R-:W-:Y:S01]  /*1430*/  FMUL.FTZ R83, R122, R47 ;  /* 0x0000002f7a537220 */ /* 0x000fe20000410000 */
[----:B------:R-:W-:Y:S01]  /*1440*/  FMUL.FTZ R84, R59, R48 ;  /* 0x000000303b547220 */ /* 0x000fe20000410000 */
[----:B------:R-:W-:Y:S01]  /*1450*/  FMUL.FTZ R78, R71, R46 ;  /* 0x0000002e474e7220 */ /* 0x000fe20000410000 */
[----:B------:R-:W-:Y:S01]  /*1460*/  FADD.FTZ R13, R44, R13 ;  /* 0x0000000d2c0d7221 */ /* 0x000fe20000010000 */
[-C--:B------:R-:W-:Y:S01]  /*1470*/  FFMA.FTZ R83, R116, R44.reuse, R83 ;  /* 0x0000002c74537223 */ /* 0x080fe20000010053 */
[----:B------:R-:W-:Y:S01]  /*1480*/  FFMA.FTZ R5, R84, R44, R5 ;  /* 0x0000002c54057223 */ /* 0x000fe20000010005 */
[----:B------:R-:W-:Y:S01]  /*1490*/  FADD.FTZ R14, R45, R14 ;  /* 0x0000000e2d0e7221 */ /* 0x000fe20000010000 */
[-C--:B------:R-:W-:Y:S01]  /*14a0*/  FFMA.FTZ R78, R65, R45.reuse, R78 ;  /* 0x0000002d414e7223 */ /* 0x080fe2000001004e */
[----:B------:R-:W-:Y:S01]  /*14b0*/  FFMA.FTZ R6, R85, R45, R6 ;  /* 0x0000002d55067223 */ /* 0x000fe20000010006 */
[----:B------:R-:W-:Y:S01]  /*14c0*/  FADD.FTZ R44, RZ, R97 ;  /* 0x00000061ff2c7221 */ /* 0x000fe20000010000 */
[----:B------:R-:W-:Y:S01]  /*14d0*/  FFMA.FTZ R45, R88, R97, RZ ;  /* 0x00000061582d7223 */ /* 0x000fe200000100ff */
[----:B------:R-:W-:Y:S01]  /*14e0*/  FADD.FTZ R25, R47, R25 ;  /* 0x000000192f197221 */ /* 0x000fe20000010000 */
[----:B------:R-:W-:Y:S01]  /*14f0*/  FFMA.FTZ R21, R84, R47, R21 ;  /* 0x0000002f54157223 */ /* 0x000fe20000010015 */
[----:B------:R-:W-:Y:S01]  /*1500*/  FADD.FTZ R47, R95, R44 ;  /* 0x0000002c5f2f7221 */ /* 0x000fe20000010000 */
[----:B------:R-:W-:Y:S01]  /*1510*/  FFMA.FTZ R44, R96, R95, R45 ;  /* 0x0000005f602c7223 */ /* 0x000fe2000001002d */
[----:B------:R-:W-:Y:S01]  /*1520*/  FADD.FTZ R24, R46, R24 ;  /* 0x000000182e187221 */ /* 0x000fe20000010000 */
[----:B------:R-:W-:Y:S01]  /*1530*/  FFMA.FTZ R32, R85, R46, R32 ;  /* 0x0000002e55207223 */ /* 0x000fe20000010020 */
        /* <DEDUP_REMOVED lines=10> */
[----:B------:R-:W-:Y:S02]  /*15e0*/  SHF.R.U32.HI R134, RZ, 0x10, R87 ;  /* 0x00000010ff867819 */ /* 0x000fe40000011657 */
[----:B------:R-:W-:Y:S01]  /*15f0*/  SHF.L.U32 R51, R51, 0x10, RZ ;  /* 0x0000001033337819 */ /* 0x000fe200000006ff */
[----:B------:R-:W-:Y:S01]  /*1600*/  FADD.FTZ R47, R81, R46 ;  /* 0x0000002e512f7221 */ /* 0x000fe20000010000 */
[----:B------:R-:W-:Y:S01]  /*1610*/  FFMA.FTZ R46, R80, R81, R45 ;  /* 0x00000051502e7223 */ /* 0x000fe2000001002d */
[----:B------:R-:W-:Y:S01]  /*1620*/  SHF.L.U32 R134, R134, 0x10, RZ ;  /* 0x0000001086867819 */ /* 0x000fe200000006ff */
[----:B------:R-:W-:Y:S01]  /*1630*/  FADD.FTZ R50, -R133, R50 ;  /* 0x0000003285327221 */ /* 0x000fe20000010100 */
[----:B------:R-:W-:Y:S01]  /*1640*/  SHF.L.U32 R49, R49, 0x10, RZ ;  /* 0x0000001031317819 */ /* 0x000fe200000006ff */
[----:B------:R-:W-:Y:S01]  /*1650*/  FADD.FTZ R44, R78, R47 ;  /* 0x0000002f4e2c7221 */ /* 0x000fe20000010000 */
[----:B------:R-:W-:-:S02]  /*1660*/  IMAD.U32 R136, R136, 0x10000, RZ ;  /* 0x0001000088887824 */ /* 0x000fc400078e00ff */
[----:B------:R-:W-:Y:S01]  /*1670*/  FMUL.FTZ R103, R104, R51 ;  /* 0x0000003368677220 */ /* 0x000fe20000410000 */
[----:B------:R-:W-:Y:S01]  /*1680*/  FFMA.FTZ R45, R85, R78, R46 ;  /* 0x0000004e552d7223 */ /* 0x000fe2000001002e */
[----:B------:R-:W-:Y:S02]  /*1690*/  IMAD.U32 R48, R82, 0x10000, RZ ;  /* 0x0001000052307824 */ /* 0x000fe400078e00ff */
[----:B------:R-:W-:Y:S01]  /*16a0*/  FADD.FTZ R47, R44, R83 ;  /* 0x000000532c2f7221 */ /* 0x000fe20000010000 */
[----:B------:R-:W-:Y:S01]  /*16b0*/  FADD.FTZ R134, -R133, R134 ;  /* 0x0000008685867221 */ /* 0x000fe20000010100 */
[----:B------:R-:W-:Y:S01]  /*16c0*/  FMUL.FTZ R87, R59, R50 ;  /* 0x000000323b577220 */ /* 0x000fe20000410000 */
[----:B------:R-:W-:Y:S01]  /*16d0*/  FFMA.FTZ R82, R66, R49, R103 ;  /* 0x0000003142527223 */ /* 0x000fe20000010067 */
[----:B------:R-:W-:Y:S01]  /*16e0*/  FMUL.FTZ R86, R123, R136 ;  /* 0x000000887b567220 */ /* 0x000fe20000410000 */
[----:B------:R-:W-:Y:S01]  /*16f0*/  FFMA.FTZ R44, R84, R83, R45 ;  /* 0x00000053542c7223 */ /* 0x000fe2000001002d */
[----:B------:R-:W-:Y:S01]  /*1700*/  FMUL.FTZ R134, R59, R134 ;  /* 0x000000863b867220 */ /* 0x000fe20000410000 */
[----:B------:R-:W-:Y:S01]  /*1710*/  FADD.FTZ R47, R47, R82 ;  /* 0x000000522f2f7221 */ /* 0x000fe20000010000 */
[----:B------:R-:W-:Y:S01]  /*1720*/  FFMA.FTZ R86, R117, R48, R86 ;  /* 0x0000003075567223 */ /* 0x000fe20000010056 */
        /* <DEDUP_REMOVED lines=30> */
.L_x_171:
[----:B-1----:R-:W-:Y:S01]  /*1910*/  FADD.FTZ R44, R45, R44 ;  /* 0x0000002c2d2c7221 */ /* 0x002fe20000010000 */
[----:B0-2---:R-:W-:Y:S01]  /*1920*/  FADD.FTZ R45, R47, R46 ;  /* 0x0000002e2f2d7221 */ /* 0x005fe20000010000 */
[----:B------:R-:W-:Y:S06]  /*1930*/  @P0 BRA `(.L_x_153) ;  /* 0x0000000000240947 */ /* 0x000fec0003800000 */
        /* <DEDUP_REMOVED lines=9> */
.L_x_153:
[----:B------:R-:W-:Y:S01]  /*19d0*/  UISETP.NE.AND UP0, UPT, UR17, URZ, UPT ;  /* 0x0000003f1100728c */ /* 0x000fe2000bf05270 */
[----:B0-----:R-:W-:Y:S02]  /*19e0*/  SHF.R.U32.HI R44, RZ, 0x5, R33 ;  /* 0x00000005ff2c7819 */ /* 0x001fe40000011621 */
[----:B-----5:R-:W-:Y:S02]  /*19f0*/  LOP3.LUT P6, RZ, R102, 0xff, RZ, 0xc0, !PT ;  /* 0x000000ff66ff7812 */ /* 0x020fe400078cc0ff */
[----:B------:R-:W-:Y:S02]  /*1a00*/  LOP3.LUT R44, R44, 0x7fffffc, RZ, 0xc0, !PT ;  /* 0x07fffffc2c2c7812 */ /* 0x000fe400078ec0ff */
[----:B------:R-:W-:Y:S01]  /*1a10*/  PLOP3.LUT P2, PT, PT, PT, UP0, 0x80, 0x0 ;  /* 0x000000000000781c */ /* 0x000fe20003f4f008 */
[----:B------:R-:W-:Y:S05]  /*1a20*/  WARPSYNC.ALL ;  /* 0x0000000000007948 */ /* 0x000fea0003800000 */
[----:B------:R-:W0:Y:S08]  /*1a30*/  S2UR UR5, SR_CgaCtaId ;  /* 0x00000000000579c3 */ /* 0x000e300000008800 */
[----:B------:R-:W-:Y:S01]  /*1a40*/  BAR.SYNC.DEFER_BLOCKING 0x0 ;  /* 0x0000000000007b1d */ /* 0x000fe20000010000 */
[----:B------:R-:W-:-:S02]  /*1a50*/  @!P4 IADD3 R44, R44, 0x4, RZ ;  /* 0x000000042c2cc810 */ /* 0x000fc40007ffe0ff */
[----:B------:R-:W-:-:S03]  /*1a60*/  @P3 LOP3.LUT P0, RZ, R124, 0xff, RZ, 0xc0, !PT ;  /* 0x000000ff7cff3812 */ /* 0x000fc6000780c0ff */
[----:B------:R-:W-:Y:S02]  /*1a70*/  UMOV UR4, 0x400 ;  /* 0x0000040000047882 */ /* 0x000fe40000000000 */
[----:B0-----:R-:W-:-:S06]  /*1a80*/  ULEA UR4, UR5, UR4, 0x18 ;  /* 0x0000000405047291 */ /* 0x001fcc000f8ec03f */
[----:B------:R-:W-:-:S05]  /*1a90*/  LEA R103, R44, UR4, 0x3 ;  /* 0x000000042c677c11 */ /* 0x000fca000f8e18ff */
[----:B------:R-:W0:Y:S04]  /*1aa0*/  LDS.128 R44, [R103+0x1800] ;  /* 0x00180000672c7984 */ /* 0x000e280000000c00 */
[----:B------:R-:W1:Y:S01]  /*1ab0*/  LDS.128 R48, [R103+0x1810] ;  /* 0x0018100067307984 */ /* 0x000e620000000c00 */
[----:B0-----:R-:W-:Y:S01]  /*1ac0*/  FADD.FTZ R107, RZ, R44 ;  /* 0x0000002cff6b7221 */ /* 0x001fe20000010000 */
[----:B------:R-:W-:-:S03]  /*1ad0*/  FADD.FTZ R44, RZ, R45 ;  /* 0x0000002dff2c7221 */ /* 0x000fc60000010000 */
[----:B------:R-:W-:Y:S01]  /*1ae0*/  FADD.FTZ R107, R46, R107 ;  /* 0x0000006b2e6b7221 */ /* 0x000fe20000010000 */
[----:B------:R-:W-:Y:S01]  /*1af0*/  FADD.FTZ R44, R47, R44 ;  /* 0x0000002c2f2c7221 */ /* 0x000fe20000010000 */
[----:B------:R-:W-:Y:S02]  /*1b00*/  @P1 SHF.R.U64 R46, R72, 0x10, R73 ;  /* 0x00000010482e1819 */ /* 0x000fe40000001249 */
[----:B-1----:R-:W-:Y:S01]  /*1b10*/  FADD.FTZ R107, R107, R48 ;  /* 0x000000306b6b7221 */ /* 0x002fe20000010000 */
[----:B------:R-:W-:Y:S02]  /*1b20*/  FADD.FTZ R44, R44, R49 ;  /* 0x000000312c2c7221 */ /* 0x000fe40000010000 */
[----:B------:R-:W-:Y:S02]  /*1b30*/  @P1 IMAD.U32 R46, R46, 0x10000, RZ ;  /* 0x000100002e2e1824 */ /* 0x000fe400078e00ff */
[----:B------:R-:W-:Y:S01]  /*1b40*/  FADD.FTZ R50, R50, R107 ;  /* 0x0000006b32327221 */ /* 0x000fe20000010000 */
[----:B------:R-:W-:-:S03]  /*1b50*/  FADD.FTZ R44, R51, R44 ;  /* 0x0000002c332c7221 */ /* 0x000fc60000010000 */
[----:B------:R-:W-:Y:S01]  /*1b60*/  FMUL.FTZ R49, R50, UR9 ;  /* 0x0000000932317c20 */ /* 0x000fe20008410000 */
[----:B------:R-:W-:Y:S01]  /*1b70*/  FMUL.FTZ R48, R44, UR9 ;  /* 0x000000092c307c20 */ /* 0x000fe20008410000 */
[----:B------:R-:W-:Y:S01]  /*1b80*/  @P1 IMAD.MOV.U32 R44, RZ, RZ, R72 ;  /* 0x000000ffff2c1224 */ /* 0x000fe200078e0048 */
[----:B------:R-:W-:Y:S02]  /*1b90*/  @P1 MOV R50, R73 ;  /* 0x0000004900321202 */ /* 0x000fe40000000f00 */
[----:B------:R-:W-:Y:S02]  /*1ba0*/  FSEL R49, R49, RZ, !P2 ;  /* 0x000000ff31317208 */ /* 0x000fe40005000000 */
[----:B------:R-:W-:Y:S01]  /*1bb0*/  @P1 SHF.L.U32 R47, R44, 0x10, RZ ;  /* 0x000000102c2f1819 */ /* 0x000fe200000006ff */
[----:B------:R-:W-:Y:S02]  /*1bc0*/  @P1 IMAD.U32 R50, R50, 0x10000, RZ ;  /* 0x0001000032321824 */ /* 0x000fe400078e00ff */
[-CC-:B------:R-:W-:Y:S01]  /*1bd0*/  FFMA.FTZ R88, R88, R48.reuse, R49.reuse ;  /* 0x0000003058587223 */ /* 0x180fe20000010031 */
[-CC-:B------:R-:W-:Y:S01]  /*1be0*/  FFMA.FTZ R96, R96, R48.reuse, R49.reuse ;  /* 0x0000003060607223 */ /* 0x180fe20000010031 */
[-CC-:B------:R-:W-:Y:S01]  /*1bf0*/  FFMA.FTZ R93, R93, R48.reuse, R49.reuse ;  /* 0x000000305d5d7223 */ /* 0x180fe20000010031 */
[----:B------:R-:W-:Y:S01]  /*1c00*/  FFMA.FTZ R94, R94, R48, R49 ;  /* 0x000000305e5e7223 */ /* 0x000fe20000010031 */
[----:B------:R-:W-:Y:S01]  /*1c10*/  FADD.FTZ R88, R97, -R88 ;  /* 0x8000005861587221 */ /* 0x000fe20000010000 */
[----:B------:R-:W-:Y:S01]  /*1c20*/  FADD.FTZ R96, R95, -R96 ;  /* 0x800000605f607221 */ /* 0x000fe20000010000 */
[----:B------:R-:W-:Y:S01]  /*1c30*/  FADD.FTZ R92, R92, -R93 ;  /* 0x8000005d5c5c7221 */ /* 0x000fe20000010000 */
[----:B------:R-:W-:Y:S01]  /*1c40*/  FADD.FTZ R94, R91, -R94 ;  /* 0x8000005e5b5e7221 */ /* 0x000fe20000010000 */
[C---:B------:R-:W-:Y:S01]  /*1c50*/  FMUL.FTZ R44, R59.reuse, R88 ;  /* 0x000000583b2c7220 */ /* 0x040fe20000410000 */
[C---:B------:R-:W-:Y:S01]  /*1c60*/  FMUL.FTZ R45, R59.reuse, R96 ;  /* 0x000000603b2d7220 */ /* 0x040fe20000410000 */
[----:B------:R-:W-:Y:S01]  /*1c70*/  @P1 SHF.R.U32.HI R88, RZ, 0x10, R73 ;  /* 0x00000010ff581819 */ /* 0x000fe20000011649 */
[----:B------:R-:W-:Y:S01]  /*1c80*/  FMUL.FTZ R51, R59, R92 ;  /* 0x0000005c3b337220 */ /* 0x000fe20000410000 */
[----:B------:R-:W-:Y:S01]  /*1c90*/  @P1 FADD.FTZ R44, R44, R47 ;  /* 0x0000002f2c2c1221 */ /* 0x000fe20000010000 */
[----:B------:R-:W-:Y:S01]  /*1ca0*/  @P1 FADD.FTZ R45, R45, R46 ;  /* 0x0000002e2d2d1221 */ /* 0x000fe20000010000 */
[--C-:B------:R-:W-:Y:S01]  /*1cb0*/  FFMA.FTZ R100, R100, R48, R49.reuse ;  /* 0x0000003064647223 */ /* 0x100fe20000010031 */
[----:B------:R-:W-:Y:S01]  /*1cc0*/  @P1 SHF.L.U32 R88, R88, 0x10, RZ ;  /* 0x0000001058581819 */ /* 0x000fe200000006ff */
[----:B------:R-:W-:Y:S01]  /*1cd0*/  FMUL.FTZ R46, R44, UR16 ;  /* 0x000000102c2e7c20 */ /* 0x000fe20008410000 */
[----:B------:R-:W-:Y:S01]  /*1ce0*/  FMUL.FTZ R47, R45, UR16 ;  /* 0x000000102d2f7c20 */ /* 0x000fe20008410000 */
[----:B------:R-:W-:Y:S01]  /*1cf0*/  FMUL.FTZ R91, R59, R94 ;  /* 0x0000005e3b5b7220 */ /* 0x000fe20000410000 */
[----:B------:R-:W-:Y:S01]  /*1d00*/  @P1 FADD.FTZ R51, R51, R50 ;  /* 0x0000003233331221 */ /* 0x000fe20000010000 */
[----:B------:R-:W-:Y:S01]  /*1d10*/  FADD.FTZ R100, R99, -R100 ;  /* 0x8000006463647221 */ /* 0x000fe20000010000 */
[----:B------:R-:W-:Y:S01]  /*1d20*/  FSEL R97, R46, RZ, P6 ;  /* 0x000000ff2e617208 */ /* 0x000fe20003000000 */
[----:B------:R-:W-:Y:S01]  /*1d30*/  @P1 FADD.FTZ R91, R91, R88 ;  /* 0x000000585b5b1221 */ /* 0x000fe20000010000 */
[----:B------:R-:W-:Y:S01]  /*1d40*/  LOP3.LUT P6, RZ, R102, 0xff00, RZ, 0xc0, !PT ;  /* 0x0000ff0066ff7812 */ /* 0x000fe200078cc0ff */
[----:B------:R-:W-:Y:S01]  /*1d50*/  FFMA.FTZ R101, R101, R48, R49 ;  /* 0x0000003065657223 */ /* 0x000fe20000010031 */
[----:B------:R-:W-:Y:S01]  /*1d60*/  @P1 SHF.R.U64 R99, R74, 0x10, R75 ;  /* 0x000000104a631819 */ /* 0x000fe2000000124b */
[----:B------:R-:W-:Y:S01]  /*1d70*/  FMUL.FTZ R88, R51, UR16 ;  /* 0x0000001033587c20 */ /* 0x000fe20008410000 */
[----:B------:R-:W-:Y:S01]  /*1d80*/  FSEL R95, R47, RZ, P6 ;  /* 0x000000ff2f5f7208 */ /* 0x000fe20003000000 */
[----:B------:R-:W-:Y:S01]  /*1d90*/  FMUL.FTZ R92, R59, R100 ;  /* 0x000000643b5c7220 */ /* 0x000fe20000410000 */
[----:B------:R-:W-:Y:S01]  /*1da0*/  @P3 FSEL R46, R46, RZ, P0 ;  /* 0x000000ff2e2e3208 */ /* 0x000fe20000000000 */
[----:B------:R-:W-:Y:S01]  /*1db0*/  FADD.FTZ R98, R98, -R101 ;  /* 0x8000006562627221 */ /* 0x000fe20000010000 */
[----:B------:R-:W-:Y:S01]  /*1dc0*/  LOP3.LUT P6, RZ, R102, 0xff0000, RZ, 0xc0, !PT ;  /* 0x00ff000066ff7812 */ /* 0x000fe200078cc0ff */
[----:B------:R-:W-:Y:S01]  /*1dd0*/  @P1 IMAD.MOV.U32 R50, RZ, RZ, R75 ;  /* 0x000000ffff321224 */ /* 0x000fe200078e004b */
[----:B------:R-:W-:Y:S01]  /*1de0*/  @P3 LOP3.LUT P0, RZ, R124, 0xff00, RZ, 0xc0, !PT ;  /* 0x0000ff007cff3812 */ /* 0x000fe2000780c0ff */
[----:B------:R-:W-:Y:S01]  /*1df0*/  FMUL.FTZ R96, R91, UR16 ;  /* 0x000000105b607c20 */ /* 0x000fe20008410000 */
[----:B------:R-:W-:Y:S01]  /*1e00*/  @P1 SHF.L.U32 R99, R99, 0x10, RZ ;  /* 0x0000001063631819 */ /* 0x000fe200000006ff */
[----:B------:R-:W-:Y:S01]  /*1e10*/  @P1 IMAD.U32 R50, R50, 0x10000, RZ ;  /* 0x0001000032321824 */ /* 0x000fe200078e00ff */
[----:B------:R-:W-:Y:S01]  /*1e20*/  FSEL R94, R88, RZ, P6 ;  /* 0x000000ff585e7208 */ /* 0x000fe20003000000 */
[----:B------:R-:W-:Y:S01]  /*1e30*/  FMUL.FTZ R93, R59, R98 ;  /* 0x000000623b5d7220 */ /* 0x000fe20000410000 */
[----:B------:R-:W-:Y:S01]  /*1e40*/  @P3 FSEL R47, R47, RZ, P0 ;  /* 0x000000ff2f2f3208 */ /* 0x000fe20000000000 */
[----:B------:R-:W-:Y:S01]  /*1e50*/  @P1 FADD.FTZ R92, R92, R99 ;  /* 0x000000635c5c1221 */ /* 0x000fe20000010000 */
[----:B------:R-:W-:Y:S01]  /*1e60*/  @P3 LOP3.LUT P6, RZ, R124, 0xff0000, RZ, 0xc0, !PT ;  /* 0x00ff00007cff3812 */ /* 0x000fe200078cc0ff */
[----:B------:R-:W-:Y:S01]  /*1e70*/  @P1 FADD.FTZ R93, R93, R50 ;  /* 0x000000325d5d1221 */ /* 0x000fe20000010000 */
[----:B------:R-:W-:Y:S01]  /*1e80*/  LOP3.LUT P0, RZ, R102, 0xff000000, RZ, 0xc0, !PT ;  /* 0xff00000066ff7812 */ /* 0x000fe2000780c0ff */
[-CC-:B------:R-:W-:Y:S01]  /*1e90*/  FFMA.FTZ R80, R80, R48.reuse, R49.reuse ;  /* 0x0000003050507223 */ /* 0x180fe20000010031 */
[----:B------:R-:W-:Y:S01]  /*1ea0*/  @P3 FSEL R99, R88, RZ, P6 ;  /* 0x000000ff58633208 */ /* 0x000fe20003000000 */
[----:B------:R-:W-:Y:S01]  /*1eb0*/  FMUL.FTZ R88, R92, UR16 ;  /* 0x000000105c587c20 */ /* 0x000fe20008410000 */
[----:B------:R-:W-:Y:S01]  /*1ec0*/  FSEL R100, R96, RZ, P0 ;  /* 0x000000ff60647208 */ /* 0x000fe20000000000 */
[----:B------:R-:W-:Y:S01]  /*1ed0*/  FMUL.FTZ R50, R93, UR16 ;  /* 0x000000105d327c20 */ /* 0x000fe20008410000 */
[----:B------:R-:W-:Y:S01]  /*1ee0*/  @P3 LOP3.LUT P6, RZ, R124, 0xff000000, RZ, 0xc0, !PT ;  /* 0xff0000007cff3812 */ /* 0x000fe200078cc0ff */
[-CC-:B------:R-:W-:Y:S01]  /*1ef0*/  FFMA.FTZ R101, R79, R48.reuse, R49.reuse ;  /* 0x000000304f657223 */ /* 0x180fe20000010031 */
[----:B------:R-:W-:Y:S01]  /*1f00*/  LOP3.LUT P0, RZ, R106, 0xff00, RZ, 0xc0, !PT ;  /* 0x0000ff006aff7812 */ /* 0x000fe2000780c0ff */
[-CC-:B------:R-:W-:Y:S01]  /*1f10*/  FFMA.FTZ R107, R87, R48.reuse, R49.reuse ;  /* 0x00000030576b7223 */ /* 0x180fe20000010031 */
[----:B------:R-:W-:Y:S01]  /*1f20*/  @P3 FSEL R96, R96, RZ, P6 ;  /* 0x000000ff60603208 */ /* 0x000fe20003000000 */
[----:B------:R-:W-:Y:S01]  /*1f30*/  FFMA.FTZ R87, R85, R48, R49 ;  /* 0x0000003055577223 */ /* 0x000fe20000010031 */
[----:B------:R-:W-:Y:S01]  /*1f40*/  FSEL R102, R88, RZ, P0 ;  /* 0x000000ff58667208 */ /* 0x000fe20000000000 */
[----:B------:R-:W-:Y:S01]  /*1f50*/  F2F.BF16.F32 R98, R95 ;  /* 0x0000005f00627304 */ /* 0x000fe20000202000 */
[----:B------:R-:W-:Y:S01]  /*1f60*/  @P3 LOP3.LUT P6, RZ, R126, 0xff00, RZ, 0xc0, !PT ;  /* 0x0000ff007eff3812 */ /* 0x000fe200078cc0ff */
[----:B------:R-:W-:Y:S01]  /*1f70*/  FADD.FTZ R82, R82, -R107 ;  /* 0x8000006b52527221 */ /* 0x000fe20000010000 */
[----:B------:R-:W-:Y:S01]  /*1f80*/  LOP3.LUT P0, RZ, R106, 0xff0000, RZ, 0xc0, !PT ;  /* 0x00ff00006aff7812 */ /* 0x000fe2000780c0ff */
[----:B------:R-:W-:Y:S01]  /*1f90*/  FADD.FTZ R78, R78, -R87 ;  /* 0x800000574e4e7221 */ /* 0x000fe20000010000 */
[----:B------:R-:W-:Y:S01]  /*1fa0*/  @P3 FSEL R88, R88, RZ, P6 ;  /* 0x000000ff58583208 */ /* 0x000fe20003000000 */
[----:B------:R-:W-:Y:S01]  /*1fb0*/  @P1 IMAD.MOV.U32 R87, RZ, RZ, R76 ;  /* 0x000000ffff571224 */ /* 0x000fe200078e004c */
[----:B------:R-:W-:Y:S01]  /*1fc0*/  FSEL R103, R50, RZ, P0 ;  /* 0x000000ff32677208 */ /* 0x000fe20000000000 */
[----:B------:R0:W-:Y:S01]  /*1fd0*/  F2F.BF16.F32 R79, R94 ;  /* 0x0000005e004f7304 */ /* 0x0001e20000202000 */
[----:B------:R-:W-:-:S02]  /*1fe0*/  LOP3.LUT P6, RZ, R106, 0xff, RZ, 0xc0, !PT ;  /* 0x000000ff6aff7812 */ /* 0x000fc400078cc0ff */
[----:B------:R-:W-:Y:S01]  /*1ff0*/  LOP3.LUT P0, RZ, R106, 0xff000000, RZ, 0xc0, !PT ;  /* 0xff0000006aff7812 */ /* 0x000fe2000780c0ff */
[-C--:B------:R-:W-:Y:S01]  /*2000*/  FFMA.FTZ R106, R84, R48.reuse, R49 ;  /* 0x00000030546a7223 */ /* 0x080fe20000010031 */
[----:B------:R-:W-:Y:S01]  /*2010*/  FADD.FTZ R84, R81, -R80 ;  /* 0x8000005051547221 */ /* 0x000fe20000010000 */
[----:B------:R-:W-:Y:S01]  /*2020*/  @P1 SHF.R.U32.HI R81, RZ, 0x10, R75 ;  /* 0x00000010ff511819 */ /* 0x000fe2000001164b */
[----:B------:R-:W-:Y:S01]  /*2030*/  FFMA.FTZ R49, R134, R48, R49 ;  /* 0x0000003086317223 */ /* 0x000fe20000010031 */
[----:B------:R-:W-:Y:S01]  /*2040*/  FADD.FTZ R80, R90, -R101 ;  /* 0x800000655a507221 */ /* 0x000fe20000010000 */
[----:B------:R-:W-:Y:S01]  /*2050*/  @P1 MOV R48, R74 ;  /* 0x0000004a00301202 */ /* 0x000fe20000000f00 */
[----:B------:R-:W-:Y:S01]  /*2060*/  FMUL.FTZ R90, R59, R84 ;  /* 0x000000543b5a7220 */ /* 0x000fe20000410000 */
[----:B------:R-:W-:Y:S02]  /*2070*/  @P1 IMAD.U32 R81, R81, 0x10000, RZ ;  /* 0x0001000051511824 */ /* 0x000fe400078e00ff */
[----:B------:R-:W-:Y:S01]  /*2080*/  FADD.FTZ R106, R83, -R106 ;  /* 0x8000006a536a7221 */ /* 0x000fe20000010000 */
[----:B------:R-:W-:Y:S01]  /*2090*/  FADD.FTZ R134, R86, -R49 ;  /* 0x8000003156867221 */ /* 0x000fe20000010000 */
[----:B------:R-:W-:-:S02]  /*20a0*/  @P1 IMAD.U32 R49, R48, 0x10000, RZ ;  /* 0x0001000030311824 */ /* 0x000fc400078e00ff */
[----:B------:R-:W-:Y:S01]  /*20b0*/  @P1 FADD.FTZ R90, R90, R81 ;  /* 0x000000515a5a1221 */ /* 0x000fe20000010000 */
[C---:B------:R-:W-:Y:S01]  /*20c0*/  FMUL.FTZ R80, R59.reuse, R80 ;  /* 0x000000503b507220 */ /* 0x040fe20000410000 */
[----:B------:R-:W-:Y:S01]  /*20d0*/  @P1 SHF.R.U64 R83, R76, 0x10, R77 ;  /* 0x000000104c531819 */ /* 0x000fe2000000124d */
[----:B0-----:R-:W-:Y:S01]  /*20e0*/  FMUL.FTZ R94, R59, R106 ;  /* 0x0000006a3b5e7220 */ /* 0x001fe20000410000 */
[----:B------:R-:W-:Y:S01]  /*20f0*/  FMUL.FTZ R95, R90, UR16 ;  /* 0x000000105a5f7c20 */ /* 0x000fe20008410000 */
[----:B------:R-:W-:Y:S01]  /*2100*/  @P1 FADD.FTZ R80, R80, R49 ;  /* 0x0000003150501221 */ /* 0x000fe20000010000 */
[----:B------:R-:W-:Y:S01]  /*2110*/  @P1 SHF.L.U32 R83, R83, 0x10, RZ ;  /* 0x0000001053531819 */ /* 0x000fe200000006ff */
[----:B------:R0:W1:Y:S01]  /*2120*/  F2F.BF16.F32 R48, R100 ;  /* 0x0000006400307304 */ /* 0x0000620000202000 */
[----:B------:R-:W-:Y:S01]  /*2130*/  @P1 MOV R85, R77 ;  /* 0x0000004d00551202 */ /* 0x000fe20000000f00 */
[----:B------:R-:W-:Y:S01]  /*2140*/  FMUL.FTZ R81, R80, UR16 ;  /* 0x0000001050517c20 */ /* 0x000fe20008410000 */
[----:B------:R-:W-:Y:S01]  /*2150*/  FMUL.FTZ R86, R59, R82 ;  /* 0x000000523b567220 */ /* 0x000fe20000410000 */
[----:B------:R-:W-:Y:S01]  /*2160*/  @P1 FADD.FTZ R94, R94, R83 ;  /* 0x000000535e5e1221 */ /* 0x000fe20000010000 */
[----:B------:R-:W-:Y:S01]  /*2170*/  @P1 SHF.R.U32.HI R84, RZ, 0x10, R77 ;  /* 0x00000010ff541819 */ /* 0x000fe2000001164d */
[----:B------:R-:W-:Y:S01]  /*2180*/  @P1 IMAD.U32 R85, R85, 0x10000, RZ ;  /* 0x0001000055551824 */ /* 0x000fe200078e00ff */
[----:B------:R-:W-:Y:S01]  /*2190*/  FSEL R101, R81, RZ, P6 ;  /* 0x000000ff51657208 */ /* 0x000fe20003000000 */
[----:B------:R-:W-:Y:S01]  /*21a0*/  FMUL.FTZ R82, R94, UR16 ;  /* 0x000000105e527c20 */ /* 0x000fe20008410000 */
[----:B0-----:R-:W-:Y:S01]  /*21b0*/  FSEL R100, R95, RZ, P0 ;  /* 0x000000ff5f647208 */ /* 0x001fe20000000000 */
[----:B------:R-:W-:Y:S01]  /*21c0*/  @P1 FADD.FTZ R86, R86, R85 ;  /* 0x0000005556561221 */ /* 0x000fe20000010000 */
[----:B------:R-:W-:Y:S01]  /*21d0*/  ISETP.NE.U32.AND P0, PT, RZ, UR14, PT ;  /* 0x0000000eff007c0c */ /* 0x000fe2000bf05070 */
[----:B------:R-:W-:Y:S01]  /*21e0*/  FMUL.FTZ R85, R59, R134 ;  /* 0x000000863b557220 */ /* 0x000fe20000410000 */
[----:B------:R-:W-:Y:S01]  /*21f0*/  LOP3.LUT P6, RZ, R89, 0xff00, RZ, 0xc0, !PT ;  /* 0x0000ff0059ff7812 */ /* 0x000fe200078cc0ff */
[----:B------:R0:W-:Y:S01]  /*2200*/  F2F.BF16.F32 R107, R103 ;  /* 0x00000067006b7304 */ /* 0x0001e20000202000 */
[----:B------:R-:W-:Y:S01]  /*2210*/  ISETP.NE.AND.EX P0, PT, RZ, UR15, PT, P0 ;  /* 0x0000000fff007c0c */ /* 0x000fe2000bf05300 */
[----:B------:R-:W-:Y:S01]  /*2220*/  FMUL.FTZ R83, R86, UR16 ;  /* 0x0000001056537c20 */ /* 0x000fe20008410000 */
[----:B------:R-:W-:-:S02]  /*2230*/  @P1 SHF.L.U32 R84, R84, 0x10, RZ ;  /* 0x0000001054541819 */ /* 0x000fc400000006ff */
[----:B------:R-:W-:Y:S02]  /*2240*/  @P3 F2FP.BF16.F32.PACK_AB R46, RZ, R46 ;  /* 0x0000002eff2e323e */ /* 0x000fe400000010ff */
[----:B------:R-:W-:Y:S01]  /*2250*/  @P3 F2FP.BF16.F32.PACK_AB R47, RZ, R47 ;  /* 0x0000002fff2f323e */ /* 0x000fe200000010ff */
[----:B------:R2:W3:Y:S01]  /*2260*/  F2F.BF16.F32 R49, R102 ;  /* 0x0000006600317304 */ /* 0x0004e20000202000 */
[----:B0-----:R-:W-:Y:S01]  /*2270*/  FSEL R103, R82, RZ, P6 ;  /* 0x000000ff52677208 */ /* 0x001fe20003000000 */
[----:B------:R-:W-:Y:S01]  /*2280*/  @P1 FADD.FTZ R85, R85, R84 ;  /* 0x0000005455551221 */ /* 0x000fe20000010000 */
[----:B------:R-:W-:Y:S02]  /*2290*/  LOP3.LUT P6, RZ, R89, 0xff0000, RZ, 0xc0, !PT ;  /* 0x00ff000059ff7812 */ /* 0x000fe400078cc0ff */
[----:B------:R-:W-:Y:S01]  /*22a0*/  @P3 F2FP.BF16.F32.PACK_AB R99, RZ, R99 ;  /* 0x00000063ff63323e */ /* 0x000fe200000010ff */
[----:B------:R-:W-:Y:S01]  /*22b0*/  FMUL.FTZ R84, R85, UR16 ;  /* 0x0000001055547c20 */ /* 0x000fe20008410000 */
[----:B------:R-:W-:Y:S01]  /*22c0*/  FSEL R106, R83, RZ, P6 ;  /* 0x000000ff536a7208 */ /* 0x000fe20003000000 */
[----:B------:R-:W0:Y:S01]  /*22d0*/  F2F.BF16.F32 R100, R100 ;  /* 0x0000006400647304 */ /* 0x000e220000202000 */
[----:B--2---:R-:W-:Y:S01]  /*22e0*/  @P1 SHF.L.U32 R102, R87, 0x10, RZ ;  /* 0x0000001057661819 */ /* 0x004fe200000006ff */
[----:B------:R-:W-:Y:S01]  /*22f0*/  FMUL.FTZ R87, R59, R78 ;  /* 0x0000004e3b577220 */ /* 0x000fe20000410000 */
[----:B------:R-:W-:-:S02]  /*2300*/  LOP3.LUT P6, RZ, R89, 0xff000000, RZ, 0xc0, !PT ;  /* 0xff00000059ff7812 */ /* 0x000fc400078cc0ff */
[----:B------:R-:W-:Y:S01]  /*2310*/  @P0 F2FP.BF16.F32.PACK_AB R44, RZ, R44 ;  /* 0x0000002cff2c023e */ /* 0x000fe200000010ff */
[----:B------:R-:W-:Y:S01]  /*2320*/  @P1 FADD.FTZ R87, R87, R102 ;  /* 0x0000006657571221 */ /* 0x000fe20000010000 */
[----:B------:R-:W-:Y:S01]  /*2330*/  @P0 F2FP.BF16.F32.PACK_AB R45, RZ, R45 ;  /* 0x0000002dff2d023e */ /* 0x000fe200000010ff */
[----:B------:R-:W2:Y:S01]  /*2340*/  F2F.BF16.F32 R97, R97 ;  /* 0x0000006100617304 */ /* 0x000ea20000202000 */
[----:B------:R-:W-:Y:S01]  /*2350*/  FSEL R78, R84, RZ, P6 ;  /* 0x000000ff544e7208 */ /* 0x000fe20003000000 */
[----:B------:R-:W-:Y:S01]  /*2360*/  FMUL.FTZ R59, R87, UR16 ;  /* 0x00000010573b7c20 */ /* 0x000fe20008410000 */
[----:B------:R-:W-:Y:S02]  /*2370*/  LOP3.LUT P6, RZ, R89, 0xff, RZ, 0xc0, !PT ;  /* 0x000000ff59ff7812 */ /* 0x000fe400078cc0ff */
[----:B------:R-:W-:Y:S02]  /*2380*/  @P0 PRMT R130, R44, 0x7610, R130 ;  /* 0x000076102c820816 */ /* 0x000fe40000000082 */
[----:B------:R-:W-:Y:S01]  /*2390*/  @P0 PRMT R105, R45, 0x7610, R105 ;  /* 0x000076102d690816 */ /* 0x000fe20000000069 */
[----:B------:R-:W4:Y:S01]  /*23a0*/  F2F.BF16.F32 R133, R103 ;  /* 0x0000006700857304 */ /* 0x000f220000202000 */
[----:B------:R-:W4:Y:S01]  /*23b0*/  LDC.64 R44, c[0x0][0x2f8] ;  /* 0x0000be00ff2c7b82 */ /* 0x000f220000000a00 */
[----:B------:R-:W-:-:S02]  /*23c0*/  FSEL R89, R59, RZ, P6 ;  /* 0x000000ff3b597208 */ /* 0x000fc40003000000 */
[----:B------:R-:W-:Y:S02]  /*23d0*/  @P0 F2FP.BF16.F32.PACK_AB R51, RZ, R51 ;  /* 0x00000033ff33023e */ /* 0x000fe400000010ff */
[----:B------:R-:W-:Y:S02]  /*23e0*/  @P3 PRMT R131, R46, 0x7610, R131 ;  /* 0x000076102e833816 */ /* 0x000fe40000000083 */
[----:B------:R2:W4:Y:S01]  /*23f0*/  F2F.BF16.F32 R102, R78 ;  /* 0x0000004e00667304 */ /* 0x0005220000202000 */
[----:B------:R-:W-:Y:S01]  /*2400*/  @P0 PRMT R108, R51, 0x7610, R108 ;  /* 0x00007610336c0816 */ /* 0x000fe2000000006c */
[----:B-1----:R-:W-:Y:S01]  /*2410*/  IMAD.U32 R51, R48, 0x10000, RZ ;  /* 0x0001000030337824 */ /* 0x002fe200078e00ff */
[----:B------:R-:W-:Y:S01]  /*2420*/  @P3 PRMT R110, R47, 0x7610, R110 ;  /* 0x000076102f6e3816 */ /* 0x000fe2000000006e */
[----:B------:R-:W-:Y:S01]  /*2430*/  IMAD.WIDE.U32 R46, R98, 0x10000, RZ ;  /* 0x00010000622e7825 */ /* 0x000fe200078e00ff */
[----:B------:R-:W-:Y:S02]  /*2440*/  @P3 F2FP.BF16.F32.PACK_AB R96, RZ, R96 ;  /* 0x00000060ff60323e */ /* 0x000fe400000010ff */
[----:B------:R-:W-:Y:S01]  /*2450*/  @P3 PRMT R125, R99, 0x7610, R125 ;  /* 0x00007610637d3816 */ /* 0x000fe2000000007d */
[----:B------:R-:W1:Y:S01]  /*2460*/  F2F.BF16.F32 R101, R101 ;  /* 0x0000006500657304 */ /* 0x000e620000202000 */
[----:B---3--:R-:W-:Y:S01]  /*2470*/  IMAD.WIDE.U32 R48, R49, 0x10000, RZ ;  /* 0x0001000031307825 */ /* 0x008fe200078e00ff */
[----:B0-----:R-:W-:-:S02]  /*2480*/  SHF.L.U32 R99, R100, 0x10, RZ ;  /* 0x0000001064637819 */ /* 0x001fc400000006ff */
[----:B------:R-:W-:Y:S02]  /*2490*/  @P3 LOP3.LUT P6, RZ, R126, 0xff0000, RZ, 0xc0, !PT ;  /* 0x00ff00007eff3812 */ /* 0x000fe400078cc0ff */
[----:B------:R-:W-:Y:S02]  /*24a0*/  @P3 PRMT R132, R96, 0x7610, R132 ;  /* 0x0000761060843816 */ /* 0x000fe40000000084 */
[----:B------:R-:W0:Y:S01]  /*24b0*/  F2F.BF16.F32 R106, R106 ;  /* 0x0000006a006a7304 */ /* 0x000e220000202000 */
[----:B------:R-:W-:Y:S02]  /*24c0*/  LOP3.LUT R79, R47, R51, R79, 0xfe, !PT ;  /* 0x000000332f4f7212 */ /* 0x000fe400078efe4f */
[----:B--2---:R-:W-:Y:S01]  /*24d0*/  LOP3.LUT R78, R46, R97, RZ, 0xfc, !PT ;  /* 0x000000612e4e7212 */ /* 0x004fe200078efcff */
[----:B----4-:R-:W-:Y:S01]  /*24e0*/  IMAD.WIDE.U32 R46, R133, 0x10000, RZ ;  /* 0x00010000852e7825 */ /* 0x010fe200078e00ff */
[----:B------:R-:W-:Y:S02]  /*24f0*/  LOP3.LUT R51, R49, R99, R107, 0xfe, !PT ;  /* 0x0000006331337212 */ /* 0x000fe400078efe6b */
[----:B------:R-:W-:Y:S01]  /*2500*/  @P3 FSEL R96, R50, RZ, P6 ;  /* 0x000000ff32603208 */ /* 0x000fe20003000000 */
[----:B------:R2:W3:Y:S01]  /*2510*/  F2F.BF16.F32 R103, R89 ;  /* 0x0000005900677304 */ /* 0x0004e20000202000 */
[----:B------:R-:W-:Y:S01]  /*2520*/  @P3 LOP3.LUT P6, RZ, R126, 0xff, RZ, 0xc0, !PT ;  /* 0x000000ff7eff3812 */ /* 0x000fe200078cc0ff */
[----:B------:R-:W-:Y:S01]  /*2530*/  IMAD.U32 R49, R102, 0x10000, RZ ;  /* 0x0001000066317824 */ /* 0x000fe200078e00ff */
[----:B------:R-:W-:-:S02]  /*2540*/  @P0 F2FP.BF16.F32.PACK_AB R91, RZ, R91 ;  /* 0x0000005bff5b023e */ /* 0x000fc400000010ff */
[----:B-1----:R-:W-:Y:S02]  /*2550*/  LOP3.LUT R50, R48, R101, RZ, 0xfc, !PT ;  /* 0x0000006530327212 */ /* 0x002fe400078efcff */
[----:B------:R-:W-:Y:S02]  /*2560*/  @P0 F2FP.BF16.F32.PACK_AB R97, RZ, R92 ;  /* 0x0000005cff61023e */ /* 0x000fe400000010ff */
[----:B--2---:R-:W-:Y:S02]  /*2570*/  @P3 FSEL R89, R81, RZ, P6 ;  /* 0x000000ff51593208 */ /* 0x004fe40003000000 */
[----:B------:R-:W-:Y:S02]  /*2580*/  @P3 LOP3.LUT P6, RZ, R126, 0xff000000, RZ, 0xc0, !PT ;  /* 0xff0000007eff3812 */ /* 0x000fe400078cc0ff */
[----:B0-----:R-:W-:Y:S02]  /*2590*/  LOP3.LUT R49, R47, R49, R106, 0xfe, !PT ;  /* 0x000000312f317212 */ /* 0x001fe400078efe6a */
[----:B---3--:R-:W-:-:S02]  /*25a0*/  LOP3.LUT R48, R46, R103, RZ, 0xfc, !PT ;  /* 0x000000672e307212 */ /* 0x008fc400078efcff */
[----:B------:R-:W-:Y:S02]  /*25b0*/  @P0 F2FP.BF16.F32.PACK_AB R93, RZ, R93 ;  /* 0x0000005dff5d023e */ /* 0x000fe400000010ff */
[----:B------:R-:W-:Y:S02]  /*25c0*/  @P0 F2FP.BF16.F32.PACK_AB R92, RZ, R80 ;  /* 0x00000050ff5c023e */ /* 0x000fe400000010ff */
        /* <DEDUP_REMOVED lines=10> */
.L_x_154:
[----:B0-----:R-:W-:Y:S01]  /*2670*/  IMAD.WIDE.U32 R46, R60, 0x8, R44 ;  /* 0x000000083c2e7825 */ /* 0x001fe200078e002c */
[----:B------:R-:W-:Y:S02]  /*2680*/  @P0 PRMT R105, R97, 0x7610, R105 ;  /* 0x0000761061690816 */ /* 0x000fe40000000069 */
[----:B------:R-:W-:Y:S02]  /*2690*/  @P0 PRMT R108, R93, 0x7610, R108 ;  /* 0x000076105d6c0816 */ /* 0x000fe4000000006c */
[----:B------:R0:W-:Y:S01]  /*26a0*/  STG.E.64 desc[UR6][R46.64], R78 ;  /* 0x0000004e2e007986 */ /* 0x0001e2000c101b06 */
[----:B------:R-:W-:Y:S02]  /*26b0*/  @P0 PRMT R130, R92, 0x7610, R130 ;  /* 0x000076105c820816 */ /* 0x000fe40000000082 */
[----:B------:R-:W-:Y:S01]  /*26c0*/  @P3 F2FP.BF16.F32.PACK_AB R88, RZ, R88 ;  /* 0x00000058ff58323e */ /* 0x000fe200000010ff */
        /* <DEDUP_REMOVED lines=9> */
.L_x_155:
[----:B------:R-:W-:Y:S02]  /*2760*/  @P3 FSEL R95, R95, RZ, P6 ;  /* 0x000000ff5f5f3208 */ /* 0x000fe40003000000 */
[----:B------:R-:W-:Y:S02]  /*2770*/  @P3 F2FP.BF16.F32.PACK_AB R96, RZ, R96 ;  /* 0x00000060ff60323e */ /* 0x000fe400000010ff */
[----:B------:R-:W-:Y:S02]  /*2780*/  @P3 F2FP.BF16.F32.PACK_AB R89, RZ, R89 ;  /* 0x00000059ff59323e */ /* 0x000fe400000010ff */
[----:B------:R-:W-:Y:S02]  /*2790*/  @P3 F2FP.BF16.F32.PACK_AB R95, RZ, R95 ;  /* 0x0000005fff5f323e */ /* 0x000fe400000010ff */
[----:B------:R-:W-:Y:S02]  /*27a0*/  @P0 F2FP.BF16.F32.PACK_AB R90, RZ, R90 ;  /* 0x0000005aff5a023e */ /* 0x000fe400000010ff */
[----:B------:R-:W-:-:S02]  /*27b0*/  @P3 PRMT R110, R88, 0x7610, R110 ;  /* 0x00007610586e3816 */ /* 0x000fc4000000006e */
[----:B------:R-:W-:Y:S02]  /*27c0*/  @P3 PRMT R125, R96, 0x7610, R125 ;  /* 0x00007610607d3816 */ /* 0x000fe4000000007d */
[----:B------:R-:W-:Y:S02]  /*27d0*/  @P3 PRMT R131, R89, 0x7610, R131 ;  /* 0x0000761059833816 */ /* 0x000fe40000000083 */
[----:B------:R-:W-:Y:S02]  /*27e0*/  @P3 PRMT R132, R95, 0x7610, R132 ;  /* 0x000076105f843816 */ /* 0x000fe40000000084 */
[----:B------:R-:W-:Y:S02]  /*27f0*/  @P0 F2FP.BF16.F32.PACK_AB R94, RZ, R94 ;  /* 0x0000005eff5e023e */ /* 0x000fe400000010ff */
[----:B------:R-:W-:Y:S01]  /*2800*/  @P0 PRMT R109, R90, 0x7610, R109 ;  /* 0x000076105a6d0816 */ /* 0x000fe2000000006d */
[----:B------:R-:W-:Y:S06]  /*2810*/  @!P0 BRA `(.L_x_156) ;  /* 0x0000000000208947 */ /* 0x000fec0003800000 */
[----:B01----:R-:W0:Y:S01]  /*2820*/  LDC.64 R78, c[0x0][0x308] ;  /* 0x0000c200ff4e7b82 */ /* 0x003e220000000a00 */
[----:B------:R-:W-:Y:S02]  /*2830*/  LOP3.LUT R46, R105, 0xffff, RZ, 0xc0, !PT ;  /* 0x0000ffff692e7812 */ /* 0x000fe400078ec0ff */
[----:B------:R-:W-:-:S03]  /*2840*/  PRMT R81, R108, 0x5410, R109 ;  /* 0x000054106c517816 */ /* 0x000fc6000000006d */
[----:B------:R-:W-:-:S05]  /*2850*/  IMAD.WIDE.U32 R46, R46, 0x10000, RZ ;  /* 0x000100002e2e7825 */ /* 0x000fca00078e00ff */
[----:B------:R-:W-:Y:S02]  /*2860*/  LOP3.LUT R47, R81, R47, RZ, 0xfc, !PT ;  /* 0x0000002f512f7212 */ /* 0x000fe400078efcff */
[----:B------:R-:W-:Y:S01]  /*2870*/  LOP3.LUT R46, R46, 0xffff, R130, 0xf8, !PT ;  /* 0x0000ffff2e2e7812 */ /* 0x000fe200078ef882 */
[----:B0-----:R-:W-:-:S05]  /*2880*/  IMAD.WIDE.U32 R78, R58, 0x8, R78 ;  /* 0x000000083a4e7825 */ /* 0x001fca00078e004e */
[----:B------:R2:W-:Y:S02]  /*2890*/  STG.E.64 desc[UR6][R78.64], R46 ;  /* 0x0000002e4e007986 */ /* 0x0005e4000c101b06 */
.L_x_156:
[----:B012---:R-:W-:Y:S01]  /*28a0*/  IMAD.WIDE.U32 R46, R58, 0x8, R44 ;  /* 0x000000083a2e7825 */ /* 0x007fe200078e002c */
        /* <DEDUP_REMOVED lines=17> */
.L_x_157:
[----:B------:R-:W-:Y:S01]  /*29c0*/  @P3 LOP3.LUT P6, RZ, R127, 0xff00, RZ, 0xc0, !PT ;  /* 0x0000ff007fff3812 */ /* 0x000fe200078cc0ff */
[----:B01----:R-:W-:-:S03]  /*29d0*/  IMAD.WIDE.U32 R50, R40, 0x8, R44 ;  /* 0x0000000828327825 */ /* 0x003fc600078e002c */
[----:B------:R-:W-:Y:S02]  /*29e0*/  P2R R58, PR, RZ, 0x40 ;  /* 0x00000040ff3a7803 */ /* 0x000fe40000000000 */
[----:B------:R-:W-:Y:S01]  /*29f0*/  @P3 LOP3.LUT P6, RZ, R127, 0xff0000, RZ, 0xc0, !PT ;  /* 0x00ff00007fff3812 */ /* 0x000fe200078cc0ff */
        /* <DEDUP_REMOVED lines=9> */
.L_x_158:
[----:B------:R1:W-:Y:S01]  /*2a90*/  STG.E.64 desc[UR6][R50.64], R48 ;  /* 0x0000003032007986 */ /* 0x0003e2000c101b06 */
[----:B------:R-:W-:Y:S02]  /*2aa0*/  ISETP.NE.AND P0, PT, R58, RZ, PT ;  /* 0x000000ff3a00720c */ /* 0x000fe40003f05270 */
[----:B------:R-:W-:Y:S02]  /*2ab0*/  @P3 FSEL R83, R83, RZ, P6 ;  /* 0x000000ff53533208 */ /* 0x000fe40003000000 */
[----:B------:R-:W-:Y:S02]  /*2ac0*/  @P3 FSEL R82, R82, RZ, P0 ;  /* 0x000000ff52523208 */ /* 0x000fe40000000000 */
[C---:B------:R-:W-:Y:S02]  /*2ad0*/  @P3 LOP3.LUT P0, RZ, R127.reuse, 0xff, RZ, 0xc0, !PT ;  /* 0x000000ff7fff3812 */ /* 0x040fe4000780c0ff */
[----:B------:R-:W-:Y:S02]  /*2ae0*/  @P3 LOP3.LUT P6, RZ, R127, 0xff000000, RZ, 0xc0, !PT ;  /* 0xff0000007fff3812 */ /* 0x000fe400078cc0ff */
[----:B------:R-:W-:-:S02]  /*2af0*/  @P3 FSEL R59, R59, RZ, P0 ;  /* 0x000000ff3b3b3208 */ /* 0x000fc40000000000 */
        /* <DEDUP_REMOVED lines=8> */
[----:B------:R-:W-:Y:S01]  /*2b80*/  @P3 PRMT R132, R84, 0x7610, R132 ;  /* 0x0000761054843816 */ /* 0x000fe20000000084 */
[----:B-1----:R-:W-:Y:S06]  /*2b90*/  @!P3 BRA `(.L_x_159) ;  /* 0x000000000020b947 */ /* 0x002fec0003800000 */
        /* <DEDUP_REMOVED lines=8> */
.L_x_159:
[----:B------:R-:W-:Y:S01]  /*2c20*/  SEL R134, RZ, 0x1, P4 ;  /* 0x00000001ff867807 */ /* 0x000fe20002000000 */
[----:B------:R-:W-:Y:S06]  /*2c30*/  @!P5 BRA `(.L_x_160) ;  /* 0xffffffd800e0d947 */ /* 0x000fec000383ffff */
[----:B------:R-:W-:Y:S01]  /*2c40*/  IMAD.MOV.U32 R65, RZ, RZ, R29 ;  /* 0x000000ffff417224 */ /* 0x000fe200078e001d */
[----:B------:R-:W-:Y:S01]  /*2c50*/  MOV R48, R56 ;  /* 0x0000003800307202 */ /* 0x000fe20000000f00 */
[----:B------:R-:W-:Y:S01]  /*2c60*/  IMAD.MOV.U32 R58, RZ, RZ, R12 ;  /* 0x000000ffff3a7224 */ /* 0x000fe200078e000c */
[----:B------:R-:W-:Y:S01]  /*2c70*/  MOV R49, R39 ;  /* 0x0000002700317202 */ /* 0x000fe20000000f00 */
[----:B01----:R-:W-:Y:S01]  /*2c80*/  IMAD.MOV.U32 R44, RZ, RZ, R57 ;  /* 0x000000ffff2c7224 */ /* 0x003fe200078e0039 */
        /* <DEDUP_REMOVED lines=30> */
[----:B------:R-:W-:-:S07]  /*2e70*/  MOV R14, R16 ;  /* 0x00000010000e7202 */ /* 0x000fce0000000f00 */
.L_x_151:
        /* <DEDUP_REMOVED lines=27> */
.L_x_152:
[----:B------:R-:W-:Y:S01]  /*3030*/  HFMA2.MMA R138, -RZ, RZ, 0, 1.847743988037109375e-06 ;  /* 0x0000001fff8a7435 */ /* 0x000fe200000001ff */
[----:B------:R-:W-:Y:S01]  /*3040*/  MOV R136, R47 ;  /* 0x0000002f00887202 */ /* 0x000fe20000000f00 */
[----:B------:R-:W-:Y:S02]  /*3050*/  IMAD.MOV.U32 R133, RZ, RZ, 0x10 ;  /* 0x00000010ff857424 */ /* 0x000fe400078e00ff */
[----:B------:R-:W-:-:S07]  /*3060*/  IMAD.MOV.U32 R103, RZ, RZ, -0x1 ;  /* 0xffffffffff677424 */ /* 0x000fce00078e00ff */
[----:B-----5:R-:W-:Y:S05]  /*3070*/  WARPSYNC.COLLECTIVE R103, `(.L_x_161) ;  /* 0x0000000067087348 */ /* 0x020fea0003c00000 */
[----:B------:R0:W1:Y:S02]  /*3080*/  SHFL.DOWN P2, R107, R136, R133, R138 ;  /* 0x08000085886b7389 */ /* 0x000064000004008a */
[----:B01---5:R-:W-:Y:S01]  /*3090*/  ENDCOLLECTIVE ;  /* 0x000000000000791b */ /* 0x023fe20003800000 */
.L_x_161:
[----:B------:R-:W-:Y:S02]  /*30a0*/  MOV R136, R45 ;  /* 0x0000002d00887202 */ /* 0x000fe40000000f00 */
[----:B------:R-:W-:-:S07]  /*30b0*/  MOV R44, R107 ;  /* 0x0000006b002c7202 */ /* 0x000fce0000000f00 */
[----:B------:R-:W-:Y:S05]  /*30c0*/  WARPSYNC.COLLECTIVE R103, `(.L_x_162) ;  /* 0x0000000067087348 */ /* 0x000fea0003c00000 */
[----:B------:R0:W1:Y:S02]  /*30d0*/  SHFL.DOWN P2, R107, R136, R133, R138 ;  /* 0x08000085886b7389 */ /* 0x000064000004008a */
[----:B01----:R-:W-:Y:S01]  /*30e0*/  ENDCOLLECTIVE ;  /* 0x000000000000791b */ /* 0x003fe20003800000 */
.L_x_162:
[----:B------:R-:W-:Y:S01]  /*30f0*/  FADD.FTZ R44, R47, R44 ;  /* 0x0000002c2f2c7221 */ /* 0x000fe20000010000 */
[----:B------:R-:W-:-:S04]  /*3100*/  HFMA2.MMA R133, -RZ, RZ, 0, 4.76837158203125e-07 ;  /* 0x00000008ff857435 */ /* 0x000fc800000001ff */
[----:B------:R-:W-:Y:S01]  /*3110*/  MOV R136, R44 ;  /* 0x0000002c00887202 */ /* 0x000fe20000000f00 */
[----:B------:R-:W-:-:S07]  /*3120*/  IMAD.MOV.U32 R46, RZ, RZ, R107 ;  /* 0x000000ffff2e7224 */ /* 0x000fce00078e006b */
[----:B------:R-:W-:Y:S05]  /*3130*/  WARPSYNC.COLLECTIVE R103, `(.L_x_163) ;  /* 0x0000000067087348 */ /* 0x000fea0003c00000 */
[----:B------:R0:W1:Y:S02]  /*3140*/  SHFL.DOWN P2, R107, R136, R133, R138 ;  /* 0x08000085886b7389 */ /* 0x000064000004008a */
[----:B01----:R-:W-:Y:S01]  /*3150*/  ENDCOLLECTIVE ;  /* 0x000000000000791b */ /* 0x003fe20003800000 */
.L_x_163:
[----:B------:R-:W-:-:S05]  /*3160*/  FADD.FTZ R46, R45, R46 ;  /* 0x0000002e2d2e7221 */ /* 0x000fca0000010000 */
[----:B------:R-:W-:Y:S01]  /*3170*/  MOV R136, R46 ;  /* 0x0000002e00887202 */ /* 0x000fe20000000f00 */
[----:B------:R-:W-:-:S07]  /*3180*/  IMAD.MOV.U32 R49, RZ, RZ, R107 ;  /* 0x000000ffff317224 */ /* 0x000fce00078e006b */
[----:B------:R-:W-:Y:S05]  /*3190*/  WARPSYNC.COLLECTIVE R103, `(.L_x_164) ;  /* 0x0000000067087348 */ /* 0x000fea0003c00000 */
[----:B------:R0:W1:Y:S02]  /*31a0*/  SHFL.DOWN P2, R107, R136, R133, R138 ;  /* 0x08000085886b7389 */ /* 0x000064000004008a */
[----:B01----:R-:W-:Y:S01]  /*31b0*/  ENDCOLLECTIVE ;  /* 0x000000000000791b */ /* 0x003fe20003800000 */
.L_x_164:
[----:B------:R-:W-:Y:S01]  /*31c0*/  FADD.FTZ R49, R44, R49 ;  /* 0x000000312c317221 */ /* 0x000fe20000010000 */
[----:B------:R-:W-:-:S03]  /*31d0*/  HFMA2.MMA R133, -RZ, RZ, 0, 2.384185791015625e-07 ;  /* 0x00000004ff857435 */ /* 0x000fc600000001ff */
[----:B------:R-:W-:Y:S01]  /*31e0*/  IMAD.MOV.U32 R136, RZ, RZ, R49 ;  /* 0x000000ffff887224 */ /* 0x000fe200078e0031 */
[----:B------:R-:W-:-:S07]  /*31f0*/  MOV R51, R107 ;  /* 0x0000006b00337202 */ /* 0x000fce0000000f00 */
[----:B------:R-:W-:Y:S05]  /*3200*/  WARPSYNC.COLLECTIVE R103, `(.L_x_165) ;  /* 0x0000000067087348 */ /* 0x000fea0003c00000 */
[----:B------:R0:W1:Y:S02]  /*3210*/  SHFL.DOWN P2, R107, R136, R133, R138 ;  /* 0x08000085886b7389 */ /* 0x000064000004008a */
[----:B01----:R-:W-:Y:S01]  /*3220*/  ENDCOLLECTIVE ;  /* 0x000000000000791b */ /* 0x003fe20003800000 */
.L_x_165:
[----:B------:R-:W-:-:S04]  /*3230*/  FADD.FTZ R51, R46, R51 ;  /* 0x000000332e337221 */ /* 0x000fc80000010000 */
[----:B------:R-:W-:Y:S01]  /*3240*/  IMAD.MOV.U32 R136, RZ, RZ, R51 ;  /* 0x000000ffff887224 */ /* 0x000fe200078e0033 */
[----:B------:R-:W-:-:S07]  /*3250*/  MOV R48, R107 ;  /* 0x0000006b00307202 */ /* 0x000fce0000000f00 */
[----:B------:R-:W-:Y:S05]  /*3260*/  WARPSYNC.COLLECTIVE R103, `(.L_x_166) ;  /* 0x0000000067087348 */ /* 0x000fea0003c00000 */
[----:B------:R0:W1:Y:S02]  /*3270*/  SHFL.DOWN P2, R107, R136, R133, R138 ;  /* 0x08000085886b7389 */ /* 0x000064000004008a */
[----:B01----:R-:W-:Y:S01]  /*3280*/  ENDCOLLECTIVE ;  /* 0x000000000000791b */ /* 0x003fe20003800000 */
.L_x_166:
[----:B------:R-:W-:-:S05]  /*3290*/  FADD.FTZ R48, R49, R48 ;  /* 0x0000003031307221 */ /* 0x000fca0000010000 */
[----:B------:R-:W-:Y:S01]  /*32a0*/  MOV R136, R48 ;  /* 0x0000003000887202 */ /* 0x000fe20000000f00 */
[----:B------:R-:W-:Y:S01]  /*32b0*/  IMAD.MOV.U32 R133, RZ, RZ, 0x2 ;  /* 0x00000002ff857424 */ /* 0x000fe200078e00ff */
[----:B------:R-:W-:-:S07]  /*32c0*/  MOV R50, R107 ;  /* 0x0000006b00327202 */ /* 0x000fce0000000f00 */
[----:B------:R-:W-:Y:S05]  /*32d0*/  WARPSYNC.COLLECTIVE R103, `(.L_x_167) ;  /* 0x0000000067087348 */ /* 0x000fea0003c00000 */
[----:B------:R0:W1:Y:S02]  /*32e0*/  SHFL.DOWN P2, R107, R136, R133, R138 ;  /* 0x08000085886b7389 */ /* 0x000064000004008a */
[----:B01----:R-:W-:Y:S01]  /*32f0*/  ENDCOLLECTIVE ;  /* 0x000000000000791b */ /* 0x003fe20003800000 */
.L_x_167:
[----:B------:R-:W-:-:S05]  /*3300*/  FADD.FTZ R50, R51, R50 ;  /* 0x0000003233327221 */ /* 0x000fca0000010000 */
[----:B------:R-:W-:Y:S02]  /*3310*/  MOV R136, R50 ;  /* 0x0000003200887202 */ /* 0x000fe40000000f00 */
[----:B------:R-:W-:-:S07]  /*3320*/  MOV R45, R107 ;  /* 0x0000006b002d7202 */ /* 0x000fce0000000f00 */
[----:B------:R-:W-:Y:S05]  /*3330*/  WARPSYNC.COLLECTIVE R103, `(.L_x_168) ;  /* 0x0000000067087348 */ /* 0x000fea0003c00000 */
[----:B------:R0:W1:Y:S02]  /*3340*/  SHFL.DOWN P2, R107, R136, R133, R138 ;  /* 0x08000085886b7389 */ /* 0x000064000004008a */
[----:B01----:R-:W-:Y:S01]  /*3350*/  ENDCOLLECTIVE ;  /* 0x000000000000791b */ /* 0x003fe20003800000 */
.L_x_168:
[----:B------:R-:W-:Y:S01]  /*3360*/  FADD.FTZ R45, R48, R45 ;  /* 0x0000002d302d7221 */ /* 0x000fe20000010000 */
[----:B------:R-:W-:-:S04]  /*3370*/  HFMA2.MMA R133, -RZ, RZ, 0, 5.9604644775390625e-08 ;  /* 0x00000001ff857435 */ /* 0x000fc800000001ff */
[----:B------:R-:W-:Y:S01]  /*3380*/  MOV R136, R45 ;  /* 0x0000002d00887202 */ /* 0x000fe20000000f00 */
[----:B------:R-:W-:-:S07]  /*3390*/  IMAD.MOV.U32 R47, RZ, RZ, R107 ;  /* 0x000000ffff2f7224 */ /* 0x000fce00078e006b */
[----:B------:R-:W-:Y:S05]  /*33a0*/  WARPSYNC.COLLECTIVE R103, `(.L_x_169) ;  /* 0x0000000067087348 */ /* 0x000fea0003c00000 */
[----:B------:R0:W1:Y:S02]  /*33b0*/  SHFL.DOWN P2, R107, R136, R133, R138 ;  /* 0x08000085886b7389 */ /* 0x000064000004008a */
[----:B01----:R-:W-:Y:S01]  /*33c0*/  ENDCOLLECTIVE ;  /* 0x000000000000791b */ /* 0x003fe20003800000 */
.L_x_169:
[----:B------:R-:W-:-:S05]  /*33d0*/  FADD.FTZ R47, R50, R47 ;  /* 0x0000002f322f7221 */ /* 0x000fca0000010000 */
[----:B------:R-:W-:Y:S01]  /*33e0*/  MOV R136, R47 ;  /* 0x0000002f00887202 */ /* 0x000fe20000000f00 */
[----:B------:R-:W-:-:S07]  /*33f0*/  IMAD.MOV.U32 R44, RZ, RZ, R107 ;  /* 0x000000ffff2c7224 */ /* 0x000fce00078e006b */
[----:B------:R-:W-:Y:S05]  /*3400*/  WARPSYNC.COLLECTIVE R103, `(.L_x_170) ;  /* 0x0000000067087348 */ /* 0x000fea0003c00000 */
[----:B------:R0:W1:Y:S02]  /*3410*/  SHFL.DOWN P2, R107, R136, R133, R138 ;  /* 0x08000085886b7389 */ /* 0x000064000004008a */
[----:B01----:R-:W-:Y:S01]  /*3420*/  ENDCOLLECTIVE ;  /* 0x000000000000791b */ /* 0x003fe20003800000 */
.L_x_170:
[----:B------:R-:W-:Y:S01]  /*3430*/  MOV R46, R107 ;  /* 0x0000006b002e7202 */ /* 0x000fe20000000f00 */
[----:B------:R-:W-:Y:S06]  /*3440*/  BRA `(.L_x_171) ;  /* 0xffffffe400307947 */ /* 0x000fec000383ffff */
.L_x_172:
        /* <DEDUP_REMOVED lines=11> */
.L_x_3272:


//--------------------- .text._ZN10layer_norm22ln_bwd_finalize_kernelINS_22Kernel_traits_finalizeILj1536E13__nv_bfloat16S2_S2_S2_fjLb0ELj1024ELj4ENS_18Kernel_traits_baseILj1536ES2_S2_S2_S2_fjLj1024EEEEELb0ELb0EEEvNS_9BwdParamsE --------------------------
	.section	.text._ZN10layer_norm22ln_bwd_finalize_kernelINS_22Kernel_traits_finalizeILj1536E13__nv_bfloat16S2_S2_S2_fjLb0ELj1024ELj4ENS_18Kernel_traits_baseILj1536ES2_S2_S2_S2_fjLj1024EEEEELb0ELb0EEEvNS_9BwdParamsE,"ax",@progbits
	.align	128
        .global         _ZN10layer_norm22ln_bwd_finalize_kernelINS_22Kernel_traits_finalizeILj1536E13__nv_bfloat16S2_S2_S2_fjLb0ELj1024ELj4ENS_18Kernel_traits_baseILj1536ES2_S2_S2_S2_fjLj1024EEEEELb0ELb0EEEvNS_9BwdParamsE
        .type           _ZN10layer_norm22ln_bwd_finalize_kernelINS_22Kernel_traits_finalizeILj1536E13__nv_bfloat16S2_S2_S2_fjLb0ELj1024ELj4ENS_18Kernel_traits_baseILj1536ES2_S2_S2_S2_fjLj1024EEEEELb0ELb0EEEvNS_9BwdParamsE,@function
        .size           _ZN10layer_norm22ln_bwd_finalize_kernelINS_22Kernel_traits_finalizeILj1536E13__nv_bfloat16S2_S2_S2_fjLb0ELj1024ELj4ENS_18Kernel_traits_baseILj1536ES2_S2_S2_S2_fjLj1024EEEEELb0ELb0EEEvNS_9BwdParamsE,(.L_x_3273 - _ZN10layer_norm22ln_bwd_finalize_kernelINS_22Kernel_traits_finalizeILj1536E13__nv_bfloat16S2_S2_S2_fjLb0ELj1024ELj4ENS_18Kernel_traits_baseILj1536ES2_S2_S2_S2_fjLj1024EEEEELb0ELb0EEEvNS_9BwdParamsE)
        .other          _ZN10layer_norm22ln_bwd_finalize_kernelINS_22Kernel_traits_finalizeILj1536E13__nv_bfloat16S2_S2_S2_fjLb0ELj1024ELj4ENS_18Kernel_traits_baseILj1536ES2_S2_S2_S2_fjLj1024EEEEELb0ELb0EEEvNS_9BwdParamsE,@"STO_CUDA_ENTRY STV_DEFAULT"
_ZN10layer_norm22ln_bwd_finalize_kernelINS_22Kernel_traits_finalizeILj1536E13__nv_bfloat16S2_S2_S2_fjLb0ELj1024ELj4ENS_18Kernel_traits_baseILj1536ES2_S2_S2_S2_fjLj1024EEEEELb0ELb0EEEvNS_9BwdParamsE:
.text._ZN10layer_norm22ln_bwd_finalize_kernelINS_22Kernel_traits_finalizeILj1536E13__nv_bfloat16S2_S2_S2_fjLb0ELj1024ELj4ENS_18Kernel_traits_baseILj1536ES2_S2_S2_S2_fjLj1024EEEEELb0ELb0EEEvNS_9BwdParamsE:
[----:B------:R-:W-:Y:S01]  /*0000*/  LDC R1, c[0x0][0x28] ;  /* 0x00000a00ff017b82 */ /* 0x000fe20000000800 */
[----:B------:R-:W0:Y:S01]  /*0010*/  S2R R0, SR_TID.X ;  /* 0x0000000000007919 */ /* 0x000e220000002100 */
[----:B------:R-:W1:Y:S01]  /*0020*/  S2R R6, SR_CTAID.X ;  /* 0x0000000000067919 */ /* 0x000e620000002500 */
[----:B0-----:R-:W-:Y:S02]  /*0030*/  LOP3.LUT R2, R0, 0x1f, RZ, 0xc0, !PT ;  /* 0x0000001f00027812 */ /* 0x001fe400078ec0ff */
[----:B-1----:R-:W-:-:S04]  /*0040*/  SHF.L.U32 R3, R6, 0x5, RZ ;  /* 0x0000000506037819 */ /* 0x002fc800000006ff */
[----:B------:R-:W-:-:S04]  /*0050*/  LOP3.LUT R3, R3, 0xffffffe0, R2, 0xe2, !PT ;  /* 0xffffffe003037812 */ /* 0x000fc800078ee202 */
[----:B------:R-:W-:-:S13]  /*0060*/  ISETP.GT.U32.AND P0, PT, R3, 0x5ff, PT ;  /* 0x000005ff0300780c */ /* 0x000fda0003f04070 */
[----:B------:R-:W-:Y:S05]  /*0070*/  @P0 EXIT ;  /* 0x000000000000094d */ /* 0x000fea0003800000 */
[----:B------:R-:W0:Y:S01]  /*0080*/  S2UR UR5, SR_CgaCtaId ;  /* 0x00000000000579c3 */ /* 0x000e220000008800 */
[--C-:B------:R-:W-:Y:S01]  /*0090*/  SHF.R.U32.HI R5, RZ, 0x5, R0.reuse ;  /* 0x00000005ff057819 */ /* 0x100fe20000011600 */
[----:B------:R-:W-:Y:S01]  /*00a0*/  UMOV UR4, 0x400 ;  /* 0x0000040000047882 */ /* 0x000fe20000000000 */
[----:B------:R-:W-:Y:S01]  /*00b0*/  LOP3.LUT R4, R0, 0x3fffffe0, RZ, 0xc0, !PT ;  /* 0x3fffffe000047812 */ /* 0x000fe200078ec0ff */
[----:B------:R-:W-:Y:S01]  /*00c0*/  ULDC.64 UR6, c[0x0][0x208] ;  /* 0x0000820000067ab9 */ /* 0x000fe20000000a00 */
[C---:B------:R-:W-:Y:S02]  /*00d0*/  LOP3.LUT R7, R5.reuse, 0x1f, R0, 0x78, !PT ;  /* 0x0000001f05077812 */ /* 0x040fe400078e7800 */
[----:B------:R-:W-:Y:S02]  /*00e0*/  SHF.L.U32 R6, R6, 0x4, RZ ;  /* 0x0000000406067819 */ /* 0x000fe400000006ff */
[----:B------:R-:W-:Y:S01]  /*00f0*/  IADD3 R8, R4, R7, RZ ;  /* 0x0000000704087210 */ /* 0x000fe20007ffe0ff */
[----:B------:R-:W-:Y:S01]  /*0100*/  IMAD R9, R2, 0x20, R7 ;  /* 0x0000002002097824 */ /* 0x000fe200078e0207 */
[----:B------:R-:W-:-:S02]  /*0110*/  ISETP.NE.AND P0, PT, R5, 0x1f, PT ;  /* 0x0000001f0500780c */ /* 0x000fc40003f05270 */
[----:B------:R-:W-:Y:S02]  /*0120*/  LOP3.LUT R11, R6, 0x7ffffff0, RZ, 0xc0, !PT ;  /* 0x7ffffff0060b7812 */ /* 0x000fe400078ec0ff */
[C---:B------:R-:W-:Y:S02]  /*0130*/  ISETP.GT.U32.OR P0, PT, R2.reuse, 0xf, P0 ;  /* 0x0000000f0200780c */ /* 0x040fe40000704470 */
[----:B------:R-:W-:Y:S01]  /*0140*/  IADD3 R4, R2, R11, RZ ;  /* 0x0000000b02047210 */ /* 0x000fe20007ffe0ff */
[----:B0-----:R-:W-:-:S06]  /*0150*/  ULEA UR4, UR5, UR4, 0x18 ;  /* 0x0000000405047291 */ /* 0x001fcc000f8ec03f */
[----:B------:R-:W-:Y:S02]  /*0160*/  LEA R7, R8, UR4, 0x2 ;  /* 0x0000000408077c11 */ /* 0x000fe4000f8e10ff */
[----:B------:R-:W-:Y:S02]  /*0170*/  LEA R6, R5, UR4, 0x2 ;  /* 0x0000000405067c11 */ /* 0x000fe4000f8e10ff */
[----:B------:R-:W-:-:S07]  /*0180*/  LEA R8, R9, UR4, 0x2 ;  /* 0x0000000409087c11 */ /* 0x000fce000f8e10ff */
.L_x_185:
[----:B0-2---:R-:W0:Y:S01]  /*0190*/  LDC R10, c[0x0][0x210] ;  /* 0x00008400ff0a7b82 */ /* 0x005e220000000800 */
[----:B------:R-:W-:Y:S01]  /*01a0*/  BSSY B0, `(.L_x_173) ;  /* 0x0000068000007945 */ /* 0x000fe20003800000 */
[----:B------:R-:W-:Y:S01]  /*01b0*/  HFMA2.MMA R22, -RZ, RZ, 0, 0 ;  /* 0x00000000ff167435 */ /* 0x000fe200000001ff */
[----:B------:R-:W-:-:S05]  /*01c0*/  MOV R11, RZ ;  /* 0x000000ff000b7202 */ /* 0x000fca0000000f00 */
[----:B-1----:R-:W1:Y:S01]  /*01d0*/  LDC R12, c[0x0][0x218] ;  /* 0x00008600ff0c7b82 */ /* 0x002e620000000800 */
[----:B0-----:R-:W-:-:S04]  /*01e0*/  ISETP.GE.U32.AND P1, PT, R5, R10, PT ;  /* 0x0000000a0500720c */ /* 0x001fc80003f26070 */
[----:B-1----:R-:W-:-:S13]  /*01f0*/  ISETP.GE.U32.OR P1, PT, R3, R12, P1 ;  /* 0x0000000c0300720c */ /* 0x002fda0000f26470 */
[----:B------:R-:W-:Y:S05]  /*0200*/  @P1 BRA `(.L_x_174) ;  /* 0x0000000400841947 */ /* 0x000fea0003800000 */
[----:B------:R-:W-:Y:S01]  /*0210*/  ISETP.GE.U32.AND P2, PT, R5, R10, PT ;  /* 0x0000000a0500720c */ /* 0x000fe20003f46070 */
[----:B------:R-:W-:-:S12]  /*0220*/  IMAD.MOV.U32 R21, RZ, RZ, R5 ;  /* 0x000000ffff157224 */ /* 0x000fd800078e0005 */
[----:B------:R-:W0:Y:S01]  /*0230*/  @P2 LDC.64 R16, c[0x0][0x2d0] ;  /* 0x0000b400ff102b82 */ /* 0x000e220000000a00 */
[----:B------:R-:W-:-:S07]  /*0240*/  @P2 IMAD R9, R21, R12, R3 ;  /* 0x0000000c15092224 */ /* 0x000fce00078e0203 */
[----:B------:R-:W1:Y:S01]  /*0250*/  @P2 LDC.64 R14, c[0x0][0x2d8] ;  /* 0x0000b600ff0e2b82 */ /* 0x000e620000000a00 */
[----:B0-----:R-:W-:-:S06]  /*0260*/  @P2 IMAD.WIDE.U32 R16, R9, 0x4, R16 ;  /* 0x0000000409102825 */ /* 0x001fcc00078e0010 */
[----:B------:R-:W2:Y:S01]  /*0270*/  @P2 LDG.E R16, desc[UR6][R16.64] ;  /* 0x0000000610102981 */ /* 0x000ea2000c1e1900 */
[----:B-1----:R-:W-:-:S06]  /*0280*/  @P2 IMAD.WIDE.U32 R14, R9, 0x4, R14 ;  /* 0x00000004090e2825 */ /* 0x002fcc00078e000e */
[----:B------:R-:W3:Y:S01]  /*0290*/  @P2 LDG.E R15, desc[UR6][R14.64] ;  /* 0x000000060e0f2981 */ /* 0x000ee2000c1e1900 */
[----:B------:R-:W-:-:S04]  /*02a0*/  @P2 IADD3 R21, R21, 0x20, RZ ;  /* 0x0000002015152810 */ /* 0x000fc80007ffe0ff */
[CC--:B------:R-:W-:Y:S02]  /*02b0*/  ISETP.GE.U32.AND P1, PT, R21.reuse, R10.reuse, PT ;  /* 0x0000000a1500720c */ /* 0x0c0fe40003f26070 */
[----:B------:R-:W-:-:S04]  /*02c0*/  IADD3 R9, -R21, R10, RZ ;  /* 0x0000000a15097210 */ /* 0x000fc80007ffe1ff */
[----:B------:R-:W-:Y:S01]  /*02d0*/  ISETP.LE.U32.OR P1, PT, R9, 0x60, P1 ;  /* 0x000000600900780c */ /* 0x000fe20000f23470 */
[----:B------:R-:W-:Y:S01]  /*02e0*/  IMAD.MOV.U32 R22, RZ, RZ, RZ ;  /* 0x000000ffff167224 */ /* 0x000fe200078e00ff */
[----:B------:R-:W-:Y:S01]  /*02f0*/  MOV R11, RZ ;  /* 0x000000ff000b7202 */ /* 0x000fe20000000f00 */
[----:B------:R-:W-:Y:S04]  /*0300*/  BSSY B1, `(.L_x_175) ;  /* 0x000002b000017945 */ /* 0x000fe80003800000 */
[----:B--2---:R-:W-:Y:S01]  /*0310*/  @P2 FADD.FTZ R11, R11, R16 ;  /* 0x000000100b0b2221 */ /* 0x004fe20000010000 */
[----:B---3--:R-:W-:Y:S01]  /*0320*/  @P2 FADD.FTZ R22, R22, R15 ;  /* 0x0000000f16162221 */ /* 0x008fe20000010000 */
[----:B------:R-:W-:-:S04]  /*0330*/  PLOP3.LUT P2, PT, P2, PT, PT, 0x8, 0x0 ;  /* 0x000000000000781c */ /* 0x000fc8000174e170 */
[----:B------:R-:W-:Y:S09]  /*0340*/  @P1 BRA `(.L_x_176) ;  /* 0x0000000000981947 */ /* 0x000ff20003800000 */
[----:B------:R-:W-:Y:S02]  /*0350*/  PLOP3.LUT P2, PT, PT, PT, PT, 0x8, 0x0 ;  /* 0x000000000000781c */ /* 0x000fe40003f4e170 */
[----:B------:R-:W-:-:S11]  /*0360*/  IADD3 R13, R10, -0x60, RZ ;  /* 0xffffffa00a0d7810 */ /* 0x000fd60007ffe0ff */
.L_x_177:
[----:B------:R-:W0:Y:S01]  /*0370*/  LDC.64 R18, c[0x0][0x2d0] ;  /* 0x0000b400ff127b82 */ /* 0x000e220000000a00 */
[C---:B------:R-:W-:Y:S01]  /*0380*/  IADD3 R25, R21.reuse, 0x20, RZ ;  /* 0x0000002015197810 */ /* 0x040fe20007ffe0ff */
[C---:B------:R-:W-:Y:S01]  /*0390*/  IMAD R23, R21.reuse, R12, R3 ;  /* 0x0000000c15177224 */ /* 0x040fe200078e0203 */
[----:B------:R-:W-:-:S03]  /*03a0*/  IADD3 R17, R21, 0x40, RZ ;  /* 0x0000004015117810 */ /* 0x000fc60007ffe0ff */
[-CC-:B------:R-:W-:Y:S02]  /*03b0*/  IMAD R25, R25, R12.reuse, R3.reuse ;  /* 0x0000000c19197224 */ /* 0x180fe400078e0203 */
[----:B------:R-:W1:Y:S01]  /*03c0*/  LDC.64 R14, c[0x0][0x2d8] ;  /* 0x0000b600ff0e7b82 */ /* 0x000e620000000a00 */
[----:B------:R-:W-:Y:S02]  /*03d0*/  IMAD R17, R17, R12, R3 ;  /* 0x0000000c11117224 */ /* 0x000fe400078e0203 */
[----:B------:R-:W-:Y:S02]  /*03e0*/  VIADD R16, R21, 0x60 ;  /* 0x0000006015107836 */ /* 0x000fe40000000000 */
[----:B0-----:R-:W-:-:S04]  /*03f0*/  IMAD.WIDE.U32 R26, R23, 0x4, R18 ;  /* 0x00000004171a7825 */ /* 0x001fc800078e0012 */
[--C-:B------:R-:W-:Y:S01]  /*0400*/  IMAD.WIDE.U32 R28, R25, 0x4, R18.reuse ;  /* 0x00000004191c7825 */ /* 0x100fe200078e0012 */
[----:B------:R0:W2:Y:S04]  /*0410*/  LDG.E R24, desc[UR6][R26.64] ;  /* 0x000000061a187981 */ /* 0x0000a8000c1e1900 */
[----:B------:R1:W3:Y:S01]  /*0420*/  LDG.E R9, desc[UR6][R28.64] ;  /* 0x000000061c097981 */ /* 0x0002e2000c1e1900 */
[----:B0-----:R-:W-:-:S04]  /*0430*/  IMAD.WIDE.U32 R26, R17, 0x4, R18 ;  /* 0x00000004111a7825 */ /* 0x001fc800078e0012 */
[--C-:B-1----:R-:W-:Y:S01]  /*0440*/  IMAD.WIDE.U32 R28, R23, 0x4, R14.reuse ;  /* 0x00000004171c7825 */ /* 0x102fe200078e000e */
[----:B------:R0:W4:Y:S04]  /*0450*/  LDG.E R20, desc[UR6][R26.64] ;  /* 0x000000061a147981 */ /* 0x000128000c1e1900 */
[----:B------:R-:W5:Y:S01]  /*0460*/  LDG.E R23, desc[UR6][R28.64] ;  /* 0x000000061c177981 */ /* 0x000f62000c1e1900 */
[----:B0-----:R-:W-:-:S04]  /*0470*/  IMAD.WIDE.U32 R26, R25, 0x4, R14 ;  /* 0x00000004191a7825 */ /* 0x001fc800078e000e */
[----:B------:R-:W-:Y:S02]  /*0480*/  IMAD R25, R16, R12, R3 ;  /* 0x0000000c10197224 */ /* 0x000fe400078e0203 */
[----:B------:R-:W-:Y:S01]  /*0490*/  IMAD.WIDE.U32 R16, R17, 0x4, R14 ;  /* 0x0000000411107825 */ /* 0x000fe200078e000e */
[----:B------:R-:W4:Y:S03]  /*04a0*/  LDG.E R26, desc[UR6][R26.64] ;  /* 0x000000061a1a7981 */ /* 0x000f26000c1e1900 */
[C---:B------:R-:W-:Y:S02]  /*04b0*/  IMAD.WIDE.U32 R18, R25.reuse, 0x4, R18 ;  /* 0x0000000419127825 */ /* 0x040fe400078e0012 */
[----:B------:R-:W4:Y:S02]  /*04c0*/  LDG.E R16, desc[UR6][R16.64] ;  /* 0x0000000610107981 */ /* 0x000f24000c1e1900 */
[----:B------:R-:W-:-:S02]  /*04d0*/  IMAD.WIDE.U32 R14, R25, 0x4, R14 ;  /* 0x00000004190e7825 */ /* 0x000fc400078e000e */
[----:B------:R-:W4:Y:S04]  /*04e0*/  LDG.E R18, desc[UR6][R18.64] ;  /* 0x0000000612127981 */ /* 0x000f28000c1e1900 */
[----:B------:R-:W4:Y:S01]  /*04f0*/  LDG.E R14, desc[UR6][R14.64] ;  /* 0x000000060e0e7981 */ /* 0x000f22000c1e1900 */
[----:B------:R-:W-:-:S04]  /*0500*/  IADD3 R21, R21, 0x80, RZ ;  /* 0x0000008015157810 */ /* 0x000fc80007ffe0ff */
[----:B------:R-:W-:Y:S01]  /*0510*/  ISETP.GE.U32.AND P1, PT, R21, R13, PT ;  /* 0x0000000d1500720c */ /* 0x000fe20003f26070 */
[----:B--2---:R-:W-:-:S04]  /*0520*/  FADD.FTZ R24, R24, R11 ;  /* 0x0000000b18187221 */ /* 0x004fc80000010000 */
[----:B---3--:R-:W-:Y:S01]  /*0530*/  FADD.FTZ R9, R24, R9 ;  /* 0x0000000918097221 */ /* 0x008fe20000010000 */
[----:B-----5:R-:W-:-:S03]  /*0540*/  FADD.FTZ R23, R23, R22 ;  /* 0x0000001617177221 */ /* 0x020fc60000010000 */
[----:B----4-:R-:W-:Y:S01]  /*0550*/  FADD.FTZ R9, R9, R20 ;  /* 0x0000001409097221 */ /* 0x010fe20000010000 */
[----:B------:R-:W-:-:S04]  /*0560*/  FADD.FTZ R23, R23, R26 ;  /* 0x0000001a17177221 */ /* 0x000fc80000010000 */
[----:B------:R-:W-:Y:S01]  /*0570*/  FADD.FTZ R23, R23, R16 ;  /* 0x0000001017177221 */ /* 0x000fe20000010000 */
[----:B------:R-:W-:-:S03]  /*0580*/  FADD.FTZ R11, R9, R18 ;  /* 0x00000012090b7221 */ /* 0x000fc60000010000 */
[----:B------:R-:W-:Y:S01]  /*0590*/  FADD.FTZ R22, R23, R14 ;  /* 0x0000000e17167221 */ /* 0x000fe20000010000 */
[----:B------:R-:W-:Y:S06]  /*05a0*/  @!P1 BRA `(.L_x_177) ;  /* 0xfffffffc00709947 */ /* 0x000fec000383ffff */
.L_x_176:
[----:B------:R-:W-:Y:S05]  /*05b0*/  BSYNC B1 ;  /* 0x0000000000017941 */ /* 0x000fea0003800000 */
.L_x_175:
[CC--:B------:R-:W-:Y:S01]  /*05c0*/  ISETP.GE.U32.AND P1, PT, R21.reuse, R10.reuse, PT ;  /* 0x0000000a1500720c */ /* 0x0c0fe20003f26070 */
[----:B------:R-:W-:Y:S01]  /*05d0*/  BSSY B1, `(.L_x_178) ;  /* 0x0000017000017945 */ /* 0x000fe20003800000 */
[----:B------:R-:W-:-:S04]  /*05e0*/  IADD3 R9, -R21, R10, RZ ;  /* 0x0000000a15097210 */ /* 0x000fc80007ffe1ff */
[----:B------:R-:W-:-:S13]  /*05f0*/  ISETP.LE.U32.OR P1, PT, R9, 0x20, P1 ;  /* 0x000000200900780c */ /* 0x000fda0000f23470 */
[----:B------:R-:W-:Y:S05]  /*0600*/  @P1 BRA `(.L_x_179) ;  /* 0x00000000004c1947 */ /* 0x000fea0003800000 */
[----:B------:R-:W0:Y:S01]  /*0610*/  LDC.64 R24, c[0x0][0x2d0] ;  /* 0x0000b400ff187b82 */ /* 0x000e220000000a00 */
[C---:B------:R-:W-:Y:S01]  /*0620*/  IMAD R15, R21.reuse, R12, R3 ;  /* 0x0000000c150f7224 */ /* 0x040fe200078e0203 */
[----:B------:R-:W-:-:S05]  /*0630*/  IADD3 R9, R21, 0x20, RZ ;  /* 0x0000002015097810 */ /* 0x000fca0007ffe0ff */
[----:B------:R-:W-:Y:S01]  /*0640*/  IMAD R9, R9, R12, R3 ;  /* 0x0000000c09097224 */ /* 0x000fe200078e0203 */
[----:B------:R-:W1:Y:S01]  /*0650*/  LDC.64 R16, c[0x0][0x2d8] ;  /* 0x0000b600ff107b82 */ /* 0x000e620000000a00 */
[----:B0-----:R-:W-:-:S04]  /*0660*/  IMAD.WIDE.U32 R18, R15, 0x4, R24 ;  /* 0x000000040f127825 */ /* 0x001fc800078e0018 */
[----:B------:R-:W-:Y:S02]  /*0670*/  IMAD.WIDE.U32 R24, R9, 0x4, R24 ;  /* 0x0000000409187825 */ /* 0x000fe400078e0018 */
[----:B------:R-:W2:Y:S02]  /*0680*/  LDG.E R18, desc[UR6][R18.64] ;  /* 0x0000000612127981 */ /* 0x000ea4000c1e1900 */
[--C-:B-1----:R-:W-:Y:S02]  /*0690*/  IMAD.WIDE.U32 R14, R15, 0x4, R16.reuse ;  /* 0x000000040f0e7825 */ /* 0x102fe400078e0010 */
[----:B------:R-:W3:Y:S02]  /*06a0*/  LDG.E R24, desc[UR6][R24.64] ;  /* 0x0000000618187981 */ /* 0x000ee4000c1e1900 */
[----:B------:R-:W-:Y:S02]  /*06b0*/  IMAD.WIDE.U32 R16, R9, 0x4, R16 ;  /* 0x0000000409107825 */ /* 0x000fe400078e0010 */
[----:B------:R-:W4:Y:S04]  /*06c0*/  LDG.E R15, desc[UR6][R14.64] ;  /* 0x000000060e0f7981 */ /* 0x000f28000c1e1900 */
[----:B------:R-:W5:Y:S01]  /*06d0*/  LDG.E R17, desc[UR6][R16.64] ;  /* 0x0000000610117981 */ /* 0x000f62000c1e1900 */
[----:B------:R-:W-:Y:S01]  /*06e0*/  PLOP3.LUT P2, PT, PT, PT, PT, 0x8, 0x0 ;  /* 0x000000000000781c */ /* 0x000fe20003f4e170 */
[----:B------:R-:W-:-:S02]  /*06f0*/  VIADD R21, R21, 0x40 ;  /* 0x0000004015157836 */ /* 0x000fc40000000000 */
[----:B--2---:R-:W-:-:S04]  /*0700*/  FADD.FTZ R11, R11, R18 ;  /* 0x000000120b0b7221 */ /* 0x004fc80000010000 */
[----:B---3--:R-:W-:Y:S01]  /*0710*/  FADD.FTZ R11, R11, R24 ;  /* 0x000000180b0b7221 */ /* 0x008fe20000010000 */
[----:B----4-:R-:W-:-:S04]  /*0720*/  FADD.FTZ R22, R22, R15 ;  /* 0x0000000f16167221 */ /* 0x010fc80000010000 */
[----:B-----5:R-:W-:-:S07]  /*0730*/  FADD.FTZ R22, R22, R17 ;  /* 0x0000001116167221 */ /* 0x020fce0000010000 */
.L_x_179:
[----:B------:R-:W-:Y:S05]  /*0740*/  BSYNC B1 ;  /* 0x0000000000017941 */ /* 0x000fea0003800000 */
.L_x_178:
[----:B------:R-:W-:Y:S01]  /*0750*/  ISETP.LT.U32.OR P2, PT, R21, R10, P2 ;  /* 0x0000000a1500720c */ /* 0x000fe20001741470 */
[----:B------:R-:W-:-:S12]  /*0760*/  BSSY B1, `(.L_x_174) ;  /* 0x000000b000017945 */ /* 0x000fd80003800000 */
[----:B------:R-:W-:Y:S05]  /*0770*/  @!P2 BRA `(.L_x_180) ;  /* 0x000000000024a947 */ /* 0x000fea0003800000 */
[----:B------:R-:W0:Y:S01]  /*0780*/  LDC.64 R16, c[0x0][0x2d0] ;  /* 0x0000b400ff107b82 */ /* 0x000e220000000a00 */
[----:B------:R-:W-:-:S07]  /*0790*/  IMAD R9, R21, R12, R3 ;  /* 0x0000000c15097224 */ /* 0x000fce00078e0203 */
[----:B------:R-:W1:Y:S01]  /*07a0*/  LDC.64 R14, c[0x0][0x2d8] ;  /* 0x0000b600ff0e7b82 */ /* 0x000e620000000a00 */
[----:B0-----:R-:W-:-:S06]  /*07b0*/  IMAD.WIDE.U32 R16, R9, 0x4, R16 ;  /* 0x0000000409107825 */ /* 0x001fcc00078e0010 */
[----:B------:R-:W2:Y:S01]  /*07c0*/  LDG.E R16, desc[UR6][R16.64] ;  /* 0x0000000610107981 */ /* 0x000ea2000c1e1900 */
[----:B-1----:R-:W-:-:S06]  /*07d0*/  IMAD.WIDE.U32 R14, R9, 0x4, R14 ;  /* 0x00000004090e7825 */ /* 0x002fcc00078e000e */
[----:B------:R-:W3:Y:S01]  /*07e0*/  LDG.E R15, desc[UR6][R14.64] ;  /* 0x000000060e0f7981 */ /* 0x000ee2000c1e1900 */
[----:B--2---:R-:W-:Y:S01]  /*07f0*/  FADD.FTZ R11, R11, R16 ;  /* 0x000000100b0b7221 */ /* 0x004fe20000010000 */
[----:B---3--:R-:W-:-:S07]  /*0800*/  FADD.FTZ R22, R22, R15 ;  /* 0x0000000f16167221 */ /* 0x008fce0000010000 */
.L_x_180:
[----:B------:R-:W-:Y:S05]  /*0810*/  BSYNC B1 ;  /* 0x0000000000017941 */ /* 0x000fea0003800000 */
.L_x_174:
[----:B------:R-:W-:Y:S05]  /*0820*/  BSYNC B0 ;  /* 0x0000000000007941 */ /* 0x000fea0003800000 */
.L_x_173:
[----:B------:R-:W-:Y:S01]  /*0830*/  ISETP.GT.U32.AND P1, PT, R0, 0x3ff, PT ;  /* 0x000003ff0000780c */ /* 0x000fe20003f24070 */
[----:B------:R0:W-:Y:S01]  /*0840*/  STS [R7], R22 ;  /* 0x0000001607007388 */ /* 0x0001e20000000800 */
[----:B------:R-:W-:Y:S05]  /*0850*/  WARPSYNC.ALL ;  /* 0x0000000000007948 */ /* 0x000fea0003800000 */
[----:B------:R0:W-:Y:S01]  /*0860*/  STS [R7+0x1000], R11 ;  /* 0x0010000b07007388 */ /* 0x0001e20000000800 */
[----:B------:R-:W-:Y:S06]  /*0870*/  BAR.SYNC.DEFER_BLOCKING 0x0 ;  /* 0x0000000000007b1d */ /* 0x000fec0000010000 */
[----:B------:R-:W-:Y:S05]  /*0880*/  @P1 BRA `(.L_x_181) ;  /* 0x00000000006c1947 */ /* 0x000fea0003800000 */
[----:B------:R1:W2:Y:S01]  /*0890*/  LDS R9, [R8] ;  /* 0x0000000008097984 */ /* 0x0002a20000000800 */
[----:B------:R-:W-:Y:S01]  /*08a0*/  UMOV UR5, 0xffffffff ;  /* 0xffffffff00057882 */ /* 0x000fe20000000000 */
[----:B------:R-:W-:Y:S02]  /*08b0*/  ISETP.NE.AND P1, PT, R2, RZ, PT ;  /* 0x000000ff0200720c */ /* 0x000fe40003f25270 */
[----:B------:R1:W3:Y:S01]  /*08c0*/  LDS R10, [R8+0x1000] ;  /* 0x00100000080a7984 */ /* 0x0002e20000000800 */
[----:B------:R-:W-:Y:S10]  /*08d0*/  BRA.DIV UR5, `(.L_x_182) ;  /* 0x0000000205b87947 */ /* 0x000ff4000b800000 */
[----:B0--3--:R-:W0:Y:S04]  /*08e0*/  SHFL.BFLY PT, R11, R10, 0x1, 0x1f ;  /* 0x0c201f000a0b7f89 */ /* 0x009e2800000e0000 */
[----:B--2---:R-:W2:Y:S01]  /*08f0*/  SHFL.BFLY PT, R14, R9, 0x1, 0x1f ;  /* 0x0c201f00090e7f89 */ /* 0x004ea200000e0000 */
[----:B0-----:R-:W-:Y:S01]  /*0900*/  FADD.FTZ R11, R10, R11 ;  /* 0x0000000b0a0b7221 */ /* 0x001fe20000010000 */
[----:B--2---:R-:W-:-:S04]  /*0910*/  FADD.FTZ R15, R9, R14 ;  /* 0x0000000e090f7221 */ /* 0x004fc80000010000 */
[----:B------:R-:W0:Y:S04]  /*0920*/  SHFL.BFLY PT, R14, R11, 0x2, 0x1f ;  /* 0x0c401f000b0e7f89 */ /* 0x000e2800000e0000 */
[----:B------:R-:W2:Y:S01]  /*0930*/  SHFL.BFLY PT, R16, R15, 0x2, 0x1f ;  /* 0x0c401f000f107f89 */ /* 0x000ea200000e0000 */
        /* <DEDUP_REMOVED lines=10> */
[----:B------:R0:W2:Y:S04]  /*09e0*/  SHFL.BFLY PT, R11, R10, 0x10, 0x1f ;  /* 0x0e001f000a0b7f89 */ /* 0x0000a800000e0000 */
[----:B------:R0:W3:Y:S02]  /*09f0*/  SHFL.BFLY PT, R9, R18, 0x10, 0x1f ;  /* 0x0e001f0012097f89 */ /* 0x0000e400000e0000 */
.L_x_196:
[----:B---3--:R-:W-:Y:S01]  /*0a00*/  FADD.FTZ R9, R18, R9 ;  /* 0x0000000912097221 */ /* 0x008fe20000010000 */
[----:B--2---:R-:W-:-:S04]  /*0a10*/  FADD.FTZ R11, R10, R11 ;  /* 0x0000000b0a0b7221 */ /* 0x004fc80000010000 */
[----:B------:R2:W-:Y:S04]  /*0a20*/  @!P1 STS [R6+0x2000], R9 ;  /* 0x0020000906009388 */ /* 0x0005e80000000800 */
[----:B------:R2:W-:Y:S02]  /*0a30*/  @!P1 STS [R6+0x2080], R11 ;  /* 0x0020800b06009388 */ /* 0x0005e40000000800 */
.L_x_181:
[----:B--2---:R-:W-:Y:S01]  /*0a40*/  SHF.L.U32 R9, R4, 0x1, RZ ;  /* 0x0000000104097819 */ /* 0x004fe200000006ff */
[----:B------:R-:W-:Y:S05]  /*0a50*/  WARPSYNC.ALL ;  /* 0x0000000000007948 */ /* 0x000fea0003800000 */
[----:B------:R-:W-:Y:S01]  /*0a60*/  BAR.SYNC.DEFER_BLOCKING 0x0 ;  /* 0x0000000000007b1d */ /* 0x000fe20000010000 */
[----:B------:R-:W-:-:S05]  /*0a70*/  ISETP.GE.U32.OR P1, PT, R9, R12, P0 ;  /* 0x0000000c0900720c */ /* 0x000fca0000726470 */
[----:B------:R-:W-:Y:S08]  /*0a80*/  BSSY B0, `(.L_x_183) ;  /* 0x000000e000007945 */ /* 0x000ff00003800000 */
[----:B------:R-:W-:Y:S05]  /*0a90*/  @P1 BRA `(.L_x_184) ;  /* 0x0000000000301947 */ /* 0x000fea0003800000 */
[----:B------:R-:W-:Y:S01]  /*0aa0*/  SHF.L.U32 R9, R0, 0x3, RZ ;  /* 0x0000000300097819 */ /* 0x000fe200000006ff */
[----:B------:R-:W2:Y:S03]  /*0ab0*/  LDC.64 R12, c[0x0][0x318] ;  /* 0x0000c600ff0c7b82 */ /* 0x000ea60000000a00 */
[----:B------:R-:W-:-:S05]  /*0ac0*/  LOP3.LUT R9, R9, 0xf8, RZ, 0xc0, !PT ;  /* 0x000000f809097812 */ /* 0x000fca00078ec0ff */
[----:B------:R-:W3:Y:S01]  /*0ad0*/  LDS.64 R14, [R9+UR4+0x2000] ;  /* 0x00200004090e7984 */ /* 0x000ee20008000a00 */
[----:B0-----:R-:W0:Y:S03]  /*0ae0*/  LDC.64 R10, c[0x0][0x310] ;  /* 0x0000c400ff0a7b82 */ /* 0x001e260000000a00 */
[----:B------:R-:W4:Y:S01]  /*0af0*/  LDS.64 R16, [R9+UR4+0x2080] ;  /* 0x0020800409107984 */ /* 0x000f220008000a00 */
[----:B--2---:R-:W-:-:S04]  /*0b00*/  IMAD.WIDE.U32 R12, R4, 0x4, R12 ;  /* 0x00000004040c7825 */ /* 0x004fc800078e000c */
[----:B0-----:R-:W-:Y:S01]  /*0b10*/  IMAD.WIDE.U32 R10, R4, 0x4, R10 ;  /* 0x00000004040a7825 */ /* 0x001fe200078e000a */
[----:B---3--:R-:W-:Y:S02]  /*0b20*/  F2FP.BF16.F32.PACK_AB R15, R15, R14 ;  /* 0x0000000e0f0f723e */ /* 0x008fe400000010ff */
[----:B----4-:R-:W-:-:S03]  /*0b30*/  F2FP.BF16.F32.PACK_AB R17, R17, R16 ;  /* 0x000000101111723e */ /* 0x010fc600000010ff */
[----:B------:R2:W-:Y:S04]  /*0b40*/  STG.E desc[UR6][R12.64], R15 ;  /* 0x0000000f0c007986 */ /* 0x0005e8000c101906 */
[----:B------:R2:W-:Y:S02]  /*0b50*/  STG.E desc[UR6][R10.64], R17 ;  /* 0x000000110a007986 */ /* 0x0005e4000c101906 */
.L_x_184:
[----:B------:R-:W-:Y:S05]  /*0b60*/  BSYNC B0 ;  /* 0x0000000000007941 */ /* 0x000fea0003800000 */
.L_x_183:
[C---:B------:R-:W-:Y:S01]  /*0b70*/  ISETP.GT.U32.AND P1, PT, R3.reuse, -0x601, PT ;  /* 0xfffff9ff0300780c */ /* 0x040fe20003f24070 */
[----:B------:R-:W-:Y:S01]  /*0b80*/  VIADD R4, R4, 0x300 ;  /* 0x0000030004047836 */ /* 0x000fe20000000000 */
[----:B------:R-:W-:-:S11]  /*0b90*/  IADD3 R3, R3, 0x600, RZ ;  /* 0x0000060003037810 */ /* 0x000fd60007ffe0ff */
[----:B------:R-:W-:Y:S05]  /*0ba0*/  @P1 BRA `(.L_x_185) ;  /* 0xfffffff400781947 */ /* 0x000fea000383ffff */
[----:B------:R-:W-:Y:S05]  /*0bb0*/  EXIT ;  /* 0x000000000000794d */ /* 0x000fea0003800000 */
.L_x_182:
[----:B------:R-:W-:Y:S01]  /*0bc0*/  HFMA2.MMA R21, -RZ, RZ, 0, 5.9604644775390625e-08 ;  /* 0x00000001ff157435 */ /* 0x000fe200000001ff */
[----:B0--3--:R-:W-:Y:S01]  /*0bd0*/  MOV R22, R10 ;  /* 0x0000000a00167202 */ /* 0x009fe20000000f00 */
[----:B------:R-:W-:Y:S01]  /*0be0*/  IMAD.MOV.U32 R19, RZ, RZ, -0x1 ;  /* 0xffffffffff137424 */ /* 0x000fe200078e00ff */
[----:B------:R-:W-:-:S08]  /*0bf0*/  MOV R24, 0x1f ;  /* 0x0000001f00187802 */ /* 0x000fd00000000f00 */
[----:B-12---:R-:W-:Y:S05]  /*0c00*/  WARPSYNC.COLLECTIVE R19, `(.L_x_186) ;  /* 0x0000000013087348 */ /* 0x006fea0003c00000 */
[----:B------:R0:W3:Y:S02]  /*0c10*/  SHFL.BFLY P2, R20, R22, R21, R24 ;  /* 0x0c00001516147389 */ /* 0x0000e40000040018 */
[----:B0123--:R-:W-:Y:S01]  /*0c20*/  ENDCOLLECTIVE ;  /* 0x000000000000791b */ /* 0x00ffe20003800000 */
.L_x_186:
[----:B------:R-:W-:Y:S01]  /*0c30*/  HFMA2.MMA R21, -RZ, RZ, 0, 1.1920928955078125e-07 ;  /* 0x00000002ff157435 */ /* 0x000fe200000001ff */
[----:B------:R-:W-:-:S05]  /*0c40*/  MOV R11, R20 ;  /* 0x00000014000b7202 */ /* 0x000fca0000000f00 */
[----:B------:R-:W-:-:S05]  /*0c50*/  FADD.FTZ R11, R10, R11 ;  /* 0x0000000b0a0b7221 */ /* 0x000fca0000010000 */
[----:B------:R-:W-:-:S07]  /*0c60*/  MOV R22, R11 ;  /* 0x0000000b00167202 */ /* 0x000fce0000000f00 */
[----:B------:R-:W-:Y:S05]  /*0c70*/  WARPSYNC.COLLECTIVE R19, `(.L_x_187) ;  /* 0x0000000013087348 */ /* 0x000fea0003c00000 */
[----:B------:R0:W1:Y:S02]  /*0c80*/  SHFL.BFLY P2, R20, R22, R21, R24 ;  /* 0x0c00001516147389 */ /* 0x0000640000040018 */
[----:B01----:R-:W-:Y:S01]  /*0c90*/  ENDCOLLECTIVE ;  /* 0x000000000000791b */ /* 0x003fe20003800000 */
.L_x_187:
[----:B------:R-:W-:Y:S01]  /*0ca0*/  HFMA2.MMA R21, -RZ, RZ, 0, 2.384185791015625e-07 ;  /* 0x00000004ff157435 */ /* 0x000fe200000001ff */
[----:B------:R-:W-:-:S04]  /*0cb0*/  IMAD.MOV.U32 R14, RZ, RZ, R20 ;  /* 0x000000ffff0e7224 */ /* 0x000fc800078e0014 */
[----:B------:R-:W-:-:S05]  /*0cc0*/  FADD.FTZ R14, R11, R14 ;  /* 0x0000000e0b0e7221 */ /* 0x000fca0000010000 */
[----:B------:R-:W-:-:S07]  /*0cd0*/  MOV R22, R14 ;  /* 0x0000000e00167202 */ /* 0x000fce0000000f00 */
[----:B------:R-:W-:Y:S05]  /*0ce0*/  WARPSYNC.COLLECTIVE R19, `(.L_x_188) ;  /* 0x0000000013087348 */ /* 0x000fea0003c00000 */
[----:B------:R0:W1:Y:S02]  /*0cf0*/  SHFL.BFLY P2, R20, R22, R21, R24 ;  /* 0x0c00001516147389 */ /* 0x0000640000040018 */
[----:B01----:R-:W-:Y:S01]  /*0d00*/  ENDCOLLECTIVE ;  /* 0x000000000000791b */ /* 0x003fe20003800000 */
.L_x_188:
[----:B------:R-:W-:Y:S01]  /*0d10*/  HFMA2.MMA R21, -RZ, RZ, 0, 4.76837158203125e-07 ;  /* 0x00000008ff157435 */ /* 0x000fe200000001ff */
[----:B------:R-:W-:-:S05]  /*0d20*/  MOV R13, R20 ;  /* 0x00000014000d7202 */ /* 0x000fca0000000f00 */
[----:B------:R-:W-:-:S04]  /*0d30*/  FADD.FTZ R13, R14, R13 ;  /* 0x0000000d0e0d7221 */ /* 0x000fc80000010000 */
[----:B------:R-:W-:-:S07]  /*0d40*/  IMAD.MOV.U32 R22, RZ, RZ, R13 ;  /* 0x000000ffff167224 */ /* 0x000fce00078e000d */
[----:B------:R-:W-:Y:S05]  /*0d50*/  WARPSYNC.COLLECTIVE R19, `(.L_x_189) ;  /* 0x0000000013087348 */ /* 0x000fea0003c00000 */
[----:B------:R0:W1:Y:S02]  /*0d60*/  SHFL.BFLY P2, R20, R22, R21, R24 ;  /* 0x0c00001516147389 */ /* 0x0000640000040018 */
[----:B01----:R-:W-:Y:S01]  /*0d70*/  ENDCOLLECTIVE ;  /* 0x000000000000791b */ /* 0x003fe20003800000 */
.L_x_189:
[----:B------:R-:W-:Y:S01]  /*0d80*/  IMAD.MOV.U32 R21, RZ, RZ, 0x10 ;  /* 0x00000010ff157424 */ /* 0x000fe200078e00ff */
[----:B------:R-:W-:-:S05]  /*0d90*/  MOV R10, R20 ;  /* 0x00000014000a7202 */ /* 0x000fca0000000f00 */
[----:B------:R-:W-:-:S05]  /*0da0*/  FADD.FTZ R10, R13, R10 ;  /* 0x0000000a0d0a7221 */ /* 0x000fca0000010000 */
[----:B------:R-:W-:-:S07]  /*0db0*/  MOV R22, R10 ;  /* 0x0000000a00167202 */ /* 0x000fce0000000f00 */
[----:B------:R-:W-:Y:S05]  /*0dc0*/  WARPSYNC.COLLECTIVE R19, `(.L_x_190) ;  /* 0x0000000013087348 */ /* 0x000fea0003c00000 */
[----:B------:R0:W1:Y:S02]  /*0dd0*/  SHFL.BFLY P2, R20, R22, R21, R24 ;  /* 0x0c00001516147389 */ /* 0x0000640000040018 */
[----:B01----:R-:W-:Y:S01]  /*0de0*/  ENDCOLLECTIVE ;  /* 0x000000000000791b */ /* 0x003fe20003800000 */
.L_x_190:
[----:B------:R-:W-:Y:S01]  /*0df0*/  HFMA2.MMA R21, -RZ, RZ, 0, 5.9604644775390625e-08 ;  /* 0x00000001ff157435 */ /* 0x000fe200000001ff */
[----:B------:R-:W-:Y:S02]  /*0e00*/  MOV R22, R9 ;  /* 0x0000000900167202 */ /* 0x000fe40000000f00 */
[----:B------:R-:W-:-:S08]  /*0e10*/  MOV R11, R20 ;  /* 0x00000014000b7202 */ /* 0x000fd00000000f00 */
[----:B------:R-:W-:Y:S05]  /*0e20*/  WARPSYNC.COLLECTIVE R19, `(.L_x_191) ;  /* 0x0000000013087348 */ /* 0x000fea0003c00000 */
[----:B------:R0:W1:Y:S02]  /*0e30*/  SHFL.BFLY P2, R20, R22, R21, R24 ;  /* 0x0c00001516147389 */ /* 0x0000640000040018 */
[----:B01----:R-:W-:Y:S01]  /*0e40*/  ENDCOLLECTIVE ;  /* 0x000000000000791b */ /* 0x003fe20003800000 */
.L_x_191:
[----:B------:R-:W-:Y:S01]  /*0e50*/  HFMA2.MMA R21, -RZ, RZ, 0, 1.1920928955078125e-07 ;  /* 0x00000002ff157435 */ /* 0x000fe200000001ff */
[----:B------:R-:W-:-:S04]  /*0e60*/  IMAD.MOV.U32 R14, RZ, RZ, R20 ;  /* 0x000000ffff0e7224 */ /* 0x000fc800078e0014 */
[----:B------:R-:W-:-:S05]  /*0e70*/  FADD.FTZ R15, R9, R14 ;  /* 0x0000000e090f7221 */ /* 0x000fca0000010000 */
[----:B------:R-:W-:-:S07]  /*0e80*/  MOV R22, R15 ;  /* 0x0000000f00167202 */ /* 0x000fce0000000f00 */
[----:B------:R-:W-:Y:S05]  /*0e90*/  WARPSYNC.COLLECTIVE R19, `(.L_x_192) ;  /* 0x0000000013087348 */ /* 0x000fea0003c00000 */
[----:B------:R0:W1:Y:S02]  /*0ea0*/  SHFL.BFLY P2, R20, R22, R21, R24 ;  /* 0x0c00001516147389 */ /* 0x0000640000040018 */
[----:B01----:R-:W-:Y:S01]  /*0eb0*/  ENDCOLLECTIVE ;  /* 0x000000000000791b */ /* 0x003fe20003800000 */
.L_x_192:
[----:B------:R-:W-:Y:S01]  /*0ec0*/  HFMA2.MMA R21, -RZ, RZ, 0, 2.384185791015625e-07 ;  /* 0x00000004ff157435 */ /* 0x000fe200000001ff */
[----:B------:R-:W-:-:S05]  /*0ed0*/  MOV R16, R20 ;  /* 0x0000001400107202 */ /* 0x000fca0000000f00 */
[----:B------:R-:W-:-:S04]  /*0ee0*/  FADD.FTZ R16, R15, R16 ;  /* 0x000000100f107221 */ /* 0x000fc80000010000 */
[----:B------:R-:W-:-:S07]  /*0ef0*/  IMAD.MOV.U32 R22, RZ, RZ, R16 ;  /* 0x000000ffff167224 */ /* 0x000fce00078e0010 */
[----:B------:R-:W-:Y:S05]  /*0f00*/  WARPSYNC.COLLECTIVE R19, `(.L_x_193) ;  /* 0x0000000013087348 */ /* 0x000fea0003c00000 */
[----:B------:R0:W1:Y:S02]  /*0f10*/  SHFL.BFLY P2, R20, R22, R21, R24 ;  /* 0x0c00001516147389 */ /* 0x0000640000040018 */
[----:B01----:R-:W-:Y:S01]  /*0f20*/  ENDCOLLECTIVE ;  /* 0x000000000000791b */ /* 0x003fe20003800000 */
.L_x_193:
[----:B------:R-:W-:Y:S01]  /*0f30*/  IMAD.MOV.U32 R21, RZ, RZ, 0x8 ;  /* 0x00000008ff157424 */ /* 0x000fe200078e00ff */
[----:B------:R-:W-:-:S05]  /*0f40*/  MOV R17, R20 ;  /* 0x0000001400117202 */ /* 0x000fca0000000f00 */
[----:B------:R-:W-:-:S05]  /*0f50*/  FADD.FTZ R17, R16, R17 ;  /* 0x0000001110117221 */ /* 0x000fca0000010000 */
[----:B------:R-:W-:-:S07]  /*0f60*/  MOV R22, R17 ;  /* 0x0000001100167202 */ /* 0x000fce0000000f00 */
[----:B------:R-:W-:Y:S05]  /*0f70*/  WARPSYNC.COLLECTIVE R19, `(.L_x_194) ;  /* 0x0000000013087348 */ /* 0x000fea0003c00000 */
[----:B------:R0:W1:Y:S02]  /*0f80*/  SHFL.BFLY P2, R20, R22, R21, R24 ;  /* 0x0c00001516147389 */ /* 0x0000640000040018 */
[----:B01----:R-:W-:Y:S01]  /*0f90*/  ENDCOLLECTIVE ;  /* 0x000000000000791b */ /* 0x003fe20003800000 */
.L_x_194:
[----:B------:R-:W-:Y:S01]  /*0fa0*/  HFMA2.MMA R21, -RZ, RZ, 0, 9.5367431640625e-07 ;  /* 0x00000010ff157435 */ /* 0x000fe200000001ff */
[----:B------:R-:W-:-:S05]  /*0fb0*/  MOV R18, R20 ;  /* 0x0000001400127202 */ /* 0x000fca0000000f00 */
[----:B------:R-:W-:-:S05]  /*0fc0*/  FADD.FTZ R18, R17, R18 ;  /* 0x0000001211127221 */ /* 0x000fca0000010000 */
[----:B------:R-:W-:-:S07]  /*0fd0*/  MOV R22, R18 ;  /* 0x0000001200167202 */ /* 0x000fce0000000f00 */
[----:B------:R-:W-:Y:S05]  /*0fe0*/  WARPSYNC.COLLECTIVE R19, `(.L_x_195) ;  /* 0x0000000013087348 */ /* 0x000fea0003c00000 */
[----:B------:R0:W1:Y:S02]  /*0ff0*/  SHFL.BFLY P2, R20, R22, R21, R24 ;  /* 0x0c00001516147389 */ /* 0x0000640000040018 */
[----:B01----:R-:W-:Y:S01]  /*1000*/  ENDCOLLECTIVE ;  /* 0x000000000000791b */ /* 0x003fe20003800000 */
.L_x_195:
[----:B------:R-:W-:Y:S01]  /*1010*/  MOV R9, R20 ;  /* 0x0000001400097202 */ /* 0x000fe20000000f00 */
[----:B------:R-:W-:Y:S06]  /*1020*/  BRA `(.L_x_196) ;  /* 0xfffffff800747947 */ /* 0x000fec000383ffff */
.L_x_197:
        /* <DEDUP_REMOVED lines=13> */
.L_x_3273:


//--------------------- .text._ZN10layer_norm40ln_parallel_residual_bwd_finalize_kernelINS_22Kernel_traits_finalizeILj1536E13__nv_bfloat16S2_S2_S2_fjLb0ELj1024ELj4ENS_18Kernel_traits_baseILj1536ES2_S2_S2_S2_fjLj1024EEEEELb0EEEvNS_9BwdParamsE --------------------------
	.section	.text._ZN10layer_norm40ln_parallel_residual_bwd_finalize_kernelINS_22Kernel_traits_finalizeILj1536E13__nv_bfloat16S2_S2_S2_fjLb0ELj1024ELj4ENS_18Kernel_traits_baseILj1536ES2_S2_S2_S2_fjLj1024EEEEELb0EEEvNS_9BwdParamsE,"ax",@progbits
	.align	128
        .global         _ZN10layer_norm40ln_parallel_residual_bwd_finalize_kernelINS_22Kernel_traits_finalizeILj1536E13__nv_bfloat16S2_S2_S2_fjLb0ELj1024ELj4ENS_18Kernel_traits_baseILj1536ES2_S2_S2_S2_fjLj1024EEEEELb0EEEvNS_9BwdParamsE
        .type           _ZN10layer_norm40ln_parallel_residual_bwd_finalize_kernelINS_22Kernel_traits_finalizeILj1536E13__nv_bfloat16S2_S2_S2_fjLb0ELj1024ELj4ENS_18Kernel_traits_baseILj1536ES2_S2_S2_S2_fjLj1024EEEEELb0EEEvNS_9BwdParamsE,@function
        .size           _ZN10layer_norm40ln_parallel_residual_bwd_finalize_kernelINS_22Kernel_traits_finalizeILj1536E13__nv_bfloat16S2_S2_S2_fjLb0ELj1024ELj4ENS_18Kernel_traits_baseILj1536ES2_S2_S2_S2_fjLj1024EEEEELb0EEEvNS_9BwdParamsE,(.L_x_3274 - _ZN10layer_norm40ln_parallel_residual_bwd_finalize_kernelINS_22Kernel_traits_finalizeILj1536E13__nv_bfloat16S2_S2_S2_fjLb0ELj1024ELj4ENS_18Kernel_traits_baseILj1536ES2_S2_S2_S2_fjLj1024EEEEELb0EEEvNS_9BwdParamsE)
        .other          _ZN10layer_norm40ln_parallel_residual_bwd_finalize_kernelINS_22Kernel_traits_finalizeILj1536E13__nv_bfloat16S2_S2_S2_fjLb0ELj1024ELj4ENS_18Kernel_traits_baseILj1536ES2_S2_S2_S2_fjLj1024EEEEELb0EEEvNS_9BwdParamsE,@"STO_CUDA_ENTRY STV_DEFAULT"
_ZN10layer_norm40ln_parallel_residual_bwd_finalize_kernelINS_22Kernel_traits_finalizeILj1536E13__nv_bfloat16S2_S2_S2_fjLb0ELj1024ELj4ENS_18Kernel_traits_baseILj1536ES2_S2_S2_S2_fjLj1024EEEEELb0EEEvNS_9BwdParamsE:
.text._ZN10layer_norm40ln_parallel_residual_bwd_finalize_kernelINS_22Kernel_traits_finalizeILj1536E13__nv_bfloat16S2_S2_S2_fjLb0ELj1024ELj4ENS_18Kernel_traits_baseILj1536ES2_S2_S2_S2_fjLj1024EEEEELb0EEEvNS_9BwdParamsE:
        /* <DEDUP_REMOVED lines=11> */
[----:B------:R-:W-:Y:S01]  /*00b0*/  SHF.L.U32 R7, R7, 0x4, RZ ;  /* 0x0000000407077819 */ /* 0x000fe200000006ff */
[----:B------:R-:W-:Y:S01]  /*00c0*/  ULDC.64 UR6, c[0x0][0x208] ;  /* 0x0000820000067ab9 */ /* 0x000fe20000000a00 */
[----:B------:R-:W-:Y:S02]  /*00d0*/  LOP3.LUT R5, R0, 0x3fffffe0, RZ, 0xc0, !PT ;  /* 0x3fffffe000057812 */ /* 0x000fe400078ec0ff */
[C---:B------:R-:W-:Y:S02]  /*00e0*/  LOP3.LUT R6, R3.reuse, 0x1f, R0, 0x78, !PT ;  /* 0x0000001f03067812 */ /* 0x040fe400078e7800 */
[----:B------:R-:W-:Y:S02]  /*00f0*/  ISETP.NE.AND P0, PT, R3, 0x1f, PT ;  /* 0x0000001f0300780c */ /* 0x000fe40003f05270 */
[----:B------:R-:W-:-:S02]  /*0100*/  LOP3.LUT R7, R7, 0x7ffffff0, RZ, 0xc0, !PT ;  /* 0x7ffffff007077812 */ /* 0x000fc400078ec0ff */
[----:B------:R-:W-:Y:S02]  /*0110*/  IADD3 R6, R5, R6, RZ ;  /* 0x0000000605067210 */ /* 0x000fe40007ffe0ff */
[C---:B------:R-:W-:Y:S02]  /*0120*/  ISETP.GT.U32.OR P0, PT, R2.reuse, 0xf, P0 ;  /* 0x0000000f0200780c */ /* 0x040fe40000704470 */
[----:B------:R-:W-:Y:S01]  /*0130*/  IADD3 R5, R2, R7, RZ ;  /* 0x0000000702057210 */ /* 0x000fe20007ffe0ff */
[----:B0-----:R-:W-:-:S06]  /*0140*/  ULEA UR4, UR5, UR4, 0x18 ;  /* 0x0000000405047291 */ /* 0x001fcc000f8ec03f */
[----:B------:R-:W-:-:S07]  /*0150*/  LEA R6, R6, UR4, 0x2 ;  /* 0x0000000406067c11 */ /* 0x000fce000f8e10ff */
.L_x_210:
[----:B01----:R-:W0:Y:S01]  /*0160*/  LDC R8, c[0x0][0x210] ;  /* 0x00008400ff087b82 */ /* 0x003e220000000800 */
[----:B------:R-:W-:Y:S01]  /*0170*/  BSSY B0, `(.L_x_198) ;  /* 0x00000a4000007945 */ /* 0x000fe20003800000 */
[----:B------:R-:W-:Y:S01]  /*0180*/  HFMA2.MMA R11, -RZ, RZ, 0, 0 ;  /* 0x00000000ff0b7435 */ /* 0x000fe200000001ff */
[----:B------:R-:W-:Y:S01]  /*0190*/  MOV R22, RZ ;  /* 0x000000ff00167202 */ /* 0x000fe20000000f00 */
[----:B------:R-:W-:Y:S01]  /*01a0*/  HFMA2.MMA R20, -RZ, RZ, 0, 0 ;  /* 0x00000000ff147435 */ /* 0x000fe200000001ff */
[----:B------:R-:W-:-:S03]  /*01b0*/  MOV R19, RZ ;  /* 0x000000ff00137202 */ /* 0x000fc60000000f00 */
[----:B------:R-:W1:Y:S01]  /*01c0*/  LDC R7, c[0x0][0x218] ;  /* 0x00008600ff077b82 */ /* 0x000e620000000800 */
[----:B0-----:R-:W-:-:S04]  /*01d0*/  ISETP.GE.U32.AND P1, PT, R3, R8, PT ;  /* 0x000000080300720c */ /* 0x001fc80003f26070 */
[----:B-1----:R-:W-:-:S13]  /*01e0*/  ISETP.GE.U32.OR P1, PT, R4, R7, P1 ;  /* 0x000000070400720c */ /* 0x002fda0000f26470 */
[----:B------:R-:W-:Y:S05]  /*01f0*/  @P1 BRA `(.L_x_199) ;  /* 0x00000008006c1947 */ /* 0x000fea0003800000 */
[----:B------:R-:W-:Y:S02]  /*0200*/  ISETP.GE.U32.AND P2, PT, R3, R8, PT ;  /* 0x000000080300720c */ /* 0x000fe40003f46070 */
[----:B------:R-:W-:-:S11]  /*0210*/  MOV R23, R3 ;  /* 0x0000000300177202 */ /* 0x000fd60000000f00 */
[----:B------:R-:W0:Y:S01]  /*0220*/  @P2 LDC.64 R10, c[0x0][0x2d0] ;  /* 0x0000b400ff0a2b82 */ /* 0x000e220000000a00 */
[----:B------:R-:W-:-:S07]  /*0230*/  @P2 IMAD R9, R23, R7, R4 ;  /* 0x0000000717092224 */ /* 0x000fce00078e0204 */
[----:B------:R-:W1:Y:S08]  /*0240*/  @P2 LDC.64 R14, c[0x0][0x2d8] ;  /* 0x0000b600ff0e2b82 */ /* 0x000e700000000a00 */
[----:B------:R-:W2:Y:S08]  /*0250*/  @P2 LDC.64 R16, c[0x0][0x2e0] ;  /* 0x0000b800ff102b82 */ /* 0x000eb00000000a00 */
[----:B------:R-:W3:Y:S01]  /*0260*/  @P2 LDC.64 R12, c[0x0][0x2e8] ;  /* 0x0000ba00ff0c2b82 */ /* 0x000ee20000000a00 */
[----:B0-----:R-:W-:-:S06]  /*0270*/  @P2 IMAD.WIDE.U32 R10, R9, 0x4, R10 ;  /* 0x00000004090a2825 */ /* 0x001fcc00078e000a */
[----:B------:R0:W4:Y:S01]  /*0280*/  @P2 LDG.E R10, desc[UR6][R10.64] ;  /* 0x000000060a0a2981 */ /* 0x000122000c1e1900 */
[----:B-1----:R-:W-:-:S06]  /*0290*/  @P2 IMAD.WIDE.U32 R14, R9, 0x4, R14 ;  /* 0x00000004090e2825 */ /* 0x002fcc00078e000e */
[----:B------:R-:W5:Y:S01]  /*02a0*/  @P2 LDG.E R15, desc[UR6][R14.64] ;  /* 0x000000060e0f2981 */ /* 0x000f62000c1e1900 */
[----:B--2---:R-:W-:-:S06]  /*02b0*/  @P2 IMAD.WIDE.U32 R16, R9, 0x4, R16 ;  /* 0x0000000409102825 */ /* 0x004fcc00078e0010 */
[----:B------:R-:W2:Y:S01]  /*02c0*/  @P2 LDG.E R17, desc[UR6][R16.64] ;  /* 0x0000000610112981 */ /* 0x000ea2000c1e1900 */
[----:B---3--:R-:W-:-:S06]  /*02d0*/  @P2 IMAD.WIDE.U32 R12, R9, 0x4, R12 ;  /* 0x00000004090c2825 */ /* 0x008fcc00078e000c */
[----:B------:R-:W3:Y:S01]  /*02e0*/  @P2 LDG.E R12, desc[UR6][R12.64] ;  /* 0x000000060c0c2981 */ /* 0x000ee2000c1e1900 */
[----:B------:R-:W-:-:S04]  /*02f0*/  @P2 IADD3 R23, R23, 0x20, RZ ;  /* 0x0000002017172810 */ /* 0x000fc80007ffe0ff */
[CC--:B------:R-:W-:Y:S02]  /*0300*/  ISETP.GE.U32.AND P1, PT, R23.reuse, R8.reuse, PT ;  /* 0x000000081700720c */ /* 0x0c0fe40003f26070 */
[----:B------:R-:W-:-:S04]  /*0310*/  IADD3 R9, -R23, R8, RZ ;  /* 0x0000000817097210 */ /* 0x000fc80007ffe1ff */
[----:B------:R-:W-:Y:S02]  /*0320*/  ISETP.LE.U32.OR P1, PT, R9, 0x60, P1 ;  /* 0x000000600900780c */ /* 0x000fe40000f23470 */
[----:B------:R-:W-:Y:S02]  /*0330*/  MOV R19, RZ ;  /* 0x000000ff00137202 */ /* 0x000fe40000000f00 */
[----:B------:R-:W-:Y:S02]  /*0340*/  MOV R20, RZ ;  /* 0x000000ff00147202 */ /* 0x000fe40000000f00 */
[----:B------:R-:W-:Y:S02]  /*0350*/  MOV R22, RZ ;  /* 0x000000ff00167202 */ /* 0x000fe40000000f00 */
[----:B0-----:R-:W-:Y:S01]  /*0360*/  MOV R11, RZ ;  /* 0x000000ff000b7202 */ /* 0x001fe20000000f00 */
[----:B------:R-:W-:Y:S01]  /*0370*/  BSSY B1, `(.L_x_200) ;  /* 0x0000047000017945 */ /* 0x000fe20003800000 */
[----:B----4-:R-:W-:Y:S01]  /*0380*/  @P2 FADD.FTZ R19, R19, R10 ;  /* 0x0000000a13132221 */ /* 0x010fe20000010000 */
[----:B-----5:R-:W-:Y:S01]  /*0390*/  @P2 FADD.FTZ R20, R20, R15 ;  /* 0x0000000f14142221 */ /* 0x020fe20000010000 */
[----:B--2---:R-:W-:Y:S01]  /*03a0*/  @P2 FADD.FTZ R22, R22, R17 ;  /* 0x0000001116162221 */ /* 0x004fe20000010000 */
[----:B---3--:R-:W-:Y:S01]  /*03b0*/  @P2 FADD.FTZ R11, R11, R12 ;  /* 0x0000000c0b0b2221 */ /* 0x008fe20000010000 */
[----:B------:R-:W-:Y:S01]  /*03c0*/  PLOP3.LUT P2, PT, P2, PT, PT, 0x8, 0x0 ;  /* 0x000000000000781c */ /* 0x000fe2000174e170 */
[----:B------:R-:W-:-:S12]  /*03d0*/  @P1 BRA `(.L_x_201) ;  /* 0x0000000400001947 */ /* 0x000fd80003800000 */
[----:B------:R-:W-:Y:S02]  /*03e0*/  PLOP3.LUT P2, PT, PT, PT, PT, 0x8, 0x0 ;  /* 0x000000000000781c */ /* 0x000fe40003f4e170 */
[----:B------:R-:W-:-:S11]  /*03f0*/  IADD3 R12, R8, -0x60, RZ ;  /* 0xffffffa0080c7810 */ /* 0x000fd60007ffe0ff */
.L_x_202:
[----:B------:R-:W0:Y:S01]  /*0400*/  LDC.64 R16, c[0x0][0x2d0] ;  /* 0x0000b400ff107b82 */ /* 0x000e220000000a00 */
[C---:B------:R-:W-:Y:S01]  /*0410*/  IADD3 R25, R23.reuse, 0x20, RZ ;  /* 0x0000002017197810 */ /* 0x040fe20007ffe0ff */
[C---:B------:R-:W-:Y:S01]  /*0420*/  IMAD R21, R23.reuse, R7, R4 ;  /* 0x0000000717157224 */ /* 0x040fe200078e0204 */
[----:B------:R-:W-:-:S03]  /*0430*/  IADD3 R9, R23, 0x40, RZ ;  /* 0x0000004017097810 */ /* 0x000fc60007ffe0ff */
[-CC-:B------:R-:W-:Y:S02]  /*0440*/  IMAD R25, R25, R7.reuse, R4.reuse ;  /* 0x0000000719197224 */ /* 0x180fe400078e0204 */
[----:B------:R-:W-:Y:S02]  /*0450*/  IMAD R9, R9, R7, R4 ;  /* 0x0000000709097224 */ /* 0x000fe400078e0204 */
[----:B0-----:R-:W-:-:S04]  /*0460*/  IMAD.WIDE.U32 R28, R21, 0x4, R16 ;  /* 0x00000004151c7825 */ /* 0x001fc800078e0010 */
[--C-:B------:R-:W-:Y:S01]  /*0470*/  IMAD.WIDE.U32 R14, R25, 0x4, R16.reuse ;  /* 0x00000004190e7825 */ /* 0x100fe200078e0010 */
[----:B------:R-:W2:Y:S03]  /*0480*/  LDG.E R24, desc[UR6][R28.64] ;  /* 0x000000061c187981 */ /* 0x000ea6000c1e1900 */
[----:B------:R-:W-:Y:S01]  /*0490*/  IMAD.WIDE.U32 R26, R9, 0x4, R16 ;  /* 0x00000004091a7825 */ /* 0x000fe200078e0010 */
[----:B------:R0:W3:Y:S04]  /*04a0*/  LDG.E R10, desc[UR6][R14.64] ;  /* 0x000000060e0a7981 */ /* 0x0000e8000c1e1900 */
[----:B------:R1:W4:Y:S01]  /*04b0*/  LDG.E R18, desc[UR6][R26.64] ;  /* 0x000000061a127981 */ /* 0x000322000c1e1900 */
[----:B0-----:R-:W0:Y:S02]  /*04c0*/  LDC.64 R14, c[0x0][0x2d8] ;  /* 0x0000b600ff0e7b82 */ /* 0x001e240000000a00 */
[----:B0-----:R-:W-:-:S06]  /*04d0*/  IMAD.WIDE.U32 R28, R21, 0x4, R14 ;  /* 0x00000004151c7825 */ /* 0x001fcc00078e000e */
[----:B------:R-:W5:Y:S01]  /*04e0*/  LDG.E R29, desc[UR6][R28.64] ;  /* 0x000000061c1d7981 */ /* 0x000f62000c1e1900 */
[----:B------:R-:W-:-:S05]  /*04f0*/  IADD3 R13, R23, 0x60, RZ ;  /* 0x00000060170d7810 */ /* 0x000fca0007ffe0ff */
[----:B-1----:R-:W-:-:S04]  /*0500*/  IMAD R27, R13, R7, R4 ;  /* 0x000000070d1b7224 */ /* 0x002fc800078e0204 */
[----:B------:R-:W-:-:S05]  /*0510*/  IMAD.WIDE.U32 R16, R27, 0x4, R16 ;  /* 0x000000041b107825 */ /* 0x000fca00078e0010 */
[----:B------:R0:W5:Y:S02]  /*0520*/  LDG.E R13, desc[UR6][R16.64] ;  /* 0x00000006100d7981 */ /* 0x000164000c1e1900 */
[----:B0-----:R-:W-:-:S04]  /*0530*/  IMAD.WIDE.U32 R16, R25, 0x4, R14 ;  /* 0x0000000419107825 */ /* 0x001fc800078e000e */
[----:B--2---:R-:W-:Y:S02]  /*0540*/  FADD.FTZ R19, R24, R19 ;  /* 0x0000001318137221 */ /* 0x004fe40000010000 */
[----:B------:R0:W2:Y:S02]  /*0550*/  LDG.E R24, desc[UR6][R16.64] ;  /* 0x0000000610187981 */ /* 0x0000a4000c1e1900 */
[----:B---3--:R-:W-:-:S04]  /*0560*/  FADD.FTZ R19, R19, R10 ;  /* 0x0000000a13137221 */ /* 0x008fc80000010000 */
[----:B----4-:R-:W-:Y:S01]  /*0570*/  FADD.FTZ R18, R19, R18 ;  /* 0x0000001213127221 */ /* 0x010fe20000010000 */
[----:B0-----:R-:W-:-:S05]  /*0580*/  IMAD.WIDE.U32 R16, R9, 0x4, R14 ;  /* 0x0000000409107825 */ /* 0x001fca00078e000e */
[----:B------:R0:W3:Y:S02]  /*0590*/  LDG.E R19, desc[UR6][R16.64] ;  /* 0x0000000610137981 */ /* 0x0000e4000c1e1900 */
[----:B0-----:R-:W0:Y:S01]  /*05a0*/  LDC.64 R16, c[0x0][0x2e0] ;  /* 0x0000b800ff107b82 */ /* 0x001e220000000a00 */
[----:B-----5:R-:W-:Y:S01]  /*05b0*/  FADD.FTZ R20, R29, R20 ;  /* 0x000000141d147221 */ /* 0x020fe20000010000 */
[----:B0-----:R-:W-:-:S05]  /*05c0*/  IMAD.WIDE.U32 R28, R21, 0x4, R16 ;  /* 0x00000004151c7825 */ /* 0x001fca00078e0010 */
[----:B------:R0:W4:Y:S02]  /*05d0*/  LDG.E R26, desc[UR6][R28.64] ;  /* 0x000000061c1a7981 */ /* 0x000124000c1e1900 */
[----:B0-----:R-:W-:-:S06]  /*05e0*/  IMAD.WIDE.U32 R28, R25, 0x4, R16 ;  /* 0x00000004191c7825 */ /* 0x001fcc00078e0010 */
[----:B------:R-:W5:Y:S01]  /*05f0*/  LDG.E R29, desc[UR6][R28.64] ;  /* 0x000000061c1d7981 */ /* 0x000f62000c1e1900 */
[----:B------:R-:W-:-:S05]  /*0600*/  IMAD.WIDE.U32 R14, R27, 0x4, R14 ;  /* 0x000000041b0e7825 */ /* 0x000fca00078e000e */
[----:B------:R0:W3:Y:S02]  /*0610*/  LDG.E R10, desc[UR6][R14.64] ;  /* 0x000000060e0a7981 */ /* 0x0000e4000c1e1900 */
[----:B0-----:R-:W-:-:S04]  /*0620*/  IMAD.WIDE.U32 R14, R9, 0x4, R16 ;  /* 0x00000004090e7825 */ /* 0x001fc800078e0010 */
[----:B------:R-:W-:-:S06]  /*0630*/  IMAD.WIDE.U32 R16, R27, 0x4, R16 ;  /* 0x000000041b107825 */ /* 0x000fcc00078e0010 */
[----:B------:R-:W3:Y:S01]  /*0640*/  LDG.E R16, desc[UR6][R16.64] ;  /* 0x0000000610107981 */ /* 0x000ee2000c1e1900 */
[----:B--2---:R-:W-:-:S03]  /*0650*/  FADD.FTZ R20, R20, R24 ;  /* 0x0000001814147221 */ /* 0x004fc60000010000 */
[----:B------:R0:W2:Y:S02]  /*0660*/  LDG.E R24, desc[UR6][R14.64] ;  /* 0x000000060e187981 */ /* 0x0000a4000c1e1900 */
[----:B0-----:R-:W0:Y:S01]  /*0670*/  LDC.64 R14, c[0x0][0x2e8] ;  /* 0x0000ba00ff0e7b82 */ /* 0x001e220000000a00 */
[----:B----4-:R-:W-:-:S04]  /*0680*/  FADD.FTZ R22, R26, R22 ;  /* 0x000000161a167221 */ /* 0x010fc80000010000 */
[----:B-----5:R-:W-:Y:S01]  /*0690*/  FADD.FTZ R22, R22, R29 ;  /* 0x0000001d16167221 */ /* 0x020fe20000010000 */
[----:B0-----:R-:W-:-:S05]  /*06a0*/  IMAD.WIDE.U32 R28, R21, 0x4, R14 ;  /* 0x00000004151c7825 */ /* 0x001fca00078e000e */
[----:B------:R0:W4:Y:S02]  /*06b0*/  LDG.E R26, desc[UR6][R28.64] ;  /* 0x000000061c1a7981 */ /* 0x000124000c1e1900 */
[----:B0-----:R-:W-:-:S05]  /*06c0*/  IMAD.WIDE.U32 R28, R25, 0x4, R14 ;  /* 0x00000004191c7825 */ /* 0x001fca00078e000e */
[----:B------:R0:W5:Y:S02]  /*06d0*/  LDG.E R21, desc[UR6][R28.64] ;  /* 0x000000061c157981 */ /* 0x000164000c1e1900 */
[----:B0-----:R-:W-:-:S04]  /*06e0*/  IMAD.WIDE.U32 R28, R9, 0x4, R14 ;  /* 0x00000004091c7825 */ /* 0x001fc800078e000e */
[----:B------:R-:W-:Y:S01]  /*06f0*/  IMAD.WIDE.U32 R14, R27, 0x4, R14 ;  /* 0x000000041b0e7825 */ /* 0x000fe200078e000e */
[----:B------:R-:W5:Y:S05]  /*0700*/  LDG.E R25, desc[UR6][R28.64] ;  /* 0x000000061c197981 */ /* 0x000f6a000c1e1900 */
[----:B------:R-:W5:Y:S01]  /*0710*/  LDG.E R14, desc[UR6][R14.64] ;  /* 0x000000060e0e7981 */ /* 0x000f62000c1e1900 */
[----:B------:R-:W-:-:S04]  /*0720*/  IADD3 R23, R23, 0x80, RZ ;  /* 0x0000008017177810 */ /* 0x000fc80007ffe0ff */
[----:B------:R-:W-:Y:S01]  /*0730*/  ISETP.GE.U32.AND P1, PT, R23, R12, PT ;  /* 0x0000000c1700720c */ /* 0x000fe20003f26070 */
[----:B---3--:R-:W-:Y:S01]  /*0740*/  FADD.FTZ R9, R20, R19 ;  /* 0x0000001314097221 */ /* 0x008fe20000010000 */
[----:B------:R-:W-:-:S03]  /*0750*/  FADD.FTZ R19, R18, R13 ;  /* 0x0000000d12137221 */ /* 0x000fc60000010000 */
[----:B------:R-:W-:Y:S01]  /*0760*/  FADD.FTZ R20, R9, R10 ;  /* 0x0000000a09147221 */ /* 0x000fe20000010000 */
[----:B----4-:R-:W-:Y:S01]  /*0770*/  FADD.FTZ R26, R26, R11 ;  /* 0x0000000b1a1a7221 */ /* 0x010fe20000010000 */
[----:B--2---:R-:W-:-:S04]  /*0780*/  FADD.FTZ R11, R22, R24 ;  /* 0x00000018160b7221 */ /* 0x004fc80000010000 */
[----:B------:R-:W-:Y:S01]  /*0790*/  FADD.FTZ R22, R11, R16 ;  /* 0x000000100b167221 */ /* 0x000fe20000010000 */
[----:B-----5:R-:W-:-:S04]  /*07a0*/  FADD.FTZ R21, R26, R21 ;  /* 0x000000151a157221 */ /* 0x020fc80000010000 */
[----:B------:R-:W-:-:S04]  /*07b0*/  FADD.FTZ R21, R21, R25 ;  /* 0x0000001915157221 */ /* 0x000fc80000010000 */
[----:B------:R-:W-:Y:S01]  /*07c0*/  FADD.FTZ R11, R21, R14 ;  /* 0x0000000e150b7221 */ /* 0x000fe20000010000 */
[----:B------:R-:W-:Y:S06]  /*07d0*/  @!P1 BRA `(.L_x_202) ;  /* 0xfffffffc00089947 */ /* 0x000fec000383ffff */
.L_x_201:
[----:B------:R-:W-:Y:S05]  /*07e0*/  BSYNC B1 ;  /* 0x0000000000017941 */ /* 0x000fea0003800000 */
.L_x_200:
[----:B------:R-:W-:Y:S01]  /*07f0*/  IMAD.IADD R9, R8, 0x1, -R23 ;  /* 0x0000000108097824 */ /* 0x000fe200078e0a17 */
[----:B------:R-:W-:Y:S01]  /*0800*/  ISETP.GE.U32.AND P1, PT, R23, R8, PT ;  /* 0x000000081700720c */ /* 0x000fe20003f26070 */
[----:B------:R-:W-:Y:S03]  /*0810*/  BSSY B1, `(.L_x_203) ;  /* 0x0000024000017945 */ /* 0x000fe60003800000 */
[----:B------:R-:W-:-:S13]  /*0820*/  ISETP.LE.U32.OR P1, PT, R9, 0x20, P1 ;  /* 0x000000200900780c */ /* 0x000fda0000f23470 */
[----:B------:R-:W-:Y:S05]  /*0830*/  @P1 BRA `(.L_x_204) ;  /* 0x0000000000841947 */ /* 0x000fea0003800000 */
[----:B------:R-:W0:Y:S01]  /*0840*/  LDC.64 R12, c[0x0][0x2d0] ;  /* 0x0000b400ff0c7b82 */ /* 0x000e220000000a00 */
[C---:B------:R-:W-:Y:S01]  /*0850*/  IADD3 R29, R23.reuse, 0x20, RZ ;  /* 0x00000020171d7810 */ /* 0x040fe20007ffe0ff */
[----:B------:R-:W-:-:S04]  /*0860*/  IMAD R18, R23, R7, R4 ;  /* 0x0000000717127224 */ /* 0x000fc800078e0204 */
[----:B------:R-:W-:Y:S02]  /*0870*/  IMAD R29, R29, R7, R4 ;  /* 0x000000071d1d7224 */ /* 0x000fe400078e0204 */
[----:B------:R-:W1:Y:S08]  /*0880*/  LDC.64 R16, c[0x0][0x2e0] ;  /* 0x0000b800ff107b82 */ /* 0x000e700000000a00 */
[----:B------:R-:W2:Y:S08]  /*0890*/  LDC.64 R24, c[0x0][0x2d8] ;  /* 0x0000b600ff187b82 */ /* 0x000eb00000000a00 */
[----:B------:R-:W3:Y:S01]  /*08a0*/  LDC.64 R14, c[0x0][0x2e8] ;  /* 0x0000ba00ff0e7b82 */ /* 0x000ee20000000a00 */
[----:B0-----:R-:W-:-:S04]  /*08b0*/  IMAD.WIDE.U32 R26, R18, 0x4, R12 ;  /* 0x00000004121a7825 */ /* 0x001fc800078e000c */
[----:B------:R-:W-:Y:S01]  /*08c0*/  IMAD.WIDE.U32 R12, R29, 0x4, R12 ;  /* 0x000000041d0c7825 */ /* 0x000fe200078e000c */
[----:B------:R2:W4:Y:S04]  /*08d0*/  LDG.E R10, desc[UR6][R26.64] ;  /* 0x000000061a0a7981 */ /* 0x000528000c1e1900 */
[----:B------:R1:W5:Y:S01]  /*08e0*/  LDG.E R9, desc[UR6][R12.64] ;  /* 0x000000060c097981 */ /* 0x000362000c1e1900 */
[----:B--2---:R-:W-:-:S04]  /*08f0*/  IMAD.WIDE.U32 R26, R18, 0x4, R24 ;  /* 0x00000004121a7825 */ /* 0x004fc800078e0018 */
[----:B-1----:R-:W-:Y:S02]  /*0900*/  IMAD.WIDE.U32 R12, R18, 0x4, R16 ;  /* 0x00000004120c7825 */ /* 0x002fe400078e0010 */
[----:B------:R-:W2:Y:S04]  /*0910*/  LDG.E R27, desc[UR6][R26.64] ;  /* 0x000000061a1b7981 */ /* 0x000ea8000c1e1900 */
[----:B------:R3:W2:Y:S01]  /*0920*/  LDG.E R21, desc[UR6][R12.64] ;  /* 0x000000060c157981 */ /* 0x0006a2000c1e1900 */
[----:B------:R-:W-:-:S04]  /*0930*/  IMAD.WIDE.U32 R24, R29, 0x4, R24 ;  /* 0x000000041d187825 */ /* 0x000fc800078e0018 */
[C---:B------:R-:W-:Y:S02]  /*0940*/  IMAD.WIDE.U32 R16, R29.reuse, 0x4, R16 ;  /* 0x000000041d107825 */ /* 0x040fe400078e0010 */
[----:B------:R-:W2:Y:S02]  /*0950*/  LDG.E R25, desc[UR6][R24.64] ;  /* 0x0000000618197981 */ /* 0x000ea4000c1e1900 */
[--C-:B---3--:R-:W-:Y:S02]  /*0960*/  IMAD.WIDE.U32 R12, R18, 0x4, R14.reuse ;  /* 0x00000004120c7825 */ /* 0x108fe400078e000e */
[----:B------:R-:W3:Y:S02]  /*0970*/  LDG.E R16, desc[UR6][R16.64] ;  /* 0x0000000610107981 */ /* 0x000ee4000c1e1900 */
[----:B------:R-:W-:Y:S02]  /*0980*/  IMAD.WIDE.U32 R14, R29, 0x4, R14 ;  /* 0x000000041d0e7825 */ /* 0x000fe400078e000e */
[----:B------:R-:W3:Y:S04]  /*0990*/  LDG.E R18, desc[UR6][R12.64] ;  /* 0x000000060c127981 */ /* 0x000ee8000c1e1900 */
[----:B------:R-:W3:Y:S01]  /*09a0*/  LDG.E R14, desc[UR6][R14.64] ;  /* 0x000000060e0e7981 */ /* 0x000ee2000c1e1900 */
[----:B------:R-:W-:-:S02]  /*09b0*/  PLOP3.LUT P2, PT, PT, PT, PT, 0x8, 0x0 ;  /* 0x000000000000781c */ /* 0x000fc40003f4e170 */
[----:B------:R-:W-:Y:S01]  /*09c0*/  IADD3 R23, R23, 0x40, RZ ;  /* 0x0000004017177810 */ /* 0x000fe20007ffe0ff */
[----:B----4-:R-:W-:-:S04]  /*09d0*/  FADD.FTZ R10, R19, R10 ;  /* 0x0000000a130a7221 */ /* 0x010fc80000010000 */
[----:B-----5:R-:W-:Y:S01]  /*09e0*/  FADD.FTZ R19, R10, R9 ;  /* 0x000000090a137221 */ /* 0x020fe20000010000 */
[----:B--2---:R-:W-:Y:S01]  /*09f0*/  FADD.FTZ R20, R20, R27 ;  /* 0x0000001b14147221 */ /* 0x004fe20000010000 */
[----:B------:R-:W-:-:S03]  /*0a00*/  FADD.FTZ R21, R22, R21 ;  /* 0x0000001516157221 */ /* 0x000fc60000010000 */
[----:B------:R-:W-:Y:S01]  /*0a10*/  FADD.FTZ R20, R20, R25 ;  /* 0x0000001914147221 */ /* 0x000fe20000010000 */
[----:B---3--:R-:W-:Y:S01]  /*0a20*/  FADD.FTZ R22, R21, R16 ;  /* 0x0000001015167221 */ /* 0x008fe20000010000 */
[----:B------:R-:W-:-:S04]  /*0a30*/  FADD.FTZ R11, R11, R18 ;  /* 0x000000120b0b7221 */ /* 0x000fc80000010000 */
[----:B------:R-:W-:-:S07]  /*0a40*/  FADD.FTZ R11, R11, R14 ;  /* 0x0000000e0b0b7221 */ /* 0x000fce0000010000 */
.L_x_204:
[----:B------:R-:W-:Y:S05]  /*0a50*/  BSYNC B1 ;  /* 0x0000000000017941 */ /* 0x000fea0003800000 */
.L_x_203:
[----:B------:R-:W-:Y:S01]  /*0a60*/  ISETP.LT.U32.OR P2, PT, R23, R8, P2 ;  /* 0x000000081700720c */ /* 0x000fe20001741470 */
[----:B------:R-:W-:-:S12]  /*0a70*/  BSSY B1, `(.L_x_199) ;  /* 0x0000013000017945 */ /* 0x000fd80003800000 */
[----:B------:R-:W-:Y:S05]  /*0a80*/  @!P2 BRA `(.L_x_205) ;  /* 0x000000000044a947 */ /* 0x000fea0003800000 */
[----:B------:R-:W0:Y:S01]  /*0a90*/  LDC.64 R16, c[0x0][0x2d0] ;  /* 0x0000b400ff107b82 */ /* 0x000e220000000a00 */
[----:B------:R-:W-:-:S07]  /*0aa0*/  IMAD R21, R23, R7, R4 ;  /* 0x0000000717157224 */ /* 0x000fce00078e0204 */
[----:B------:R-:W1:Y:S08]  /*0ab0*/  LDC.64 R14, c[0x0][0x2d8] ;  /* 0x0000b600ff0e7b82 */ /* 0x000e700000000a00 */
[----:B------:R-:W2:Y:S08]  /*0ac0*/  LDC.64 R8, c[0x0][0x2e0] ;  /* 0x0000b800ff087b82 */ /* 0x000eb00000000a00 */
[----:B------:R-:W3:Y:S01]  /*0ad0*/  LDC.64 R12, c[0x0][0x2e8] ;  /* 0x0000ba00ff0c7b82 */ /* 0x000ee20000000a00 */
[----:B0-----:R-:W-:-:S06]  /*0ae0*/  IMAD.WIDE.U32 R16, R21, 0x4, R16 ;  /* 0x0000000415107825 */ /* 0x001fcc00078e0010 */
[----:B------:R-:W4:Y:S01]  /*0af0*/  LDG.E R16, desc[UR6][R16.64] ;  /* 0x0000000610107981 */ /* 0x000f22000c1e1900 */
[----:B-1----:R-:W-:-:S06]  /*0b00*/  IMAD.WIDE.U32 R14, R21, 0x4, R14 ;  /* 0x00000004150e7825 */ /* 0x002fcc00078e000e */
[----:B------:R-:W5:Y:S01]  /*0b10*/  LDG.E R15, desc[UR6][R14.64] ;  /* 0x000000060e0f7981 */ /* 0x000f62000c1e1900 */
[----:B--2---:R-:W-:-:S06]  /*0b20*/  IMAD.WIDE.U32 R8, R21, 0x4, R8 ;  /* 0x0000000415087825 */ /* 0x004fcc00078e0008 */
[----:B------:R-:W2:Y:S01]  /*0b30*/  LDG.E R9, desc[UR6][R8.64] ;  /* 0x0000000608097981 */ /* 0x000ea2000c1e1900 */
[----:B---3--:R-:W-:-:S06]  /*0b40*/  IMAD.WIDE.U32 R12, R21, 0x4, R12 ;  /* 0x00000004150c7825 */ /* 0x008fcc00078e000c */
[----:B------:R-:W3:Y:S01]  /*0b50*/  LDG.E R12, desc[UR6][R12.64] ;  /* 0x000000060c0c7981 */ /* 0x000ee2000c1e1900 */
[----:B----4-:R-:W-:Y:S01]  /*0b60*/  FADD.FTZ R19, R19, R16 ;  /* 0x0000001013137221 */ /* 0x010fe20000010000 */
[----:B-----5:R-:W-:Y:S01]  /*0b70*/  FADD.FTZ R20, R20, R15 ;  /* 0x0000000f14147221 */ /* 0x020fe20000010000 */
[----:B--2---:R-:W-:Y:S01]  /*0b80*/  FADD.FTZ R22, R22, R9 ;  /* 0x0000000916167221 */ /* 0x004fe20000010000 */
[----:B---3--:R-:W-:-:S07]  /*0b90*/  FADD.FTZ R11, R11, R12 ;  /* 0x0000000c0b0b7221 */ /* 0x008fce0000010000 */
.L_x_205:
[----:B------:R-:W-:Y:S05]  /*0ba0*/  BSYNC B1 ;  /* 0x0000000000017941 */ /* 0x000fea0003800000 */
.L_x_199:
[----:B------:R-:W-:Y:S05]  /*0bb0*/  BSYNC B0 ;  /* 0x0000000000007941 */ /* 0x000fea0003800000 */
.L_x_198:
[----:B------:R-:W-:Y:S01]  /*0bc0*/  ISETP.GT.U32.AND P1, PT, R0, 0x3ff, PT ;  /* 0x000003ff0000780c */ /* 0x000fe20003f24070 */
[----:B------:R0:W-:Y:S01]  /*0bd0*/  STS [R6], R20 ;  /* 0x0000001406007388 */ /* 0x0001e20000000800 */
[----:B------:R-:W-:Y:S05]  /*0be0*/  WARPSYNC.ALL ;  /* 0x0000000000007948 */ /* 0x000fea0003800000 */
[----:B------:R0:W-:Y:S04]  /*0bf0*/  STS [R6+0x1000], R19 ;  /* 0x0010001306007388 */ /* 0x0001e80000000800 */
[----:B------:R0:W-:Y:S04]  /*0c00*/  STS [R6+0x2000], R11 ;  /* 0x0020000b06007388 */ /* 0x0001e80000000800 */
[----:B------:R0:W-:Y:S01]  /*0c10*/  STS [R6+0x3000], R22 ;  /* 0x0030001606007388 */ /* 0x0001e20000000800 */
[----:B------:R-:W-:Y:S06]  /*0c20*/  BAR.SYNC.DEFER_BLOCKING 0x0 ;  /* 0x0000000000007b1d */ /* 0x000fec0000010000 */
[----:B------:R-:W-:Y:S05]  /*0c30*/  @P1 BRA `(.L_x_206) ;  /* 0x0000000000e01947 */ /* 0x000fea0003800000 */
[----:B------:R-:W-:Y:S01]  /*0c40*/  LOP3.LUT R9, R3, 0x1f, R0, 0x78, !PT ;  /* 0x0000001f03097812 */ /* 0x000fe200078e7800 */
[----:B------:R-:W-:Y:S01]  /*0c50*/  UMOV UR5, 0xffffffff ;  /* 0xffffffff00057882 */ /* 0x000fe20000000000 */
[C---:B------:R-:W-:Y:S02]  /*0c60*/  ISETP.NE.AND P1, PT, R2.reuse, RZ, PT ;  /* 0x000000ff0200720c */ /* 0x040fe40003f25270 */
[----:B------:R-:W-:-:S04]  /*0c70*/  LEA R9, R2, R9, 0x5 ;  /* 0x0000000902097211 */ /* 0x000fc800078e28ff */
[----:B0-----:R-:W-:-:S05]  /*0c80*/  LEA R11, R9, UR4, 0x2 ;  /* 0x00000004090b7c11 */ /* 0x001fca000f8e10ff */
[----:B------:R0:W1:Y:S04]  /*0c90*/  LDS R15, [R11] ;  /* 0x000000000b0f7984 */ /* 0x0000680000000800 */
[----:B------:R0:W2:Y:S04]  /*0ca0*/  LDS R9, [R11+0x3000] ;  /* 0x003000000b097984 */ /* 0x0000a80000000800 */
[----:B------:R0:W3:Y:S04]  /*0cb0*/  LDS R8, [R11+0x2000] ;  /* 0x002000000b087984 */ /* 0x0000e80000000800 */
[----:B------:R0:W4:Y:S01]  /*0cc0*/  LDS R10, [R11+0x1000] ;  /* 0x001000000b0a7984 */ /* 0x0001220000000800 */
[----:B------:R-:W-:Y:S05]  /*0cd0*/  BRA.DIV UR5, `(.L_x_207) ;  /* 0x0000000605407947 */ /* 0x000fea000b800000 */
[----:B----4-:R-:W0:Y:S04]  /*0ce0*/  SHFL.BFLY PT, R17, R10, 0x1, 0x1f ;  /* 0x0c201f000a117f89 */ /* 0x010e2800000e0000 */
[----:B-1----:R-:W1:Y:S04]  /*0cf0*/  SHFL.BFLY PT, R16, R15, 0x1, 0x1f ;  /* 0x0c201f000f107f89 */ /* 0x002e6800000e0000 */
[----:B--2---:R-:W2:Y:S04]  /*0d00*/  SHFL.BFLY PT, R18, R9, 0x1, 0x1f ;  /* 0x0c201f0009127f89 */ /* 0x004ea800000e0000 */
[----:B---3--:R-:W3:Y:S01]  /*0d10*/  SHFL.BFLY PT, R19, R8, 0x1, 0x1f ;  /* 0x0c201f0008137f89 */ /* 0x008ee200000e0000 */
[----:B0-----:R-:W-:Y:S01]  /*0d20*/  FADD.FTZ R11, R10, R17 ;  /* 0x000000110a0b7221 */ /* 0x001fe20000010000 */
[----:B-1----:R-:W-:-:S04]  /*0d30*/  FADD.FTZ R16, R15, R16 ;  /* 0x000000100f107221 */ /* 0x002fc80000010000 */
[----:B------:R-:W0:Y:S01]  /*0d40*/  SHFL.BFLY PT, R17, R11, 0x2, 0x1f ;  /* 0x0c401f000b117f89 */ /* 0x000e2200000e0000 */
[----:B--2---:R-:W-:Y:S01]  /*0d50*/  FADD.FTZ R20, R9, R18 ;  /* 0x0000001209147221 */ /* 0x004fe20000010000 */
[----:B---3--:R-:W-:-:S04]  /*0d60*/  FADD.FTZ R23, R8, R19 ;  /* 0x0000001308177221 */ /* 0x008fc80000010000 */
[----:B------:R-:W1:Y:S04]  /*0d70*/  SHFL.BFLY PT, R21, R20, 0x2, 0x1f ;  /* 0x0c401f0014157f89 */ /* 0x000e6800000e0000 */
[----:B------:R-:W2:Y:S04]  /*0d80*/  SHFL.BFLY PT, R19, R16, 0x2, 0x1f ;  /* 0x0c401f0010137f89 */ /* 0x000ea800000e0000 */
[----:B------:R-:W3:Y:S01]  /*0d90*/  SHFL.BFLY PT, R22, R23, 0x2, 0x1f ;  /* 0x0c401f0017167f89 */ /* 0x000ee200000e0000 */
[----:B0-----:R-:W-:-:S05]  /*0da0*/  FADD.FTZ R10, R11, R17 ;  /* 0x000000110b0a7221 */ /* 0x001fca0000010000 */
[----:B------:R-:W0:Y:S01]  /*0db0*/  SHFL.BFLY PT, R17, R10, 0x4, 0x1f ;  /* 0x0c801f000a117f89 */ /* 0x000e2200000e0000 */
[----:B-1----:R-:W-:Y:S01]  /*0dc0*/  FADD.FTZ R9, R20, R21 ;  /* 0x0000001514097221 */ /* 0x002fe20000010000 */
        /* <DEDUP_REMOVED lines=14> */
[----:B------:R0:W4:Y:S01]  /*0eb0*/  SHFL.BFLY PT, R10, R11, 0x10, 0x1f ;  /* 0x0e001f000b0a7f89 */ /* 0x00012200000e0000 */
[----:B-1----:R-:W-:Y:S01]  /*0ec0*/  FADD.FTZ R18, R22, R23 ;  /* 0x0000001716127221 */ /* 0x002fe20000010000 */
[----:B--2---:R-:W-:-:S04]  /*0ed0*/  FADD.FTZ R16, R20, R21 ;  /* 0x0000001514107221 */ /* 0x004fc80000010000 */
[----:B------:R0:W1:Y:S01]  /*0ee0*/  SHFL.BFLY PT, R9, R18, 0x10, 0x1f ;  /* 0x0e001f0012097f89 */ /* 0x00006200000e0000 */
[----:B---3--:R-:W-:-:S03]  /*0ef0*/  FADD.FTZ R25, R24, R25 ;  /* 0x0000001918197221 */ /* 0x008fc60000010000 */
[----:B------:R0:W2:Y:S04]  /*0f00*/  SHFL.BFLY PT, R15, R16, 0x10, 0x1f ;  /* 0x0e001f00100f7f89 */ /* 0x0000a800000e0000 */
[----:B----4-:R0:W3:Y:S02]  /*0f10*/  SHFL.BFLY PT, R17, R25, 0x10, 0x1f ;  /* 0x0e001f0019117f89 */ /* 0x0100e400000e0000 */
.L_x_231:
[----:B------:R-:W-:Y:S01]  /*0f20*/  @!P1 SHF.R.U32.HI R8, RZ, 0x3, R0 ;  /* 0x00000003ff089819 */ /* 0x000fe20000011600 */
[----:B--2---:R-:W-:Y:S01]  /*0f30*/  FADD.FTZ R15, R16, R15 ;  /* 0x0000000f100f7221 */ /* 0x004fe20000010000 */
[----:B------:R-:W-:Y:S01]  /*0f40*/  FADD.FTZ R10, R11, R10 ;  /* 0x0000000a0b0a7221 */ /* 0x000fe20000010000 */
[----:B---3--:R-:W-:Y:S01]  /*0f50*/  FADD.FTZ R17, R25, R17 ;  /* 0x0000001119117221 */ /* 0x008fe20000010000 */
[----:B------:R-:W-:Y:S01]  /*0f60*/  @!P1 LOP3.LUT R8, R8, 0x1ffffffc, RZ, 0xc0, !PT ;  /* 0x1ffffffc08089812 */ /* 0x000fe200078ec0ff */
[----:B-1----:R-:W-:-:S04]  /*0f70*/  FADD.FTZ R9, R18, R9 ;  /* 0x0000000912097221 */ /* 0x002fc80000010000 */
[----:B------:R1:W-:Y:S04]  /*0f80*/  @!P1 STS [R8+UR4+0x4000], R15 ;  /* 0x0040000f08009988 */ /* 0x0003e80008000804 */
[----:B------:R1:W-:Y:S04]  /*0f90*/  @!P1 STS [R8+UR4+0x4080], R10 ;  /* 0x0040800a08009988 */ /* 0x0003e80008000804 */
[----:B------:R1:W-:Y:S04]  /*0fa0*/  @!P1 STS [R8+UR4+0x4100], R17 ;  /* 0x0041001108009988 */ /* 0x0003e80008000804 */
[----:B------:R1:W-:Y:S02]  /*0fb0*/  @!P1 STS [R8+UR4+0x4180], R9 ;  /* 0x0041800908009988 */ /* 0x0003e40008000804 */
.L_x_206:
[----:B-1----:R-:W-:Y:S01]  /*0fc0*/  SHF.L.U32 R8, R5, 0x1, RZ ;  /* 0x0000000105087819 */ /* 0x002fe200000006ff */
[----:B------:R-:W-:Y:S05]  /*0fd0*/  WARPSYNC.ALL ;  /* 0x0000000000007948 */ /* 0x000fea0003800000 */
[----:B------:R-:W-:Y:S01]  /*0fe0*/  BAR.SYNC.DEFER_BLOCKING 0x0 ;  /* 0x0000000000007b1d */ /* 0x000fe20000010000 */
[----:B------:R-:W-:-:S05]  /*0ff0*/  ISETP.GE.U32.OR P1, PT, R8, R7, P0 ;  /* 0x000000070800720c */ /* 0x000fca0000726470 */
[----:B------:R-:W-:Y:S08]  /*1000*/  BSSY B0, `(.L_x_208) ;  /* 0x0000018000007945 */ /* 0x000ff00003800000 */
[----:B------:R-:W-:Y:S05]  /*1010*/  @P1 BRA `(.L_x_209) ;  /* 0x0000000000581947 */ /* 0x000fea0003800000 */
[----:B------:R-:W-:Y:S01]  /*1020*/  SHF.L.U32 R7, R0, 0x3, RZ ;  /* 0x0000000300077819 */ /* 0x000fe200000006ff */
[----:B0-----:R-:W0:Y:S03]  /*1030*/  LDC.64 R20, c[0x0][0x318] ;  /* 0x0000c600ff147b82 */ /* 0x001e260000000a00 */
[----:B------:R-:W-:-:S05]  /*1040*/  LOP3.LUT R24, R7, 0xf8, RZ, 0xc0, !PT ;  /* 0x000000f807187812 */ /* 0x000fca00078ec0ff */
[----:B------:R-:W1:Y:S01]  /*1050*/  LDS.64 R22, [R24+UR4+0x4000] ;  /* 0x0040000418167984 */ /* 0x000e620008000a00 */
[----:B------:R-:W2:Y:S03]  /*1060*/  LDC.64 R12, c[0x0][0x310] ;  /* 0x0000c400ff0c7b82 */ /* 0x000ea60000000a00 */
[----:B------:R-:W3:Y:S04]  /*1070*/  LDS.64 R14, [R24+UR4+0x4080] ;  /* 0x00408004180e7984 */ /* 0x000ee80008000a00 */
[----:B------:R-:W4:Y:S01]  /*1080*/  LDS.64 R16, [R24+UR4+0x4100] ;  /* 0x0041000418107984 */ /* 0x000f220008000a00 */
[----:B------:R-:W5:Y:S03]  /*1090*/  LDC.64 R10, c[0x0][0x328] ;  /* 0x0000ca00ff0a7b82 */ /* 0x000f660000000a00 */
[----:B------:R-:W4:Y:S01]  /*10a0*/  LDS.64 R18, [R24+UR4+0x4180] ;  /* 0x0041800418127984 */ /* 0x000f220008000a00 */
[----:B0-----:R-:W-:-:S04]  /*10b0*/  IMAD.WIDE.U32 R20, R5, 0x4, R20 ;  /* 0x0000000405147825 */ /* 0x001fc800078e0014 */
[----:B------:R-:W0:Y:S01]  /*10c0*/  LDC.64 R8, c[0x0][0x320] ;  /* 0x0000c800ff087b82 */ /* 0x000e220000000a00 */
[----:B--2---:R-:W-:-:S04]  /*10d0*/  IMAD.WIDE.U32 R12, R5, 0x4, R12 ;  /* 0x00000004050c7825 */ /* 0x004fc800078e000c */
[----:B-----5:R-:W-:Y:S01]  /*10e0*/  IMAD.WIDE.U32 R10, R5, 0x4, R10 ;  /* 0x00000004050a7825 */ /* 0x020fe200078e000a */
[----:B-1----:R-:W-:-:S03]  /*10f0*/  F2FP.BF16.F32.PACK_AB R7, R23, R22 ;  /* 0x000000161707723e */ /* 0x002fc600000010ff */
[----:B0-----:R-:W-:Y:S01]  /*1100*/  IMAD.WIDE.U32 R8, R5, 0x4, R8 ;  /* 0x0000000405087825 */ /* 0x001fe200078e0008 */
[----:B---3--:R-:W-:Y:S01]  /*1110*/  F2FP.BF16.F32.PACK_AB R15, R15, R14 ;  /* 0x0000000e0f0f723e */ /* 0x008fe200000010ff */
[----:B------:R1:W-:Y:S01]  /*1120*/  STG.E desc[UR6][R20.64], R7 ;  /* 0x0000000714007986 */ /* 0x0003e2000c101906 */
[----:B----4-:R-:W-:-:S03]  /*1130*/  F2FP.BF16.F32.PACK_AB R17, R17, R16 ;  /* 0x000000101111723e */ /* 0x010fc600000010ff */
[----:B------:R1:W-:Y:S01]  /*1140*/  STG.E desc[UR6][R12.64], R15 ;  /* 0x0000000f0c007986 */ /* 0x0003e2000c101906 */
[----:B------:R-:W-:-:S03]  /*1150*/  F2FP.BF16.F32.PACK_AB R19, R19, R18 ;  /* 0x000000121313723e */ /* 0x000fc600000010ff */
[----:B------:R1:W-:Y:S04]  /*1160*/  STG.E desc[UR6][R10.64], R17 ;  /* 0x000000110a007986 */ /* 0x0003e8000c101906 */
[----:B------:R1:W-:Y:S02]  /*1170*/  STG.E desc[UR6][R8.64], R19 ;  /* 0x0000001308007986 */ /* 0x0003e4000c101906 */
.L_x_209:
[----:B------:R-:W-:Y:S05]  /*1180*/  BSYNC B0 ;  /* 0x0000000000007941 */ /* 0x000fea0003800000 */
.L_x_208:
[C---:B------:R-:W-:Y:S02]  /*1190*/  ISETP.GT.U32.AND P1, PT, R4.reuse, -0x601, PT ;  /* 0xfffff9ff0400780c */ /* 0x040fe40003f24070 */
[----:B------:R-:W-:Y:S02]  /*11a0*/  IADD3 R4, R4, 0x600, RZ ;  /* 0x0000060004047810 */ /* 0x000fe40007ffe0ff */
[----:B------:R-:W-:-:S09]  /*11b0*/  IADD3 R5, R5, 0x300, RZ ;  /* 0x0000030005057810 */ /* 0x000fd20007ffe0ff */
[----:B------:R-:W-:Y:S05]  /*11c0*/  @P1 BRA `(.L_x_210) ;  /* 0xffffffec00e41947 */ /* 0x000fea000383ffff */
[----:B------:R-:W-:Y:S05]  /*11d0*/  EXIT ;  /* 0x000000000000794d */ /* 0x000fea0003800000 */
.L_x_207:
[----:B------:R-:W-:Y:S01]  /*11e0*/  HFMA2.MMA R14, -RZ, RZ, 0, 5.9604644775390625e-08 ;  /* 0x00000001ff0e7435 */ /* 0x000fe200000001ff */
[----:B----4-:R-:W-:Y:S02]  /*11f0*/  MOV R27, R10 ;  /* 0x0000000a001b7202 */ /* 0x010fe40000000f00 */
[----:B------:R-:W-:Y:S02]  /*1200*/  MOV R13, 0x1f ;  /* 0x0000001f000d7802 */ /* 0x000fe40000000f00 */
[----:B------:R-:W-:-:S07]  /*1210*/  MOV R12, 0xffffffff ;  /* 0xffffffff000c7802 */ /* 0x000fce0000000f00 */
[----:B0123--:R-:W-:Y:S05]  /*1220*/  WARPSYNC.COLLECTIVE R12, `(.L_x_211) ;  /* 0x000000000c087348 */ /* 0x00ffea0003c00000 */
[----:B------:R4:W0:Y:S02]  /*1230*/  SHFL.BFLY P2, R17, R27, R14, R13 ;  /* 0x0c00000e1b117389 */ /* 0x000824000004000d */
[----:B01234-:R-:W-:Y:S01]  /*1240*/  ENDCOLLECTIVE ;  /* 0x000000000000791b */ /* 0x01ffe20003800000 */
.L_x_211:
[----:B------:R-:W-:Y:S01]  /*1250*/  HFMA2.MMA R14, -RZ, RZ, 0, 1.1920928955078125e-07 ;  /* 0x00000002ff0e7435 */ /* 0x000fe200000001ff */
[----:B------:R-:W-:-:S05]  /*1260*/  FADD.FTZ R11, R10, R17 ;  /* 0x000000110a0b7221 */ /* 0x000fca0000010000 */
[----:B------:R-:W-:-:S07]  /*1270*/  MOV R27, R11 ;  /* 0x0000000b001b7202 */ /* 0x000fce0000000f00 */
[----:B------:R-:W-:Y:S05]  /*1280*/  WARPSYNC.COLLECTIVE R12, `(.L_x_212) ;  /* 0x000000000c087348 */ /* 0x000fea0003c00000 */
[----:B------:R0:W1:Y:S02]  /*1290*/  SHFL.BFLY P2, R17, R27, R14, R13 ;  /* 0x0c00000e1b117389 */ /* 0x000064000004000d */
[----:B01----:R-:W-:Y:S01]  /*12a0*/  ENDCOLLECTIVE ;  /* 0x000000000000791b */ /* 0x003fe20003800000 */
.L_x_212:
[----:B------:R-:W-:Y:S01]  /*12b0*/  HFMA2.MMA R14, -RZ, RZ, 0, 2.384185791015625e-07 ;  /* 0x00000004ff0e7435 */ /* 0x000fe200000001ff */
[----:B------:R-:W-:-:S05]  /*12c0*/  FADD.FTZ R10, R11, R17 ;  /* 0x000000110b0a7221 */ /* 0x000fca0000010000 */
[----:B------:R-:W-:-:S07]  /*12d0*/  MOV R27, R10 ;  /* 0x0000000a001b7202 */ /* 0x000fce0000000f00 */
[----:B------:R-:W-:Y:S05]  /*12e0*/  WARPSYNC.COLLECTIVE R12, `(.L_x_213) ;  /* 0x000000000c087348 */ /* 0x000fea0003c00000 */
[----:B------:R0:W1:Y:S02]  /*12f0*/  SHFL.BFLY P2, R17, R27, R14, R13 ;  /* 0x0c00000e1b117389 */ /* 0x000064000004000d */
[----:B01----:R-:W-:Y:S01]  /*1300*/  ENDCOLLECTIVE ;  /* 0x000000000000791b */ /* 0x003fe20003800000 */
.L_x_213:
[----:B------:R-:W-:Y:S01]  /*1310*/  MOV R14, 0x8 ;  /* 0x00000008000e7802 */ /* 0x000fe20000000f00 */
[----:B------:R-:W-:-:S04]  /*1320*/  FADD.FTZ R19, R10, R17 ;  /* 0x000000110a137221 */ /* 0x000fc80000010000 */
[----:B------:R-:W-:-:S07]  /*1330*/  IMAD.MOV.U32 R27, RZ, RZ, R19 ;  /* 0x000000ffff1b7224 */ /* 0x000fce00078e0013 */
[----:B------:R-:W-:Y:S05]  /*1340*/  WARPSYNC.COLLECTIVE R12, `(.L_x_214) ;  /* 0x000000000c087348 */ /* 0x000fea0003c00000 */
[----:B------:R0:W1:Y:S02]  /*1350*/  SHFL.BFLY P2, R17, R27, R14, R13 ;  /* 0x0c00000e1b117389 */ /* 0x000064000004000d */
[----:B01----:R-:W-:Y:S01]  /*1360*/  ENDCOLLECTIVE ;  /* 0x000000000000791b */ /* 0x003fe20003800000 */
.L_x_214:
[----:B------:R-:W-:Y:S01]  /*1370*/  HFMA2.MMA R14, -RZ, RZ, 0, 9.5367431640625e-07 ;  /* 0x00000010ff0e7435 */ /* 0x000fe200000001ff */
[----:B------:R-:W-:-:S05]  /*1380*/  FADD.FTZ R11, R19, R17 ;  /* 0x00000011130b7221 */ /* 0x000fca0000010000 */
[----:B------:R-:W-:-:S07]  /*1390*/  MOV R27, R11 ;  /* 0x0000000b001b7202 */ /* 0x000fce0000000f00 */
[----:B------:R-:W-:Y:S05]  /*13a0*/  WARPSYNC.COLLECTIVE R12, `(.L_x_215) ;  /* 0x000000000c087348 */ /* 0x000fea0003c00000 */
[----:B------:R0:W1:Y:S02]  /*13b0*/  SHFL.BFLY P2, R17, R27, R14, R13 ;  /* 0x0c00000e1b117389 */ /* 0x000064000004000d */
[----:B01----:R-:W-:Y:S01]  /*13c0*/  ENDCOLLECTIVE ;  /* 0x000000000000791b */ /* 0x003fe20003800000 */
.L_x_215:
[----:B------:R-:W-:Y:S01]  /*13d0*/  HFMA2.MMA R14, -RZ, RZ, 0, 5.9604644775390625e-08 ;  /* 0x00000001ff0e7435 */ /* 0x000fe200000001ff */
[----:B------:R-:W-:Y:S02]  /*13e0*/  MOV R27, R15 ;  /* 0x0000000f001b7202 */ /* 0x000fe40000000f00 */
[----:B------:R-:W-:-:S08]  /*13f0*/  MOV R10, R17 ;  /* 0x00000011000a7202 */ /* 0x000fd00000000f00 */
[----:B------:R-:W-:Y:S05]  /*1400*/  WARPSYNC.COLLECTIVE R12, `(.L_x_216) ;  /* 0x000000000c087348 */ /* 0x000fea0003c00000 */
[----:B------:R0:W1:Y:S02]  /*1410*/  SHFL.BFLY P2, R17, R27, R14, R13 ;  /* 0x0c00000e1b117389 */ /* 0x000064000004000d */
[----:B01----:R-:W-:Y:S01]  /*1420*/  ENDCOLLECTIVE ;  /* 0x000000000000791b */ /* 0x003fe20003800000 */
.L_x_216:
[----:B------:R-:W-:Y:S01]  /*1430*/  HFMA2.MMA R14, -RZ, RZ, 0, 1.1920928955078125e-07 ;  /* 0x00000002ff0e7435 */ /* 0x000fe200000001ff */
[----:B------:R-:W-:-:S05]  /*1440*/  MOV R16, R17 ;  /* 0x0000001100107202 */ /* 0x000fca0000000f00 */
[----:B------:R-:W-:-:S05]  /*1450*/  FADD.FTZ R16, R15, R16 ;  /* 0x000000100f107221 */ /* 0x000fca0000010000 */
[----:B------:R-:W-:-:S07]  /*1460*/  MOV R27, R16 ;  /* 0x00000010001b7202 */ /* 0x000fce0000000f00 */
[----:B------:R-:W-:Y:S05]  /*1470*/  WARPSYNC.COLLECTIVE R12, `(.L_x_217) ;  /* 0x000000000c087348 */ /* 0x000fea0003c00000 */
[----:B------:R0:W1:Y:S02]  /*1480*/  SHFL.BFLY P2, R17, R27, R14, R13 ;  /* 0x0c00000e1b117389 */ /* 0x000064000004000d */
[----:B01----:R-:W-:Y:S01]  /*1490*/  ENDCOLLECTIVE ;  /* 0x000000000000791b */ /* 0x003fe20003800000 */
.L_x_217:
[----:B------:R-:W-:Y:S01]  /*14a0*/  HFMA2.MMA R14, -RZ, RZ, 0, 2.384185791015625e-07 ;  /* 0x00000004ff0e7435 */ /* 0x000fe200000001ff */
[----:B------:R-:W-:-:S05]  /*14b0*/  MOV R19, R17 ;  /* 0x0000001100137202 */ /* 0x000fca0000000f00 */
[----:B------:R-:W-:-:S05]  /*14c0*/  FADD.FTZ R15, R16, R19 ;  /* 0x00000013100f7221 */ /* 0x000fca0000010000 */
[----:B------:R-:W-:-:S07]  /*14d0*/  MOV R27, R15 ;  /* 0x0000000f001b7202 */ /* 0x000fce0000000f00 */
[----:B------:R-:W-:Y:S05]  /*14e0*/  WARPSYNC.COLLECTIVE R12, `(.L_x_218) ;  /* 0x000000000c087348 */ /* 0x000fea0003c00000 */
[----:B------:R0:W1:Y:S02]  /*14f0*/  SHFL.BFLY P2, R17, R27, R14, R13 ;  /* 0x0c00000e1b117389 */ /* 0x000064000004000d */
[----:B01----:R-:W-:Y:S01]  /*1500*/  ENDCOLLECTIVE ;  /* 0x000000000000791b */ /* 0x003fe20003800000 */
.L_x_218:
[----:B------:R-:W-:Y:S01]  /*1510*/  HFMA2.MMA R14, -RZ, RZ, 0, 4.76837158203125e-07 ;  /* 0x00000008ff0e7435 */ /* 0x000fe200000001ff */
[----:B------:R-:W-:-:S05]  /*1520*/  MOV R18, R17 ;  /* 0x0000001100127202 */ /* 0x000fca0000000f00 */
[----:B------:R-:W-:-:S05]  /*1530*/  FADD.FTZ R20, R15, R18 ;  /* 0x000000120f147221 */ /* 0x000fca0000010000 */
[----:B------:R-:W-:-:S07]  /*1540*/  MOV R27, R20 ;  /* 0x00000014001b7202 */ /* 0x000fce0000000f00 */
[----:B------:R-:W-:Y:S05]  /*1550*/  WARPSYNC.COLLECTIVE R12, `(.L_x_219) ;  /* 0x000000000c087348 */ /* 0x000fea0003c00000 */
[----:B------:R0:W1:Y:S02]  /*1560*/  SHFL.BFLY P2, R17, R27, R14, R13 ;  /* 0x0c00000e1b117389 */ /* 0x000064000004000d */
[----:B01----:R-:W-:Y:S01]  /*1570*/  ENDCOLLECTIVE ;  /* 0x000000000000791b */ /* 0x003fe20003800000 */
.L_x_219:
[----:B------:R-:W-:Y:S01]  /*1580*/  HFMA2.MMA R14, -RZ, RZ, 0, 9.5367431640625e-07 ;  /* 0x00000010ff0e7435 */ /* 0x000fe200000001ff */
[----:B------:R-:W-:-:S04]  /*1590*/  IMAD.MOV.U32 R21, RZ, RZ, R17 ;  /* 0x000000ffff157224 */ /* 0x000fc800078e0011 */
[----:B------:R-:W-:-:S05]  /*15a0*/  FADD.FTZ R16, R20, R21 ;  /* 0x0000001514107221 */ /* 0x000fca0000010000 */
[----:B------:R-:W-:-:S07]  /*15b0*/  MOV R27, R16 ;  /* 0x00000010001b7202 */ /* 0x000fce0000000f00 */
[----:B------:R-:W-:Y:S05]  /*15c0*/  WARPSYNC.COLLECTIVE R12, `(.L_x_220) ;  /* 0x000000000c087348 */ /* 0x000fea0003c00000 */
[----:B------:R0:W1:Y:S02]  /*15d0*/  SHFL.BFLY P2, R17, R27, R14, R13 ;  /* 0x0c00000e1b117389 */ /* 0x000064000004000d */
[----:B01----:R-:W-:Y:S01]  /*15e0*/  ENDCOLLECTIVE ;  /* 0x000000000000791b */ /* 0x003fe20003800000 */
.L_x_220:
[----:B------:R-:W-:Y:S01]  /*15f0*/  HFMA2.MMA R14, -RZ, RZ, 0, 5.9604644775390625e-08 ;  /* 0x00000001ff0e7435 */ /* 0x000fe200000001ff */
[----:B------:R-:W-:Y:S02]  /*1600*/  MOV R27, R9 ;  /* 0x00000009001b7202 */ /* 0x000fe40000000f00 */
[----:B------:R-:W-:-:S08]  /*1610*/  MOV R15, R17 ;  /* 0x00000011000f7202 */ /* 0x000fd00000000f00 */
[----:B------:R-:W-:Y:S05]  /*1620*/  WARPSYNC.COLLECTIVE R12, `(.L_x_221) ;  /* 0x000000000c087348 */ /* 0x000fea0003c00000 */
[----:B------:R0:W1:Y:S02]  /*1630*/  SHFL.BFLY P2, R17, R27, R14, R13 ;  /* 0x0c00000e1b117389 */ /* 0x000064000004000d */
[----:B01----:R-:W-:Y:S01]  /*1640*/  ENDCOLLECTIVE ;  /* 0x000000000000791b */ /* 0x003fe20003800000 */
.L_x_221:
[----:B------:R-:W-:Y:S01]  /*1650*/  HFMA2.MMA R14, -RZ, RZ, 0, 1.1920928955078125e-07 ;  /* 0x00000002ff0e7435 */ /* 0x000fe200000001ff */
[----:B------:R-:W-:-:S05]  /*1660*/  MOV R18, R17 ;  /* 0x0000001100127202 */ /* 0x000fca0000000f00 */
[----:B------:R-:W-:-:S05]  /*1670*/  FADD.FTZ R20, R9, R18 ;  /* 0x0000001209147221 */ /* 0x000fca0000010000 */
[----:B------:R-:W-:-:S07]  /*1680*/  MOV R27, R20 ;  /* 0x00000014001b7202 */ /* 0x000fce0000000f00 */
[----:B------:R-:W-:Y:S05]  /*1690*/  WARPSYNC.COLLECTIVE R12, `(.L_x_222) ;  /* 0x000000000c087348 */ /* 0x000fea0003c00000 */
[----:B------:R0:W1:Y:S02]  /*16a0*/  SHFL.BFLY P2, R17, R27, R14, R13 ;  /* 0x0c00000e1b117389 */ /* 0x000064000004000d */
[----:B01----:R-:W-:Y:S01]  /*16b0*/  ENDCOLLECTIVE ;  /* 0x000000000000791b */ /* 0x003fe20003800000 */
.L_x_222:
[----:B------:R-:W-:Y:S01]  /*16c0*/  HFMA2.MMA R14, -RZ, RZ, 0, 2.384185791015625e-07 ;  /* 0x00000004ff0e7435 */ /* 0x000fe200000001ff */
[----:B------:R-:W-:-:S05]  /*16d0*/  MOV R21, R17 ;  /* 0x0000001100157202 */ /* 0x000fca0000000f00 */
[----:B------:R-:W-:-:S05]  /*16e0*/  FADD.FTZ R9, R20, R21 ;  /* 0x0000001514097221 */ /* 0x000fca0000010000 */
[----:B------:R-:W-:-:S07]  /*16f0*/  MOV R27, R9 ;  /* 0x00000009001b7202 */ /* 0x000fce0000000f00 */
[----:B------:R-:W-:Y:S05]  /*1700*/  WARPSYNC.COLLECTIVE R12, `(.L_x_223) ;  /* 0x000000000c087348 */ /* 0x000fea0003c00000 */
[----:B------:R0:W1:Y:S02]  /*1710*/  SHFL.BFLY P2, R17, R27, R14, R13 ;  /* 0x0c00000e1b117389 */ /* 0x000064000004000d */
[----:B01----:R-:W-:Y:S01]  /*1720*/  ENDCOLLECTIVE ;  /* 0x000000000000791b */ /* 0x003fe20003800000 */
.L_x_223:
[----:B------:R-:W-:Y:S01]  /*1730*/  HFMA2.MMA R14, -RZ, RZ, 0, 4.76837158203125e-07 ;  /* 0x00000008ff0e7435 */ /* 0x000fe200000001ff */
[----:B------:R-:W-:-:S05]  /*1740*/  MOV R22, R17 ;  /* 0x0000001100167202 */ /* 0x000fca0000000f00 */
[----:B------:R-:W-:-:S05]  /*1750*/  FADD.FTZ R22, R9, R22 ;  /* 0x0000001609167221 */ /* 0x000fca0000010000 */
[----:B------:R-:W-:-:S07]  /*1760*/  MOV R27, R22 ;  /* 0x00000016001b7202 */ /* 0x000fce0000000f00 */
[----:B------:R-:W-:Y:S05]  /*1770*/  WARPSYNC.COLLECTIVE R12, `(.L_x_224) ;  /* 0x000000000c087348 */ /* 0x000fea0003c00000 */
[----:B------:R0:W1:Y:S02]  /*1780*/  SHFL.BFLY P2, R17, R27, R14, R13 ;  /* 0x0c00000e1b117389 */ /* 0x000064000004000d */
[----:B01----:R-:W-:Y:S01]  /*1790*/  ENDCOLLECTIVE ;  /* 0x000000000000791b */ /* 0x003fe20003800000 */
.L_x_224:
[----:B------:R-:W-:Y:S01]  /*17a0*/  HFMA2.MMA R14, -RZ, RZ, 0, 9.5367431640625e-07 ;  /* 0x00000010ff0e7435 */ /* 0x000fe200000001ff */
[----:B------:R-:W-:-:S05]  /*17b0*/  MOV R23, R17 ;  /* 0x0000001100177202 */ /* 0x000fca0000000f00 */
[----:B------:R-:W-:-:S04]  /*17c0*/  FADD.FTZ R18, R22, R23 ;  /* 0x0000001716127221 */ /* 0x000fc80000010000 */
[----:B------:R-:W-:-:S07]  /*17d0*/  IMAD.MOV.U32 R27, RZ, RZ, R18 ;  /* 0x000000ffff1b7224 */ /* 0x000fce00078e0012 */
[----:B------:R-:W-:Y:S05]  /*17e0*/  WARPSYNC.COLLECTIVE R12, `(.L_x_225) ;  /* 0x000000000c087348 */ /* 0x000fea0003c00000 */
[----:B------:R0:W1:Y:S02]  /*17f0*/  SHFL.BFLY P2, R17, R27, R14, R13 ;  /* 0x0c00000e1b117389 */ /* 0x000064000004000d */
[----:B01----:R-:W-:Y:S01]  /*1800*/  ENDCOLLECTIVE ;  /* 0x000000000000791b */ /* 0x003fe20003800000 */
.L_x_225:
[----:B------:R-:W-:Y:S01]  /*1810*/  HFMA2.MMA R14, -RZ, RZ, 0, 5.9604644775390625e-08 ;  /* 0x00000001ff0e7435 */ /* 0x000fe200000001ff */
[----:B------:R-:W-:Y:S02]  /*1820*/  MOV R27, R8 ;  /* 0x00000008001b7202 */ /* 0x000fe40000000f00 */
[----:B------:R-:W-:-:S08]  /*1830*/  MOV R9, R17 ;  /* 0x0000001100097202 */ /* 0x000fd00000000f00 */
[----:B------:R-:W-:Y:S05]  /*1840*/  WARPSYNC.COLLECTIVE R12, `(.L_x_226) ;  /* 0x000000000c087348 */ /* 0x000fea0003c00000 */
[----:B------:R0:W1:Y:S02]  /*1850*/  SHFL.BFLY P2, R17, R27, R14, R13 ;  /* 0x0c00000e1b117389 */ /* 0x000064000004000d */
[----:B01----:R-:W-:Y:S01]  /*1860*/  ENDCOLLECTIVE ;  /* 0x000000000000791b */ /* 0x003fe20003800000 */
.L_x_226:
[----:B------:R-:W-:Y:S01]  /*1870*/  HFMA2.MMA R14, -RZ, RZ, 0, 1.1920928955078125e-07 ;  /* 0x00000002ff0e7435 */ /* 0x000fe200000001ff */
[----:B------:R-:W-:-:S05]  /*1880*/  MOV R19, R17 ;  /* 0x0000001100137202 */ /* 0x000fca0000000f00 */
[----:B------:R-:W-:-:S05]  /*1890*/  FADD.FTZ R23, R8, R19 ;  /* 0x0000001308177221 */ /* 0x000fca0000010000 */
[----:B------:R-:W-:-:S07]  /*18a0*/  MOV R27, R23 ;  /* 0x00000017001b7202 */ /* 0x000fce0000000f00 */
[----:B------:R-:W-:Y:S05]  /*18b0*/  WARPSYNC.COLLECTIVE R12, `(.L_x_227) ;  /* 0x000000000c087348 */ /* 0x000fea0003c00000 */
[----:B------:R0:W1:Y:S02]  /*18c0*/  SHFL.BFLY P2, R17, R27, R14, R13 ;  /* 0x0c00000e1b117389 */ /* 0x000064000004000d */
[----:B01----:R-:W-:Y:S01]  /*18d0*/  ENDCOLLECTIVE ;  /* 0x000000000000791b */ /* 0x003fe20003800000 */
.L_x_227:
[----:B------:R-:W-:Y:S01]  /*18e0*/  HFMA2.MMA R14, -RZ, RZ, 0, 2.384185791015625e-07 ;  /* 0x00000004ff0e7435 */ /* 0x000fe200000001ff */
[----:B------:R-:W-:-:S05]  /*18f0*/  MOV R22, R17 ;  /* 0x0000001100167202 */ /* 0x000fca0000000f00 */
[----:B------:R-:W-:-:S05]  /*1900*/  FADD.FTZ R8, R23, R22 ;  /* 0x0000001617087221 */ /* 0x000fca0000010000 */
[----:B------:R-:W-:-:S07]  /*1910*/  MOV R27, R8 ;  /* 0x00000008001b7202 */ /* 0x000fce0000000f00 */
[----:B------:R-:W-:Y:S05]  /*1920*/  WARPSYNC.COLLECTIVE R12, `(.L_x_228) ;  /* 0x000000000c087348 */ /* 0x000fea0003c00000 */
[----:B------:R0:W1:Y:S02]  /*1930*/  SHFL.BFLY P2, R17, R27, R14, R13 ;  /* 0x0c00000e1b117389 */ /* 0x000064000004000d */
[----:B01----:R-:W-:Y:S01]  /*1940*/  ENDCOLLECTIVE ;  /* 0x000000000000791b */ /* 0x003fe20003800000 */
.L_x_228:
[----:B------:R-:W-:Y:S01]  /*1950*/  HFMA2.MMA R14, -RZ, RZ, 0, 4.76837158203125e-07 ;  /* 0x00000008ff0e7435 */ /* 0x000fe200000001ff */
[----:B------:R-:W-:-:S05]  /*1960*/  MOV R21, R17 ;  /* 0x0000001100157202 */ /* 0x000fca0000000f00 */
[----:B------:R-:W-:-:S05]  /*1970*/  FADD.FTZ R24, R8, R21 ;  /* 0x0000001508187221 */ /* 0x000fca0000010000 */
[----:B------:R-:W-:-:S07]  /*1980*/  MOV R27, R24 ;  /* 0x00000018001b7202 */ /* 0x000fce0000000f00 */
[----:B------:R-:W-:Y:S05]  /*1990*/  WARPSYNC.COLLECTIVE R12, `(.L_x_229) ;  /* 0x000000000c087348 */ /* 0x000fea0003c00000 */
[----:B------:R0:W1:Y:S02]  /*19a0*/  SHFL.BFLY P2, R17, R27, R14, R13 ;  /* 0x0c00000e1b117389 */ /* 0x000064000004000d */
[----:B01----:R-:W-:Y:S01]  /*19b0*/  ENDCOLLECTIVE ;  /* 0x000000000000791b */ /* 0x003fe20003800000 */
.L_x_229:
[----:B------:R-:W-:Y:S01]  /*19c0*/  HFMA2.MMA R14, -RZ, RZ, 0, 9.5367431640625e-07 ;  /* 0x00000010ff0e7435 */ /* 0x000fe200000001ff */
[----:B------:R-:W-:-:S05]  /*19d0*/  MOV R25, R17 ;  /* 0x0000001100197202 */ /* 0x000fca0000000f00 */
[----:B------:R-:W-:-:S05]  /*19e0*/  FADD.FTZ R25, R24, R25 ;  /* 0x0000001918197221 */ /* 0x000fca0000010000 */
[----:B------:R-:W-:-:S07]  /*19f0*/  MOV R27, R25 ;  /* 0x00000019001b7202 */ /* 0x000fce0000000f00 */
[----:B------:R-:W-:Y:S05]  /*1a00*/  WARPSYNC.COLLECTIVE R12, `(.L_x_230) ;  /* 0x000000000c087348 */ /* 0x000fea0003c00000 */
[----:B------:R0:W1:Y:S02]  /*1a10*/  SHFL.BFLY P2, R17, R27, R14, R13 ;  /* 0x0c00000e1b117389 */ /* 0x000064000004000d */
[----:B01----:R-:W-:Y:S01]  /*1a20*/  ENDCOLLECTIVE ;  /* 0x000000000000791b */ /* 0x003fe20003800000 */
.L_x_230:
[----:B------:R-:W-:Y:S05]  /*1a30*/  BRA `(.L_x_231) ;  /* 0xfffffff400387947 */ /* 0x000fea000383ffff */
.L_x_232:
        /* <DEDUP_REMOVED lines=12> */
.L_x_3274:


//--------------------- .text._ZN10layer_norm31ln_parallel_residual_bwd_kernelINS_13Kernel_traitsI13__nv_bfloat16S2_S2_S2_fjLj1536ELj1ELj1ELj4ELj8ENS_18Kernel_traits_baseILj1536ES2_S2_S2_S2_fjLj128EEEEELb1ELb1ELb0EEEvNS_9BwdParamsE --------------------------
	.section	.text._ZN10layer_norm31ln_parallel_residual_bwd_kernelINS_13Kernel_traitsI13__nv_bfloat16S2_S2_S2_fjLj1536ELj1ELj1ELj4ELj8ENS_18Kernel_traits_baseILj1536ES2_S2_S2_S2_fjLj128EEEEELb1ELb1ELb0EEEvNS_9BwdParamsE,"ax",@progbits
	.align	128
        .global         _ZN10layer_norm31ln_parallel_residual_bwd_kernelINS_13Kernel_traitsI13__nv_bfloat16S2_S2_S2_fjLj1536ELj1ELj1ELj4ELj8ENS_18Kernel_traits_baseILj1536ES2_S2_S2_S2_fjLj128EEEEELb1ELb1ELb0EEEvNS_9BwdParamsE
        .type           _ZN10layer_norm31ln_parallel_residual_bwd_kernelINS_13Kernel_traitsI13__nv_bfloat16S2_S2_S2_fjLj1536ELj1ELj1ELj4ELj8ENS_18Kernel_traits_baseILj1536ES2_S2_S2_S2_fjLj128EEEEELb1ELb1ELb0EEEvNS_9BwdParamsE,@function
        .size           _ZN10layer_norm31ln_parallel_residual_bwd_kernelINS_13Kernel_traitsI13__nv_bfloat16S2_S2_S2_fjLj1536ELj1ELj1ELj4ELj8ENS_18Kernel_traits_baseILj1536ES2_S2_S2_S2_fjLj128EEEEELb1ELb1ELb0EEEvNS_9BwdParamsE,(.L_x_3275 - _ZN10layer_norm31ln_parallel_residual_bwd_kernelINS_13Kernel_traitsI13__nv_bfloat16S2_S2_S2_fjLj1536ELj1ELj1ELj4ELj8ENS_18Kernel_traits_baseILj1536ES2_S2_S2_S2_fjLj128EEEEELb1ELb1ELb0EEEvNS_9BwdParamsE)
        .other          _ZN10layer_norm31ln_parallel_residual_bwd_kernelINS_13Kernel_traitsI13__nv_bfloat16S2_S2_S2_fjLj1536ELj1ELj1ELj4ELj8ENS_18Kernel_traits_baseILj1536ES2_S2_S2_S2_fjLj128EEEEELb1ELb1ELb0EEEvNS_9BwdParamsE,@"STO_CUDA_ENTRY STV_DEFAULT"
_ZN10layer_norm31ln_parallel_residual_bwd_kernelINS_13Kernel_traitsI13__nv_bfloat16S2_S2_S2_fjLj1536ELj1ELj1ELj4ELj8ENS_18Kernel_traits_baseILj1536ES2_S2_S2_S2_fjLj128EEEEELb1ELb1ELb0EEEvNS_9BwdParamsE:
.text._ZN10layer_norm31ln_parallel_residual_bwd_kernelINS_13Kernel_traitsI13__nv_bfloat16S2_S2_S2_fjLj1536ELj1ELj1ELj4ELj8ENS_18Kernel_traits_baseILj1536ES2_S2_S2_S2_fjLj128EEEEELb1ELb1ELb0EEEvNS_9BwdParamsE:
        /* <DEDUP_REMOVED lines=32> */
[----:B--2---:R-:W-:-:S04]  /*0200*/  @P3 IMAD.WIDE.U32 R12, R17, 0x8, R8 ;  /* 0x00000008110c3825 */ /* 0x004fc800078e0008 */
[----:B------:R-:W-:Y:S01]  /*0210*/  @P3 VIADD R17, R17, 0x80 ;  /* 0x0000008011113836 */ /* 0x000fe20000000000 */
[----:B------:R0:W5:Y:S03]  /*0220*/  @P3 LDG.E.64 R6, desc[UR4][R12.64] ;  /* 0x000000040c063981 */ /* 0x000166000c1e1b00 */
        /* <DEDUP_REMOVED lines=19> */
[--C-:B------:R-:W-:Y:S01]  /*0360*/  IMAD.MOV.U32 R12, RZ, RZ, R7.reuse ;  /* 0x000000ffff0c7224 */ /* 0x100fe200078e0007 */
[----:B------:R-:W-:Y:S01]  /*0370*/  SHF.R.U32.HI R2, RZ, 0x10, R7 ;  /* 0x00000010ff027819 */ /* 0x000fe20000011607 */
[----:B------:R-:W-:Y:S01]  /*0380*/  UISETP.NE.AND UP0, UPT, UR6, URZ, UPT ;  /* 0x0000003f0600728c */ /* 0x000fe2000bf05270 */
[--C-:B------:R-:W-:Y:S01]  /*0390*/  SHF.R.U64 R17, R4, 0x10, R5.reuse ;  /* 0x0000001004117819 */ /* 0x100fe20000001205 */
[----:B------:R-:W-:Y:S01]  /*03a0*/  IMAD.MOV.U32 R14, RZ, RZ, R6 ;  /* 0x000000ffff0e7224 */ /* 0x000fe200078e0006 */
[--C-:B------:R-:W-:Y:S01]  /*03b0*/  SHF.R.U32.HI R15, RZ, 0x10, R5.reuse ;  /* 0x00000010ff0f7819 */ /* 0x100fe20000011605 */
[----:B------:R-:W-:Y:S01]  /*03c0*/  IMAD.MOV.U32 R16, RZ, RZ, R5 ;  /* 0x000000ffff107224 */ /* 0x000fe200078e0005 */
[--C-:B------:R-:W-:Y:S01]  /*03d0*/  SHF.R.U64 R9, R10, 0x10, R11.reuse ;  /* 0x000000100a097819 */ /* 0x100fe2000000120b */
[--C-:B------:R-:W-:Y:S01]  /*03e0*/  IMAD.MOV.U32 R8, RZ, RZ, R11.reuse ;  /* 0x000000ffff087224 */ /* 0x100fe200078e000b */
[----:B------:R-:W-:Y:S01]  /*03f0*/  SHF.R.U32.HI R7, RZ, 0x10, R11 ;  /* 0x00000010ff077819 */ /* 0x000fe2000001160b */
[----:B------:R-:W-:Y:S01]  /*0400*/  IMAD.MOV.U32 R5, RZ, RZ, 0x1 ;  /* 0x00000001ff057424 */ /* 0x000fe200078e00ff */
[----:B------:R-:W-:Y:S01]  /*0410*/  MOV R18, R4 ;  /* 0x0000000400127202 */ /* 0x000fe20000000f00 */
[----:B------:R-:W-:Y:S01]  /*0420*/  IMAD.MOV.U32 R45, RZ, RZ, RZ ;  /* 0x000000ffff2d7224 */ /* 0x000fe200078e00ff */
[----:B------:R-:W-:Y:S01]  /*0430*/  MOV R0, R10 ;  /* 0x0000000a00007202 */ /* 0x000fe20000000f00 */
        /* <DEDUP_REMOVED lines=9> */
[----:B------:R-:W-:Y:S02]  /*04d0*/  IMAD.U32 R11, R2, 0x10000, RZ ;  /* 0x00010000020b7824 */ /* 0x000fe400078e00ff */
[----:B------:R-:W-:Y:S02]  /*04e0*/  IMAD.U32 R9, R9, 0x10000, RZ ;  /* 0x0001000009097824 */ /* 0x000fe400078e00ff */
[----:B------:R-:W-:Y:S02]  /*04f0*/  IMAD.U32 R8, R8, 0x10000, RZ ;  /* 0x0001000008087824 */ /* 0x000fe400078e00ff */
[----:B------:R-:W-:-:S07]  /*0500*/  IMAD.U32 R7, R7, 0x10000, RZ ;  /* 0x0001000007077824 */ /* 0x000fce00078e00ff */
.L_x_252:
        /* <DEDUP_REMOVED lines=19> */
[C---:B------:R-:W-:Y:S02]  /*0640*/  LEA R50, P5, R5.reuse, UR12, 0x3 ;  /* 0x0000000c05327c11 */ /* 0x040fe4000f8a18ff */
[----:B------:R-:W-:Y:S02]  /*0650*/  ISETP.NE.U32.AND P1, PT, RZ, UR16, PT ;  /* 0x00000010ff007c0c */ /* 0x000fe4000bf25070 */
[----:B------:R-:W-:Y:S02]  /*0660*/  LEA.HI.X R51, R5, UR13, RZ, 0x3, P5 ;  /* 0x0000000d05337c11 */ /* 0x000fe4000a8f1cff */
[----:B------:R-:W-:-:S04]  /*0670*/  ISETP.NE.AND.EX P1, PT, RZ, UR17, PT, P1 ;  /* 0x00000011ff007c0c */ /* 0x000fc8000bf25310 */
[----:B------:R-:W2:Y:S01]  /*0680*/  LDG.E.64 R50, desc[UR4][R50.64] ;  /* 0x0000000432327981 */ /* 0x000ea2000c1e1b00 */
[----:B0-----:R-:W-:-:S08]  /*0690*/  IMAD.WIDE.U32 R52, R5, 0x8, R48 ;  /* 0x0000000805347825 */ /* 0x001fd000078e0030 */
[----:B------:R-:W0:Y:S01]  /*06a0*/  @P1 LDC.64 R48, c[0x0][0x248] ;  /* 0x00009200ff301b82 */ /* 0x000e220000000a00 */
[----:B------:R-:W3:Y:S01]  /*06b0*/  LDG.E.64 R52, desc[UR4][R52.64] ;  /* 0x0000000434347981 */ /* 0x000ee2000c1e1b00 */
[C---:B------:R-:W-:Y:S01]  /*06c0*/  IMAD.SHL.U32 R3, R5.reuse, 0x4, RZ ;  /* 0x0000000405037824 */ /* 0x040fe200078e00ff */
[----:B------:R-:W-:Y:S02]  /*06d0*/  ISETP.NE.U32.AND P5, PT, RZ, UR10, PT ;  /* 0x0000000aff007c0c */ /* 0x000fe4000bfa5070 */
[----:B------:R-:W-:Y:S02]  /*06e0*/  SHF.L.U64.HI R64, R5, 0x2, RZ ;  /* 0x0000000205407819 */ /* 0x000fe400000102ff */
[----:B------:R-:W-:Y:S02]  /*06f0*/  IADD3 R54, P6, R3, UR14, RZ ;  /* 0x0000000e03367c10 */ /* 0x000fe4000ffde0ff */
[----:B------:R-:W-:Y:S02]  /*0700*/  ISETP.NE.AND.EX P5, PT, RZ, UR11, PT, P5 ;  /* 0x0000000bff007c0c */ /* 0x000fe4000bfa5350 */
[----:B------:R-:W-:-:S05]  /*0710*/  IADD3.X R55, R64, UR15, RZ, P6, !PT ;  /* 0x0000000f40377c10 */ /* 0x000fca000b7fe4ff */
[----:B------:R-:W5:Y:S01]  /*0720*/  LDG.E R63, desc[UR4][R54.64] ;  /* 0x00000004363f7981 */ /* 0x000f62000c1e1900 */
[----:B0-----:R-:W-:-:S04]  /*0730*/  @P1 IADD3 R48, P6, R3, R48, RZ ;  /* 0x0000003003301210 */ /* 0x001fc80007fde0ff */
[----:B------:R-:W-:Y:S02]  /*0740*/  @P1 IADD3.X R49, R64, R49, RZ, P6, !PT ;  /* 0x0000003140311210 */ /* 0x000fe400037fe4ff */
[----:B------:R-:W-:-:S03]  /*0750*/  @P5 LEA R64, P6, R5, UR10, 0x3 ;  /* 0x0000000a05405c11 */ /* 0x000fc6000f8c18ff */
[----:B------:R0:W5:Y:S01]  /*0760*/  @P1 LDG.E R4, desc[UR4][R48.64] ;  /* 0x0000000430041981 */ /* 0x000162000c1e1900 */
[----:B------:R-:W-:-:S05]  /*0770*/  @P5 LEA.HI.X R65, R5, UR11, RZ, 0x3, P6 ;  /* 0x0000000b05415c11 */ /* 0x000fca000b0f1cff */
[----:B------:R1:W5:Y:S01]  /*0780*/  @P5 LDG.E.64 R80, desc[UR4][R64.64] ;  /* 0x0000000440505981 */ /* 0x000362000c1e1b00 */
[----:B------:R-:W-:Y:S01]  /*0790*/  VIADD R87, R5, 0x80 ;  /* 0x0000008005577836 */ /* 0x000fe20000000000 */
[----:B--2---:R-:W-:-:S04]  /*07a0*/  SHF.R.U64 R67, R50, 0x10, R51 ;  /* 0x0000001032437819 */ /* 0x004fc80000001233 */
[----:B0-----:R-:W-:Y:S02]  /*07b0*/  SHF.L.U32 R48, R67, 0x10, RZ ;  /* 0x0000001043307819 */ /* 0x001fe400000006ff */
[----:B------:R-:W-:-:S03]  /*07c0*/  SHF.R.U32.HI R68, RZ, 0x10, R51 ;  /* 0x00000010ff447819 */ /* 0x000fc60000011633 */
[----:B------:R-:W-:Y:S01]  /*07d0*/  FADD.FTZ R49, -R97, R48 ;  /* 0x0000003061317221 */ /* 0x000fe20000010100 */
[----:B---3--:R-:W-:Y:S01]  /*07e0*/  IMAD.MOV.U32 R3, RZ, RZ, R52 ;  /* 0x000000ffff037224 */ /* 0x008fe200078e0034 */
[--C-:B------:R-:W-:Y:S01]  /*07f0*/  SHF.R.U64 R70, R52, 0x10, R53.reuse ;  /* 0x0000001034467819 */ /* 0x100fe20000001235 */
[----:B------:R-:W-:Y:S01]  /*0800*/  IMAD.MOV.U32 R52, RZ, RZ, R50 ;  /* 0x000000ffff347224 */ /* 0x000fe200078e0032 */
[--C-:B------:R-:W-:Y:S01]  /*0810*/  SHF.R.U32.HI R69, RZ, 0x10, R53.reuse ;  /* 0x00000010ff457819 */ /* 0x100fe20000011635 */
[----:B------:R-:W-:Y:S02]  /*0820*/  IMAD.MOV.U32 R66, RZ, RZ, R53 ;  /* 0x000000ffff427224 */ /* 0x000fe400078e0035 */
[----:B------:R-:W-:Y:S01]  /*0830*/  IMAD.U32 R52, R52, 0x10000, RZ ;  /* 0x0001000034347824 */ /* 0x000fe200078e00ff */
[----:B------:R-:W-:Y:S01]  /*0840*/  MOV R53, R51 ;  /* 0x0000003300357202 */ /* 0x000fe20000000f00 */
[----:B------:R-:W-:Y:S02]  /*0850*/  IMAD.U32 R51, R3, 0x10000, RZ ;  /* 0x0001000003337824 */ /* 0x000fe400078e00ff */
[----:B------:R-:W-:Y:S01]  /*0860*/  FADD.FTZ R3, -R97, R52 ;  /* 0x0000003461037221 */ /* 0x000fe20000010100 */
[----:B------:R-:W-:-:S02]  /*0870*/  IMAD.U32 R50, R70, 0x10000, RZ ;  /* 0x0001000046327824 */ /* 0x000fc400078e00ff */
[----:B-1---5:R-:W-:Y:S01]  /*0880*/  FMUL.FTZ R64, R6, R49 ;  /* 0x0000003106407220 */ /* 0x022fe20000410000 */
[----:B------:R-:W-:Y:S02]  /*0890*/  IMAD.U32 R55, R66, 0x10000, RZ ;  /* 0x0001000042377824 */ /* 0x000fe400078e00ff */
[----:B------:R-:W-:Y:S01]  /*08a0*/  FMUL.FTZ R66, R18, R51 ;  /* 0x0000003312427220 */ /* 0x000fe20000410000 */
[----:B------:R-:W-:Y:S02]  /*08b0*/  IMAD.U32 R52, R53, 0x10000, RZ ;  /* 0x0001000035347824 */ /* 0x000fe400078e00ff */
[----:B------:R-:W-:Y:S01]  /*08c0*/  FMUL.FTZ R3, R6, R3 ;  /* 0x0000000306037220 */ /* 0x000fe20000410000 */
[----:B------:R-:W-:Y:S01]  /*08d0*/  FADD.FTZ R33, R33, R50 ;  /* 0x0000003221217221 */ /* 0x000fe20000010000 */
[-C--:B------:R-:W-:Y:S01]  /*08e0*/  FFMA.FTZ R45, R64, R50.reuse, R45 ;  /* 0x00000032402d7223 */ /* 0x080fe2000001002d */
[----:B------:R-:W-:Y:S01]  /*08f0*/  FMUL.FTZ R67, R17, R50 ;  /* 0x0000003211437220 */ /* 0x000fe20000410000 */
[----:B------:R-:W-:Y:S01]  /*0900*/  SHF.L.U32 R50, R68, 0x10, RZ ;  /* 0x0000001044327819 */ /* 0x000fe200000006ff */
[----:B------:R-:W-:Y:S01]  /*0910*/  FADD.FTZ R48, RZ, R66 ;  /* 0x00000042ff307221 */ /* 0x000fe20000010000 */
[----:B------:R-:W-:Y:S01]  /*0920*/  FADD.FTZ R65, -R97, R52 ;  /* 0x0000003461417221 */ /* 0x000fe20000010100 */
[C---:B------:R-:W-:Y:S01]  /*0930*/  FFMA.FTZ R49, R3.reuse, R66, RZ ;  /* 0x0000004203317223 */ /* 0x040fe200000100ff */
[----:B------:R-:W-:Y:S01]  /*0940*/  FADD.FTZ R32, R32, R51 ;  /* 0x0000003320207221 */ /* 0x000fe20000010000 */
[----:B------:R-:W-:Y:S01]  /*0950*/  FFMA.FTZ R44, R3, R51, R44 ;  /* 0x00000033032c7223 */ /* 0x000fe2000001002c */
[----:B------:R-:W-:Y:S01]  /*0960*/  FADD.FTZ R51, R48, R67 ;  /* 0x0000004330337221 */ /* 0x000fe20000010000 */
[----:B------:R-:W-:-:S02]  /*0970*/  IMAD.U32 R54, R69, 0x10000, RZ ;  /* 0x0001000045367824 */ /* 0x000fc400078e00ff */
[----:B------:R-:W-:Y:S01]  /*0980*/  FMUL.FTZ R65, R6, R65 ;  /* 0x0000004106417220 */ /* 0x000fe20000410000 */
[----:B------:R-:W-:Y:S01]  /*0990*/  FMUL.FTZ R68, R16, R55 ;  /* 0x0000003710447220 */ /* 0x000fe20000410000 */
[----:B------:R-:W-:Y:S01]  /*09a0*/  FADD.FTZ R53, -R97, R50 ;  /* 0x0000003261357221 */ /* 0x000fe20000010100 */
[----:B------:R-:W-:Y:S01]  /*09b0*/  FFMA.FTZ R48, R64, R67, R49 ;  /* 0x0000004340307223 */ /* 0x000fe20000010031 */
[----:B------:R-:W-:Y:S01]  /*09c0*/  FMUL.FTZ R69, R15, R54 ;  /* 0x000000360f457220 */ /* 0x000fe20000410000 */
[----:B------:R-:W-:Y:S01]  /*09d0*/  FADD.FTZ R50, R51, R68 ;  /* 0x0000004433327221 */ /* 0x000fe20000010000 */
[----:B------:R-:W-:Y:S01]  /*09e0*/  FMUL.FTZ R70, R6, R53 ;  /* 0x0000003506467220 */ /* 0x000fe20000410000 */
[C---:B------:R-:W-:Y:S01]  /*09f0*/  FFMA.FTZ R48, R65.reuse, R68, R48 ;  /* 0x0000004441307223 */ /* 0x040fe20000010030 */
[----:B------:R-:W-:Y:S01]  /*0a00*/  FADD.FTZ R34, R34, R55 ;  /* 0x0000003722227221 */ /* 0x000fe20000010000 */
[----:B------:R-:W-:Y:S01]  /*0a10*/  FFMA.FTZ R46, R65, R55, R46 ;  /* 0x00000037412e7223 */ /* 0x000fe2000001002e */
[----:B------:R-:W-:Y:S01]  /*0a20*/  FADD.FTZ R35, R35, R54 ;  /* 0x0000003623237221 */ /* 0x000fe20000010000 */
[----:B------:R-:W-:Y:S01]  /*0a30*/  FFMA.FTZ R47, R70, R54, R47 ;  /* 0x00000036462f7223 */ /* 0x000fe2000001002f */
[----:B------:R-:W-:Y:S01]  /*0a40*/  FADD.FTZ R99, R50, R69 ;  /* 0x0000004532637221 */ /* 0x000fe20000010000 */
[----:B------:R-:W-:-:S07]  /*0a50*/  FFMA.FTZ R98, R70, R69, R48 ;  /* 0x0000004546627223 */ /* 0x000fce0000010030 */
.L_x_235:
[----:B------:R-:W-:Y:S05]  /*0a60*/  BSYNC B0 ;  /* 0x0000000000007941 */ /* 0x000fea0003800000 */
.L_x_234:
[----:B------:R-:W-:Y:S04]  /*0a70*/  BSSY B0, `(.L_x_236) ;  /* 0x0000045000007945 */ /* 0x000fe80003800000 */
[----:B------:R-:W-:Y:S05]  /*0a80*/  @!P3 BRA `(.L_x_237) ;  /* 0x00000004000cb947 */ /* 0x000fea0003800000 */
        /* <DEDUP_REMOVED lines=9> */
[----:B------:R-:W-:Y:S01]  /*0b20*/  ISETP.NE.U32.AND P5, PT, RZ, UR10, PT ;  /* 0x0000000aff007c0c */ /* 0x000fe2000bfa5070 */
[C---:B------:R-:W-:Y:S01]  /*0b30*/  IMAD.SHL.U32 R71, R87.reuse, 0x4, RZ ;  /* 0x0000000457477824 */ /* 0x040fe200078e00ff */
[----:B------:R-:W-:Y:S02]  /*0b40*/  SHF.L.U64.HI R72, R87, 0x2, RZ ;  /* 0x0000000257487819 */ /* 0x000fe400000102ff */
[----:B------:R-:W-:Y:S02]  /*0b50*/  ISETP.NE.AND.EX P5, PT, RZ, UR11, PT, P5 ;  /* 0x0000000bff007c0c */ /* 0x000fe4000bfa5350 */
[----:B------:R-:W-:-:S04]  /*0b60*/  IADD3 R54, P6, R71, UR14, RZ ;  /* 0x0000000e47367c10 */ /* 0x000fc8000ffde0ff */
[----:B------:R-:W-:Y:S02]  /*0b70*/  IADD3.X R55, R72, UR15, RZ, P6, !PT ;  /* 0x0000000f48377c10 */ /* 0x000fe4000b7fe4ff */
[----:B0-----:R-:W-:-:S03]  /*0b80*/  @P1 IADD3 R48, P6, R71, R48, RZ ;  /* 0x0000003047301210 */ /* 0x001fc60007fde0ff */
[----:B------:R-:W5:Y:S02]  /*0b90*/  LDG.E R71, desc[UR4][R54.64] ;  /* 0x0000000436477981 */ /* 0x000f64000c1e1900 */
[----:B------:R-:W-:Y:S01]  /*0ba0*/  @P1 IMAD.X R49, R72, 0x1, R49, P6 ;  /* 0x0000000148311824 */ /* 0x000fe200030e0631 */
[----:B------:R-:W-:-:S04]  /*0bb0*/  @P5 LEA R72, P6, R87, UR10, 0x3 ;  /* 0x0000000a57485c11 */ /* 0x000fc8000f8c18ff */
[C---:B------:R-:W-:Y:S01]  /*0bc0*/  @P5 LEA.HI.X R73, R87.reuse, UR11, RZ, 0x3, P6 ;  /* 0x0000000b57495c11 */ /* 0x040fe2000b0f1cff */
[----:B------:R0:W5:Y:S04]  /*0bd0*/  @P1 LDG.E R2, desc[UR4][R48.64] ;  /* 0x0000000430021981 */ /* 0x000168000c1e1900 */
[----:B------:R1:W5:Y:S01]  /*0be0*/  @P5 LDG.E.64 R78, desc[UR4][R72.64] ;  /* 0x00000004484e5981 */ /* 0x000362000c1e1b00 */
[----:B------:R-:W-:Y:S02]  /*0bf0*/  IADD3 R87, R87, 0x80, RZ ;  /* 0x0000008057577810 */ /* 0x000fe40007ffe0ff */
[--C-:B--2---:R-:W-:Y:S02]  /*0c00*/  SHF.R.U64 R83, R50, 0x10, R51.reuse ;  /* 0x0000001032537819 */ /* 0x104fe40000001233 */
[----:B------:R-:W-:-:S03]  /*0c10*/  SHF.R.U32.HI R82, RZ, 0x10, R51 ;  /* 0x00000010ff527819 */ /* 0x000fc60000011633 */
[----:B0-----:R-:W-:-:S04]  /*0c20*/  IMAD.U32 R48, R83, 0x10000, RZ ;  /* 0x0001000053307824 */ /* 0x001fc800078e00ff */
[----:B------:R-:W-:Y:S01]  /*0c30*/  FADD.FTZ R49, -R97, R48 ;  /* 0x0000003061317221 */ /* 0x000fe20000010100 */
[----:B---3--:R-:W-:Y:S02]  /*0c40*/  MOV R74, R52 ;  /* 0x00000034004a7202 */ /* 0x008fe40000000f00 */
[--C-:B------:R-:W-:Y:S01]  /*0c50*/  SHF.R.U64 R86, R52, 0x10, R53.reuse ;  /* 0x0000001034567819 */ /* 0x100fe20000001235 */
[----:B------:R-:W-:Y:S01]  /*0c60*/  IMAD.MOV.U32 R52, RZ, RZ, R50 ;  /* 0x000000ffff347224 */ /* 0x000fe200078e0032 */
[--C-:B------:R-:W-:Y:S01]  /*0c70*/  SHF.R.U32.HI R84, RZ, 0x10, R53.reuse ;  /* 0x00000010ff547819 */ /* 0x100fe20000011635 */
[----:B------:R-:W-:-:S03]  /*0c80*/  IMAD.MOV.U32 R75, RZ, RZ, R53 ;  /* 0x000000ffff4b7224 */ /* 0x000fc600078e0035 */
[----:B------:R-:W-:Y:S01]  /*0c90*/  SHF.L.U32 R52, R52, 0x10, RZ ;  /* 0x0000001034347819 */ /* 0x000fe200000006ff */
[----:B------:R-:W-:Y:S02]  /*0ca0*/  IMAD.MOV.U32 R53, RZ, RZ, R51 ;  /* 0x000000ffff357224 */ /* 0x000fe400078e0033 */
[----:B------:R-:W-:Y:S02]  /*0cb0*/  IMAD.U32 R51, R74, 0x10000, RZ ;  /* 0x000100004a337824 */ /* 0x000fe400078e00ff */
[----:B-1----:R-:W-:Y:S01]  /*0cc0*/  FADD.FTZ R73, -R97, R52 ;  /* 0x0000003461497221 */ /* 0x002fe20000010100 */
[----:B------:R-:W-:Y:S02]  /*0cd0*/  IMAD.U32 R50, R86, 0x10000, RZ ;  /* 0x0001000056327824 */ /* 0x000fe400078e00ff */
[----:B-----5:R-:W-:Y:S01]  /*0ce0*/  FMUL.FTZ R72, R6, R49 ;  /* 0x0000003106487220 */ /* 0x020fe20000410000 */
[----:B------:R-:W-:Y:S01]  /*0cf0*/  FMUL.FTZ R74, R14, R51 ;  /* 0x000000330e4a7220 */ /* 0x000fe20000410000 */
[----:B------:R-:W-:-:S02]  /*0d00*/  IMAD.U32 R52, R53, 0x10000, RZ ;  /* 0x0001000035347824 */ /* 0x000fc400078e00ff */
[----:B------:R-:W-:Y:S01]  /*0d10*/  FMUL.FTZ R73, R6, R73 ;  /* 0x0000004906497220 */ /* 0x000fe20000410000 */
[----:B------:R-:W-:Y:S01]  /*0d20*/  SHF.L.U32 R55, R75, 0x10, RZ ;  /* 0x000000104b377819 */ /* 0x000fe200000006ff */
[----:B------:R-:W-:Y:S01]  /*0d30*/  FADD.FTZ R29, R29, R50 ;  /* 0x000000321d1d7221 */ /* 0x000fe20000010000 */
[-C--:B------:R-:W-:Y:S01]  /*0d40*/  FFMA.FTZ R41, R72, R50.reuse, R41 ;  /* 0x0000003248297223 */ /* 0x080fe20000010029 */
[----:B------:R-:W-:Y:S01]  /*0d50*/  FMUL.FTZ R83, R13, R50 ;  /* 0x000000320d537220 */ /* 0x000fe20000410000 */
[----:B------:R-:W-:Y:S01]  /*0d60*/  FADD.FTZ R48, R99, R74 ;  /* 0x0000004a63307221 */ /* 0x000fe20000010000 */
[----:B------:R-:W-:Y:S01]  /*0d70*/  FADD.FTZ R75, -R97, R52 ;  /* 0x00000034614b7221 */ /* 0x000fe20000010100 */
[----:B------:R-:W-:Y:S02]  /*0d80*/  IMAD.U32 R50, R82, 0x10000, RZ ;  /* 0x0001000052327824 */ /* 0x000fe400078e00ff */
[C---:B------:R-:W-:Y:S01]  /*0d90*/  FFMA.FTZ R49, R73.reuse, R74, R98 ;  /* 0x0000004a49317223 */ /* 0x040fe20000010062 */
        /* <DEDUP_REMOVED lines=15> */
[C---:B------:R-:W-:Y:S01]  /*0e90*/  FFMA.FTZ R43, R88.reuse, R54, R43 ;  /* 0x00000036582b7223 */ /* 0x040fe2000001002b */
[----:B------:R-:W-:Y:S01]  /*0ea0*/  FADD.FTZ R99, R51, R84 ;  /* 0x0000005433637221 */ /* 0x000fe20000010000 */
[----:B------:R-:W-:-:S07]  /*0eb0*/  FFMA.FTZ R98, R88, R84, R49 ;  /* 0x0000005458627223 */ /* 0x000fce0000010031 */
.L_x_237:
[----:B------:R-:W-:Y:S05]  /*0ec0*/  BSYNC B0 ;  /* 0x0000000000007941 */ /* 0x000fea0003800000 */
.L_x_236:
[----:B------:R-:W-:Y:S04]  /*0ed0*/  BSSY B0, `(.L_x_238) ;  /* 0x0000044000007945 */ /* 0x000fe80003800000 */
[----:B------:R-:W-:Y:S05]  /*0ee0*/  @!P2 BRA `(.L_x_239) ;  /* 0x000000040008a947 */ /* 0x000fea0003800000 */
[----:B------:R-:W0:Y:S01]  /*0ef0*/  LDC.64 R52, c[0x0][0x2b8] ;  /* 0x0000ae00ff347b82 */ /* 0x000e220000000a00 */
[----:B------:R-:W-:-:S04]  /*0f00*/  LEA R50, P1, R87, UR12, 0x3 ;  /* 0x0000000c57327c11 */ /* 0x000fc8000f8218ff */
[----:B------:R-:W-:Y:S02]  /*0f10*/  LEA.HI.X R51, R87, UR13, RZ, 0x3, P1 ;  /* 0x0000000d57337c11 */ /* 0x000fe400088f1cff */
[----:B------:R-:W-:-:S04]  /*0f20*/  ISETP.NE.U32.AND P1, PT, RZ, UR16, PT ;  /* 0x00000010ff007c0c */ /* 0x000fc8000bf25070 */
[----:B------:R-:W2:Y:S01]  /*0f30*/  LDG.E.64 R50, desc[UR4][R50.64] ;  /* 0x0000000432327981 */ /* 0x000ea2000c1e1b00 */
[----:B0-----:R-:W-:-:S06]  /*0f40*/  IMAD.WIDE.U32 R52, R87, 0x8, R52 ;  /* 0x0000000857347825 */ /* 0x001fcc00078e0034 */
[----:B------:R-:W3:Y:S01]  /*0f50*/  LDG.E.64 R52, desc[UR4][R52.64] ;  /* 0x0000000434347981 */ /* 0x000ee2000c1e1b00 */
[----:B------:R-:W-:Y:S02]  /*0f60*/  ISETP.NE.AND.EX P1, PT, RZ, UR17, PT, P1 ;  /* 0x00000011ff007c0c */ /* 0x000fe4000bf25310 */
[----:B------:R-:W-:-:S04]  /*0f70*/  ISETP.NE.U32.AND P5, PT, RZ, UR10, PT ;  /* 0x0000000aff007c0c */ /* 0x000fc8000bfa5070 */
[----:B------:R-:W-:-:S07]  /*0f80*/  ISETP.NE.AND.EX P5, PT, RZ, UR11, PT, P5 ;  /* 0x0000000bff007c0c */ /* 0x000fce000bfa5350 */
[----:B------:R-:W0:Y:S01]  /*0f90*/  @P1 LDC.64 R48, c[0x0][0x248] ;  /* 0x00009200ff301b82 */ /* 0x000e220000000a00 */
[----:B------:R-:W-:-:S05]  /*0fa0*/  IMAD.SHL.U32 R85, R87, 0x4, RZ ;  /* 0x0000000457557824 */ /* 0x000fca00078e00ff */
[C---:B------:R-:W-:Y:S02]  /*0fb0*/  @P5 LEA R54, P6, R87.reuse, UR10, 0x3 ;  /* 0x0000000a57365c11 */ /* 0x040fe4000f8c18ff */
[----:B------:R-:W-:Y:S02]  /*0fc0*/  SHF.R.U32.HI R90, RZ, 0x1e, R87 ;  /* 0x0000001eff5a7819 */ /* 0x000fe40000011657 */
[----:B------:R-:W-:Y:S02]  /*0fd0*/  @P5 LEA.HI.X R55, R87, UR11, RZ, 0x3, P6 ;  /* 0x0000000b57375c11 */ /* 0x000fe4000b0f1cff */
[----:B------:R-:W-:-:S03]  /*0fe0*/  IADD3 R86, P6, R85, UR14, RZ ;  /* 0x0000000e55567c10 */ /* 0x000fc6000ffde0ff */
[----:B------:R-:W5:Y:S01]  /*0ff0*/  @P5 LDG.E.64 R76, desc[UR4][R54.64] ;  /* 0x00000004364c5981 */ /* 0x000f62000c1e1b00 */
[----:B------:R-:W-:Y:S02]  /*1000*/  IADD3.X R87, R90, UR15, RZ, P6, !PT ;  /* 0x0000000f5a577c10 */ /* 0x000fe4000b7fe4ff */
[----:B0-----:R-:W-:-:S03]  /*1010*/  @P1 IADD3 R48, P6, R85, R48, RZ ;  /* 0x0000003055301210 */ /* 0x001fc60007fde0ff */
[----:B------:R0:W5:Y:S02]  /*1020*/  LDG.E R85, desc[UR4][R86.64] ;  /* 0x0000000456557981 */ /* 0x000164000c1e1900 */
[----:B------:R-:W-:-:S05]  /*1030*/  @P1 IMAD.X R49, R90, 0x1, R49, P6 ;  /* 0x000000015a311824 */ /* 0x000fca00030e0631 */
[----:B------:R1:W5:Y:S01]  /*1040*/  @P1 LDG.E R0, desc[UR4][R48.64] ;  /* 0x0000000430001981 */ /* 0x000362000c1e1900 */
[--C-:B--2---:R-:W-:Y:S01]  /*1050*/  SHF.R.U64 R92, R50, 0x10, R51.reuse ;  /* 0x00000010325c7819 */ /* 0x104fe20000001233 */
[----:B------:R-:W-:Y:S01]  /*1060*/  IMAD.MOV.U32 R89, RZ, RZ, R50 ;  /* 0x000000ffff597224 */ /* 0x000fe200078e0032 */
[----:B------:R-:W-:Y:S02]  /*1070*/  MOV R90, R51 ;  /* 0x00000033005a7202 */ /* 0x000fe40000000f00 */
[----:B------:R-:W-:Y:S02]  /*1080*/  SHF.R.U32.HI R91, RZ, 0x10, R51 ;  /* 0x00000010ff5b7819 */ /* 0x000fe40000011633 */
[----:B0-----:R-:W-:Y:S01]  /*1090*/  SHF.L.U32 R86, R92, 0x10, RZ ;  /* 0x000000105c567819 */ /* 0x001fe200000006ff */
[----:B------:R-:W-:Y:S02]  /*10a0*/  IMAD.U32 R90, R90, 0x10000, RZ ;  /* 0x000100005a5a7824 */ /* 0x000fe400078e00ff */
[----:B-1----:R-:W-:-:S02]  /*10b0*/  IMAD.U32 R48, R91, 0x10000, RZ ;  /* 0x000100005b307824 */ /* 0x002fc400078e00ff */
[----:B------:R-:W-:Y:S01]  /*10c0*/  FADD.FTZ R93, -R97, R90 ;  /* 0x0000005a615d7221 */ /* 0x000fe20000010100 */
[----:B---3--:R-:W-:Y:S01]  /*10d0*/  IMAD.MOV.U32 R50, RZ, RZ, R52 ;  /* 0x000000ffff327224 */ /* 0x008fe200078e0034 */
[--C-:B------:R-:W-:Y:S01]  /*10e0*/  SHF.R.U64 R94, R52, 0x10, R53.reuse ;  /* 0x00000010345e7819 */ /* 0x100fe20000001235 */
[----:B------:R-:W-:Y:S01]  /*10f0*/  IMAD.U32 R52, R89, 0x10000, RZ ;  /* 0x0001000059347824 */ /* 0x000fe200078e00ff */
[--C-:B------:R-:W-:Y:S01]  /*1100*/  SHF.R.U32.HI R54, RZ, 0x10, R53.reuse ;  /* 0x00000010ff367819 */ /* 0x100fe20000011635 */
[----:B------:R-:W-:Y:S02]  /*1110*/  IMAD.MOV.U32 R51, RZ, RZ, R53 ;  /* 0x000000ffff337224 */ /* 0x000fe400078e0035 */
[C---:B------:R-:W-:Y:S01]  /*1120*/  FADD.FTZ R53, -R97.reuse, R86 ;  /* 0x0000005661357221 */ /* 0x040fe20000010100 */
[C---:B------:R-:W-:Y:S01]  /*1130*/  FADD.FTZ R89, -R97.reuse, R52 ;  /* 0x0000003461597221 */ /* 0x040fe20000010100 */
[----:B------:R-:W-:Y:S02]  /*1140*/  IMAD.U32 R49, R50, 0x10000, RZ ;  /* 0x0001000032317824 */ /* 0x000fe400078e00ff */
[----:B------:R-:W-:Y:S01]  /*1150*/  FADD.FTZ R97, -R97, R48 ;  /* 0x0000003061617221 */ /* 0x000fe20000010100 */
[----:B------:R-:W-:Y:S01]  /*1160*/  SHF.L.U32 R48, R94, 0x10, RZ ;  /* 0x000000105e307819 */ /* 0x000fe200000006ff */
[C---:B-----5:R-:W-:Y:S01]  /*1170*/  FMUL.FTZ R90, R6.reuse, R53 ;  /* 0x00000035065a7220 */ /* 0x060fe20000410000 */
[----:B------:R-:W-:Y:S01]  /*1180*/  FMUL.FTZ R89, R6, R89 ;  /* 0x0000005906597220 */ /* 0x000fe20000410000 */
[----:B------:R-:W-:Y:S01]  /*1190*/  FMUL.FTZ R92, R10, R49 ;  /* 0x000000310a5c7220 */ /* 0x000fe20000410000 */
[----:B------:R-:W-:-:S02]  /*11a0*/  IMAD.U32 R51, R51, 0x10000, RZ ;  /* 0x0001000033337824 */ /* 0x000fc400078e00ff */
[----:B------:R-:W-:Y:S01]  /*11b0*/  FADD.FTZ R25, R25, R48 ;  /* 0x0000003019197221 */ /* 0x000fe20000010000 */
[-C--:B------:R-:W-:Y:S01]  /*11c0*/  FFMA.FTZ R37, R90, R48.reuse, R37 ;  /* 0x000000305a257223 */ /* 0x080fe20000010025 */
[----:B------:R-:W-:Y:S01]  /*11d0*/  FMUL.FTZ R91, R9, R48 ;  /* 0x00000030095b7220 */ /* 0x000fe20000410000 */
[----:B------:R-:W-:Y:S01]  /*11e0*/  FMUL.FTZ R93, R6, R93 ;  /* 0x0000005d065d7220 */ /* 0x000fe20000410000 */
[----:B------:R-:W-:Y:S01]  /*11f0*/  FADD.FTZ R24, R24, R49 ;  /* 0x0000003118187221 */ /* 0x000fe20000010000 */
[----:B------:R-:W-:Y:S01]  /*1200*/  FFMA.FTZ R36, R89, R49, R36 ;  /* 0x0000003159247223 */ /* 0x000fe20000010024 */
[----:B------:R-:W-:Y:S01]  /*1210*/  FADD.FTZ R48, R99, R92 ;  /* 0x0000005c63307221 */ /* 0x000fe20000010000 */
[----:B------:R-:W-:Y:S01]  /*1220*/  FFMA.FTZ R49, R89, R92, R98 ;  /* 0x0000005c59317223 */ /* 0x000fe20000010062 */
[----:B------:R-:W-:Y:S01]  /*1230*/  FADD.FTZ R26, R26, R51 ;  /* 0x000000331a1a7221 */ /* 0x000fe20000010000 */
[-C--:B------:R-:W-:Y:S01]  /*1240*/  FFMA.FTZ R38, R93, R51.reuse, R38 ;  /* 0x000000335d267223 */ /* 0x080fe20000010026 */
[----:B------:R-:W-:Y:S01]  /*1250*/  FMUL.FTZ R94, R8, R51 ;  /* 0x00000033085e7220 */ /* 0x000fe20000410000 */
[----:B------:R-:W-:Y:S01]  /*1260*/  FADD.FTZ R51, R48, R91 ;  /* 0x0000005b30337221 */ /* 0x000fe20000010000 */
[----:B------:R-:W-:-:S02]  /*1270*/  IMAD.U32 R52, R54, 0x10000, RZ ;  /* 0x0001000036347824 */ /* 0x000fc400078e00ff */
[----:B------:R-:W-:Y:S01]  /*1280*/  FFMA.FTZ R48, R90, R91, R49 ;  /* 0x0000005b5a307223 */ /* 0x000fe20000010031 */
[----:B------:R-:W-:Y:S01]  /*1290*/  FMUL.FTZ R96, R6, R97 ;  /* 0x0000006106607220 */ /* 0x000fe20000410000 */
[----:B------:R-:W-:Y:S01]  /*12a0*/  FADD.FTZ R50, R51, R94 ;  /* 0x0000005e33327221 */ /* 0x000fe20000010000 */
[----:B------:R-:W-:Y:S01]  /*12b0*/  FMUL.FTZ R95, R7, R52 ;  /* 0x00000034075f7220 */ /* 0x000fe20000410000 */
[----:B------:R-:W-:Y:S01]  /*12c0*/  FFMA.FTZ R48, R93, R94, R48 ;  /* 0x0000005e5d307223 */ /* 0x000fe20000010030 */
[----:B------:R-:W-:Y:S01]  /*12d0*/  FADD.FTZ R27, R27, R52 ;  /* 0x000000341b1b7221 */ /* 0x000fe20000010000 */
[----:B------:R-:W-:Y:S01]  /*12e0*/  FFMA.FTZ R39, R96, R52, R39 ;  /* 0x0000003460277223 */ /* 0x000fe20000010027 */
[----:B------:R-:W-:Y:S01]  /*12f0*/  FADD.FTZ R99, R50, R95 ;  /* 0x0000005f32637221 */ /* 0x000fe20000010000 */
[----:B------:R-:W-:-:S07]  /*1300*/  FFMA.FTZ R98, R96, R95, R48 ;  /* 0x0000005f60627223 */ /* 0x000fce0000010030 */
.L_x_239:
[----:B------:R-:W-:Y:S05]  /*1310*/  BSYNC B0 ;  /* 0x0000000000007941 */ /* 0x000fea0003800000 */
.L_x_238:
        /* <DEDUP_REMOVED lines=26> */
.L_x_263:
        /* <DEDUP_REMOVED lines=10> */
[----:B---3--:R-:W-:-:S05]  /*1560*/  LEA R52, R53, R52, 0x18 ;  /* 0x0000003435347211 */ /* 0x008fca00078ec0ff */
[--C-:B------:R-:W-:Y:S02]  /*1570*/  @!P5 IMAD R98, R48, 0x8, R52.reuse ;  /* 0x000000083062d824 */ /* 0x100fe400078e0234 */
[----:B------:R-:W-:-:S03]  /*1580*/  IMAD R99, R49, 0x8, R52 ;  /* 0x0000000831637824 */ /* 0x000fc600078e0234 */
        /* <DEDUP_REMOVED lines=43> */
[----:B------:R-:W-:Y:S01]  /*1840*/  FSEL R52, R99, RZ, P6 ;  /* 0x000000ff63347208 */ /* 0x000fe20003000000 */
[----:B------:R-:W-:-:S03]  /*1850*/  @P5 IMAD.U32 R48, R48, 0x10000, RZ ;  /* 0x0001000030305824 */ /* 0x000fc600078e00ff */
[----:B------:R-:W-:Y:S01]  /*1860*/  F2F.BF16.F32 R105, R52 ;  /* 0x0000003400697304 */ /* 0x000fe20000202000 */
[----:B------:R-:W-:Y:S01]  /*1870*/  @P5 FADD.FTZ R51, R51, R48 ;  /* 0x0000003033335221 */ /* 0x000fe20000010000 */
[----:B------:R-:W-:-:S04]  /*1880*/  ISETP.NE.U32.AND P5, PT, RZ, UR20, PT ;  /* 0x00000014ff007c0c */ /* 0x000fc8000bfa5070 */
        /* <DEDUP_REMOVED lines=47> */
.L_x_243:
        /* <DEDUP_REMOVED lines=18> */
.L_x_244:
[----:B------:R-:W-:-:S07]  /*1ca0*/  VIADD R5, R5, 0x80 ;  /* 0x0000008005057836 */ /* 0x000fce0000000000 */
.L_x_242:
[----:B------:R-:W-:Y:S05]  /*1cb0*/  BSYNC B0 ;  /* 0x0000000000007941 */ /* 0x000fea0003800000 */
.L_x_241:
        /* <DEDUP_REMOVED lines=14> */
[----:B------:R-:W-:Y:S01]  /*1da0*/  @P5 MOV R48, R78 ;  /* 0x0000004e00305202 */ /* 0x000fe20000000f00 */
[--C-:B------:R-:W-:Y:S01]  /*1db0*/  @P5 IMAD.MOV.U32 R54, RZ, RZ, R79.reuse ;  /* 0x000000ffff365224 */ /* 0x100fe200078e004f */
[----:B------:R-:W-:-:S03]  /*1dc0*/  @P5 SHF.R.U32.HI R98, RZ, 0x10, R79 ;  /* 0x00000010ff625819 */ /* 0x000fc6000001164f */
[----:B------:R-:W-:Y:S02]  /*1dd0*/  @P5 IMAD.U32 R48, R48, 0x10000, RZ ;  /* 0x0001000030305824 */ /* 0x000fe400078e00ff */
[----:B------:R-:W-:Y:S02]  /*1de0*/  @P5 IMAD.U32 R53, R54, 0x10000, RZ ;  /* 0x0001000036355824 */ /* 0x000fe400078e00ff */
[----:B------:R-:W-:Y:S01]  /*1df0*/  @P5 FADD.FTZ R49, R49, R48 ;  /* 0x0000003031315221 */ /* 0x000fe20000010000 */
[----:B------:R-:W-:Y:S01]  /*1e00*/  FFMA.FTZ R48, R72, R86, R87 ;  /* 0x0000005648307223 */ /* 0x000fe20000010057 */
[----:B------:R-:W-:Y:S02]  /*1e10*/  @P5 IMAD.U32 R54, R98, 0x10000, RZ ;  /* 0x0001000062365824 */ /* 0x000fe400078e00ff */
[----:B------:R-:W-:Y:S01]  /*1e20*/  @P5 FADD.FTZ R50, R50, R53 ;  /* 0x0000003532325221 */ /* 0x000fe20000010000 */
[----:B------:R-:W-:Y:S01]  /*1e30*/  FMUL.FTZ R99, R49, UR19 ;  /* 0x0000001331637c20 */ /* 0x000fe20008410000 */
[----:B------:R-:W-:Y:S01]  /*1e40*/  FADD.FTZ R51, R83, -R48 ;  /* 0x8000003053337221 */ /* 0x000fe20000010000 */
[----:B------:R-:W-:Y:S01]  /*1e50*/  @P5 SHF.R.U64 R48, R78, 0x10, R79 ;  /* 0x000000104e305819 */ /* 0x000fe2000000124f */
[----:B------:R-:W-:-:S02]  /*1e60*/  @P5 FADD.FTZ R55, R55, R54 ;  /* 0x0000003637375221 */ /* 0x000fc40000010000 */
[----:B------:R-:W-:Y:S01]  /*1e70*/  FMUL.FTZ R51, R6, R51 ;  /* 0x0000003306337220 */ /* 0x000fe20000410000 */
[----:B------:R-:W-:Y:S01]  /*1e80*/  @P5 SHF.L.U32 R48, R48, 0x10, RZ ;  /* 0x0000001030305819 */ /* 0x000fe200000006ff */
[----:B------:R-:W-:Y:S01]  /*1e90*/  FMUL.FTZ R101, R55, UR19 ;  /* 0x0000001337657c20 */ /* 0x000fe20008410000 */
        /* <DEDUP_REMOVED lines=39> */
[----:B-1----:R-:W-:Y:S01]  /*2110*/  IMAD.WIDE.U32 R50, R5, 0x8, R50 ;  /* 0x0000000805327825 */ /* 0x002fe200078e0032 */
[----:B0-----:R-:W-:-:S04]  /*2120*/  SHF.L.U32 R103, R55, 0x10, RZ ;  /* 0x0000001037677819 */ /* 0x001fc800000006ff */
[----:B------:R-:W-:-:S07]  /*2130*/  LOP3.LUT R49, R49, R103, R54, 0xfe, !PT ;  /* 0x0000006731317212 */ /* 0x000fce00078efe36 */
        /* <DEDUP_REMOVED lines=9> */
.L_x_247:
        /* <DEDUP_REMOVED lines=18> */
.L_x_248:
[----:B------:R-:W-:-:S07]  /*22f0*/  VIADD R5, R5, 0x80 ;  /* 0x0000008005057836 */ /* 0x000fce0000000000 */
.L_x_246:
[----:B------:R-:W-:Y:S05]  /*2300*/  BSYNC B0 ;  /* 0x0000000000007941 */ /* 0x000fea0003800000 */
.L_x_245:
        /* <DEDUP_REMOVED lines=22> */
[----:B------:R-:W-:Y:S02]  /*2470*/  @P5 IMAD.U32 R50, R50, 0x10000, RZ ;  /* 0x0001000032325824 */ /* 0x000fe400078e00ff */
[----:B------:R-:W-:Y:S02]  /*2480*/  @P5 IMAD.U32 R54, R54, 0x10000, RZ ;  /* 0x0001000036365824 */ /* 0x000fe400078e00ff */
[----:B------:R-:W-:Y:S01]  /*2490*/  @P5 FADD.FTZ R49, R49, R48 ;  /* 0x0000003031315221 */ /* 0x000fe20000010000 */
        /* <DEDUP_REMOVED lines=56> */
.L_x_251:
        /* <DEDUP_REMOVED lines=18> */
.L_x_250:
[----:B------:R-:W-:Y:S05]  /*2940*/  BSYNC B0 ;  /* 0x0000000000007941 */ /* 0x000fea0003800000 */
.L_x_249:
[----:B------:R-:W-:Y:S02]  /*2950*/  ISETP.NE.AND P5, PT, R97, RZ, PT ;  /* 0x000000ff6100720c */ /* 0x000fe40003fa5270 */
[----:B------:R-:W-:-:S11]  /*2960*/  SEL R5, RZ, 0x1, P0 ;  /* 0x00000001ff057807 */ /* 0x000fd60000000000 */
[----:B------:R-:W-:Y:S05]  /*2970*/  @!P5 BRA `(.L_x_252) ;  /* 0xffffffd800e4d947 */ /* 0x000fea000383ffff */
.L_x_233:
[----:B------:R-:W3:Y:S01]  /*2980*/  S2R R0, SR_TID.X ;  /* 0x0000000000007919 */ /* 0x000ee20000002100 */
[----:B------:R-:W3:Y:S08]  /*2990*/  S2UR UR6, SR_CTAID.X ;  /* 0x00000000000679c3 */ /* 0x000ef00000002500 */
[----:B------:R-:W4:Y:S08]  /*29a0*/  @P4 LDC.64 R2, c[0x0][0x2d0] ;  /* 0x0000b400ff024b82 */ /* 0x000f300000000a00 */
[----:B-----5:R-:W0:Y:S08]  /*29b0*/  @P4 LDC.64 R4, c[0x0][0x2d8] ;  /* 0x0000b600ff044b82 */ /* 0x020e300000000a00 */
[----:B------:R-:W1:Y:S01]  /*29c0*/  @P3 LDC.64 R6, c[0x0][0x2d0] ;  /* 0x0000b400ff063b82 */ /* 0x000e620000000a00 */
[----:B---3--:R-:W-:-:S07]  /*29d0*/  LEA.HI R11, R0, UR6, RZ, 0x19 ;  /* 0x00000006000b7c11 */ /* 0x008fce000f8fc8ff */
[----:B------:R-:W3:Y:S01]  /*29e0*/  @P3 LDC.64 R8, c[0x0][0x2d8] ;  /* 0x0000b600ff083b82 */ /* 0x000ee20000000a00 */
[----:B------:R-:W-:Y:S01]  /*29f0*/  IMAD R22, R11, R22, RZ ;  /* 0x000000160b167224 */ /* 0x000fe200078e02ff */
[----:B------:R-:W-:-:S04]  /*2a00*/  LOP3.LUT R11, R0, 0x7f, RZ, 0xc0, !PT ;  /* 0x0000007f000b7812 */ /* 0x000fc800078ec0ff */
[----:B------:R-:W-:-:S05]  /*2a10*/  LEA.HI R11, R22, R11, RZ, 0x1e ;  /* 0x0000000b160b7211 */ /* 0x000fca00078ff0ff */
[----:B----4-:R-:W-:-:S04]  /*2a20*/  @P4 IMAD.WIDE.U32 R2, R11, 0x10, R2 ;  /* 0x000000100b024825 */ /* 0x010fc800078e0002 */
[C---:B0-----:R-:W-:Y:S01]  /*2a30*/  @P4 IMAD.WIDE.U32 R4, R11.reuse, 0x10, R4 ;  /* 0x000000100b044825 */ /* 0x041fe200078e0004 */
[----:B------:R-:W-:Y:S01]  /*2a40*/  @P4 IADD3 R11, R11, 0x80, RZ ;  /* 0x000000800b0b4810 */ /* 0x000fe20007ffe0ff */
[----:B------:R0:W-:Y:S04]  /*2a50*/  @P4 STG.E.128 desc[UR4][R2.64], R32 ;  /* 0x0000002002004986 */ /* 0x0001e8000c101d04 */
[C---:B-1----:R-:W-:Y:S01]  /*2a60*/  @P3 IMAD.WIDE.U32 R6, R11.reuse, 0x10, R6 ;  /* 0x000000100b063825 */ /* 0x042fe200078e0006 */
[----:B------:R0:W-:Y:S03]  /*2a70*/  @P4 STG.E.128 desc[UR4][R4.64], R44 ;  /* 0x0000002c04004986 */ /* 0x0001e6000c101d04 */
[----:B---3--:R-:W-:Y:S01]  /*2a80*/  @P3 IMAD.WIDE.U32 R8, R11, 0x10, R8 ;  /* 0x000000100b083825 */ /* 0x008fe200078e0008 */
[----:B------:R0:W-:Y:S04]  /*2a90*/  @P3 STG.E.128 desc[UR4][R6.64], R28 ;  /* 0x0000001c06003986 */ /* 0x0001e8000c101d04 */
[----:B------:R0:W-:Y:S01]  /*2aa0*/  @P3 STG.E.128 desc[UR4][R8.64], R40 ;  /* 0x0000002808003986 */ /* 0x0001e2000c101d04 */
[----:B------:R-:W-:Y:S05]  /*2ab0*/  @!P2 EXIT ;  /* 0x000000000000a94d */ /* 0x000fea0003800000 */
[----:B0-----:R-:W0:Y:S01]  /*2ac0*/  LDC.64 R2, c[0x0][0x2d0] ;  /* 0x0000b400ff027b82 */ /* 0x001e220000000a00 */
[----:B------:R-:W-:-:S07]  /*2ad0*/  @P3 VIADD R11, R11, 0x80 ;  /* 0x000000800b0b3836 */ /* 0x000fce0000000000 */
[----:B------:R-:W1:Y:S01]  /*2ae0*/  LDC.64 R4, c[0x0][0x2d8] ;  /* 0x0000b600ff047b82 */ /* 0x000e620000000a00 */
[----:B0-----:R-:W-:-:S05]  /*2af0*/  IMAD.WIDE.U32 R2, R11, 0x10, R2 ;  /* 0x000000100b027825 */ /* 0x001fca00078e0002 */
[----:B------:R-:W-:Y:S01]  /*2b00*/  STG.E.128 desc[UR4][R2.64], R24 ;  /* 0x0000001802007986 */ /* 0x000fe2000c101d04 */
[----:B-1----:R-:W-:-:S05]  /*2b10*/  IMAD.WIDE.U32 R4, R11, 0x10, R4 ;  /* 0x000000100b047825 */ /* 0x002fca00078e0004 */
[----:B------:R-:W-:Y:S01]  /*2b20*/  STG.E.128 desc[UR4][R4.64], R36 ;  /* 0x0000002404007986 */ /* 0x000fe2000c101d04 */
[----:B------:R-:W-:Y:S05]  /*2b30*/  EXIT ;  /* 0x000000000000794d */ /* 0x000fea0003800000 */
.L_x_240:
[----:B------:R-:W-:Y:S01]  /*2b40*/  HFMA2.MMA R102, -RZ, RZ, 0, 9.5367431640625e-07 ;  /* 0x00000010ff667435 */ /* 0x000fe200000001ff */
[----:B------:R-:W-:Y:S02]  /*2b50*/  IMAD.MOV.U32 R103, RZ, RZ, R99 ;  /* 0x000000ffff677224 */ /* 0x000fe400078e0063 */
[----:B------:R-:W-:Y:S02]  /*2b60*/  IMAD.MOV.U32 R105, RZ, RZ, 0x1f ;  /* 0x0000001fff697424 */ /* 0x000fe400078e00ff */
[----:B------:R-:W-:-:S07]  /*2b70*/  IMAD.MOV.U32 R100, RZ, RZ, -0x1 ;  /* 0xffffffffff647424 */ /* 0x000fce00078e00ff */
[----:B-----5:R-:W-:Y:S05]  /*2b80*/  WARPSYNC.COLLECTIVE R100, `(.L_x_253) ;  /* 0x0000000064087348 */ /* 0x020fea0003c00000 */
[----:B------:R0:W1:Y:S02]  /*2b90*/  SHFL.DOWN P1, R101, R103, R102, R105 ;  /* 0x0800006667657389 */ /* 0x0000640000020069 */
[----:B01---5:R-:W-:Y:S01]  /*2ba0*/  ENDCOLLECTIVE ;  /* 0x000000000000791b */ /* 0x023fe20003800000 */
.L_x_253:
[----:B------:R-:W-:Y:S01]  /*2bb0*/  IMAD.MOV.U32 R103, RZ, RZ, R98 ;  /* 0x000000ffff677224 */ /* 0x000fe200078e0062 */
[----:B------:R-:W-:-:S07]  /*2bc0*/  MOV R50, R101 ;  /* 0x0000006500327202 */ /* 0x000fce0000000f00 */
[----:B------:R-:W-:Y:S05]  /*2bd0*/  WARPSYNC.COLLECTIVE R100, `(.L_x_254) ;  /* 0x0000000064087348 */ /* 0x000fea0003c00000 */
[----:B------:R0:W1:Y:S02]  /*2be0*/  SHFL.DOWN P1, R101, R103, R102, R105 ;  /* 0x0800006667657389 */ /* 0x0000640000020069 */
[----:B01----:R-:W-:Y:S01]  /*2bf0*/  ENDCOLLECTIVE ;  /* 0x000000000000791b */ /* 0x003fe20003800000 */
.L_x_254:
[----:B------:R-:W-:-:S05]  /*2c00*/  FADD.FTZ R50, R50, R99 ;  /* 0x0000006332327221 */ /* 0x000fca0000010000 */
[----:B------:R-:W-:Y:S01]  /*2c10*/  MOV R103, R50 ;  /* 0x0000003200677202 */ /* 0x000fe20000000f00 */
[----:B------:R-:W-:Y:S02]  /*2c20*/  IMAD.MOV.U32 R102, RZ, RZ, 0x8 ;  /* 0x00000008ff667424 */ /* 0x000fe400078e00ff */
[----:B------:R-:W-:-:S07]  /*2c30*/  IMAD.MOV.U32 R51, RZ, RZ, R101 ;  /* 0x000000ffff337224 */ /* 0x000fce00078e0065 */
[----:B------:R-:W-:Y:S05]  /*2c40*/  WARPSYNC.COLLECTIVE R100, `(.L_x_255) ;  /* 0x0000000064087348 */ /* 0x000fea0003c00000 */
[----:B------:R0:W1:Y:S02]  /*2c50*/  SHFL.DOWN P1, R101, R103, R102, R105 ;  /* 0x0800006667657389 */ /* 0x0000640000020069 */
[----:B01----:R-:W-:Y:S01]  /*2c60*/  ENDCOLLECTIVE ;  /* 0x000000000000791b */ /* 0x003fe20003800000 */
.L_x_255:
[----:B------:R-:W-:-:S05]  /*2c70*/  FADD.FTZ R51, R51, R98 ;  /* 0x0000006233337221 */ /* 0x000fca0000010000 */
[----:B------:R-:W-:Y:S01]  /*2c80*/  MOV R103, R51 ;  /* 0x0000003300677202 */ /* 0x000fe20000000f00 */
[----:B------:R-:W-:-:S07]  /*2c90*/  IMAD.MOV.U32 R53, RZ, RZ, R101 ;  /* 0x000000ffff357224 */ /* 0x000fce00078e0065 */
[----:B------:R-:W-:Y:S05]  /*2ca0*/  WARPSYNC.COLLECTIVE R100, `(.L_x_256) ;  /* 0x0000000064087348 */ /* 0x000fea0003c00000 */
[----:B------:R0:W1:Y:S02]  /*2cb0*/  SHFL.DOWN P1, R101, R103, R102, R105 ;  /* 0x0800006667657389 */ /* 0x0000640000020069 */
[----:B01----:R-:W-:Y:S01]  /*2cc0*/  ENDCOLLECTIVE ;  /* 0x000000000000791b */ /* 0x003fe20003800000 */
.L_x_256:
[----:B------:R-:W-:Y:S01]  /*2cd0*/  FADD.FTZ R53, R50, R53 ;  /* 0x0000003532357221 */ /* 0x000fe20000010000 */
[----:B------:R-:W-:-:S03]  /*2ce0*/  HFMA2.MMA R102, -RZ, RZ, 0, 2.384185791015625e-07 ;  /* 0x00000004ff667435 */ /* 0x000fc600000001ff */
[----:B------:R-:W-:Y:S02]  /*2cf0*/  IMAD.MOV.U32 R103, RZ, RZ, R53 ;  /* 0x000000ffff677224 */ /* 0x000fe400078e0035 */
[----:B------:R-:W-:-:S07]  /*2d00*/  IMAD.MOV.U32 R52, RZ, RZ, R101 ;  /* 0x000000ffff347224 */ /* 0x000fce00078e0065 */
[----:B------:R-:W-:Y:S05]  /*2d10*/  WARPSYNC.COLLECTIVE R100, `(.L_x_257) ;  /* 0x0000000064087348 */ /* 0x000fea0003c00000 */
[----:B------:R0:W1:Y:S02]  /*2d20*/  SHFL.DOWN P1, R101, R103, R102, R105 ;  /* 0x0800006667657389 */ /* 0x0000640000020069 */
[----:B01----:R-:W-:Y:S01]  /*2d30*/  ENDCOLLECTIVE ;  /* 0x000000000000791b */ /* 0x003fe20003800000 */
.L_x_257:
[----:B------:R-:W-:-:S04]  /*2d40*/  FADD.FTZ R52, R51, R52 ;  /* 0x0000003433347221 */ /* 0x000fc80000010000 */
[----:B------:R-:W-:Y:S02]  /*2d50*/  IMAD.MOV.U32 R103, RZ, RZ, R52 ;  /* 0x000000ffff677224 */ /* 0x000fe400078e0034 */
[----:B------:R-:W-:-:S07]  /*2d60*/  IMAD.MOV.U32 R54, RZ, RZ, R101 ;  /* 0x000000ffff367224 */ /* 0x000fce00078e0065 */
[----:B------:R-:W-:Y:S05]  /*2d70*/  WARPSYNC.COLLECTIVE R100, `(.L_x_258) ;  /* 0x0000000064087348 */ /* 0x000fea0003c00000 */
[----:B------:R0:W1:Y:S02]  /*2d80*/  SHFL.DOWN P1, R101, R103, R102, R105 ;  /* 0x0800006667657389 */ /* 0x0000640000020069 */
[----:B01----:R-:W-:Y:S01]  /*2d90*/  ENDCOLLECTIVE ;  /* 0x000000000000791b */ /* 0x003fe20003800000 */
.L_x_258:
[----:B------:R-:W-:-:S04]  /*2da0*/  FADD.FTZ R54, R53, R54 ;  /* 0x0000003635367221 */ /* 0x000fc80000010000 */
[----:B------:R-:W-:Y:S02]  /*2db0*/  IMAD.MOV.U32 R103, RZ, RZ, R54 ;  /* 0x000000ffff677224 */ /* 0x000fe400078e0036 */
[----:B------:R-:W-:Y:S01]  /*2dc0*/  IMAD.MOV.U32 R102, RZ, RZ, 0x2 ;  /* 0x00000002ff667424 */ /* 0x000fe200078e00ff */
[----:B------:R-:W-:-:S07]  /*2dd0*/  MOV R55, R101 ;  /* 0x0000006500377202 */ /* 0x000fce0000000f00 */
[----:B------:R-:W-:Y:S05]  /*2de0*/  WARPSYNC.COLLECTIVE R100, `(.L_x_259) ;  /* 0x0000000064087348 */ /* 0x000fea0003c00000 */
[----:B------:R0:W1:Y:S02]  /*2df0*/  SHFL.DOWN P1, R101, R103, R102, R105 ;  /* 0x0800006667657389 */ /* 0x0000640000020069 */
[----:B01----:R-:W-:Y:S01]  /*2e00*/  ENDCOLLECTIVE ;  /* 0x000000000000791b */ /* 0x003fe20003800000 */
.L_x_259:
[----:B------:R-:W-:-:S04]  /*2e10*/  FADD.FTZ R55, R52, R55 ;  /* 0x0000003734377221 */ /* 0x000fc80000010000 */
[----:B------:R-:W-:Y:S01]  /*2e20*/  IMAD.MOV.U32 R103, RZ, RZ, R55 ;  /* 0x000000ffff677224 */ /* 0x000fe200078e0037 */
[----:B------:R-:W-:-:S07]  /*2e30*/  MOV R87, R101 ;  /* 0x0000006500577202 */ /* 0x000fce0000000f00 */
[----:B------:R-:W-:Y:S05]  /*2e40*/  WARPSYNC.COLLECTIVE R100, `(.L_x_260) ;  /* 0x0000000064087348 */ /* 0x000fea0003c00000 */
[----:B------:R0:W1:Y:S02]  /*2e50*/  SHFL.DOWN P1, R101, R103, R102, R105 ;  /* 0x0800006667657389 */ /* 0x0000640000020069 */
[----:B01----:R-:W-:Y:S01]  /*2e60*/  ENDCOLLECTIVE ;  /* 0x000000000000791b */ /* 0x003fe20003800000 */
.L_x_260:
[----:B------:R-:W-:-:S05]  /*2e70*/  FADD.FTZ R87, R54, R87 ;  /* 0x0000005736577221 */ /* 0x000fca0000010000 */
[----:B------:R-:W-:Y:S01]  /*2e80*/  MOV R103, R87 ;  /* 0x0000005700677202 */ /* 0x000fe20000000f00 */
[----:B------:R-:W-:Y:S02]  /*2e90*/  IMAD.MOV.U32 R102, RZ, RZ, 0x1 ;  /* 0x00000001ff667424 */ /* 0x000fe400078e00ff */
[----:B------:R-:W-:-:S07]  /*2ea0*/  IMAD.MOV.U32 R86, RZ, RZ, R101 ;  /* 0x000000ffff567224 */ /* 0x000fce00078e0065 */
[----:B------:R-:W-:Y:S05]  /*2eb0*/  WARPSYNC.COLLECTIVE R100, `(.L_x_261) ;  /* 0x0000000064087348 */ /* 0x000fea0003c00000 */
[----:B------:R0:W1:Y:S02]  /*2ec0*/  SHFL.DOWN P1, R101, R103, R102, R105 ;  /* 0x0800006667657389 */ /* 0x0000640000020069 */
[----:B01----:R-:W-:Y:S01]  /*2ed0*/  ENDCOLLECTIVE ;  /* 0x000000000000791b */ /* 0x003fe20003800000 */
.L_x_261:
[----:B------:R-:W-:-:S05]  /*2ee0*/  FADD.FTZ R50, R55, R86 ;  /* 0x0000005637327221 */ /* 0x000fca0000010000 */
[----:B------:R-:W-:Y:S01]  /*2ef0*/  MOV R103, R50 ;  /* 0x0000003200677202 */ /* 0x000fe20000000f00 */
[----:B------:R-:W-:-:S07]  /*2f00*/  IMAD.MOV.U32 R86, RZ, RZ, R101 ;  /* 0x000000ffff567224 */ /* 0x000fce00078e0065 */
[----:B------:R-:W-:Y:S05]  /*2f10*/  WARPSYNC.COLLECTIVE R100, `(.L_x_262) ;  /* 0x0000000064087348 */ /* 0x000fea0003c00000 */
[----:B------:R0:W1:Y:S02]  /*2f20*/  SHFL.DOWN P1, R101, R103, R102, R105 ;  /* 0x0800006667657389 */ /* 0x0000640000020069 */
[----:B01----:R-:W-:Y:S01]  /*2f30*/  ENDCOLLECTIVE ;  /* 0x000000000000791b */ /* 0x003fe20003800000 */
.L_x_262:
[----:B------:R-:W-:Y:S01]  /*2f40*/  IMAD.MOV.U32 R51, RZ, RZ, R101 ;  /* 0x000000ffff337224 */ /* 0x000fe200078e0065 */
[----:B------:R-:W-:Y:S06]  /*2f50*/  BRA `(.L_x_263) ;  /* 0xffffffe400587947 */ /* 0x000fec000383ffff */
.L_x_264:
        /* <DEDUP_REMOVED lines=10> */
.L_x_3275:


//--------------------- .text._ZN10layer_norm22ln_bwd_finalize_kernelINS_22Kernel_traits_finalizeILj1536E13__nv_bfloat16S2_S2_S2_fjLb0ELj1024ELj4ENS_18Kernel_traits_baseILj1536ES2_S2_S2_S2_fjLj1024EEEEELb0ELb1EEEvNS_9BwdParamsE --------------------------
	.section	.text._ZN10layer_norm22ln_bwd_finalize_kernelINS_22Kernel_traits_finalizeILj1536E13__nv_bfloat16S2_S2_S2_fjLb0ELj1024ELj4ENS_18Kernel_traits_baseILj1536ES2_S2_S2_S2_fjLj1024EEEEELb0ELb1EEEvNS_9BwdParamsE,"ax",@progbits
	.align	128
        .global         _ZN10layer_norm22ln_bwd_finalize_kernelINS_22Kernel_traits_finalizeILj1536E13__nv_bfloat16S2_S2_S2_fjLb0ELj1024ELj4ENS_18Kernel_traits_baseILj1536ES2_S2_S2_S2_fjLj1024EEEEELb0ELb1EEEvNS_9BwdParamsE
        .type           _ZN10layer_norm22ln_bwd_finalize_kernelINS_22Kernel_traits_finalizeILj1536E13__nv_bfloat16S2_S2_S2_fjLb0ELj1024ELj4ENS_18Kernel_traits_baseILj1536ES2_S2_S2_S2_fjLj1024EEEEELb0ELb1EEEvNS_9BwdParamsE,@function
        .size           _ZN10layer_norm22ln_bwd_finalize_kernelINS_22Kernel_traits_finalizeILj1536E13__nv_bfloat16S2_S2_S2_fjLb0ELj1024ELj4ENS_18Kernel_traits_baseILj1536ES2_S2_S2_S2_fjLj1024EEEEELb0ELb1EEEvNS_9BwdParamsE,(.L_x_3276 - _ZN10layer_norm22ln_bwd_finalize_kernelINS_22Kernel_traits_finalizeILj1536E13__nv_bfloat16S2_S2_S2_fjLb0ELj1024ELj4ENS_18Kernel_traits_baseILj1536ES2_S2_S2_S2_fjLj1024EEEEELb0ELb1EEEvNS_9BwdParamsE)
        .other          _ZN10layer_norm22ln_bwd_finalize_kernelINS_22Kernel_traits_finalizeILj1536E13__nv_bfloat16S2_S2_S2_fjLb0ELj1024ELj4ENS_18Kernel_traits_baseILj1536ES2_S2_S2_S2_fjLj1024EEEEELb0ELb1EEEvNS_9BwdParamsE,@"STO_CUDA_ENTRY STV_DEFAULT"
_ZN10layer_norm22ln_bwd_finalize_kernelINS_22Kernel_traits_finalizeILj1536E13__nv_bfloat16S2_S2_S2_fjLb0ELj1024ELj4ENS_18Kernel_traits_baseILj1536ES2_S2_S2_S2_fjLj1024EEEEELb0ELb1EEEvNS_9BwdParamsE:
.text._ZN10layer_norm22ln_bwd_finalize_kernelINS_22Kernel_traits_finalizeILj1536E13__nv_bfloat16S2_S2_S2_fjLb0ELj1024ELj4ENS_18Kernel_traits_baseILj1536ES2_S2_S2_S2_fjLj1024EEEEELb0ELb1EEEvNS_9BwdParamsE:
        /* <DEDUP_REMOVED lines=13> */
[----:B------:R-:W-:Y:S02]  /*00d0*/  LOP3.LUT R7, R5, 0x1f, R0, 0x78, !PT ;  /* 0x0000001f05077812 */ /* 0x000fe400078e7800 */
[----:B------:R-:W-:Y:S02]  /*00e0*/  SHF.L.U32 R6, R6, 0x4, RZ ;  /* 0x0000000406067819 */ /* 0x000fe400000006ff */
[----:B------:R-:W-:Y:S01]  /*00f0*/  IADD3 R8, R4, R7, RZ ;  /* 0x0000000704087210 */ /* 0x000fe20007ffe0ff */
[C---:B------:R-:W-:Y:S01]  /*0100*/  IMAD R9, R2.reuse, 0x20, R7 ;  /* 0x0000002002097824 */ /* 0x040fe200078e0207 */
[----:B------:R-:W-:-:S02]  /*0110*/  ISETP.GE.U32.AND P0, PT, R2, 0x10, PT ;  /* 0x000000100200780c */ /* 0x000fc40003f06070 */
[----:B------:R-:W-:Y:S02]  /*0120*/  LOP3.LUT R11, R6, 0x7ffffff0, RZ, 0xc0, !PT ;  /* 0x7ffffff0060b7812 */ /* 0x000fe400078ec0ff */
[----:B------:R-:W-:Y:S02]  /*0130*/  ISETP.EQ.AND P0, PT, R5, 0x1f, !P0 ;  /* 0x0000001f0500780c */ /* 0x000fe40004702270 */
[----:B------:R-:W-:Y:S01]  /*0140*/  IADD3 R4, R2, R11, RZ ;  /* 0x0000000b02047210 */ /* 0x000fe20007ffe0ff */
[----:B0-----:R-:W-:-:S03]  /*0150*/  ULEA UR4, UR5, UR4, 0x18 ;  /* 0x0000000405047291 */ /* 0x001fc6000f8ec03f */
[----:B------:R-:W-:-:S03]  /*0160*/  ULDC UR5, c[0x0][0x218] ;  /* 0x0000860000057ab9 */ /* 0x000fc60000000800 */
[----:B------:R-:W-:Y:S02]  /*0170*/  LEA R7, R8, UR4, 0x2 ;  /* 0x0000000408077c11 */ /* 0x000fe4000f8e10ff */
[----:B------:R-:W-:Y:S02]  /*0180*/  LEA R6, R2, UR4, 0x3 ;  /* 0x0000000402067c11 */ /* 0x000fe4000f8e18ff */
[----:B------:R-:W-:-:S07]  /*0190*/  LEA R8, R9, UR4, 0x2 ;  /* 0x0000000409087c11 */ /* 0x000fce000f8e10ff */
.L_x_276:
[----:B0-2-4-:R-:W0:Y:S01]  /*01a0*/  LDC R10, c[0x0][0x210] ;  /* 0x00008400ff0a7b82 */ /* 0x015e220000000800 */
[----:B------:R-:W-:Y:S01]  /*01b0*/  BSSY B0, `(.L_x_265) ;  /* 0x0000067000007945 */ /* 0x000fe20003800000 */
[----:B------:R-:W-:Y:S01]  /*01c0*/  HFMA2.MMA R26, -RZ, RZ, 0, 0 ;  /* 0x00000000ff1a7435 */ /* 0x000fe200000001ff */
[----:B------:R-:W-:Y:S02]  /*01d0*/  MOV R20, RZ ;  /* 0x000000ff00147202 */ /* 0x000fe40000000f00 */
[----:B0-----:R-:W-:-:S13]  /*01e0*/  ISETP.GE.U32.AND P1, PT, R5, R10, PT ;  /* 0x0000000a0500720c */ /* 0x001fda0003f26070 */
[----:B-1-3--:R-:W-:Y:S05]  /*01f0*/  @P1 BRA `(.L_x_266) ;  /* 0x0000000400881947 */ /* 0x00afea0003800000 */
[----:B------:R-:W-:Y:S01]  /*0200*/  ISETP.GE.U32.AND P2, PT, R5, R10, PT ;  /* 0x0000000a0500720c */ /* 0x000fe20003f46070 */
[----:B------:R-:W-:-:S12]  /*0210*/  IMAD.MOV.U32 R21, RZ, RZ, R5 ;  /* 0x000000ffff157224 */ /* 0x000fd800078e0005 */
[----:B------:R-:W0:Y:S08]  /*0220*/  @P2 LDC R16, c[0x0][0x218] ;  /* 0x00008600ff102b82 */ /* 0x000e300000000800 */
[----:B------:R-:W1:Y:S08]  /*0230*/  @P2 LDC.64 R14, c[0x0][0x2d0] ;  /* 0x0000b400ff0e2b82 */ /* 0x000e700000000a00 */
[----:B------:R-:W2:Y:S01]  /*0240*/  @P2 LDC.64 R12, c[0x0][0x2d8] ;  /* 0x0000b600ff0c2b82 */ /* 0x000ea20000000a00 */
[----:B0-----:R-:W-:-:S04]  /*0250*/  @P2 IMAD R9, R21, R16, R3 ;  /* 0x0000001015092224 */ /* 0x001fc800078e0203 */
[----:B-1----:R-:W-:-:S06]  /*0260*/  @P2 IMAD.WIDE.U32 R14, R9, 0x4, R14 ;  /* 0x00000004090e2825 */ /* 0x002fcc00078e000e */
[----:B------:R-:W3:Y:S01]  /*0270*/  @P2 LDG.E R15, desc[UR6][R14.64] ;  /* 0x000000060e0f2981 */ /* 0x000ee2000c1e1900 */
[----:B--2---:R-:W-:-:S06]  /*0280*/  @P2 IMAD.WIDE.U32 R12, R9, 0x4, R12 ;  /* 0x00000004090c2825 */ /* 0x004fcc00078e000c */
[----:B------:R-:W2:Y:S01]  /*0290*/  @P2 LDG.E R13, desc[UR6][R12.64] ;  /* 0x000000060c0d2981 */ /* 0x000ea2000c1e1900 */
[----:B------:R-:W-:-:S04]  /*02a0*/  @P2 IADD3 R21, R21, 0x20, RZ ;  /* 0x0000002015152810 */ /* 0x000fc80007ffe0ff */
[CC--:B------:R-:W-:Y:S02]  /*02b0*/  ISETP.GE.U32.AND P1, PT, R21.reuse, R10.reuse, PT ;  /* 0x0000000a1500720c */ /* 0x0c0fe40003f26070 */
[----:B------:R-:W-:-:S04]  /*02c0*/  IADD3 R9, -R21, R10, RZ ;  /* 0x0000000a15097210 */ /* 0x000fc80007ffe1ff */
[----:B------:R-:W-:Y:S01]  /*02d0*/  ISETP.LE.U32.OR P1, PT, R9, 0x60, P1 ;  /* 0x000000600900780c */ /* 0x000fe20000f23470 */
[----:B------:R-:W-:Y:S01]  /*02e0*/  IMAD.MOV.U32 R26, RZ, RZ, RZ ;  /* 0x000000ffff1a7224 */ /* 0x000fe200078e00ff */
[----:B------:R-:W-:Y:S01]  /*02f0*/  MOV R20, RZ ;  /* 0x000000ff00147202 */ /* 0x000fe20000000f00 */
[----:B------:R-:W-:Y:S04]  /*0300*/  BSSY B1, `(.L_x_267) ;  /* 0x000002b000017945 */ /* 0x000fe80003800000 */
[----:B---3--:R-:W-:Y:S01]  /*0310*/  @P2 FADD.FTZ R20, R20, R15 ;  /* 0x0000000f14142221 */ /* 0x008fe20000010000 */
[----:B--2---:R-:W-:Y:S01]  /*0320*/  @P2 FADD.FTZ R26, R26, R13 ;  /* 0x0000000d1a1a2221 */ /* 0x004fe20000010000 */
[----:B------:R-:W-:-:S04]  /*0330*/  PLOP3.LUT P2, PT, P2, PT, PT, 0x8, 0x0 ;  /* 0x000000000000781c */ /* 0x000fc8000174e170 */
[----:B------:R-:W-:Y:S09]  /*0340*/  @P1 BRA `(.L_x_268) ;  /* 0x0000000000981947 */ /* 0x000ff20003800000 */
[----:B------:R-:W0:Y:S01]  /*0350*/  LDC.64 R12, c[0x0][0x2d0] ;  /* 0x0000b400ff0c7b82 */ /* 0x000e220000000a00 */
[----:B------:R-:W-:Y:S02]  /*0360*/  PLOP3.LUT P2, PT, PT, PT, PT, 0x8, 0x0 ;  /* 0x000000000000781c */ /* 0x000fe40003f4e170 */
[----:B------:R-:W-:-:S05]  /*0370*/  IADD3 R9, R10, -0x60, RZ ;  /* 0xffffffa00a097810 */ /* 0x000fca0007ffe0ff */
[----:B------:R-:W1:Y:S06]  /*0380*/  LDC.64 R14, c[0x0][0x2d8] ;  /* 0x0000b600ff0e7b82 */ /* 0x000e6c0000000a00 */
.L_x_269:
[C---:B------:R-:W-:Y:S01]  /*0390*/  IADD3 R16, R21.reuse, 0x20, RZ ;  /* 0x0000002015107810 */ /* 0x040fe20007ffe0ff */
[C---:B------:R-:W-:Y:S01]  /*03a0*/  IMAD R25, R21.reuse, UR5, R3 ;  /* 0x0000000515197c24 */ /* 0x040fe2000f8e0203 */
[----:B------:R-:W-:-:S03]  /*03b0*/  IADD3 R18, R21, 0x40, RZ ;  /* 0x0000004015127810 */ /* 0x000fc60007ffe0ff */
[----:B------:R-:W-:Y:S02]  /*03c0*/  IMAD R17, R16, UR5, R3 ;  /* 0x0000000510117c24 */ /* 0x000fe4000f8e0203 */
[----:B0-----:R-:W-:-:S04]  /*03d0*/  IMAD.WIDE.U32 R22, R25, 0x4, R12 ;  /* 0x0000000419167825 */ /* 0x001fc800078e000c */
[----:B------:R-:W-:Y:S01]  /*03e0*/  IMAD.WIDE.U32 R28, R17, 0x4, R12 ;  /* 0x00000004111c7825 */ /* 0x000fe200078e000c */
[----:B------:R0:W2:Y:S03]  /*03f0*/  LDG.E R11, desc[UR6][R22.64] ;  /* 0x00000006160b7981 */ /* 0x0000a6000c1e1900 */
[--C-:B-1----:R-:W-:Y:S02]  /*0400*/  IMAD.WIDE.U32 R24, R25, 0x4, R14.reuse ;  /* 0x0000000419187825 */ /* 0x102fe400078e000e */
[----:B------:R-:W3:Y:S02]  /*0410*/  LDG.E R28, desc[UR6][R28.64] ;  /* 0x000000061c1c7981 */ /* 0x000ee4000c1e1900 */
[----:B------:R-:W-:Y:S02]  /*0420*/  IMAD.WIDE.U32 R16, R17, 0x4, R14 ;  /* 0x0000000411107825 */ /* 0x000fe400078e000e */
[----:B------:R1:W4:Y:S02]  /*0430*/  LDG.E R27, desc[UR6][R24.64] ;  /* 0x00000006181b7981 */ /* 0x000324000c1e1900 */
[----:B------:R-:W-:-:S02]  /*0440*/  IMAD R19, R18, UR5, R3 ;  /* 0x0000000512137c24 */ /* 0x000fc4000f8e0203 */
[----:B0-----:R-:W-:Y:S01]  /*0450*/  VIADD R22, R21, 0x60 ;  /* 0x0000006015167836 */ /* 0x001fe20000000000 */
[----:B------:R0:W5:Y:S03]  /*0460*/  LDG.E R29, desc[UR6][R16.64] ;  /* 0x00000006101d7981 */ /* 0x000166000c1e1900 */
[----:B-1----:R-:W-:Y:S02]  /*0470*/  IMAD R25, R22, UR5, R3 ;  /* 0x0000000516197c24 */ /* 0x002fe4000f8e0203 */
[----:B0-----:R-:W-:-:S04]  /*0480*/  IMAD.WIDE.U32 R16, R19, 0x4, R12 ;  /* 0x0000000413107825 */ /* 0x001fc800078e000c */
[----:B------:R-:W-:Y:S02]  /*0490*/  IMAD.WIDE.U32 R18, R19, 0x4, R14 ;  /* 0x0000000413127825 */ /* 0x000fe400078e000e */
[----:B------:R-:W5:Y:S02]  /*04a0*/  LDG.E R16, desc[UR6][R16.64] ;  /* 0x0000000610107981 */ /* 0x000f64000c1e1900 */
[C---:B------:R-:W-:Y:S02]  /*04b0*/  IMAD.WIDE.U32 R22, R25.reuse, 0x4, R12 ;  /* 0x0000000419167825 */ /* 0x040fe400078e000c */
[----:B------:R-:W5:Y:S02]  /*04c0*/  LDG.E R18, desc[UR6][R18.64] ;  /* 0x0000000612127981 */ /* 0x000f64000c1e1900 */
[----:B------:R-:W-:Y:S02]  /*04d0*/  IMAD.WIDE.U32 R24, R25, 0x4, R14 ;  /* 0x0000000419187825 */ /* 0x000fe400078e000e */
[----:B------:R-:W5:Y:S04]  /*04e0*/  LDG.E R22, desc[UR6][R22.64] ;  /* 0x0000000616167981 */ /* 0x000f68000c1e1900 */
[----:B------:R-:W5:Y:S01]  /*04f0*/  LDG.E R24, desc[UR6][R24.64] ;  /* 0x0000000618187981 */ /* 0x000f62000c1e1900 */
[----:B------:R-:W-:-:S04]  /*0500*/  IADD3 R21, R21, 0x80, RZ ;  /* 0x0000008015157810 */ /* 0x000fc80007ffe0ff */
[----:B------:R-:W-:Y:S01]  /*0510*/  ISETP.GE.U32.AND P1, PT, R21, R9, PT ;  /* 0x000000091500720c */ /* 0x000fe20003f26070 */
[----:B--2---:R-:W-:-:S04]  /*0520*/  FADD.FTZ R11, R11, R20 ;  /* 0x000000140b0b7221 */ /* 0x004fc80000010000 */
[----:B---3--:R-:W-:Y:S01]  /*0530*/  FADD.FTZ R11, R11, R28 ;  /* 0x0000001c0b0b7221 */ /* 0x008fe20000010000 */
[----:B----4-:R-:W-:-:S04]  /*0540*/  FADD.FTZ R26, R27, R26 ;  /* 0x0000001a1b1a7221 */ /* 0x010fc80000010000 */
[----:B-----5:R-:W-:Y:S01]  /*0550*/  FADD.FTZ R29, R26, R29 ;  /* 0x0000001d1a1d7221 */ /* 0x020fe20000010000 */
[----:B------:R-:W-:-:S03]  /*0560*/  FADD.FTZ R11, R11, R16 ;  /* 0x000000100b0b7221 */ /* 0x000fc60000010000 */
[----:B------:R-:W-:Y:S01]  /*0570*/  FADD.FTZ R29, R29, R18 ;  /* 0x000000121d1d7221 */ /* 0x000fe20000010000 */
[----:B------:R-:W-:-:S03]  /*0580*/  FADD.FTZ R20, R11, R22 ;  /* 0x000000160b147221 */ /* 0x000fc60000010000 */
[----:B------:R-:W-:Y:S01]  /*0590*/  FADD.FTZ R26, R29, R24 ;  /* 0x000000181d1a7221 */ /* 0x000fe20000010000 */
[----:B------:R-:W-:Y:S06]  /*05a0*/  @!P1 BRA `(.L_x_269) ;  /* 0xfffffffc00789947 */ /* 0x000fec000383ffff */
.L_x_268:
[----:B------:R-:W-:Y:S05]  /*05b0*/  BSYNC B1 ;  /* 0x0000000000017941 */ /* 0x000fea0003800000 */
.L_x_267:
[CC--:B------:R-:W-:Y:S01]  /*05c0*/  ISETP.GE.U32.AND P1, PT, R21.reuse, R10.reuse, PT ;  /* 0x0000000a1500720c */ /* 0x0c0fe20003f26070 */
[----:B------:R-:W-:Y:S01]  /*05d0*/  BSSY B1, `(.L_x_270) ;  /* 0x0000018000017945 */ /* 0x000fe20003800000 */
[----:B------:R-:W-:-:S04]  /*05e0*/  IADD3 R9, -R21, R10, RZ ;  /* 0x0000000a15097210 */ /* 0x000fc80007ffe1ff */
[----:B------:R-:W-:-:S13]  /*05f0*/  ISETP.LE.U32.OR P1, PT, R9, 0x20, P1 ;  /* 0x000000200900780c */ /* 0x000fda0000f23470 */
[----:B------:R-:W-:Y:S05]  /*0600*/  @P1 BRA `(.L_x_271) ;  /* 0x0000000000501947 */ /* 0x000fea0003800000 */
[----:B------:R-:W0:Y:S01]  /*0610*/  LDC.64 R18, c[0x0][0x2d0] ;  /* 0x0000b400ff127b82 */ /* 0x000e220000000a00 */
[----:B------:R-:W-:Y:S01]  /*0620*/  ULDC UR8, c[0x0][0x218] ;  /* 0x0000860000087ab9 */ /* 0x000fe20000000800 */
[C---:B------:R-:W-:Y:S01]  /*0630*/  IADD3 R14, R21.reuse, 0x20, RZ ;  /* 0x00000020150e7810 */ /* 0x040fe20007ffe0ff */
[----:B------:R-:W-:-:S04]  /*0640*/  IMAD R15, R21, UR8, R3 ;  /* 0x00000008150f7c24 */ /* 0x000fc8000f8e0203 */
[----:B------:R-:W-:Y:S01]  /*0650*/  IMAD R9, R14, UR8, R3 ;  /* 0x000000080e097c24 */ /* 0x000fe2000f8e0203 */
        /* <DEDUP_REMOVED lines=15> */
.L_x_271:
[----:B------:R-:W-:Y:S05]  /*0750*/  BSYNC B1 ;  /* 0x0000000000017941 */ /* 0x000fea0003800000 */
.L_x_270:
[----:B------:R-:W-:-:S13]  /*0760*/  ISETP.LT.U32.OR P2, PT, R21, R10, P2 ;  /* 0x0000000a1500720c */ /* 0x000fda0001741470 */
[----:B------:R-:W-:Y:S05]  /*0770*/  @!P2 BRA `(.L_x_266) ;  /* 0x000000000028a947 */ /* 0x000fea0003800000 */
[----:B------:R-:W0:Y:S01]  /*0780*/  LDC.64 R12, c[0x0][0x2d0] ;  /* 0x0000b400ff0c7b82 */ /* 0x000e220000000a00 */
[----:B------:R-:W-:Y:S02]  /*0790*/  ULDC UR8, c[0x0][0x218] ;  /* 0x0000860000087ab9 */ /* 0x000fe40000000800 */
[----:B------:R-:W-:-:S05]  /*07a0*/  IMAD R9, R21, UR8, R3 ;  /* 0x0000000815097c24 */ /* 0x000fca000f8e0203 */
[----:B------:R-:W1:Y:S01]  /*07b0*/  LDC.64 R10, c[0x0][0x2d8] ;  /* 0x0000b600ff0a7b82 */ /* 0x000e620000000a00 */
[----:B0-----:R-:W-:-:S06]  /*07c0*/  IMAD.WIDE.U32 R12, R9, 0x4, R12 ;  /* 0x00000004090c7825 */ /* 0x001fcc00078e000c */
[----:B------:R-:W2:Y:S01]  /*07d0*/  LDG.E R13, desc[UR6][R12.64] ;  /* 0x000000060c0d7981 */ /* 0x000ea2000c1e1900 */
[----:B-1----:R-:W-:-:S06]  /*07e0*/  IMAD.WIDE.U32 R10, R9, 0x4, R10 ;  /* 0x00000004090a7825 */ /* 0x002fcc00078e000a */
[----:B------:R-:W3:Y:S01]  /*07f0*/  LDG.E R11, desc[UR6][R10.64] ;  /* 0x000000060a0b7981 */ /* 0x000ee2000c1e1900 */
[----:B--2---:R-:W-:Y:S01]  /*0800*/  FADD.FTZ R20, R20, R13 ;  /* 0x0000000d14147221 */ /* 0x004fe20000010000 */
[----:B---3--:R-:W-:-:S07]  /*0810*/  FADD.FTZ R26, R26, R11 ;  /* 0x0000000b1a1a7221 */ /* 0x008fce0000010000 */
.L_x_266:
[----:B------:R-:W-:Y:S05]  /*0820*/  BSYNC B0 ;  /* 0x0000000000007941 */ /* 0x000fea0003800000 */
.L_x_265:
        /* <DEDUP_REMOVED lines=11> */
[----:B---3--:R-:W3:Y:S04]  /*08e0*/  SHFL.BFLY PT, R11, R10, 0x1, 0x1f ;  /* 0x0c201f000a0b7f89 */ /* 0x008ee800000e0000 */
[----:B--2---:R-:W2:Y:S01]  /*08f0*/  SHFL.BFLY PT, R12, R9, 0x1, 0x1f ;  /* 0x0c201f00090c7f89 */ /* 0x004ea200000e0000 */
[----:B---3--:R-:W-:Y:S01]  /*0900*/  FADD.FTZ R11, R10, R11 ;  /* 0x0000000b0a0b7221 */ /* 0x008fe20000010000 */
[----:B--2---:R-:W-:-:S04]  /*0910*/  FADD.FTZ R14, R9, R12 ;  /* 0x0000000c090e7221 */ /* 0x004fc80000010000 */
[----:B------:R-:W2:Y:S04]  /*0920*/  SHFL.BFLY PT, R12, R11, 0x2, 0x1f ;  /* 0x0c401f000b0c7f89 */ /* 0x000ea800000e0000 */
[----:B------:R-:W3:Y:S01]  /*0930*/  SHFL.BFLY PT, R13, R14, 0x2, 0x1f ;  /* 0x0c401f000e0d7f89 */ /* 0x000ee200000e0000 */
[----:B--2---:R-:W-:Y:S01]  /*0940*/  FADD.FTZ R12, R11, R12 ;  /* 0x0000000c0b0c7221 */ /* 0x004fe20000010000 */
[----:B---3--:R-:W-:-:S04]  /*0950*/  FADD.FTZ R15, R14, R13 ;  /* 0x0000000d0e0f7221 */ /* 0x008fc80000010000 */
        /* <DEDUP_REMOVED lines=8> */
[----:B------:R2:W3:Y:S04]  /*09e0*/  SHFL.BFLY PT, R11, R10, 0x10, 0x1f ;  /* 0x0e001f000a0b7f89 */ /* 0x0004e800000e0000 */
[----:B------:R2:W4:Y:S02]  /*09f0*/  SHFL.BFLY PT, R14, R9, 0x10, 0x1f ;  /* 0x0e001f00090e7f89 */ /* 0x00052400000e0000 */
.L_x_287:
[----:B------:R-:W-:Y:S01]  /*0a00*/  @!P1 SHF.R.U32.HI R12, RZ, 0x3, R0 ;  /* 0x00000003ff0c9819 */ /* 0x000fe20000011600 */
[----:B----4-:R-:W-:Y:S01]  /*0a10*/  FADD.FTZ R14, R9, R14 ;  /* 0x0000000e090e7221 */ /* 0x010fe20000010000 */
[----:B---3--:R-:W-:Y:S02]  /*0a20*/  FADD.FTZ R11, R10, R11 ;  /* 0x0000000b0a0b7221 */ /* 0x008fe40000010000 */
[----:B------:R-:W-:-:S05]  /*0a30*/  @!P1 LOP3.LUT R12, R12, 0x1ffffffc, RZ, 0xc0, !PT ;  /* 0x1ffffffc0c0c9812 */ /* 0x000fca00078ec0ff */
[----:B------:R3:W-:Y:S04]  /*0a40*/  @!P1 STS [R12+UR4+0x2000], R14 ;  /* 0x0020000e0c009988 */ /* 0x0007e80008000804 */
[----:B------:R3:W-:Y:S02]  /*0a50*/  @!P1 STS [R12+UR4+0x2080], R11 ;  /* 0x0020800b0c009988 */ /* 0x0007e40008000804 */
.L_x_272:
[----:B------:R-:W-:Y:S05]  /*0a60*/  WARPSYNC.ALL ;  /* 0x0000000000007948 */ /* 0x000fea0003800000 */
[----:B------:R-:W-:Y:S06]  /*0a70*/  BAR.SYNC.DEFER_BLOCKING 0x0 ;  /* 0x0000000000007b1d */ /* 0x000fec0000010000 */
[----:B------:R-:W-:Y:S04]  /*0a80*/  BSSY B0, `(.L_x_274) ;  /* 0x000000c000007945 */ /* 0x000fe80003800000 */
[----:B------:R-:W-:Y:S05]  /*0a90*/  @!P0 BRA `(.L_x_275) ;  /* 0x0000000000288947 */ /* 0x000fea0003800000 */
[----:B---3--:R-:W3:Y:S01]  /*0aa0*/  LDS.64 R14, [R6+0x2000] ;  /* 0x00200000060e7984 */ /* 0x008ee20000000a00 */
[----:B------:R-:W4:Y:S03]  /*0ab0*/  LDC.64 R12, c[0x0][0x318] ;  /* 0x0000c600ff0c7b82 */ /* 0x000f260000000a00 */
[----:B------:R-:W5:Y:S05]  /*0ac0*/  LDS.64 R16, [R6+0x2080] ;  /* 0x0020800006107984 */ /* 0x000f6a0000000a00 */
[----:B--2---:R-:W2:Y:S01]  /*0ad0*/  LDC.64 R10, c[0x0][0x310] ;  /* 0x0000c400ff0a7b82 */ /* 0x004ea20000000a00 */
[----:B----4-:R-:W-:-:S04]  /*0ae0*/  IMAD.WIDE.U32 R12, R4, 0x4, R12 ;  /* 0x00000004040c7825 */ /* 0x010fc800078e000c */
[----:B--2---:R-:W-:Y:S01]  /*0af0*/  IMAD.WIDE.U32 R10, R4, 0x4, R10 ;  /* 0x00000004040a7825 */ /* 0x004fe200078e000a */
[----:B---3--:R-:W-:Y:S02]  /*0b00*/  F2FP.BF16.F32.PACK_AB R15, R15, R14 ;  /* 0x0000000e0f0f723e */ /* 0x008fe400000010ff */
[----:B-----5:R-:W-:-:S03]  /*0b10*/  F2FP.BF16.F32.PACK_AB R17, R17, R16 ;  /* 0x000000101111723e */ /* 0x020fc600000010ff */
[----:B------:R4:W-:Y:S04]  /*0b20*/  STG.E desc[UR6][R12.64], R15 ;  /* 0x0000000f0c007986 */ /* 0x0009e8000c101906 */
[----:B------:R4:W-:Y:S02]  /*0b30*/  STG.E desc[UR6][R10.64], R17 ;  /* 0x000000110a007986 */ /* 0x0009e4000c101906 */
.L_x_275:
[----:B------:R-:W-:Y:S05]  /*0b40*/  BSYNC B0 ;  /* 0x0000000000007941 */ /* 0x000fea0003800000 */
.L_x_274:
[C---:B------:R-:W-:Y:S02]  /*0b50*/  ISETP.GT.U32.AND P1, PT, R3.reuse, -0x601, PT ;  /* 0xfffff9ff0300780c */ /* 0x040fe40003f24070 */
[----:B------:R-:W-:Y:S02]  /*0b60*/  IADD3 R3, R3, 0x600, RZ ;  /* 0x0000060003037810 */ /* 0x000fe40007ffe0ff */
[----:B------:R-:W-:-:S09]  /*0b70*/  IADD3 R4, R4, 0x300, RZ ;  /* 0x0000030004047810 */ /* 0x000fd20007ffe0ff */
[----:B------:R-:W-:Y:S05]  /*0b80*/  @P1 BRA `(.L_x_276) ;  /* 0xfffffff400841947 */ /* 0x000fea000383ffff */
[----:B------:R-:W-:Y:S05]  /*0b90*/  EXIT ;  /* 0x000000000000794d */ /* 0x000fea0003800000 */
.L_x_273:
[----:B------:R-:W-:Y:S01]  /*0ba0*/  HFMA2.MMA R22, -RZ, RZ, 0, 1.847743988037109375e-06 ;  /* 0x0000001fff167435 */ /* 0x000fe200000001ff */
[----:B0--3--:R-:W-:Y:S01]  /*0bb0*/  MOV R20, R10 ;  /* 0x0000000a00147202 */ /* 0x009fe20000000f00 */
[----:B------:R-:W-:Y:S01]  /*0bc0*/  IMAD.MOV.U32 R19, RZ, RZ, 0x1 ;  /* 0x00000001ff137424 */ /* 0x000fe200078e00ff */
[----:B------:R-:W-:-:S08]  /*0bd0*/  MOV R17, 0xffffffff ;  /* 0xffffffff00117802 */ /* 0x000fd00000000f00 */
[----:B-12---:R-:W-:Y:S05]  /*0be0*/  WARPSYNC.COLLECTIVE R17, `(.L_x_277) ;  /* 0x0000000011087348 */ /* 0x006fea0003c00000 */
[----:B------:R0:W3:Y:S02]  /*0bf0*/  SHFL.BFLY P2, R18, R20, R19, R22 ;  /* 0x0c00001314127389 */ /* 0x0000e40000040016 */
[----:B0123--:R-:W-:Y:S01]  /*0c00*/  ENDCOLLECTIVE ;  /* 0x000000000000791b */ /* 0x00ffe20003800000 */
.L_x_277:
[----:B------:R-:W-:Y:S01]  /*0c10*/  HFMA2.MMA R19, -RZ, RZ, 0, 1.1920928955078125e-07 ;  /* 0x00000002ff137435 */ /* 0x000fe200000001ff */
[----:B------:R-:W-:-:S05]  /*0c20*/  MOV R11, R18 ;  /* 0x00000012000b7202 */ /* 0x000fca0000000f00 */
[----:B------:R-:W-:-:S04]  /*0c30*/  FADD.FTZ R11, R10, R11 ;  /* 0x0000000b0a0b7221 */ /* 0x000fc80000010000 */
[----:B------:R-:W-:-:S07]  /*0c40*/  IMAD.MOV.U32 R20, RZ, RZ, R11 ;  /* 0x000000ffff147224 */ /* 0x000fce00078e000b */
[----:B------:R-:W-:Y:S05]  /*0c50*/  WARPSYNC.COLLECTIVE R17, `(.L_x_278) ;  /* 0x0000000011087348 */ /* 0x000fea0003c00000 */
[----:B------:R0:W1:Y:S02]  /*0c60*/  SHFL.BFLY P2, R18, R20, R19, R22 ;  /* 0x0c00001314127389 */ /* 0x0000640000040016 */
[----:B01----:R-:W-:Y:S01]  /*0c70*/  ENDCOLLECTIVE ;  /* 0x000000000000791b */ /* 0x003fe20003800000 */
.L_x_278:
[----:B------:R-:W-:Y:S01]  /*0c80*/  IMAD.MOV.U32 R19, RZ, RZ, 0x4 ;  /* 0x00000004ff137424 */ /* 0x000fe200078e00ff */
[----:B------:R-:W-:-:S05]  /*0c90*/  MOV R12, R18 ;  /* 0x00000012000c7202 */ /* 0x000fca0000000f00 */
[----:B------:R-:W-:-:S05]  /*0ca0*/  FADD.FTZ R12, R11, R12 ;  /* 0x0000000c0b0c7221 */ /* 0x000fca0000010000 */
[----:B------:R-:W-:-:S07]  /*0cb0*/  MOV R20, R12 ;  /* 0x0000000c00147202 */ /* 0x000fce0000000f00 */
[----:B------:R-:W-:Y:S05]  /*0cc0*/  WARPSYNC.COLLECTIVE R17, `(.L_x_279) ;  /* 0x0000000011087348 */ /* 0x000fea0003c00000 */
[----:B------:R0:W1:Y:S02]  /*0cd0*/  SHFL.BFLY P2, R18, R20, R19, R22 ;  /* 0x0c00001314127389 */ /* 0x0000640000040016 */
[----:B01----:R-:W-:Y:S01]  /*0ce0*/  ENDCOLLECTIVE ;  /* 0x000000000000791b */ /* 0x003fe20003800000 */
.L_x_279:
[----:B------:R-:W-:Y:S01]  /*0cf0*/  HFMA2.MMA R19, -RZ, RZ, 0, 4.76837158203125e-07 ;  /* 0x00000008ff137435 */ /* 0x000fe200000001ff */
[----:B------:R-:W-:-:S05]  /*0d00*/  MOV R13, R18 ;  /* 0x00000012000d7202 */ /* 0x000fca0000000f00 */
[----:B------:R-:W-:-:S05]  /*0d10*/  FADD.FTZ R13, R12, R13 ;  /* 0x0000000d0c0d7221 */ /* 0x000fca0000010000 */
[----:B------:R-:W-:-:S07]  /*0d20*/  MOV R20, R13 ;  /* 0x0000000d00147202 */ /* 0x000fce0000000f00 */
[----:B------:R-:W-:Y:S05]  /*0d30*/  WARPSYNC.COLLECTIVE R17, `(.L_x_280) ;  /* 0x0000000011087348 */ /* 0x000fea0003c00000 */
[----:B------:R0:W1:Y:S02]  /*0d40*/  SHFL.BFLY P2, R18, R20, R19, R22 ;  /* 0x0c00001314127389 */ /* 0x0000640000040016 */
[----:B01----:R-:W-:Y:S01]  /*0d50*/  ENDCOLLECTIVE ;  /* 0x000000000000791b */ /* 0x003fe20003800000 */
.L_x_280:
[----:B------:R-:W-:Y:S01]  /*0d60*/  HFMA2.MMA R19, -RZ, RZ, 0, 9.5367431640625e-07 ;  /* 0x00000010ff137435 */ /* 0x000fe200000001ff */
[----:B------:R-:W-:-:S04]  /*0d70*/  IMAD.MOV.U32 R10, RZ, RZ, R18 ;  /* 0x000000ffff0a7224 */ /* 0x000fc800078e0012 */
[----:B------:R-:W-:-:S05]  /*0d80*/  FADD.FTZ R10, R13, R10 ;  /* 0x0000000a0d0a7221 */ /* 0x000fca0000010000 */
[----:B------:R-:W-:-:S07]  /*0d90*/  MOV R20, R10 ;  /* 0x0000000a00147202 */ /* 0x000fce0000000f00 */
[----:B------:R-:W-:Y:S05]  /*0da0*/  WARPSYNC.COLLECTIVE R17, `(.L_x_281) ;  /* 0x0000000011087348 */ /* 0x000fea0003c00000 */
[----:B------:R0:W1:Y:S02]  /*0db0*/  SHFL.BFLY P2, R18, R20, R19, R22 ;  /* 0x0c00001314127389 */ /* 0x0000640000040016 */
[----:B01----:R-:W-:Y:S01]  /*0dc0*/  ENDCOLLECTIVE ;  /* 0x000000000000791b */ /* 0x003fe20003800000 */
.L_x_281:
[----:B------:R-:W-:Y:S01]  /*0dd0*/  HFMA2.MMA R19, -RZ, RZ, 0, 5.9604644775390625e-08 ;  /* 0x00000001ff137435 */ /* 0x000fe200000001ff */
[----:B------:R-:W-:Y:S01]  /*0de0*/  IMAD.MOV.U32 R20, RZ, RZ, R9 ;  /* 0x000000ffff147224 */ /* 0x000fe200078e0009 */
[----:B------:R-:W-:-:S09]  /*0df0*/  MOV R11, R18 ;  /* 0x00000012000b7202 */ /* 0x000fd20000000f00 */
[----:B------:R-:W-:Y:S05]  /*0e00*/  WARPSYNC.COLLECTIVE R17, `(.L_x_282) ;  /* 0x0000000011087348 */ /* 0x000fea0003c00000 */
[----:B------:R0:W1:Y:S02]  /*0e10*/  SHFL.BFLY P2, R18, R20, R19, R22 ;  /* 0x0c00001314127389 */ /* 0x0000640000040016 */
[----:B01----:R-:W-:Y:S01]  /*0e20*/  ENDCOLLECTIVE ;  /* 0x000000000000791b */ /* 0x003fe20003800000 */
.L_x_282:
[----:B------:R-:W-:Y:S01]  /*0e30*/  HFMA2.MMA R19, -RZ, RZ, 0, 1.1920928955078125e-07 ;  /* 0x00000002ff137435 */ /* 0x000fe200000001ff */
[----:B------:R-:W-:-:S05]  /*0e40*/  MOV R12, R18 ;  /* 0x00000012000c7202 */ /* 0x000fca0000000f00 */
[----:B------:R-:W-:-:S05]  /*0e50*/  FADD.FTZ R14, R9, R12 ;  /* 0x0000000c090e7221 */ /* 0x000fca0000010000 */
[----:B------:R-:W-:-:S07]  /*0e60*/  MOV R20, R14 ;  /* 0x0000000e00147202 */ /* 0x000fce0000000f00 */
[----:B------:R-:W-:Y:S05]  /*0e70*/  WARPSYNC.COLLECTIVE R17, `(.L_x_283) ;  /* 0x0000000011087348 */ /* 0x000fea0003c00000 */
[----:B------:R0:W1:Y:S02]  /*0e80*/  SHFL.BFLY P2, R18, R20, R19, R22 ;  /* 0x0c00001314127389 */ /* 0x0000640000040016 */
[----:B01----:R-:W-:Y:S01]  /*0e90*/  ENDCOLLECTIVE ;  /* 0x000000000000791b */ /* 0x003fe20003800000 */
.L_x_283:
[----:B------:R-:W-:Y:S01]  /*0ea0*/  HFMA2.MMA R19, -RZ, RZ, 0, 2.384185791015625e-07 ;  /* 0x00000004ff137435 */ /* 0x000fe200000001ff */
[----:B------:R-:W-:-:S04]  /*0eb0*/  IMAD.MOV.U32 R13, RZ, RZ, R18 ;  /* 0x000000ffff0d7224 */ /* 0x000fc800078e0012 */
[----:B------:R-:W-:-:S05]  /*0ec0*/  FADD.FTZ R15, R14, R13 ;  /* 0x0000000d0e0f7221 */ /* 0x000fca0000010000 */
[----:B------:R-:W-:-:S07]  /*0ed0*/  MOV R20, R15 ;  /* 0x0000000f00147202 */ /* 0x000fce0000000f00 */
[----:B------:R-:W-:Y:S05]  /*0ee0*/  WARPSYNC.COLLECTIVE R17, `(.L_x_284) ;  /* 0x0000000011087348 */ /* 0x000fea0003c00000 */
[----:B------:R0:W1:Y:S02]  /*0ef0*/  SHFL.BFLY P2, R18, R20, R19, R22 ;  /* 0x0c00001314127389 */ /* 0x0000640000040016 */
[----:B01----:R-:W-:Y:S01]  /*0f00*/  ENDCOLLECTIVE ;  /* 0x000000000000791b */ /* 0x003fe20003800000 */
.L_x_284:
[----:B------:R-:W-:Y:S01]  /*0f10*/  IMAD.MOV.U32 R19, RZ, RZ, 0x8 ;  /* 0x00000008ff137424 */ /* 0x000fe200078e00ff */
[----:B------:R-:W-:-:S05]  /*0f20*/  MOV R16, R18 ;  /* 0x0000001200107202 */ /* 0x000fca0000000f00 */
[----:B------:R-:W-:-:S05]  /*0f30*/  FADD.FTZ R16, R15, R16 ;  /* 0x000000100f107221 */ /* 0x000fca0000010000 */
[----:B------:R-:W-:-:S07]  /*0f40*/  MOV R20, R16 ;  /* 0x0000001000147202 */ /* 0x000fce0000000f00 */
[----:B------:R-:W-:Y:S05]  /*0f50*/  WARPSYNC.COLLECTIVE R17, `(.L_x_285) ;  /* 0x0000000011087348 */ /* 0x000fea0003c00000 */
[----:B------:R0:W1:Y:S02]  /*0f60*/  SHFL.BFLY P2, R18, R20, R19, R22 ;  /* 0x0c00001314127389 */ /* 0x0000640000040016 */
[----:B01----:R-:W-:Y:S01]  /*0f70*/  ENDCOLLECTIVE ;  /* 0x000000000000791b */ /* 0x003fe20003800000 */
.L_x_285:
[----:B------:R-:W-:Y:S01]  /*0f80*/  HFMA2.MMA R19, -RZ, RZ, 0, 9.5367431640625e-07 ;  /* 0x00000010ff137435 */ /* 0x000fe200000001ff */
[----:B------:R-:W-:-:S05]  /*0f90*/  MOV R9, R18 ;  /* 0x0000001200097202 */ /* 0x000fca0000000f00 */
[----:B------:R-:W-:-:S05]  /*0fa0*/  FADD.FTZ R9, R16, R9 ;  /* 0x0000000910097221 */ /* 0x000fca0000010000 */
[----:B------:R-:W-:-:S07]  /*0fb0*/  MOV R20, R9 ;  /* 0x0000000900147202 */ /* 0x000fce0000000f00 */
[----:B------:R-:W-:Y:S05]  /*0fc0*/  WARPSYNC.COLLECTIVE R17, `(.L_x_286) ;  /* 0x0000000011087348 */ /* 0x000fea0003c00000 */
[----:B------:R0:W1:Y:S02]  /*0fd0*/  SHFL.BFLY P2, R18, R20, R19, R22 ;  /* 0x0c00001314127389 */ /* 0x0000640000040016 */
[----:B01----:R-:W-:Y:S01]  /*0fe0*/  ENDCOLLECTIVE ;  /* 0x000000000000791b */ /* 0x003fe20003800000 */
.L_x_286:
[----:B------:R-:W-:Y:S01]  /*0ff0*/  MOV R14, R18 ;  /* 0x00000012000e7202 */ /* 0x000fe20000000f00 */
[----:B------:R-:W-:Y:S06]  /*1000*/  BRA `(.L_x_287) ;  /* 0xfffffff8007c7947 */ /* 0x000fec000383ffff */
.L_x_288:
        /* <DEDUP_REMOVED lines=15> */
.L_x_3276:


//--------------------- .text._ZN10layer_norm40ln_parallel_residual_bwd_finalize_kernelINS_22Kernel_traits_finalizeILj1536E13__nv_bfloat16S2_S2_S2_fjLb0ELj1024ELj4ENS_18Kernel_traits_baseILj1536ES2_S2_S2_S2_fjLj1024EEEEELb1EEEvNS_9BwdParamsE --------------------------
	.section	.text._ZN10layer_norm40ln_parallel_residual_bwd_finalize_kernelINS_22Kernel_traits_finalizeILj1536E13__nv_bfloat16S2_S2_S2_fjLb0ELj1024ELj4ENS_18Kernel_traits_baseILj1536ES2_S2_S2_S2_fjLj1024EEEEELb1EEEvNS_9BwdParamsE,"ax",@progbits
	.align	128
        .global         _ZN10layer_norm40ln_parallel_residual_bwd_finalize_kernelINS_22Kernel_traits_finalizeILj1536E13__nv_bfloat16S2_S2_S2_fjLb0ELj1024ELj4ENS_18Kernel_traits_baseILj1536ES2_S2_S2_S2_fjLj1024EEEEELb1EEEvNS_9BwdParamsE
        .type           _ZN10layer_norm40ln_parallel_residual_bwd_finalize_kernelINS_22Kernel_traits_finalizeILj1536E13__nv_bfloat16S2_S2_S2_fjLb0ELj1024ELj4ENS_18Kernel_traits_baseILj1536ES2_S2_S2_S2_fjLj1024EEEEELb1EEEvNS_9BwdParamsE,@function
        .size           _ZN10layer_norm40ln_parallel_residual_bwd_finalize_kernelINS_22Kernel_traits_finalizeILj1536E13__nv_bfloat16S2_S2_S2_fjLb0ELj1024ELj4ENS_18Kernel_traits_baseILj1536ES2_S2_S2_S2_fjLj1024EEEEELb1EEEvNS_9BwdParamsE,(.L_x_3277 - _ZN10layer_norm40ln_parallel_residual_bwd_finalize_kernelINS_22Kernel_traits_finalizeILj1536E13__nv_bfloat16S2_S2_S2_fjLb0ELj1024ELj4ENS_18Kernel_traits_baseILj1536ES2_S2_S2_S2_fjLj1024EEEEELb1EEEvNS_9BwdParamsE)
        .other          _ZN10layer_norm40ln_parallel_residual_bwd_finalize_kernelINS_22Kernel_traits_finalizeILj1536E13__nv_bfloat16S2_S2_S2_fjLb0ELj1024ELj4ENS_18Kernel_traits_baseILj1536ES2_S2_S2_S2_fjLj1024EEEEELb1EEEvNS_9BwdParamsE,@"STO_CUDA_ENTRY STV_DEFAULT"
_ZN10layer_norm40ln_parallel_residual_bwd_finalize_kernelINS_22Kernel_traits_finalizeILj1536E13__nv_bfloat16S2_S2_S2_fjLb0ELj1024ELj4ENS_18Kernel_traits_baseILj1536ES2_S2_S2_S2_fjLj1024EEEEELb1EEEvNS_9BwdParamsE:
.text._ZN10layer_norm40ln_parallel_residual_bwd_finalize_kernelINS_22Kernel_traits_finalizeILj1536E13__nv_bfloat16S2_S2_S2_fjLb0ELj1024ELj4ENS_18Kernel_traits_baseILj1536ES2_S2_S2_S2_fjLj1024EEEEELb1EEEvNS_9BwdParamsE:
        /* <DEDUP_REMOVED lines=14> */
[----:B------:R-:W-:Y:S02]  /*00e0*/  LOP3.LUT R6, R3, 0x1f, R0, 0x78, !PT ;  /* 0x0000001f03067812 */ /* 0x000fe400078e7800 */
[----:B------:R-:W-:Y:S02]  /*00f0*/  ISETP.GE.U32.AND P0, PT, R2, 0x10, PT ;  /* 0x000000100200780c */ /* 0x000fe40003f06070 */
[----:B------:R-:W-:-:S02]  /*0100*/  LOP3.LUT R7, R7, 0x7ffffff0, RZ, 0xc0, !PT ;  /* 0x7ffffff007077812 */ /* 0x000fc400078ec0ff */
[----:B------:R-:W-:Y:S02]  /*0110*/  IADD3 R6, R5, R6, RZ ;  /* 0x0000000605067210 */ /* 0x000fe40007ffe0ff */
[----:B------:R-:W-:Y:S02]  /*0120*/  ISETP.EQ.AND P0, PT, R3, 0x1f, !P0 ;  /* 0x0000001f0300780c */ /* 0x000fe40004702270 */
[----:B------:R-:W-:Y:S01]  /*0130*/  IADD3 R5, R2, R7, RZ ;  /* 0x0000000702057210 */ /* 0x000fe20007ffe0ff */
[----:B0-----:R-:W-:-:S03]  /*0140*/  ULEA UR4, UR5, UR4, 0x18 ;  /* 0x0000000405047291 */ /* 0x001fc6000f8ec03f */
[----:B------:R-:W-:-:S03]  /*0150*/  ULDC UR5, c[0x0][0x218] ;  /* 0x0000860000057ab9 */ /* 0x000fc60000000800 */
[----:B------:R-:W-:-:S07]  /*0160*/  LEA R6, R6, UR4, 0x2 ;  /* 0x0000000406067c11 */ /* 0x000fce000f8e10ff */
.L_x_300:
[----:B012---:R-:W0:Y:S01]  /*0170*/  LDC R8, c[0x0][0x210] ;  /* 0x00008400ff087b82 */ /* 0x007e220000000800 */
[----:B------:R-:W-:Y:S01]  /*0180*/  BSSY B0, `(.L_x_289) ;  /* 0x00000a3000007945 */ /* 0x000fe20003800000 */
[----:B------:R-:W-:Y:S01]  /*0190*/  HFMA2.MMA R9, -RZ, RZ, 0, 0 ;  /* 0x00000000ff097435 */ /* 0x000fe200000001ff */
[----:B------:R-:W-:Y:S01]  /*01a0*/  MOV R22, RZ ;  /* 0x000000ff00167202 */ /* 0x000fe20000000f00 */
[----:B------:R-:W-:Y:S01]  /*01b0*/  HFMA2.MMA R15, -RZ, RZ, 0, 0 ;  /* 0x00000000ff0f7435 */ /* 0x000fe200000001ff */
[----:B------:R-:W-:Y:S02]  /*01c0*/  MOV R21, RZ ;  /* 0x000000ff00157202 */ /* 0x000fe40000000f00 */
[----:B0-----:R-:W-:-:S13]  /*01d0*/  ISETP.GE.U32.AND P1, PT, R3, R8, PT ;  /* 0x000000080300720c */ /* 0x001fda0003f26070 */
[----:B------:R-:W-:Y:S05]  /*01e0*/  @P1 BRA `(.L_x_290) ;  /* 0x0000000800701947 */ /* 0x000fea0003800000 */
[----:B------:R-:W-:Y:S02]  /*01f0*/  ISETP.GE.U32.AND P2, PT, R3, R8, PT ;  /* 0x000000080300720c */ /* 0x000fe40003f46070 */
[----:B------:R-:W-:-:S11]  /*0200*/  MOV R23, R3 ;  /* 0x0000000300177202 */ /* 0x000fd60000000f00 */
[----:B------:R-:W0:Y:S08]  /*0210*/  @P2 LDC R7, c[0x0][0x218] ;  /* 0x00008600ff072b82 */ /* 0x000e300000000800 */
[----:B------:R-:W1:Y:S08]  /*0220*/  @P2 LDC.64 R10, c[0x0][0x2d0] ;  /* 0x0000b400ff0a2b82 */ /* 0x000e700000000a00 */
[----:B------:R-:W2:Y:S08]  /*0230*/  @P2 LDC.64 R16, c[0x0][0x2d8] ;  /* 0x0000b600ff102b82 */ /* 0x000eb00000000a00 */
[----:B------:R-:W3:Y:S01]  /*0240*/  @P2 LDC.64 R14, c[0x0][0x2e0] ;  /* 0x0000b800ff0e2b82 */ /* 0x000ee20000000a00 */
[----:B0-----:R-:W-:-:S07]  /*0250*/  @P2 IMAD R7, R23, R7, R4 ;  /* 0x0000000717072224 */ /* 0x001fce00078e0204 */
[----:B------:R-:W0:Y:S01]  /*0260*/  @P2 LDC.64 R12, c[0x0][0x2e8] ;  /* 0x0000ba00ff0c2b82 */ /* 0x000e220000000a00 */
[----:B-1----:R-:W-:-:S06]  /*0270*/  @P2 IMAD.WIDE.U32 R10, R7, 0x4, R10 ;  /* 0x00000004070a2825 */ /* 0x002fcc00078e000a */
[----:B------:R-:W4:Y:S01]  /*0280*/  @P2 LDG.E R10, desc[UR6][R10.64] ;  /* 0x000000060a0a2981 */ /* 0x000f22000c1e1900 */
[----:B--2---:R-:W-:-:S06]  /*0290*/  @P2 IMAD.WIDE.U32 R16, R7, 0x4, R16 ;  /* 0x0000000407102825 */ /* 0x004fcc00078e0010 */
[----:B------:R-:W2:Y:S01]  /*02a0*/  @P2 LDG.E R16, desc[UR6][R16.64] ;  /* 0x0000000610102981 */ /* 0x000ea2000c1e1900 */
[----:B---3--:R-:W-:-:S06]  /*02b0*/  @P2 IMAD.WIDE.U32 R18, R7, 0x4, R14 ;  /* 0x0000000407122825 */ /* 0x008fcc00078e000e */
[----:B------:R-:W3:Y:S01]  /*02c0*/  @P2 LDG.E R19, desc[UR6][R18.64] ;  /* 0x0000000612132981 */ /* 0x000ee2000c1e1900 */
[----:B0-----:R-:W-:-:S06]  /*02d0*/  @P2 IMAD.WIDE.U32 R12, R7, 0x4, R12 ;  /* 0x00000004070c2825 */ /* 0x001fcc00078e000c */
[----:B------:R-:W5:Y:S01]  /*02e0*/  @P2 LDG.E R12, desc[UR6][R12.64] ;  /* 0x000000060c0c2981 */ /* 0x000f62000c1e1900 */
[----:B------:R-:W-:-:S04]  /*02f0*/  @P2 IADD3 R23, R23, 0x20, RZ ;  /* 0x0000002017172810 */ /* 0x000fc80007ffe0ff */
[CC--:B------:R-:W-:Y:S02]  /*0300*/  ISETP.GE.U32.AND P1, PT, R23.reuse, R8.reuse, PT ;  /* 0x000000081700720c */ /* 0x0c0fe40003f26070 */
[----:B------:R-:W-:-:S04]  /*0310*/  IADD3 R7, -R23, R8, RZ ;  /* 0x0000000817077210 */ /* 0x000fc80007ffe1ff */
[----:B------:R-:W-:Y:S02]  /*0320*/  ISETP.LE.U32.OR P1, PT, R7, 0x60, P1 ;  /* 0x000000600700780c */ /* 0x000fe40000f23470 */
[----:B------:R-:W-:Y:S02]  /*0330*/  MOV R21, RZ ;  /* 0x000000ff00157202 */ /* 0x000fe40000000f00 */
[----:B------:R-:W-:Y:S02]  /*0340*/  MOV R15, RZ ;  /* 0x000000ff000f7202 */ /* 0x000fe40000000f00 */
[----:B------:R-:W-:Y:S02]  /*0350*/  MOV R22, RZ ;  /* 0x000000ff00167202 */ /* 0x000fe40000000f00 */
[----:B------:R-:W-:Y:S01]  /*0360*/  MOV R9, RZ ;  /* 0x000000ff00097202 */ /* 0x000fe20000000f00 */
[----:B------:R-:W-:Y:S01]  /*0370*/  BSSY B1, `(.L_x_291) ;  /* 0x0000047000017945 */ /* 0x000fe20003800000 */
[----:B----4-:R-:W-:Y:S01]  /*0380*/  @P2 FADD.FTZ R21, R21, R10 ;  /* 0x0000000a15152221 */ /* 0x010fe20000010000 */
[----:B--2---:R-:W-:Y:S01]  /*0390*/  @P2 FADD.FTZ R15, R15, R16 ;  /* 0x000000100f0f2221 */ /* 0x004fe20000010000 */
[----:B---3--:R-:W-:Y:S01]  /*03a0*/  @P2 FADD.FTZ R22, R22, R19 ;  /* 0x0000001316162221 */ /* 0x008fe20000010000 */
[----:B-----5:R-:W-:Y:S01]  /*03b0*/  @P2 FADD.FTZ R9, R9, R12 ;  /* 0x0000000c09092221 */ /* 0x020fe20000010000 */
[----:B------:R-:W-:Y:S01]  /*03c0*/  PLOP3.LUT P2, PT, P2, PT, PT, 0x8, 0x0 ;  /* 0x000000000000781c */ /* 0x000fe2000174e170 */
[----:B------:R-:W-:-:S12]  /*03d0*/  @P1 BRA `(.L_x_292) ;  /* 0x0000000400001947 */ /* 0x000fd80003800000 */
[----:B------:R-:W-:Y:S02]  /*03e0*/  PLOP3.LUT P2, PT, PT, PT, PT, 0x8, 0x0 ;  /* 0x000000000000781c */ /* 0x000fe40003f4e170 */
[----:B------:R-:W-:-:S11]  /*03f0*/  IADD3 R7, R8, -0x60, RZ ;  /* 0xffffffa008077810 */ /* 0x000fd60007ffe0ff */
.L_x_293:
[----:B------:R-:W0:Y:S01]  /*0400*/  LDC.64 R12, c[0x0][0x2d0] ;  /* 0x0000b400ff0c7b82 */ /* 0x000e220000000a00 */
[C---:B------:R-:W-:Y:S01]  /*0410*/  IMAD R25, R23.reuse, UR5, R4 ;  /* 0x0000000517197c24 */ /* 0x040fe2000f8e0204 */
[----:B------:R-:W-:-:S05]  /*0420*/  IADD3 R27, R23, 0x20, RZ ;  /* 0x00000020171b7810 */ /* 0x000fca0007ffe0ff */
[----:B------:R-:W-:Y:S02]  /*0430*/  IMAD R27, R27, UR5, R4 ;  /* 0x000000051b1b7c24 */ /* 0x000fe4000f8e0204 */
[----:B0-----:R-:W-:-:S05]  /*0440*/  IMAD.WIDE.U32 R16, R25, 0x4, R12 ;  /* 0x0000000419107825 */ /* 0x001fca00078e000c */
[----:B------:R0:W2:Y:S01]  /*0450*/  LDG.E R14, desc[UR6][R16.64] ;  /* 0x00000006100e7981 */ /* 0x0000a2000c1e1900 */
[----:B------:R-:W-:Y:S01]  /*0460*/  IADD3 R19, R23, 0x40, RZ ;  /* 0x0000004017137810 */ /* 0x000fe20007ffe0ff */
[----:B0-----:R-:W-:-:S05]  /*0470*/  IMAD.WIDE.U32 R16, R27, 0x4, R12 ;  /* 0x000000041b107825 */ /* 0x001fca00078e000c */
[----:B------:R-:W3:Y:S01]  /*0480*/  LDG.E R20, desc[UR6][R16.64] ;  /* 0x0000000610147981 */ /* 0x000ee2000c1e1900 */
[----:B------:R-:W-:-:S04]  /*0490*/  IMAD R19, R19, UR5, R4 ;  /* 0x0000000513137c24 */ /* 0x000fc8000f8e0204 */
[----:B------:R-:W-:-:S05]  /*04a0*/  IMAD.WIDE.U32 R10, R19, 0x4, R12 ;  /* 0x00000004130a7825 */ /* 0x000fca00078e000c */
[----:B------:R0:W4:Y:S02]  /*04b0*/  LDG.E R18, desc[UR6][R10.64] ;  /* 0x000000060a127981 */ /* 0x000124000c1e1900 */
[----:B0-----:R-:W0:Y:S02]  /*04c0*/  LDC.64 R10, c[0x0][0x2d8] ;  /* 0x0000b600ff0a7b82 */ /* 0x001e240000000a00 */
[----:B0-----:R-:W-:-:S04]  /*04d0*/  IMAD.WIDE.U32 R28, R25, 0x4, R10 ;  /* 0x00000004191c7825 */ /* 0x001fc800078e000a */
[----:B------:R-:W-:-:S05]  /*04e0*/  IMAD.WIDE.U32 R16, R27, 0x4, R10 ;  /* 0x000000041b107825 */ /* 0x000fca00078e000a */
[----:B------:R0:W5:Y:S02]  /*04f0*/  LDG.E R24, desc[UR6][R16.64] ;  /* 0x0000000610187981 */ /* 0x000164000c1e1900 */
[----:B0-----:R-:W0:Y:S01]  /*0500*/  LDC.64 R16, c[0x0][0x2e0] ;  /* 0x0000b800ff107b82 */ /* 0x001e220000000a00 */
[----:B--2---:R-:W-:Y:S02]  /*0510*/  FADD.FTZ R21, R14, R21 ;  /* 0x000000150e157221 */ /* 0x004fe40000010000 */
[----:B------:R1:W2:Y:S02]  /*0520*/  LDG.E R14, desc[UR6][R28.64] ;  /* 0x000000061c0e7981 */ /* 0x0002a4000c1e1900 */
[----:B---3--:R-:W-:Y:S01]  /*0530*/  FADD.FTZ R21, R21, R20 ;  /* 0x0000001415157221 */ /* 0x008fe20000010000 */
[----:B------:R-:W-:-:S05]  /*0540*/  IADD3 R20, R23, 0x60, RZ ;  /* 0x0000006017147810 */ /* 0x000fca0007ffe0ff */
[----:B-1----:R-:W-:-:S04]  /*0550*/  IMAD R29, R20, UR5, R4 ;  /* 0x00000005141d7c24 */ /* 0x002fc8000f8e0204 */
[----:B------:R-:W-:-:S06]  /*0560*/  IMAD.WIDE.U32 R12, R29, 0x4, R12 ;  /* 0x000000041d0c7825 */ /* 0x000fcc00078e000c */
[----:B------:R4:W3:Y:S02]  /*0570*/  LDG.E R12, desc[UR6][R12.64] ;  /* 0x000000060c0c7981 */ /* 0x0008e4000c1e1900 */
[----:B----4-:R-:W-:Y:S01]  /*0580*/  FADD.FTZ R13, R21, R18 ;  /* 0x00000012150d7221 */ /* 0x010fe20000010000 */
[----:B------:R-:W-:-:S05]  /*0590*/  IMAD.WIDE.U32 R20, R19, 0x4, R10 ;  /* 0x0000000413147825 */ /* 0x000fca00078e000a */
[----:B------:R0:W4:Y:S02]  /*05a0*/  LDG.E R18, desc[UR6][R20.64] ;  /* 0x0000000614127981 */ /* 0x000124000c1e1900 */
[----:B0-----:R-:W-:-:S06]  /*05b0*/  IMAD.WIDE.U32 R20, R25, 0x4, R16 ;  /* 0x0000000419147825 */ /* 0x001fcc00078e0010 */
[----:B------:R5:W3:Y:S01]  /*05c0*/  LDG.E R20, desc[UR6][R20.64] ;  /* 0x0000000614147981 */ /* 0x000ae2000c1e1900 */
[----:B------:R-:W-:-:S06]  /*05d0*/  IMAD.WIDE.U32 R10, R29, 0x4, R10 ;  /* 0x000000041d0a7825 */ /* 0x000fcc00078e000a */
[----:B------:R-:W4:Y:S01]  /*05e0*/  LDG.E R10, desc[UR6][R10.64] ;  /* 0x000000060a0a7981 */ /* 0x000f22000c1e1900 */
[----:B--2---:R-:W-:Y:S01]  /*05f0*/  FADD.FTZ R26, R14, R15 ;  /* 0x0000000f0e1a7221 */ /* 0x004fe20000010000 */
[----:B------:R-:W-:-:S05]  /*0600*/  IMAD.WIDE.U32 R14, R27, 0x4, R16 ;  /* 0x000000041b0e7825 */ /* 0x000fca00078e0010 */
[----:B------:R0:W2:Y:S01]  /*0610*/  LDG.E R11, desc[UR6][R14.64] ;  /* 0x000000060e0b7981 */ /* 0x0000a2000c1e1900 */
[----:B-----5:R-:W-:Y:S01]  /*0620*/  FADD.FTZ R21, R26, R24 ;  /* 0x000000181a157221 */ /* 0x020fe20000010000 */
[----:B0-----:R-:W-:-:S05]  /*0630*/  IMAD.WIDE.U32 R14, R19, 0x4, R16 ;  /* 0x00000004130e7825 */ /* 0x001fca00078e0010 */
[----:B------:R0:W5:Y:S02]  /*0640*/  LDG.E R26, desc[UR6][R14.64] ;  /* 0x000000060e1a7981 */ /* 0x000164000c1e1900 */
[----:B0-----:R-:W0:Y:S01]  /*0650*/  LDC.64 R14, c[0x0][0x2e8] ;  /* 0x0000ba00ff0e7b82 */ /* 0x001e220000000a00 */
[----:B------:R-:W-:-:S06]  /*0660*/  IMAD.WIDE.U32 R16, R29, 0x4, R16 ;  /* 0x000000041d107825 */ /* 0x000fcc00078e0010 */
[----:B------:R-:W5:Y:S01]  /*0670*/  LDG.E R16, desc[UR6][R16.64] ;  /* 0x0000000610107981 */ /* 0x000f62000c1e1900 */
[----:B0-----:R-:W-:-:S04]  /*0680*/  IMAD.WIDE.U32 R24, R25, 0x4, R14 ;  /* 0x0000000419187825 */ /* 0x001fc800078e000e */
[----:B---3--:R-:W-:Y:S02]  /*0690*/  FADD.FTZ R22, R20, R22 ;  /* 0x0000001614167221 */ /* 0x008fe40000010000 */
[----:B------:R0:W3:Y:S01]  /*06a0*/  LDG.E R20, desc[UR6][R24.64] ;  /* 0x0000000618147981 */ /* 0x0000e2000c1e1900 */
[----:B------:R-:W-:-:S06]  /*06b0*/  IMAD.WIDE.U32 R28, R29, 0x4, R14 ;  /* 0x000000041d1c7825 */ /* 0x000fcc00078e000e */
[----:B------:R-:W3:Y:S01]  /*06c0*/  LDG.E R28, desc[UR6][R28.64] ;  /* 0x000000061c1c7981 */ /* 0x000ee2000c1e1900 */
[----:B0-----:R-:W-:-:S05]  /*06d0*/  IMAD.WIDE.U32 R24, R27, 0x4, R14 ;  /* 0x000000041b187825 */ /* 0x001fca00078e000e */
[----:B------:R0:W3:Y:S02]  /*06e0*/  LDG.E R27, desc[UR6][R24.64] ;  /* 0x00000006181b7981 */ /* 0x0000e4000c1e1900 */
[----:B0-----:R-:W-:-:S05]  /*06f0*/  IMAD.WIDE.U32 R24, R19, 0x4, R14 ;  /* 0x0000000413187825 */ /* 0x001fca00078e000e */
[----:B------:R-:W3:Y:S01]  /*0700*/  LDG.E R19, desc[UR6][R24.64] ;  /* 0x0000000618137981 */ /* 0x000ee2000c1e1900 */
[----:B------:R-:W-:-:S04]  /*0710*/  IADD3 R23, R23, 0x80, RZ ;  /* 0x0000008017177810 */ /* 0x000fc80007ffe0ff */
[----:B------:R-:W-:Y:S01]  /*0720*/  ISETP.GE.U32.AND P1, PT, R23, R7, PT ;  /* 0x000000071700720c */ /* 0x000fe20003f26070 */
[----:B----4-:R-:W-:Y:S01]  /*0730*/  FADD.FTZ R15, R21, R18 ;  /* 0x00000012150f7221 */ /* 0x010fe20000010000 */
[----:B------:R-:W-:-:S03]  /*0740*/  FADD.FTZ R21, R13, R12 ;  /* 0x0000000c0d157221 */ /* 0x000fc60000010000 */
[----:B------:R-:W-:Y:S01]  /*0750*/  FADD.FTZ R15, R15, R10 ;  /* 0x0000000a0f0f7221 */ /* 0x000fe20000010000 */
[----:B--2---:R-:W-:-:S04]  /*0760*/  FADD.FTZ R11, R22, R11 ;  /* 0x0000000b160b7221 */ /* 0x004fc80000010000 */
[----:B-----5:R-:W-:-:S04]  /*0770*/  FADD.FTZ R11, R11, R26 ;  /* 0x0000001a0b0b7221 */ /* 0x020fc80000010000 */
[----:B------:R-:W-:Y:S01]  /*0780*/  FADD.FTZ R22, R11, R16 ;  /* 0x000000100b167221 */ /* 0x000fe20000010000 */
[----:B---3--:R-:W-:-:S04]  /*0790*/  FADD.FTZ R20, R20, R9 ;  /* 0x0000000914147221 */ /* 0x008fc80000010000 */
[----:B------:R-:W-:-:S04]  /*07a0*/  FADD.FTZ R20, R20, R27 ;  /* 0x0000001b14147221 */ /* 0x000fc80000010000 */
[----:B------:R-:W-:-:S04]  /*07b0*/  FADD.FTZ R19, R20, R19 ;  /* 0x0000001314137221 */ /* 0x000fc80000010000 */
[----:B------:R-:W-:Y:S01]  /*07c0*/  FADD.FTZ R9, R19, R28 ;  /* 0x0000001c13097221 */ /* 0x000fe20000010000 */
[----:B------:R-:W-:Y:S06]  /*07d0*/  @!P1 BRA `(.L_x_293) ;  /* 0xfffffffc00089947 */ /* 0x000fec000383ffff */
.L_x_292:
[----:B------:R-:W-:Y:S05]  /*07e0*/  BSYNC B1 ;  /* 0x0000000000017941 */ /* 0x000fea0003800000 */
.L_x_291:
        /* <DEDUP_REMOVED lines=8> */
[----:B------:R-:W-:-:S05]  /*0870*/  IMAD R17, R23, UR8, R4 ;  /* 0x0000000817117c24 */ /* 0x000fca000f8e0204 */
[----:B------:R-:W1:Y:S08]  /*0880*/  LDC.64 R18, c[0x0][0x2d8] ;  /* 0x0000b600ff127b82 */ /* 0x000e700000000a00 */
[----:B------:R-:W2:Y:S08]  /*0890*/  LDC.64 R10, c[0x0][0x2e0] ;  /* 0x0000b800ff0a7b82 */ /* 0x000eb00000000a00 */
[----:B------:R-:W3:Y:S01]  /*08a0*/  LDC.64 R12, c[0x0][0x2e8] ;  /* 0x0000ba00ff0c7b82 */ /* 0x000ee20000000a00 */
[----:B0-----:R-:W-:-:S05]  /*08b0*/  IMAD.WIDE.U32 R28, R17, 0x4, R24 ;  /* 0x00000004111c7825 */ /* 0x001fca00078e0018 */
[----:B------:R2:W4:Y:S01]  /*08c0*/  LDG.E R14, desc[UR6][R28.64] ;  /* 0x000000061c0e7981 */ /* 0x000522000c1e1900 */
[----:B-1----:R-:W-:-:S05]  /*08d0*/  IMAD.WIDE.U32 R26, R17, 0x4, R18 ;  /* 0x00000004111a7825 */ /* 0x002fca00078e0012 */
[----:B------:R0:W5:Y:S01]  /*08e0*/  LDG.E R20, desc[UR6][R26.64] ;  /* 0x000000061a147981 */ /* 0x000162000c1e1900 */
[----:B--2---:R-:W-:-:S04]  /*08f0*/  IMAD.WIDE.U32 R28, R17, 0x4, R10 ;  /* 0x00000004111c7825 */ /* 0x004fc800078e000a */
[----:B0-----:R-:W-:Y:S02]  /*0900*/  IMAD R27, R7, UR8, R4 ;  /* 0x00000008071b7c24 */ /* 0x001fe4000f8e0204 */
[----:B---3--:R-:W-:Y:S01]  /*0910*/  IMAD.WIDE.U32 R16, R17, 0x4, R12 ;  /* 0x0000000411107825 */ /* 0x008fe200078e000c */
[----:B------:R-:W2:Y:S03]  /*0920*/  LDG.E R7, desc[UR6][R28.64] ;  /* 0x000000061c077981 */ /* 0x000ea6000c1e1900 */
[C---:B------:R-:W-:Y:S02]  /*0930*/  IMAD.WIDE.U32 R24, R27.reuse, 0x4, R24 ;  /* 0x000000041b187825 */ /* 0x040fe400078e0018 */
[----:B------:R-:W3:Y:S02]  /*0940*/  LDG.E R16, desc[UR6][R16.64] ;  /* 0x0000000610107981 */ /* 0x000ee4000c1e1900 */
[----:B------:R-:W-:-:S02]  /*0950*/  IMAD.WIDE.U32 R18, R27, 0x4, R18 ;  /* 0x000000041b127825 */ /* 0x000fc400078e0012 */
[----:B------:R-:W3:Y:S02]  /*0960*/  LDG.E R24, desc[UR6][R24.64] ;  /* 0x0000000618187981 */ /* 0x000ee4000c1e1900 */
[C---:B------:R-:W-:Y:S02]  /*0970*/  IMAD.WIDE.U32 R10, R27.reuse, 0x4, R10 ;  /* 0x000000041b0a7825 */ /* 0x040fe400078e000a */
[----:B------:R-:W3:Y:S02]  /*0980*/  LDG.E R18, desc[UR6][R18.64] ;  /* 0x0000000612127981 */ /* 0x000ee4000c1e1900 */
[----:B------:R-:W-:Y:S02]  /*0990*/  IMAD.WIDE.U32 R12, R27, 0x4, R12 ;  /* 0x000000041b0c7825 */ /* 0x000fe400078e000c */
[----:B------:R-:W3:Y:S04]  /*09a0*/  LDG.E R10, desc[UR6][R10.64] ;  /* 0x000000060a0a7981 */ /* 0x000ee8000c1e1900 */
[----:B------:R-:W3:Y:S01]  /*09b0*/  LDG.E R12, desc[UR6][R12.64] ;  /* 0x000000060c0c7981 */ /* 0x000ee2000c1e1900 */
[----:B------:R-:W-:-:S02]  /*09c0*/  PLOP3.LUT P2, PT, PT, PT, PT, 0x8, 0x0 ;  /* 0x000000000000781c */ /* 0x000fc40003f4e170 */
[----:B------:R-:W-:Y:S01]  /*09d0*/  IADD3 R23, R23, 0x40, RZ ;  /* 0x0000004017177810 */ /* 0x000fe20007ffe0ff */
[----:B----4-:R-:W-:Y:S01]  /*09e0*/  FADD.FTZ R21, R21, R14 ;  /* 0x0000000e15157221 */ /* 0x010fe20000010000 */
[----:B-----5:R-:W-:Y:S01]  /*09f0*/  FADD.FTZ R15, R15, R20 ;  /* 0x000000140f0f7221 */ /* 0x020fe20000010000 */
[----:B--2---:R-:W-:Y:S01]  /*0a00*/  FADD.FTZ R7, R22, R7 ;  /* 0x0000000716077221 */ /* 0x004fe20000010000 */
[----:B---3--:R-:W-:Y:S01]  /*0a10*/  FADD.FTZ R9, R9, R16 ;  /* 0x0000001009097221 */ /* 0x008fe20000010000 */
[----:B------:R-:W-:Y:S01]  /*0a20*/  FADD.FTZ R21, R21, R24 ;  /* 0x0000001815157221 */ /* 0x000fe20000010000 */
[----:B------:R-:W-:Y:S01]  /*0a30*/  FADD.FTZ R15, R15, R18 ;  /* 0x000000120f0f7221 */ /* 0x000fe20000010000 */
[----:B------:R-:W-:Y:S01]  /*0a40*/  FADD.FTZ R22, R7, R10 ;  /* 0x0000000a07167221 */ /* 0x000fe20000010000 */
[----:B------:R-:W-:-:S07]  /*0a50*/  FADD.FTZ R9, R9, R12 ;  /* 0x0000000c09097221 */ /* 0x000fce0000010000 */
.L_x_295:
[----:B------:R-:W-:Y:S05]  /*0a60*/  BSYNC B1 ;  /* 0x0000000000017941 */ /* 0x000fea0003800000 */
.L_x_294:
[----:B------:R-:W-:-:S13]  /*0a70*/  ISETP.LT.U32.OR P2, PT, R23, R8, P2 ;  /* 0x000000081700720c */ /* 0x000fda0001741470 */
[----:B------:R-:W-:Y:S05]  /*0a80*/  @!P2 BRA `(.L_x_290) ;  /* 0x000000000048a947 */ /* 0x000fea0003800000 */
[----:B------:R-:W0:Y:S01]  /*0a90*/  LDC.64 R18, c[0x0][0x2d0] ;  /* 0x0000b400ff127b82 */ /* 0x000e220000000a00 */
[----:B------:R-:W-:Y:S02]  /*0aa0*/  ULDC UR8, c[0x0][0x218] ;  /* 0x0000860000087ab9 */ /* 0x000fe40000000800 */
[----:B------:R-:W-:-:S05]  /*0ab0*/  IMAD R7, R23, UR8, R4 ;  /* 0x0000000817077c24 */ /* 0x000fca000f8e0204 */
        /* <DEDUP_REMOVED lines=15> */
.L_x_290:
[----:B------:R-:W-:Y:S05]  /*0bb0*/  BSYNC B0 ;  /* 0x0000000000007941 */ /* 0x000fea0003800000 */
.L_x_289:
        /* <DEDUP_REMOVED lines=12> */
[----:B------:R-:W-:-:S05]  /*0c80*/  LEA R10, R7, UR4, 0x2 ;  /* 0x00000004070a7c11 */ /* 0x000fca000f8e10ff */
[----:B------:R1:W2:Y:S04]  /*0c90*/  LDS R14, [R10] ;  /* 0x000000000a0e7984 */ /* 0x0002a80000000800 */
[----:B------:R1:W3:Y:S04]  /*0ca0*/  LDS R8, [R10+0x3000] ;  /* 0x003000000a087984 */ /* 0x0002e80000000800 */
[----:B------:R1:W4:Y:S04]  /*0cb0*/  LDS R7, [R10+0x2000] ;  /* 0x002000000a077984 */ /* 0x0003280000000800 */
[----:B0-----:R1:W0:Y:S01]  /*0cc0*/  LDS R9, [R10+0x1000] ;  /* 0x001000000a097984 */ /* 0x0012220000000800 */
[----:B------:R-:W-:Y:S05]  /*0cd0*/  BRA.DIV UR8, `(.L_x_297) ;  /* 0x0000000608387947 */ /* 0x000fea000b800000 */
[----:B0-----:R-:W1:Y:S04]  /*0ce0*/  SHFL.BFLY PT, R16, R9, 0x1, 0x1f ;  /* 0x0c201f0009107f89 */ /* 0x001e6800000e0000 */
[----:B--2---:R-:W0:Y:S04]  /*0cf0*/  SHFL.BFLY PT, R15, R14, 0x1, 0x1f ;  /* 0x0c201f000e0f7f89 */ /* 0x004e2800000e0000 */
[----:B---3--:R-:W2:Y:S04]  /*0d00*/  SHFL.BFLY PT, R17, R8, 0x1, 0x1f ;  /* 0x0c201f0008117f89 */ /* 0x008ea800000e0000 */
[----:B----4-:R-:W3:Y:S01]  /*0d10*/  SHFL.BFLY PT, R18, R7, 0x1, 0x1f ;  /* 0x0c201f0007127f89 */ /* 0x010ee200000e0000 */
[----:B-1----:R-:W-:Y:S01]  /*0d20*/  FADD.FTZ R10, R9, R16 ;  /* 0x00000010090a7221 */ /* 0x002fe20000010000 */
[----:B0-----:R-:W-:-:S04]  /*0d30*/  FADD.FTZ R15, R14, R15 ;  /* 0x0000000f0e0f7221 */ /* 0x001fc80000010000 */
        /* <DEDUP_REMOVED lines=30> */
.L_x_321:
        /* <DEDUP_REMOVED lines=10> */
.L_x_296:
[----:B------:R-:W-:Y:S05]  /*0fc0*/  WARPSYNC.ALL ;  /* 0x0000000000007948 */ /* 0x000fea0003800000 */
[----:B------:R-:W-:Y:S06]  /*0fd0*/  BAR.SYNC.DEFER_BLOCKING 0x0 ;  /* 0x0000000000007b1d */ /* 0x000fec0000010000 */
[----:B------:R-:W-:Y:S04]  /*0fe0*/  BSSY B0, `(.L_x_298) ;  /* 0x0000018000007945 */ /* 0x000fe80003800000 */
[----:B------:R-:W-:Y:S05]  /*0ff0*/  @!P0 BRA `(.L_x_299) ;  /* 0x0000000000588947 */ /* 0x000fea0003800000 */
[----:B-1----:R-:W-:Y:S01]  /*1000*/  SHF.L.U32 R7, R0, 0x3, RZ ;  /* 0x0000000300077819 */ /* 0x002fe200000006ff */
        /* <DEDUP_REMOVED lines=21> */
.L_x_299:
[----:B------:R-:W-:Y:S05]  /*1160*/  BSYNC B0 ;  /* 0x0000000000007941 */ /* 0x000fea0003800000 */
.L_x_298:
[C---:B------:R-:W-:Y:S02]  /*1170*/  ISETP.GT.U32.AND P1, PT, R4.reuse, -0x601, PT ;  /* 0xfffff9ff0400780c */ /* 0x040fe40003f24070 */
[----:B------:R-:W-:Y:S02]  /*1180*/  IADD3 R4, R4, 0x600, RZ ;  /* 0x0000060004047810 */ /* 0x000fe40007ffe0ff */
[----:B------:R-:W-:-:S09]  /*1190*/  IADD3 R5, R5, 0x300, RZ ;  /* 0x0000030005057810 */ /* 0x000fd20007ffe0ff */
[----:B------:R-:W-:Y:S05]  /*11a0*/  @P1 BRA `(.L_x_300) ;  /* 0xffffffec00f01947 */ /* 0x000fea000383ffff */
[----:B------:R-:W-:Y:S05]  /*11b0*/  EXIT ;  /* 0x000000000000794d */ /* 0x000fea0003800000 */
.L_x_297:
[----:B------:R-:W-:Y:S01]  /*11c0*/  HFMA2.MMA R13, -RZ, RZ, 0, 5.9604644775390625e-08 ;  /* 0x00000001ff0d7435 */ /* 0x000fe200000001ff */
[----:B0-----:R-:W-:Y:S02]  /*11d0*/  MOV R26, R9 ;  /* 0x00000009001a7202 */ /* 0x001fe40000000f00 */
[----:B------:R-:W-:Y:S02]  /*11e0*/  MOV R12, 0x1f ;  /* 0x0000001f000c7802 */ /* 0x000fe40000000f00 */
[----:B------:R-:W-:-:S07]  /*11f0*/  MOV R11, 0xffffffff ;  /* 0xffffffff000b7802 */ /* 0x000fce0000000f00 */
[----:B-1234-:R-:W-:Y:S05]  /*1200*/  WARPSYNC.COLLECTIVE R11, `(.L_x_301) ;  /* 0x000000000b087348 */ /* 0x01efea0003c00000 */
[----:B------:R0:W0:Y:S02]  /*1210*/  SHFL.BFLY P2, R16, R26, R13, R12 ;  /* 0x0c00000d1a107389 */ /* 0x000024000004000c */
[----:B01234-:R-:W-:Y:S01]  /*1220*/  ENDCOLLECTIVE ;  /* 0x000000000000791b */ /* 0x01ffe20003800000 */
.L_x_301:
[----:B------:R-:W-:Y:S01]  /*1230*/  HFMA2.MMA R13, -RZ, RZ, 0, 1.1920928955078125e-07 ;  /* 0x00000002ff0d7435 */ /* 0x000fe200000001ff */
[----:B------:R-:W-:-:S05]  /*1240*/  FADD.FTZ R10, R9, R16 ;  /* 0x00000010090a7221 */ /* 0x000fca0000010000 */
[----:B------:R-:W-:-:S07]  /*1250*/  MOV R26, R10 ;  /* 0x0000000a001a7202 */ /* 0x000fce0000000f00 */
[----:B------:R-:W-:Y:S05]  /*1260*/  WARPSYNC.COLLECTIVE R11, `(.L_x_302) ;  /* 0x000000000b087348 */ /* 0x000fea0003c00000 */
[----:B------:R0:W1:Y:S02]  /*1270*/  SHFL.BFLY P2, R16, R26, R13, R12 ;  /* 0x0c00000d1a107389 */ /* 0x000064000004000c */
[----:B01----:R-:W-:Y:S01]  /*1280*/  ENDCOLLECTIVE ;  /* 0x000000000000791b */ /* 0x003fe20003800000 */
.L_x_302:
[----:B------:R-:W-:Y:S01]  /*1290*/  HFMA2.MMA R13, -RZ, RZ, 0, 2.384185791015625e-07 ;  /* 0x00000004ff0d7435 */ /* 0x000fe200000001ff */
[----:B------:R-:W-:-:S05]  /*12a0*/  FADD.FTZ R9, R10, R16 ;  /* 0x000000100a097221 */ /* 0x000fca0000010000 */
[----:B------:R-:W-:-:S07]  /*12b0*/  MOV R26, R9 ;  /* 0x00000009001a7202 */ /* 0x000fce0000000f00 */
[----:B------:R-:W-:Y:S05]  /*12c0*/  WARPSYNC.COLLECTIVE R11, `(.L_x_303) ;  /* 0x000000000b087348 */ /* 0x000fea0003c00000 */
[----:B------:R0:W1:Y:S02]  /*12d0*/  SHFL.BFLY P2, R16, R26, R13, R12 ;  /* 0x0c00000d1a107389 */ /* 0x000064000004000c */
[----:B01----:R-:W-:Y:S01]  /*12e0*/  ENDCOLLECTIVE ;  /* 0x000000000000791b */ /* 0x003fe20003800000 */
.L_x_303:
[----:B------:R-:W-:Y:S01]  /*12f0*/  HFMA2.MMA R13, -RZ, RZ, 0, 4.76837158203125e-07 ;  /* 0x00000008ff0d7435 */ /* 0x000fe200000001ff */
[----:B------:R-:W-:-:S05]  /*1300*/  FADD.FTZ R18, R9, R16 ;  /* 0x0000001009127221 */ /* 0x000fca0000010000 */
[----:B------:R-:W-:-:S07]  /*1310*/  MOV R26, R18 ;  /* 0x00000012001a7202 */ /* 0x000fce0000000f00 */
[----:B------:R-:W-:Y:S05]  /*1320*/  WARPSYNC.COLLECTIVE R11, `(.L_x_304) ;  /* 0x000000000b087348 */ /* 0x000fea0003c00000 */
[----:B------:R0:W1:Y:S02]  /*1330*/  SHFL.BFLY P2, R16, R26, R13, R12 ;  /* 0x0c00000d1a107389 */ /* 0x000064000004000c */
[----:B01----:R-:W-:Y:S01]  /*1340*/  ENDCOLLECTIVE ;  /* 0x000000000000791b */ /* 0x003fe20003800000 */
.L_x_304:
[----:B------:R-:W-:Y:S01]  /*1350*/  HFMA2.MMA R13, -RZ, RZ, 0, 9.5367431640625e-07 ;  /* 0x00000010ff0d7435 */ /* 0x000fe200000001ff */
[----:B------:R-:W-:-:S05]  /*1360*/  FADD.FTZ R10, R18, R16 ;  /* 0x00000010120a7221 */ /* 0x000fca0000010000 */
[----:B------:R-:W-:-:S07]  /*1370*/  MOV R26, R10 ;  /* 0x0000000a001a7202 */ /* 0x000fce0000000f00 */
[----:B------:R-:W-:Y:S05]  /*1380*/  WARPSYNC.COLLECTIVE R11, `(.L_x_305) ;  /* 0x000000000b087348 */ /* 0x000fea0003c00000 */
[----:B------:R0:W1:Y:S02]  /*1390*/  SHFL.BFLY P2, R16, R26, R13, R12 ;  /* 0x0c00000d1a107389 */ /* 0x000064000004000c */
[----:B01----:R-:W-:Y:S01]  /*13a0*/  ENDCOLLECTIVE ;  /* 0x000000000000791b */ /* 0x003fe20003800000 */
.L_x_305:
[----:B------:R-:W-:Y:S01]  /*13b0*/  MOV R26, R14 ;  /* 0x0000000e001a7202 */ /* 0x000fe20000000f00 */
[----:B------:R-:W-:Y:S01]  /*13c0*/  IMAD.MOV.U32 R13, RZ, RZ, 0x1 ;  /* 0x00000001ff0d7424 */ /* 0x000fe200078e00ff */
[----:B------:R-:W-:-:S07]  /*13d0*/  MOV R9, R16 ;  /* 0x0000001000097202 */ /* 0x000fce0000000f00 */
[----:B------:R-:W-:Y:S05]  /*13e0*/  WARPSYNC.COLLECTIVE R11, `(.L_x_306) ;  /* 0x000000000b087348 */ /* 0x000fea0003c00000 */
[----:B------:R0:W1:Y:S02]  /*13f0*/  SHFL.BFLY P2, R16, R26, R13, R12 ;  /* 0x0c00000d1a107389 */ /* 0x000064000004000c */
[----:B01----:R-:W-:Y:S01]  /*1400*/  ENDCOLLECTIVE ;  /* 0x000000000000791b */ /* 0x003fe20003800000 */
.L_x_306:
[----:B------:R-:W-:Y:S01]  /*1410*/  HFMA2.MMA R13, -RZ, RZ, 0, 1.1920928955078125e-07 ;  /* 0x00000002ff0d7435 */ /* 0x000fe200000001ff */
[----:B------:R-:W-:-:S05]  /*1420*/  MOV R15, R16 ;  /* 0x00000010000f7202 */ /* 0x000fca0000000f00 */
[----:B------:R-:W-:-:S05]  /*1430*/  FADD.FTZ R15, R14, R15 ;  /* 0x0000000f0e0f7221 */ /* 0x000fca0000010000 */
[----:B------:R-:W-:-:S07]  /*1440*/  MOV R26, R15 ;  /* 0x0000000f001a7202 */ /* 0x000fce0000000f00 */
[----:B------:R-:W-:Y:S05]  /*1450*/  WARPSYNC.COLLECTIVE R11, `(.L_x_307) ;  /* 0x000000000b087348 */ /* 0x000fea0003c00000 */
[----:B------:R0:W1:Y:S02]  /*1460*/  SHFL.BFLY P2, R16, R26, R13, R12 ;  /* 0x0c00000d1a107389 */ /* 0x000064000004000c */
[----:B01----:R-:W-:Y:S01]  /*1470*/  ENDCOLLECTIVE ;  /* 0x000000000000791b */ /* 0x003fe20003800000 */
.L_x_307:
[----:B------:R-:W-:Y:S01]  /*1480*/  HFMA2.MMA R13, -RZ, RZ, 0, 2.384185791015625e-07 ;  /* 0x00000004ff0d7435 */ /* 0x000fe200000001ff */
[----:B------:R-:W-:-:S05]  /*1490*/  MOV R18, R16 ;  /* 0x0000001000127202 */ /* 0x000fca0000000f00 */
[----:B------:R-:W-:-:S05]  /*14a0*/  FADD.FTZ R14, R15, R18 ;  /* 0x000000120f0e7221 */ /* 0x000fca0000010000 */
[----:B------:R-:W-:-:S07]  /*14b0*/  MOV R26, R14 ;  /* 0x0000000e001a7202 */ /* 0x000fce0000000f00 */
[----:B------:R-:W-:Y:S05]  /*14c0*/  WARPSYNC.COLLECTIVE R11, `(.L_x_308) ;  /* 0x000000000b087348 */ /* 0x000fea0003c00000 */
[----:B------:R0:W1:Y:S02]  /*14d0*/  SHFL.BFLY P2, R16, R26, R13, R12 ;  /* 0x0c00000d1a107389 */ /* 0x000064000004000c */
[----:B01----:R-:W-:Y:S01]  /*14e0*/  ENDCOLLECTIVE ;  /* 0x000000000000791b */ /* 0x003fe20003800000 */
.L_x_308:
[----:B------:R-:W-:Y:S01]  /*14f0*/  HFMA2.MMA R13, -RZ, RZ, 0, 4.76837158203125e-07 ;  /* 0x00000008ff0d7435 */ /* 0x000fe200000001ff */
[----:B------:R-:W-:-:S05]  /*1500*/  MOV R17, R16 ;  /* 0x0000001000117202 */ /* 0x000fca0000000f00 */
[----:B------:R-:W-:-:S05]  /*1510*/  FADD.FTZ R19, R14, R17 ;  /* 0x000000110e137221 */ /* 0x000fca0000010000 */
[----:B------:R-:W-:-:S07]  /*1520*/  MOV R26, R19 ;  /* 0x00000013001a7202 */ /* 0x000fce0000000f00 */
[----:B------:R-:W-:Y:S05]  /*1530*/  WARPSYNC.COLLECTIVE R11, `(.L_x_309) ;  /* 0x000000000b087348 */ /* 0x000fea0003c00000 */
[----:B------:R0:W1:Y:S02]  /*1540*/  SHFL.BFLY P2, R16, R26, R13, R12 ;  /* 0x0c00000d1a107389 */ /* 0x000064000004000c */
[----:B01----:R-:W-:Y:S01]  /*1550*/  ENDCOLLECTIVE ;  /* 0x000000000000791b */ /* 0x003fe20003800000 */
.L_x_309:
[----:B------:R-:W-:Y:S01]  /*1560*/  HFMA2.MMA R13, -RZ, RZ, 0, 9.5367431640625e-07 ;  /* 0x00000010ff0d7435 */ /* 0x000fe200000001ff */
[----:B------:R-:W-:-:S05]  /*1570*/  MOV R20, R16 ;  /* 0x0000001000147202 */ /* 0x000fca0000000f00 */
[----:B------:R-:W-:-:S05]  /*1580*/  FADD.FTZ R15, R19, R20 ;  /* 0x00000014130f7221 */ /* 0x000fca0000010000 */
[----:B------:R-:W-:-:S07]  /*1590*/  MOV R26, R15 ;  /* 0x0000000f001a7202 */ /* 0x000fce0000000f00 */
[----:B------:R-:W-:Y:S05]  /*15a0*/  WARPSYNC.COLLECTIVE R11, `(.L_x_310) ;  /* 0x000000000b087348 */ /* 0x000fea0003c00000 */
[----:B------:R0:W1:Y:S02]  /*15b0*/  SHFL.BFLY P2, R16, R26, R13, R12 ;  /* 0x0c00000d1a107389 */ /* 0x000064000004000c */
[----:B01----:R-:W-:Y:S01]  /*15c0*/  ENDCOLLECTIVE ;  /* 0x000000000000791b */ /* 0x003fe20003800000 */
.L_x_310:
[----:B------:R-:W-:Y:S01]  /*15d0*/  HFMA2.MMA R13, -RZ, RZ, 0, 5.9604644775390625e-08 ;  /* 0x00000001ff0d7435 */ /* 0x000fe200000001ff */
[----:B------:R-:W-:Y:S02]  /*15e0*/  MOV R26, R8 ;  /* 0x00000008001a7202 */ /* 0x000fe40000000f00 */
[----:B------:R-:W-:-:S08]  /*15f0*/  MOV R14, R16 ;  /* 0x00000010000e7202 */ /* 0x000fd00000000f00 */
[----:B------:R-:W-:Y:S05]  /*1600*/  WARPSYNC.COLLECTIVE R11, `(.L_x_311) ;  /* 0x000000000b087348 */ /* 0x000fea0003c00000 */
[----:B------:R0:W1:Y:S02]  /*1610*/  SHFL.BFLY P2, R16, R26, R13, R12 ;  /* 0x0c00000d1a107389 */ /* 0x000064000004000c */
[----:B01----:R-:W-:Y:S01]  /*1620*/  ENDCOLLECTIVE ;  /* 0x000000000000791b */ /* 0x003fe20003800000 */
.L_x_311:
[----:B------:R-:W-:Y:S01]  /*1630*/  HFMA2.MMA R13, -RZ, RZ, 0, 1.1920928955078125e-07 ;  /* 0x00000002ff0d7435 */ /* 0x000fe200000001ff */
[----:B------:R-:W-:-:S05]  /*1640*/  MOV R17, R16 ;  /* 0x0000001000117202 */ /* 0x000fca0000000f00 */
[----:B------:R-:W-:-:S05]  /*1650*/  FADD.FTZ R19, R8, R17 ;  /* 0x0000001108137221 */ /* 0x000fca0000010000 */
[----:B------:R-:W-:-:S07]  /*1660*/  MOV R26, R19 ;  /* 0x00000013001a7202 */ /* 0x000fce0000000f00 */
[----:B------:R-:W-:Y:S05]  /*1670*/  WARPSYNC.COLLECTIVE R11, `(.L_x_312) ;  /* 0x000000000b087348 */ /* 0x000fea0003c00000 */
[----:B------:R0:W1:Y:S02]  /*1680*/  SHFL.BFLY P2, R16, R26, R13, R12 ;  /* 0x0c00000d1a107389 */ /* 0x000064000004000c */
[----:B01----:R-:W-:Y:S01]  /*1690*/  ENDCOLLECTIVE ;  /* 0x000000000000791b */ /* 0x003fe20003800000 */
.L_x_312:
[----:B------:R-:W-:Y:S01]  /*16a0*/  IMAD.MOV.U32 R13, RZ, RZ, 0x4 ;  /* 0x00000004ff0d7424 */ /* 0x000fe200078e00ff */
[----:B------:R-:W-:-:S05]  /*16b0*/  MOV R20, R16 ;  /* 0x0000001000147202 */ /* 0x000fca0000000f00 */
[----:B------:R-:W-:-:S05]  /*16c0*/  FADD.FTZ R8, R19, R20 ;  /* 0x0000001413087221 */ /* 0x000fca0000010000 */
[----:B------:R-:W-:-:S07]  /*16d0*/  MOV R26, R8 ;  /* 0x00000008001a7202 */ /* 0x000fce0000000f00 */
[----:B------:R-:W-:Y:S05]  /*16e0*/  WARPSYNC.COLLECTIVE R11, `(.L_x_313) ;  /* 0x000000000b087348 */ /* 0x000fea0003c00000 */
[----:B------:R0:W1:Y:S02]  /*16f0*/  SHFL.BFLY P2, R16, R26, R13, R12 ;  /* 0x0c00000d1a107389 */ /* 0x000064000004000c */
[----:B01----:R-:W-:Y:S01]  /*1700*/  ENDCOLLECTIVE ;  /* 0x000000000000791b */ /* 0x003fe20003800000 */
.L_x_313:
[----:B------:R-:W-:Y:S01]  /*1710*/  HFMA2.MMA R13, -RZ, RZ, 0, 4.76837158203125e-07 ;  /* 0x00000008ff0d7435 */ /* 0x000fe200000001ff */
[----:B------:R-:W-:-:S05]  /*1720*/  MOV R21, R16 ;  /* 0x0000001000157202 */ /* 0x000fca0000000f00 */
[----:B------:R-:W-:-:S05]  /*1730*/  FADD.FTZ R21, R8, R21 ;  /* 0x0000001508157221 */ /* 0x000fca0000010000 */
[----:B------:R-:W-:-:S07]  /*1740*/  MOV R26, R21 ;  /* 0x00000015001a7202 */ /* 0x000fce0000000f00 */
[----:B------:R-:W-:Y:S05]  /*1750*/  WARPSYNC.COLLECTIVE R11, `(.L_x_314) ;  /* 0x000000000b087348 */ /* 0x000fea0003c00000 */
[----:B------:R0:W1:Y:S02]  /*1760*/  SHFL.BFLY P2, R16, R26, R13, R12 ;  /* 0x0c00000d1a107389 */ /* 0x000064000004000c */
[----:B01----:R-:W-:Y:S01]  /*1770*/  ENDCOLLECTIVE ;  /* 0x000000000000791b */ /* 0x003fe20003800000 */
.L_x_314:
[----:B------:R-:W-:Y:S01]  /*1780*/  HFMA2.MMA R13, -RZ, RZ, 0, 9.5367431640625e-07 ;  /* 0x00000010ff0d7435 */ /* 0x000fe200000001ff */
[----:B------:R-:W-:-:S05]  /*1790*/  MOV R22, R16 ;  /* 0x0000001000167202 */ /* 0x000fca0000000f00 */
[----:B------:R-:W-:-:S05]  /*17a0*/  FADD.FTZ R17, R21, R22 ;  /* 0x0000001615117221 */ /* 0x000fca0000010000 */
[----:B------:R-:W-:-:S07]  /*17b0*/  MOV R26, R17 ;  /* 0x00000011001a7202 */ /* 0x000fce0000000f00 */
[----:B------:R-:W-:Y:S05]  /*17c0*/  WARPSYNC.COLLECTIVE R11, `(.L_x_315) ;  /* 0x000000000b087348 */ /* 0x000fea0003c00000 */
[----:B------:R0:W1:Y:S02]  /*17d0*/  SHFL.BFLY P2, R16, R26, R13, R12 ;  /* 0x0c00000d1a107389 */ /* 0x000064000004000c */
[----:B01----:R-:W-:Y:S01]  /*17e0*/  ENDCOLLECTIVE ;  /* 0x000000000000791b */ /* 0x003fe20003800000 */
.L_x_315:
[----:B------:R-:W-:Y:S01]  /*17f0*/  HFMA2.MMA R13, -RZ, RZ, 0, 5.9604644775390625e-08 ;  /* 0x00000001ff0d7435 */ /* 0x000fe200000001ff */
[----:B------:R-:W-:Y:S02]  /*1800*/  MOV R26, R7 ;  /* 0x00000007001a7202 */ /* 0x000fe40000000f00 */
[----:B------:R-:W-:-:S08]  /*1810*/  MOV R8, R16 ;  /* 0x0000001000087202 */ /* 0x000fd00000000f00 */
[----:B------:R-:W-:Y:S05]  /*1820*/  WARPSYNC.COLLECTIVE R11, `(.L_x_316) ;  /* 0x000000000b087348 */ /* 0x000fea0003c00000 */
[----:B------:R0:W1:Y:S02]  /*1830*/  SHFL.BFLY P2, R16, R26, R13, R12 ;  /* 0x0c00000d1a107389 */ /* 0x000064000004000c */
[----:B01----:R-:W-:Y:S01]  /*1840*/  ENDCOLLECTIVE ;  /* 0x000000000000791b */ /* 0x003fe20003800000 */
.L_x_316:
[----:B------:R-:W-:Y:S01]  /*1850*/  HFMA2.MMA R13, -RZ, RZ, 0, 1.1920928955078125e-07 ;  /* 0x00000002ff0d7435 */ /* 0x000fe200000001ff */
[----:B------:R-:W-:-:S05]  /*1860*/  MOV R18, R16 ;  /* 0x0000001000127202 */ /* 0x000fca0000000f00 */
[----:B------:R-:W-:-:S05]  /*1870*/  FADD.FTZ R22, R7, R18 ;  /* 0x0000001207167221 */ /* 0x000fca0000010000 */
[----:B------:R-:W-:-:S07]  /*1880*/  MOV R26, R22 ;  /* 0x00000016001a7202 */ /* 0x000fce0000000f00 */
[----:B------:R-:W-:Y:S05]  /*1890*/  WARPSYNC.COLLECTIVE R11, `(.L_x_317) ;  /* 0x000000000b087348 */ /* 0x000fea0003c00000 */
[----:B------:R0:W1:Y:S02]  /*18a0*/  SHFL.BFLY P2, R16, R26, R13, R12 ;  /* 0x0c00000d1a107389 */ /* 0x000064000004000c */
[----:B01----:R-:W-:Y:S01]  /*18b0*/  ENDCOLLECTIVE ;  /* 0x000000000000791b */ /* 0x003fe20003800000 */
.L_x_317:
[----:B------:R-:W-:Y:S01]  /*18c0*/  HFMA2.MMA R13, -RZ, RZ, 0, 2.384185791015625e-07 ;  /* 0x00000004ff0d7435 */ /* 0x000fe200000001ff */
[----:B------:R-:W-:-:S05]  /*18d0*/  MOV R21, R16 ;  /* 0x0000001000157202 */ /* 0x000fca0000000f00 */
[----:B------:R-:W-:-:S05]  /*18e0*/  FADD.FTZ R7, R22, R21 ;  /* 0x0000001516077221 */ /* 0x000fca0000010000 */
[----:B------:R-:W-:-:S07]  /*18f0*/  MOV R26, R7 ;  /* 0x00000007001a7202 */ /* 0x000fce0000000f00 */
[----:B------:R-:W-:Y:S05]  /*1900*/  WARPSYNC.COLLECTIVE R11, `(.L_x_318) ;  /* 0x000000000b087348 */ /* 0x000fea0003c00000 */
[----:B------:R0:W1:Y:S02]  /*1910*/  SHFL.BFLY P2, R16, R26, R13, R12 ;  /* 0x0c00000d1a107389 */ /* 0x000064000004000c */
[----:B01----:R-:W-:Y:S01]  /*1920*/  ENDCOLLECTIVE ;  /* 0x000000000000791b */ /* 0x003fe20003800000 */
.L_x_318:
[----:B------:R-:W-:Y:S01]  /*1930*/  HFMA2.MMA R13, -RZ, RZ, 0, 4.76837158203125e-07 ;  /* 0x00000008ff0d7435 */ /* 0x000fe200000001ff */
[----:B------:R-:W-:-:S05]  /*1940*/  MOV R20, R16 ;  /* 0x0000001000147202 */ /* 0x000fca0000000f00 */
[----:B------:R-:W-:-:S05]  /*1950*/  FADD.FTZ R23, R7, R20 ;  /* 0x0000001407177221 */ /* 0x000fca0000010000 */
[----:B------:R-:W-:-:S07]  /*1960*/  MOV R26, R23 ;  /* 0x00000017001a7202 */ /* 0x000fce0000000f00 */
[----:B------:R-:W-:Y:S05]  /*1970*/  WARPSYNC.COLLECTIVE R11, `(.L_x_319) ;  /* 0x000000000b087348 */ /* 0x000fea0003c00000 */
[----:B------:R0:W1:Y:S02]  /*1980*/  SHFL.BFLY P2, R16, R26, R13, R12 ;  /* 0x0c00000d1a107389 */ /* 0x000064000004000c */
[----:B01----:R-:W-:Y:S01]  /*1990*/  ENDCOLLECTIVE ;  /* 0x000000000000791b */ /* 0x003fe20003800000 */
.L_x_319:
[----:B------:R-:W-:Y:S01]  /*19a0*/  HFMA2.MMA R13, -RZ, RZ, 0, 9.5367431640625e-07 ;  /* 0x00000010ff0d7435 */ /* 0x000fe200000001ff */
[----:B------:R-:W-:-:S05]  /*19b0*/  MOV R24, R16 ;  /* 0x0000001000187202 */ /* 0x000fca0000000f00 */
[----:B------:R-:W-:-:S05]  /*19c0*/  FADD.FTZ R24, R23, R24 ;  /* 0x0000001817187221 */ /* 0x000fca0000010000 */
[----:B------:R-:W-:-:S07]  /*19d0*/  MOV R26, R24 ;  /* 0x00000018001a7202 */ /* 0x000fce0000000f00 */
[----:B------:R-:W-:Y:S05]  /*19e0*/  WARPSYNC.COLLECTIVE R11, `(.L_x_320) ;  /* 0x000000000b087348 */ /* 0x000fea0003c00000 */
[----:B------:R0:W1:Y:S02]  /*19f0*/  SHFL.BFLY P2, R16, R26, R13, R12 ;  /* 0x0c00000d1a107389 */ /* 0x000064000004000c */
[----:B01----:R-:W-:Y:S01]  /*1a00*/  ENDCOLLECTIVE ;  /* 0x000000000000791b */ /* 0x003fe20003800000 */
.L_x_320:
[----:B------:R-:W-:Y:S05]  /*1a10*/  BRA `(.L_x_321) ;  /* 0xfffffff400407947 */ /* 0x000fea000383ffff */
.L_x_322:
        /* <DEDUP_REMOVED lines=14> */
.L_x_3277:


//--------------------- .text._ZN10layer_norm31ln_parallel_residual_bwd_kernelINS_13Kernel_traitsI13__nv_bfloat16S2_S2_S2_fjLj1536ELj1ELj1ELj4ELj8ENS_18Kernel_traits_baseILj1536ES2_S2_S2_S2_fjLj128EEEEELb1ELb1ELb1EEEvNS_9BwdParamsE --------------------------
	.section	.text._ZN10layer_norm31ln_parallel_residual_bwd_kernelINS_13Kernel_traitsI13__nv_bfloat16S2_S2_S2_fjLj1536ELj1ELj1ELj4ELj8ENS_18Kernel_traits_baseILj1536ES2_S2_S2_S2_fjLj128EEEEELb1ELb1ELb1EEEvNS_9BwdParamsE,"ax",@progbits
	.align	128
        .global         _ZN10layer_norm31ln_parallel_residual_bwd_kernelINS_13Kernel_traitsI13__nv_bfloat16S2_S2_S2_fjLj1536ELj1ELj1ELj4ELj8ENS_18Kernel_traits_baseILj1536ES2_S2_S2_S2_fjLj128EEEEELb1ELb1ELb1EEEvNS_9BwdParamsE
        .type           _ZN10layer_norm31ln_parallel_residual_bwd_kernelINS_13Kernel_traitsI13__nv_bfloat16S2_S2_S2_fjLj1536ELj1ELj1ELj4ELj8ENS_18Kernel_traits_baseILj1536ES2_S2_S2_S2_fjLj128EEEEELb1ELb1ELb1EEEvNS_9BwdParamsE,@function
        .size           _ZN10layer_norm31ln_parallel_residual_bwd_kernelINS_13Kernel_traitsI13__nv_bfloat16S2_S2_S2_fjLj1536ELj1ELj1ELj4ELj8ENS_18Kernel_traits_baseILj1536ES2_S2_S2_S2_fjLj128EEEEELb1ELb1ELb1EEEvNS_9BwdParamsE,(.L_x_3278 - _ZN10layer_norm31ln_parallel_residual_bwd_kernelINS_13Kernel_traitsI13__nv_bfloat16S2_S2_S2_fjLj1536ELj1ELj1ELj4ELj8ENS_18Kernel_traits_baseILj1536ES2_S2_S2_S2_fjLj128EEEEELb1ELb1ELb1EEEvNS_9BwdParamsE)
        .other          _ZN10layer_norm31ln_parallel_residual_bwd_kernelINS_13Kernel_traitsI13__nv_bfloat16S2_S2_S2_fjLj1536ELj1ELj1ELj4ELj8ENS_18Kernel_traits_baseILj1536ES2_S2_S2_S2_fjLj128EEEEELb1ELb1ELb1EEEvNS_9BwdParamsE,@"STO_CUDA_ENTRY STV_DEFAULT"
_ZN10layer_norm31ln_parallel_residual_bwd_kernelINS_13Kernel_traitsI13__nv_bfloat16S2_S2_S2_fjLj1536ELj1ELj1ELj4ELj8ENS_18Kernel_traits_baseILj1536ES2_S2_S2_S2_fjLj128EEEEELb1ELb1ELb1EEEvNS_9BwdParamsE:
.text._ZN10layer_norm31ln_parallel_residual_bwd_kernelINS_13Kernel_traitsI13__nv_bfloat16S2_S2_S2_fjLj1536ELj1ELj1ELj4ELj8ENS_18Kernel_traits_baseILj1536ES2_S2_S2_S2_fjLj128EEEEELb1ELb1ELb1EEEvNS_9BwdParamsE:
[----:B------:R-:W-:Y:S01]  /*0000*/  LDC R1, c[0x0][0x28] ;  /* 0x00000a00ff017b82 */ /* 0x000fe20000000800 */
[----:B------:R-:W0:Y:S07]  /*0010*/  S2R R0, SR_TID.X ;  /* 0x0000000000007919 */ /* 0x000e2e0000002100 */
[----:B------:R-:W1:Y:S01]  /*0020*/  S2UR UR4, SR_CTAID.X ;  /* 0x00000000000479c3 */ /* 0x000e620000002500 */
[----:B------:R-:W-:Y:S01]  /*0030*/  ULDC UR6, c[0x0][0x214] ;  /* 0x0000850000067ab9 */ /* 0x000fe20000000800 */
[----:B------:R-:W-:Y:S01]  /*0040*/  ULDC UR8, c[0x0][0x218] ;  /* 0x0000860000087ab9 */ /* 0x000fe20000000800 */
[----:B------:R-:W-:Y:S01]  /*0050*/  ULDC.U8 UR19, c[0x0][0x2a0] ;  /* 0x0000a80000137ab9 */ /* 0x000fe20000000000 */
[----:B------:R-:W-:Y:S01]  /*0060*/  ULDC UR9, c[0x0][0x290] ;  /* 0x0000a40000097ab9 */ /* 0x000fe20000000800 */
[----:B------:R-:W-:Y:S01]  /*0070*/  ULDC UR18, c[0x0][0x298] ;  /* 0x0000a60000127ab9 */ /* 0x000fe20000000800 */
[----:B------:R-:W-:Y:S01]  /*0080*/  ULDC.64 UR10, c[0x0][0x210] ;  /* 0x00008400000a7ab9 */ /* 0x000fe20000000a00 */
[----:B------:R-:W-:Y:S01]  /*0090*/  ULDC.64 UR12, c[0x0][0x238] ;  /* 0x00008e00000c7ab9 */ /* 0x000fe20000000a00 */
[----:B------:R-:W-:Y:S01]  /*00a0*/  ULDC.64 UR14, c[0x0][0x240] ;  /* 0x00009000000e7ab9 */ /* 0x000fe20000000a00 */
[----:B------:R-:W-:Y:S01]  /*00b0*/  ULDC.64 UR16, c[0x0][0x308] ;  /* 0x0000c20000107ab9 */ /* 0x000fe20000000a00 */
[----:B------:R-:W-:Y:S01]  /*00c0*/  ULDC.64 UR20, c[0x0][0x2f8] ;  /* 0x0000be0000147ab9 */ /* 0x000fe20000000a00 */
[----:B0-----:R-:W-:-:S05]  /*00d0*/  SHF.R.U32.HI R9, RZ, 0x7, R0 ;  /* 0x00000007ff097819 */ /* 0x001fca0000011600 */
[----:B-1----:R-:W-:Y:S01]  /*00e0*/  VIADD R86, R9, UR4 ;  /* 0x0000000409567c36 */ /* 0x002fe20008000000 */
[----:B------:R-:W-:-:S04]  /*00f0*/  ULDC.64 UR4, c[0x0][0x208] ;  /* 0x0000820000047ab9 */ /* 0x000fc80000000a00 */
        /* <DEDUP_REMOVED lines=15> */
.L_x_323:
[----:B------:R-:W-:Y:S01]  /*01f0*/  IMAD.SHL.U32 R2, R0, 0x8, RZ ;  /* 0x0000000800027824 */ /* 0x000fe200078e00ff */
[----:B------:R-:W-:-:S04]  /*0200*/  ULDC.64 UR6, c[0x0][0x260] ;  /* 0x0000980000067ab9 */ /* 0x000fc80000000a00 */
[----:B------:R-:W-:-:S04]  /*0210*/  LOP3.LUT R2, R2, 0x3f8, RZ, 0xc0, !PT ;  /* 0x000003f802027812 */ /* 0x000fc800078ec0ff */
[----:B------:R-:W-:-:S05]  /*0220*/  IADD3 R6, P0, R2, UR6, RZ ;  /* 0x0000000602067c10 */ /* 0x000fca000ff1e0ff */
[----:B------:R-:W-:Y:S01]  /*0230*/  IMAD.X R7, RZ, RZ, UR7, P0 ;  /* 0x00000007ff077e24 */ /* 0x000fe200080e06ff */
[----:B------:R-:W-:-:S04]  /*0240*/  ULDC.64 UR6, c[0x0][0x2c8] ;  /* 0x0000b20000067ab9 */ /* 0x000fc80000000a00 */
[----:B------:R-:W2:Y:S04]  /*0250*/  LDG.E.64 R4, desc[UR4][R6.64] ;  /* 0x0000000406047981 */ /* 0x000ea8000c1e1b00 */
[----:B------:R-:W3:Y:S04]  /*0260*/  LDG.E.64 R10, desc[UR4][R6.64+0x400] ;  /* 0x00040004060a7981 */ /* 0x000ee8000c1e1b00 */
[----:B------:R0:W4:Y:S01]  /*0270*/  LDG.E.64 R12, desc[UR4][R6.64+0x800] ;  /* 0x00080004060c7981 */ /* 0x000122000c1e1b00 */
[----:B------:R-:W-:Y:S01]  /*0280*/  ISETP.NE.U32.AND P1, PT, RZ, UR6, PT ;  /* 0x00000006ff007c0c */ /* 0x000fe2000bf25070 */
[----:B------:R-:W-:Y:S01]  /*0290*/  ULDC.U8 UR6, c[0x0][0x2a0] ;  /* 0x0000a80000067ab9 */ /* 0x000fe20000000000 */
[----:B------:R-:W-:Y:S01]  /*02a0*/  SHF.R.U32.HI R24, RZ, 0x5, R0 ;  /* 0x00000005ff187819 */ /* 0x000fe20000011600 */
[----:B------:R-:W-:Y:S01]  /*02b0*/  UISETP.NE.AND UP0, UPT, UR6, URZ, UPT ;  /* 0x0000003f0600728c */ /* 0x000fe2000bf05270 */
[----:B------:R-:W-:Y:S01]  /*02c0*/  HFMA2.MMA R18, -RZ, RZ, 0, 0 ;  /* 0x00000000ff127435 */ /* 0x000fe200000001ff */
[----:B------:R-:W-:Y:S01]  /*02d0*/  ISETP.NE.AND.EX P1, PT, RZ, UR7, PT, P1 ;  /* 0x00000007ff007c0c */ /* 0x000fe2000bf25310 */
[----:B------:R-:W-:Y:S01]  /*02e0*/  IMAD.MOV.U32 R97, RZ, RZ, 0x1 ;  /* 0x00000001ff617424 */ /* 0x000fe200078e00ff */
[----:B------:R-:W-:-:S02]  /*02f0*/  LEA R9, R9, 0x4, 0x2 ;  /* 0x0000000409097811 */ /* 0x000fc400078e10ff */
[----:B------:R-:W-:Y:S01]  /*0300*/  CS2R R16, SRZ ;  /* 0x0000000000107805 */ /* 0x000fe2000001ff00 */
[----:B------:R-:W-:Y:S01]  /*0310*/  IMAD.MOV.U32 R96, RZ, RZ, RZ ;  /* 0x000000ffff607224 */ /* 0x000fe200078e00ff */
[----:B------:R-:W-:Y:S02]  /*0320*/  CS2R R14, SRZ ;  /* 0x00000000000e7805 */ /* 0x000fe4000001ff00 */
[----:B------:R-:W-:Y:S02]  /*0330*/  CS2R R90, SRZ ;  /* 0x00000000005a7805 */ /* 0x000fe4000001ff00 */
[----:B------:R-:W-:Y:S02]  /*0340*/  CS2R R92, SRZ ;  /* 0x00000000005c7805 */ /* 0x000fe4000001ff00 */
[----:B------:R-:W-:Y:S02]  /*0350*/  CS2R R88, SRZ ;  /* 0x0000000000587805 */ /* 0x000fe4000001ff00 */
[----:B------:R-:W-:-:S02]  /*0360*/  CS2R R82, SRZ ;  /* 0x0000000000527805 */ /* 0x000fc4000001ff00 */
[----:B------:R-:W-:Y:S02]  /*0370*/  CS2R R84, SRZ ;  /* 0x0000000000547805 */ /* 0x000fe4000001ff00 */
[----:B------:R-:W-:Y:S02]  /*0380*/  CS2R R20, SRZ ;  /* 0x0000000000147805 */ /* 0x000fe4000001ff00 */
[----:B------:R-:W-:Y:S01]  /*0390*/  CS2R R50, SRZ ;  /* 0x0000000000327805 */ /* 0x000fe2000001ff00 */
[----:B------:R-:W-:Y:S01]  /*03a0*/  IMAD.MOV.U32 R2, RZ, RZ, RZ ;  /* 0x000000ffff027224 */ /* 0x000fe200078e00ff */
[----:B------:R-:W-:Y:S01]  /*03b0*/  MOV R94, RZ ;  /* 0x000000ff005e7202 */ /* 0x000fe20000000f00 */
[----:B------:R-:W-:Y:S01]  /*03c0*/  IMAD.MOV.U32 R45, RZ, RZ, RZ ;  /* 0x000000ffff2d7224 */ /* 0x000fe200078e00ff */
[----:B------:R-:W-:Y:S02]  /*03d0*/  LOP3.LUT R23, R0, 0x7f, RZ, 0xc0, !PT ;  /* 0x0000007f00177812 */ /* 0x000fe400078ec0ff */
[----:B------:R-:W-:-:S02]  /*03e0*/  LOP3.LUT R24, R24, 0x3, RZ, 0xc0, !PT ;  /* 0x0000000318187812 */ /* 0x000fc400078ec0ff */
[----:B------:R-:W-:Y:S02]  /*03f0*/  PLOP3.LUT P5, PT, PT, PT, UP0, 0x80, 0x0 ;  /* 0x000000000000781c */ /* 0x000fe40003faf008 */
[--C-:B--2---:R-:W-:Y:S02]  /*0400*/  SHF.R.U64 R25, R4, 0x10, R5.reuse ;  /* 0x0000001004197819 */ /* 0x104fe40000001205 */
[----:B------:R-:W-:Y:S02]  /*0410*/  SHF.R.U32.HI R26, RZ, 0x10, R5 ;  /* 0x00000010ff1a7819 */ /* 0x000fe40000011605 */
[--C-:B---3--:R-:W-:Y:S01]  /*0420*/  SHF.R.U32.HI R28, RZ, 0x10, R11.reuse ;  /* 0x00000010ff1c7819 */ /* 0x108fe2000001160b */
[----:B0-----:R-:W-:Y:S01]  /*0430*/  IMAD.U32 R6, R11, 0x10000, RZ ;  /* 0x000100000b067824 */ /* 0x001fe200078e00ff */
[----:B------:R-:W-:Y:S01]  /*0440*/  SHF.R.U64 R27, R10, 0x10, R11 ;  /* 0x000000100a1b7819 */ /* 0x000fe2000000120b */
[----:B------:R-:W-:Y:S01]  /*0450*/  IMAD.U32 R25, R25, 0x10000, RZ ;  /* 0x0001000019197824 */ /* 0x000fe200078e00ff */
[--C-:B----4-:R-:W-:Y:S01]  /*0460*/  SHF.R.U64 R29, R12, 0x10, R13.reuse ;  /* 0x000000100c1d7819 */ /* 0x110fe2000000120d */
        /* <DEDUP_REMOVED lines=8> */
[----:B------:R-:W-:Y:S01]  /*04f0*/  IMAD.MOV.U32 R12, RZ, RZ, RZ ;  /* 0x000000ffff0c7224 */ /* 0x000fe200078e00ff */
[----:B------:R-:W-:Y:S01]  /*0500*/  SHF.L.U32 R30, R30, 0x10, RZ ;  /* 0x000000101e1e7819 */ /* 0x000fe200000006ff */
[----:B------:R-:W-:-:S02]  /*0510*/  IMAD.U32 R28, R28, 0x10000, RZ ;  /* 0x000100001c1c7824 */ /* 0x000fc400078e00ff */
[----:B------:R-:W-:-:S07]  /*0520*/  IMAD.U32 R29, R29, 0x10000, RZ ;  /* 0x000100001d1d7824 */ /* 0x000fce00078e00ff */
.L_x_332:
[----:B------:R-:W-:Y:S01]  /*0530*/  IMAD R31, R86, UR8, RZ ;  /* 0x00000008561f7c24 */ /* 0x000fe2000f8e02ff */
[----:B0-----:R-:W0:Y:S04]  /*0540*/  LDC.64 R62, c[0x0][0x2b8] ;  /* 0x0000ae00ff3e7b82 */ /* 0x001e280000000a00 */
[----:B-1----:R-:W-:-:S04]  /*0550*/  SHF.R.S32.HI R32, RZ, 0x1f, R31 ;  /* 0x0000001fff207819 */ /* 0x002fc8000001141f */
[----:B------:R-:W-:Y:S01]  /*0560*/  LEA.HI R32, R32, R31, RZ, 0x2 ;  /* 0x0000001f20207211 */ /* 0x000fe200078f10ff */
[----:B------:R-:W1:Y:S03]  /*0570*/  LDC.64 R52, c[0x0][0x250] ;  /* 0x00009400ff347b82 */ /* 0x000e660000000a00 */
[----:B------:R-:W-:-:S04]  /*0580*/  LEA.HI.SX32 R101, R32, R23, 0x1e ;  /* 0x0000001720657211 */ /* 0x000fc800078ff2ff */
[C---:B------:R-:W-:Y:S01]  /*0590*/  SHF.L.U32 R41, R101.reuse, 0x3, RZ ;  /* 0x0000000365297819 */ /* 0x040fe200000006ff */
[C---:B------:R-:W-:Y:S01]  /*05a0*/  VIADD R103, R101.reuse, 0x80 ;  /* 0x0000008065677836 */ /* 0x040fe20000000000 */
[----:B------:R-:W2:Y:S01]  /*05b0*/  LDC.64 R64, c[0x0][0x258] ;  /* 0x00009600ff407b82 */ /* 0x000ea20000000a00 */
[----:B------:R-:W-:Y:S01]  /*05c0*/  VIADD R99, R101, 0x100 ;  /* 0x0000010065637836 */ /* 0x000fe20000000000 */
[----:B------:R-:W-:Y:S01]  /*05d0*/  SHF.R.U32.HI R42, RZ, 0x1d, R101 ;  /* 0x0000001dff2a7819 */ /* 0x000fe20000011665 */
[----:B------:R-:W-:Y:S01]  /*05e0*/  IMAD.SHL.U32 R31, R103, 0x8, RZ ;  /* 0x00000008671f7824 */ /* 0x000fe200078e00ff */
[----:B------:R-:W-:Y:S01]  /*05f0*/  IADD3 R34, P0, R41, UR12, RZ ;  /* 0x0000000c29227c10 */ /* 0x000fe2000ff1e0ff */
[----:B------:R-:W-:Y:S01]  /*0600*/  IMAD.SHL.U32 R43, R99, 0x8, RZ ;  /* 0x00000008632b7824 */ /* 0x000fe200078e00ff */
[----:B------:R-:W-:Y:S02]  /*0610*/  SHF.R.U32.HI R40, RZ, 0x1d, R103 ;  /* 0x0000001dff287819 */ /* 0x000fe40000011667 */
[----:B------:R-:W-:Y:S01]  /*0620*/  IADD3 R38, P2, R31, UR12, RZ ;  /* 0x0000000c1f267c10 */ /* 0x000fe2000ff5e0ff */
[----:B------:R-:W3:Y:S01]  /*0630*/  @P1 LDC.64 R74, c[0x0][0x2c8] ;  /* 0x0000b200ff4a1b82 */ /* 0x000ee20000000a00 */
[----:B------:R-:W-:-:S02]  /*0640*/  IADD3.X R35, R42, UR13, RZ, P0, !PT ;  /* 0x0000000d2a237c10 */ /* 0x000fc400087fe4ff */
[----:B------:R-:W-:Y:S02]  /*0650*/  SHF.R.U32.HI R44, RZ, 0x1d, R99 ;  /* 0x0000001dff2c7819 */ /* 0x000fe40000011663 */
[----:B------:R-:W-:Y:S01]  /*0660*/  IADD3 R60, P0, R43, UR12, RZ ;  /* 0x0000000c2b3c7c10 */ /* 0x000fe2000ff1e0ff */
[--C-:B0-----:R-:W-:Y:S01]  /*0670*/  IMAD.WIDE.U32 R36, R101, 0x8, R62.reuse ;  /* 0x0000000865247825 */ /* 0x101fe200078e003e */
[----:B------:R-:W-:Y:S01]  /*0680*/  IADD3.X R39, R40, UR13, RZ, P2, !PT ;  /* 0x0000000d28277c10 */ /* 0x000fe200097fe4ff */
[----:B------:R-:W4:Y:S01]  /*0690*/  LDG.E.64 R34, desc[UR4][R34.64] ;  /* 0x0000000422227981 */ /* 0x000f22000c1e1b00 */
[----:B------:R-:W0:Y:S01]  /*06a0*/  @P1 LDC.64 R70, c[0x0][0x2c8] ;  /* 0x0000b200ff461b82 */ /* 0x000e220000000a00 */
[--C-:B------:R-:W-:Y:S01]  /*06b0*/  IMAD.WIDE.U32 R32, R103, 0x8, R62.reuse ;  /* 0x0000000867207825 */ /* 0x100fe200078e003e */
[----:B------:R-:W-:Y:S01]  /*06c0*/  IADD3.X R61, R44, UR13, RZ, P0, !PT ;  /* 0x0000000d2c3d7c10 */ /* 0x000fe200087fe4ff */
[----:B------:R-:W4:Y:S02]  /*06d0*/  LDG.E.64 R36, desc[UR4][R36.64] ;  /* 0x0000000424247981 */ /* 0x000f24000c1e1b00 */
[----:B------:R-:W-:-:S02]  /*06e0*/  IMAD.WIDE.U32 R62, R99, 0x8, R62 ;  /* 0x00000008633e7825 */ /* 0x000fc400078e003e */
[----:B------:R-:W4:Y:S02]  /*06f0*/  LDG.E.64 R38, desc[UR4][R38.64] ;  /* 0x0000000426267981 */ /* 0x000f24000c1e1b00 */
[C---:B-1----:R-:W-:Y:S02]  /*0700*/  IMAD.WIDE R66, R86.reuse, 0x4, R52 ;  /* 0x0000000456427825 */ /* 0x042fe400078e0234 */
[----:B------:R-:W4:Y:S01]  /*0710*/  LDG.E.64 R62, desc[UR4][R62.64] ;  /* 0x000000043e3e7981 */ /* 0x000f22000c1e1b00 */
[----:B------:R-:W1:Y:S03]  /*0720*/  LDC.64 R52, c[0x0][0x300] ;  /* 0x0000c000ff347b82 */ /* 0x000e660000000a00 */
[----:B------:R-:W4:Y:S04]  /*0730*/  LDG.E.64 R60, desc[UR4][R60.64] ;  /* 0x000000043c3c7981 */ /* 0x000f28000c1e1b00 */
[----:B------:R3:W4:Y:S01]  /*0740*/  LDG.E R100, desc[UR4][R66.64] ;  /* 0x0000000442647981 */ /* 0x000722000c1e1900 */
[----:B--2---:R-:W-:-:S03]  /*0750*/  IMAD.WIDE R64, R86, 0x4, R64 ;  /* 0x0000000456407825 */ /* 0x004fc600078e0240 */
[----:B------:R-:W2:Y:S04]  /*0760*/  LDG.E.64 R32, desc[UR4][R32.64] ;  /* 0x0000000420207981 */ /* 0x000ea8000c1e1b00 */
[----:B------:R0:W2:Y:S01]  /*0770*/  LDG.E R98, desc[UR4][R64.64] ;  /* 0x0000000440627981 */ /* 0x0000a2000c1e1900 */
[----:B------:R-:W-:Y:S01]  /*0780*/  SHF.L.U32 R105, R101, 0x2, RZ ;  /* 0x0000000265697819 */ /* 0x000fe200000006ff */
[----:B------:R-:W-:Y:S01]  /*0790*/  IMAD.SHL.U32 R107, R103, 0x4, RZ ;  /* 0x00000004676b7824 */ /* 0x000fe200078e00ff */
[----:B------:R-:W-:Y:S01]  /*07a0*/  SHF.R.U32.HI R102, RZ, 0x1e, R101 ;  /* 0x0000001eff667819 */ /* 0x000fe20000011665 */
[----:B---3--:R-:W3:Y:S01]  /*07b0*/  @P1 LDC.64 R66, c[0x0][0x2c8] ;  /* 0x0000b200ff421b82 */ /* 0x008ee20000000a00 */
[----:B-1----:R-:W-:-:S04]  /*07c0*/  ISETP.NE.U32.AND P0, PT, R52, RZ, PT ;  /* 0x000000ff3400720c */ /* 0x002fc80003f05070 */
[----:B------:R-:W-:-:S13]  /*07d0*/  ISETP.NE.AND.EX P0, PT, R53, RZ, PT, P0 ;  /* 0x000000ff3500720c */ /* 0x000fda0003f05300 */
[----:B------:R-:W1:Y:S01]  /*07e0*/  @P0 LDC.64 R76, c[0x0][0x248] ;  /* 0x00009200ff4c0b82 */ /* 0x000e620000000a00 */
[----:B------:R-:W-:-:S07]  /*07f0*/  IADD3 R80, P2, R105, UR14, RZ ;  /* 0x0000000e69507c10 */ /* 0x000fce000ff5e0ff */
[----:B------:R-:W3:Y:S01]  /*0800*/  @P0 LDC.64 R72, c[0x0][0x248] ;  /* 0x00009200ff480b82 */ /* 0x000ee20000000a00 */
[----:B------:R-:W-:Y:S02]  /*0810*/  IADD3.X R81, R102, UR15, RZ, P2, !PT ;  /* 0x0000000f66517c10 */ /* 0x000fe400097fe4ff */
[----:B------:R-:W-:-:S05]  /*0820*/  SHF.R.U32.HI R104, RZ, 0x1e, R103 ;  /* 0x0000001eff687819 */ /* 0x000fca0000011667 */
[----:B------:R-:W3:Y:S01]  /*0830*/  @P0 LDC.64 R68, c[0x0][0x248] ;  /* 0x00009200ff440b82 */ /* 0x000ee20000000a00 */
[----:B------:R-:W-:Y:S01]  /*0840*/  IADD3 R78, P2, R107, UR14, RZ ;  /* 0x0000000e6b4e7c10 */ /* 0x000fe2000ff5e0ff */
[----:B------:R-:W-:Y:S01]  /*0850*/  IMAD.SHL.U32 R109, R99, 0x4, RZ ;  /* 0x00000004636d7824 */ /* 0x000fe200078e00ff */
[----:B------:R-:W-:Y:S01]  /*0860*/  SHF.R.U32.HI R106, RZ, 0x1e, R99 ;  /* 0x0000001eff6a7819 */ /* 0x000fe20000011663 */
[----:B------:R-:W5:Y:S01]  /*0870*/  LDG.E R80, desc[UR4][R80.64] ;  /* 0x0000000450507981 */ /* 0x000f62000c1e1900 */
[----:B------:R-:W-:Y:S02]  /*0880*/  IADD3.X R79, R104, UR15, RZ, P2, !PT ;  /* 0x0000000f684f7c10 */ /* 0x000fe400097fe4ff */
[----:B-1----:R-:W-:Y:S02]  /*0890*/  @P0 IADD3 R76, P2, R105, R76, RZ ;  /* 0x0000004c694c0210 */ /* 0x002fe40007f5e0ff */
[----:B0-----:R-:W-:Y:S01]  /*08a0*/  IADD3 R64, P3, R109, UR14, RZ ;  /* 0x0000000e6d407c10 */ /* 0x001fe2000ff7e0ff */
[----:B------:R-:W5:Y:S01]  /*08b0*/  LDG.E R78, desc[UR4][R78.64] ;  /* 0x000000044e4e7981 */ /* 0x000f62000c1e1900 */
[----:B------:R-:W-:-:S02]  /*08c0*/  @P0 IADD3.X R77, R102, R77, RZ, P2, !PT ;  /* 0x0000004d664d0210 */ /* 0x000fc400017fe4ff */
[C---:B------:R-:W-:Y:S02]  /*08d0*/  @P1 LEA R74, P2, R103.reuse, R74, 0x3 ;  /* 0x0000004a674a1211 */ /* 0x040fe400078418ff */
[----:B------:R-:W-:Y:S01]  /*08e0*/  IADD3.X R65, R106, UR15, RZ, P3, !PT ;  /* 0x0000000f6a417c10 */ /* 0x000fe20009ffe4ff */
[----:B------:R-:W5:Y:S01]  /*08f0*/  @P0 LDG.E R47, desc[UR4][R76.64] ;  /* 0x000000044c2f0981 */ /* 0x000f62000c1e1900 */
[----:B------:R-:W-:Y:S02]  /*0900*/  @P1 LEA.HI.X R75, R103, R75, RZ, 0x3, P2 ;  /* 0x0000004b674b1211 */ /* 0x000fe400010f1cff */
[----:B------:R-:W-:Y:S01]  /*0910*/  @P1 LEA R70, P2, R101, R70, 0x3 ;  /* 0x0000004665461211 */ /* 0x000fe200078418ff */
[----:B------:R4:W5:Y:S01]  /*0920*/  LDG.E R64, desc[UR4][R64.64] ;  /* 0x0000000440407981 */ /* 0x000962000c1e1900 */
[----:B---3--:R-:W-:Y:S02]  /*0930*/  @P0 IADD3 R72, P3, R107, R72, RZ ;  /* 0x000000486b480210 */ /* 0x008fe40007f7e0ff */
[----:B------:R-:W-:Y:S01]  /*0940*/  @P1 LEA.HI.X R71, R101, R71, RZ, 0x3, P2 ;  /* 0x0000004765471211 */ /* 0x000fe200010f1cff */
[----:B------:R-:W5:Y:S01]  /*0950*/  @P1 LDG.E.64 R54, desc[UR4][R74.64] ;  /* 0x000000044a361981 */ /* 0x000f62000c1e1b00 */
[----:B------:R-:W-:Y:S01]  /*0960*/  @P0 IADD3 R68, P2, R109, R68, RZ ;  /* 0x000000446d440210 */ /* 0x000fe20007f5e0ff */
[----:B------:R-:W-:Y:S01]  /*0970*/  @P0 IMAD.X R73, R104, 0x1, R73, P3 ;  /* 0x0000000168490824 */ /* 0x000fe200018e0649 */
[C---:B------:R-:W-:Y:S01]  /*0980*/  @P1 LEA R66, P3, R99.reuse, R66, 0x3 ;  /* 0x0000004263421211 */ /* 0x040fe200078618ff */
[----:B------:R-:W5:Y:S02]  /*0990*/  @P1 LDG.E.64 R56, desc[UR4][R70.64] ;  /* 0x0000000446381981 */ /* 0x000f64000c1e1b00 */
[----:B------:R-:W-:Y:S01]  /*09a0*/  @P0 IMAD.X R69, R106, 0x1, R69, P2 ;  /* 0x000000016a450824 */ /* 0x000fe200010e0645 */
[----:B------:R-:W-:Y:S01]  /*09b0*/  @P1 LEA.HI.X R67, R99, R67, RZ, 0x3, P3 ;  /* 0x0000004363431211 */ /* 0x000fe200018f1cff */
[----:B------:R0:W5:Y:S01]  /*09c0*/  @P0 LDG.E R48, desc[UR4][R72.64] ;  /* 0x0000000448300981 */ /* 0x000162000c1e1900 */
[----:B------:R-:W-:-:S03]  /*09d0*/  LOP3.LUT P4, RZ, R97, 0xff, RZ, 0xc0, !PT ;  /* 0x000000ff61ff7812 */ /* 0x000fc6000788c0ff */
[----:B------:R1:W5:Y:S01]  /*09e0*/  @P0 LDG.E R49, desc[UR4][R68.64] ;  /* 0x0000000444310981 */ /* 0x000362000c1e1900 */
[----:B------:R-:W-:-:S03]  /*09f0*/  SHF.R.U32.HI R102, RZ, 0x7, R0 ;  /* 0x00000007ff667819 */ /* 0x000fc60000011600 */
[----:B------:R2:W5:Y:S01]  /*0a00*/  @P1 LDG.E.64 R58, desc[UR4][R66.64] ;  /* 0x00000004423a1981 */ /* 0x000562000c1e1b00 */
[----:B------:R-:W-:Y:S01]  /*0a10*/  UMOV UR6, 0xffffffff ;  /* 0xffffffff00067882 */ /* 0x000fe20000000000 */
[----:B------:R-:W-:-:S04]  /*0a20*/  IADD3 R86, R86, UR10, RZ ;  /* 0x0000000a56567c10 */ /* 0x000fc8000fffe0ff */
[----:B------:R-:W-:Y:S01]  /*0a30*/  ISETP.GE.AND P3, PT, R86, UR11, PT ;  /* 0x0000000b56007c0c */ /* 0x000fe2000bf66270 */
[----:B----4-:R-:W-:Y:S01]  /*0a40*/  IMAD.MOV.U32 R65, RZ, RZ, R34 ;  /* 0x000000ffff417224 */ /* 0x010fe200078e0022 */
[----:B------:R-:W-:Y:S01]  /*0a50*/  SHF.R.U64 R97, R34, 0x10, R35 ;  /* 0x0000001022617819 */ /* 0x000fe20000001223 */
[----:B0-----:R-:W-:Y:S01]  /*0a60*/  IMAD.MOV.U32 R72, RZ, RZ, R36 ;  /* 0x000000ffff487224 */ /* 0x001fe200078e0024 */
[--C-:B------:R-:W-:Y:S01]  /*0a70*/  SHF.R.U64 R70, R36, 0x10, R37.reuse ;  /* 0x0000001024467819 */ /* 0x100fe20000001225 */
[----:B-1----:R-:W-:Y:S01]  /*0a80*/  IMAD.MOV.U32 R68, RZ, RZ, R37 ;  /* 0x000000ffff447224 */ /* 0x002fe200078e0025 */
[----:B------:R-:W-:Y:S01]  /*0a90*/  MOV R76, R38 ;  /* 0x00000026004c7202 */ /* 0x000fe20000000f00 */
[--C-:B------:R-:W-:Y:S01]  /*0aa0*/  IMAD.MOV.U32 R74, RZ, RZ, R39.reuse ;  /* 0x000000ffff4a7224 */ /* 0x100fe200078e0027 */
[--C-:B------:R-:W-:Y:S02]  /*0ab0*/  SHF.R.U64 R77, R38, 0x10, R39.reuse ;  /* 0x00000010264d7819 */ /* 0x100fe40000001227 */
[----:B------:R-:W-:-:S02]  /*0ac0*/  SHF.R.U32.HI R75, RZ, 0x10, R39 ;  /* 0x00000010ff4b7819 */ /* 0x000fc40000011627 */
[--C-:B------:R-:W-:Y:S02]  /*0ad0*/  SHF.R.U64 R38, R62, 0x10, R63.reuse ;  /* 0x000000103e267819 */ /* 0x100fe4000000123f */
[----:B------:R-:W-:Y:S02]  /*0ae0*/  MOV R36, R63 ;  /* 0x0000003f00247202 */ /* 0x000fe40000000f00 */
[----:B------:R-:W-:Y:S01]  /*0af0*/  SHF.R.U32.HI R39, RZ, 0x10, R63 ;  /* 0x00000010ff277819 */ /* 0x000fe2000001163f */
[----:B------:R-:W-:Y:S01]  /*0b00*/  IMAD.MOV.U32 R63, RZ, RZ, R61 ;  /* 0x000000ffff3f7224 */ /* 0x000fe200078e003d */
[----:B------:R-:W-:Y:S01]  /*0b10*/  MOV R73, R35 ;  /* 0x0000002300497202 */ /* 0x000fe20000000f00 */
[----:B------:R-:W-:Y:S01]  /*0b20*/  IMAD.U32 R65, R65, 0x10000, RZ ;  /* 0x0001000041417824 */ /* 0x000fe200078e00ff */
[----:B------:R-:W-:Y:S02]  /*0b30*/  SHF.R.U32.HI R81, RZ, 0x10, R35 ;  /* 0x00000010ff517819 */ /* 0x000fe40000011623 */
[----:B------:R-:W-:Y:S01]  /*0b40*/  SHF.R.U32.HI R69, RZ, 0x10, R37 ;  /* 0x00000010ff457819 */ /* 0x000fe20000011625 */
[----:B------:R-:W-:Y:S01]  /*0b50*/  IMAD.MOV.U32 R37, RZ, RZ, R62 ;  /* 0x000000ffff257224 */ /* 0x000fe200078e003e */
[----:B------:R-:W-:Y:S01]  /*0b60*/  FSEL R100, R100, RZ, !P5 ;  /* 0x000000ff64647208 */ /* 0x000fe20006800000 */
[----:B------:R-:W-:Y:S01]  /*0b70*/  IMAD.MOV.U32 R62, RZ, RZ, R60 ;  /* 0x000000ffff3e7224 */ /* 0x000fe200078e003c */
[----:B--2---:R-:W-:-:S02]  /*0b80*/  MOV R67, R32 ;  /* 0x0000002000437202 */ /* 0x004fc40000000f00 */
[----:B------:R-:W-:Y:S01]  /*0b90*/  SHF.R.U64 R35, R32, 0x10, R33 ;  /* 0x0000001020237819 */ /* 0x000fe20000001221 */
[----:B------:R-:W-:Y:S01]  /*0ba0*/  IMAD.U32 R32, R97, 0x10000, RZ ;  /* 0x0001000061207824 */ /* 0x000fe200078e00ff */
[--C-:B------:R-:W-:Y:S02]  /*0bb0*/  SHF.R.U64 R71, R60, 0x10, R61.reuse ;  /* 0x000000103c477819 */ /* 0x100fe4000000123d */
[----:B------:R-:W-:Y:S01]  /*0bc0*/  SHF.R.U32.HI R79, RZ, 0x10, R61 ;  /* 0x00000010ff4f7819 */ /* 0x000fe2000001163d */
[--C-:B------:R-:W-:Y:S01]  /*0bd0*/  IMAD.MOV.U32 R34, RZ, RZ, R33.reuse ;  /* 0x000000ffff227224 */ /* 0x100fe200078e0021 */
[----:B------:R-:W-:Y:S01]  /*0be0*/  SHF.L.U32 R60, R77, 0x10, RZ ;  /* 0x000000104d3c7819 */ /* 0x000fe200000006ff */
[----:B------:R-:W-:Y:S01]  /*0bf0*/  IMAD.U32 R77, R63, 0x10000, RZ ;  /* 0x000100003f4d7824 */ /* 0x000fe200078e00ff */
[----:B------:R-:W-:Y:S01]  /*0c00*/  SHF.R.U32.HI R66, RZ, 0x10, R33 ;  /* 0x00000010ff427819 */ /* 0x000fe20000011621 */
[----:B------:R-:W-:Y:S01]  /*0c10*/  IMAD.U32 R72, R72, 0x10000, RZ ;  /* 0x0001000048487824 */ /* 0x000fe200078e00ff */
[----:B------:R-:W-:Y:S01]  /*0c20*/  SHF.L.U32 R73, R73, 0x10, RZ ;  /* 0x0000001049497819 */ /* 0x000fe200000006ff */
[----:B------:R-:W-:-:S02]  /*0c30*/  IMAD.U32 R33, R81, 0x10000, RZ ;  /* 0x0001000051217824 */ /* 0x000fc400078e00ff */
[C---:B------:R-:W-:Y:S01]  /*0c40*/  FADD.FTZ R63, -R100.reuse, R65 ;  /* 0x00000041643f7221 */ /* 0x040fe20000010100 */
[----:B------:R-:W-:Y:S01]  /*0c50*/  SHF.L.U32 R79, R79, 0x10, RZ ;  /* 0x000000104f4f7819 */ /* 0x000fe200000006ff */
[----:B------:R-:W-:Y:S01]  /*0c60*/  FADD.FTZ R97, -R100, R32 ;  /* 0x0000002064617221 */ /* 0x000fe20000010100 */
[----:B------:R-:W-:Y:S01]  /*0c70*/  SHF.L.U32 R62, R62, 0x10, RZ ;  /* 0x000000103e3e7819 */ /* 0x000fe200000006ff */
[----:B------:R-:W-:Y:S01]  /*0c80*/  IMAD.U32 R71, R71, 0x10000, RZ ;  /* 0x0001000047477824 */ /* 0x000fe200078e00ff */
[----:B------:R-:W-:Y:S01]  /*0c90*/  SHF.L.U32 R70, R70, 0x10, RZ ;  /* 0x0000001046467819 */ /* 0x000fe200000006ff */
[----:B------:R-:W-:Y:S02]  /*0ca0*/  IMAD.SHL.U32 R32, R102, 0x4, RZ ;  /* 0x0000000466207824 */ /* 0x000fe400078e00ff */
[----:B------:R-:W-:Y:S01]  /*0cb0*/  FMUL.FTZ R102, R3, R72 ;  /* 0x0000004803667220 */ /* 0x000fe20000410000 */
[----:B------:R-:W-:Y:S02]  /*0cc0*/  IMAD.U32 R76, R76, 0x10000, RZ ;  /* 0x000100004c4c7824 */ /* 0x000fe400078e00ff */
[----:B------:R-:W-:Y:S01]  /*0cd0*/  FMUL.FTZ R63, R98, R63 ;  /* 0x0000003f623f7220 */ /* 0x000fe20000410000 */
[----:B------:R-:W-:-:S02]  /*0ce0*/  IMAD.U32 R74, R74, 0x10000, RZ ;  /* 0x000100004a4a7824 */ /* 0x000fc400078e00ff */
[----:B------:R-:W-:Y:S02]  /*0cf0*/  IMAD.U32 R61, R75, 0x10000, RZ ;  /* 0x000100004b3d7824 */ /* 0x000fe400078e00ff */
[C---:B------:R-:W-:Y:S01]  /*0d00*/  FADD.FTZ R75, -R100.reuse, R33 ;  /* 0x00000021644b7221 */ /* 0x040fe20000010100 */
[C---:B------:R-:W-:Y:S01]  /*0d10*/  FADD.FTZ R81, -R100.reuse, R73 ;  /* 0x0000004964517221 */ /* 0x040fe20000010100 */
[C---:B------:R-:W-:Y:S01]  /*0d20*/  FADD.FTZ R103, -R100.reuse, R60 ;  /* 0x0000003c64677221 */ /* 0x040fe20000010100 */
[C---:B------:R-:W-:Y:S01]  /*0d30*/  FADD.FTZ R33, -R100.reuse, R71 ;  /* 0x0000004764217221 */ /* 0x040fe20000010100 */
[C---:B------:R-:W-:Y:S01]  /*0d40*/  FADD.FTZ R73, -R100.reuse, R79 ;  /* 0x0000004f64497221 */ /* 0x040fe20000010100 */
[----:B------:R-:W-:Y:S02]  /*0d50*/  IMAD.U32 R106, R35, 0x10000, RZ ;  /* 0x00010000236a7824 */ /* 0x000fe400078e00ff */
[----:B------:R-:W-:Y:S01]  /*0d60*/  FADD.FTZ R99, -R100, R76 ;  /* 0x0000004c64637221 */ /* 0x000fe20000010100 */
[----:B------:R-:W-:-:S02]  /*0d70*/  IMAD.U32 R60, R34, 0x10000, RZ ;  /* 0x00010000223c7824 */ /* 0x000fc400078e00ff */
[C---:B------:R-:W-:Y:S01]  /*0d80*/  FADD.FTZ R101, -R100.reuse, R74 ;  /* 0x0000004a64657221 */ /* 0x040fe20000010100 */
[C---:B------:R-:W-:Y:S01]  /*0d90*/  FADD.FTZ R61, -R100.reuse, R61 ;  /* 0x0000003d643d7221 */ /* 0x040fe20000010100 */
[C---:B------:R-:W-:Y:S01]  /*0da0*/  FADD.FTZ R65, -R100.reuse, R62 ;  /* 0x0000003e64417221 */ /* 0x040fe20000010100 */
[----:B------:R-:W-:Y:S01]  /*0db0*/  FADD.FTZ R71, -R100, R77 ;  /* 0x0000004d64477221 */ /* 0x000fe20000010100 */
[----:B------:R-:W-:Y:S02]  /*0dc0*/  IMAD.U32 R68, R68, 0x10000, RZ ;  /* 0x0001000044447824 */ /* 0x000fe400078e00ff */
[----:B------:R-:W-:Y:S01]  /*0dd0*/  FMUL.FTZ R79, R25, R70 ;  /* 0x00000046194f7220 */ /* 0x000fe20000410000 */
[----:B------:R-:W-:Y:S01]  /*0de0*/  SHF.L.U32 R35, R36, 0x10, RZ ;  /* 0x0000001024237819 */ /* 0x000fe200000006ff */
[----:B------:R-:W-:Y:S01]  /*0df0*/  FADD.FTZ R34, RZ, R102 ;  /* 0x00000066ff227221 */ /* 0x000fe20000010000 */
[----:B------:R-:W-:Y:S02]  /*0e00*/  IMAD.U32 R69, R69, 0x10000, RZ ;  /* 0x0001000045457824 */ /* 0x000fe400078e00ff */
[C---:B------:R-:W-:Y:S01]  /*0e10*/  FMUL.FTZ R97, R98.reuse, R97 ;  /* 0x0000006162617220 */ /* 0x040fe20000410000 */
[----:B------:R-:W-:Y:S01]  /*0e20*/  FMUL.FTZ R100, R98, R75 ;  /* 0x0000004b62647220 */ /* 0x000fe20000410000 */
[----:B------:R-:W-:Y:S01]  /*0e30*/  FFMA.FTZ R36, R63, R102, RZ ;  /* 0x000000663f247223 */ /* 0x000fe200000100ff */
[----:B------:R-:W-:Y:S01]  /*0e40*/  FMUL.FTZ R77, R4, R68 ;  /* 0x00000044044d7220 */ /* 0x000fe20000410000 */
[----:B------:R-:W-:Y:S01]  /*0e50*/  FADD.FTZ R34, R34, R79 ;  /* 0x0000004f22227221 */ /* 0x000fe20000010000 */
[----:B------:R-:W-:Y:S01]  /*0e60*/  FMUL.FTZ R81, R98, R81 ;  /* 0x0000005162517220 */ /* 0x000fe20000410000 */
[----:B------:R-:W-:Y:S01]  /*0e70*/  FADD.FTZ R85, R69, R85 ;  /* 0x0000005545557221 */ /* 0x000fe20000010000 */
[-C--:B------:R-:W-:Y:S01]  /*0e80*/  FFMA.FTZ R15, R100, R69.reuse, R15 ;  /* 0x00000045640f7223 */ /* 0x080fe2000001000f */
[----:B------:R-:W-:Y:S01]  /*0e90*/  FMUL.FTZ R75, R26, R69 ;  /* 0x000000451a4b7220 */ /* 0x000fe20000410000 */
[----:B------:R-:W-:Y:S01]  /*0ea0*/  SHF.L.U32 R67, R67, 0x10, RZ ;  /* 0x0000001043437819 */ /* 0x000fe200000006ff */
[----:B------:R-:W-:Y:S01]  /*0eb0*/  FFMA.FTZ R36, R97, R79, R36 ;  /* 0x0000004f61247223 */ /* 0x000fe20000010024 */
[----:B------:R-:W-:Y:S01]  /*0ec0*/  FMUL.FTZ R69, R98, R99 ;  /* 0x0000006362457220 */ /* 0x000fe20000410000 */
[----:B------:R-:W-:-:S02]  /*0ed0*/  IMAD.U32 R62, R37, 0x10000, RZ ;  /* 0x00010000253e7824 */ /* 0x000fc400078e00ff */
[----:B------:R-:W-:Y:S01]  /*0ee0*/  FADD.FTZ R34, R34, R77 ;  /* 0x0000004d22227221 */ /* 0x000fe20000010000 */
[----:B------:R-:W-:Y:S01]  /*0ef0*/  FADD.FTZ R83, R68, R83 ;  /* 0x0000005344537221 */ /* 0x000fe20000010000 */
[C---:B------:R-:W-:Y:S01]  /*0f00*/  FFMA.FTZ R84, R81.reuse, R68, R84 ;  /* 0x0000004451547223 */ /* 0x040fe20000010054 */
[----:B------:R-:W-:Y:S01]  /*0f10*/  FFMA.FTZ R37, R81, R77, R36 ;  /* 0x0000004d51257223 */ /* 0x000fe20000010024 */
[----:B------:R-:W-:Y:S01]  /*0f20*/  FADD.FTZ R92, R67, R92 ;  /* 0x0000005c435c7221 */ /* 0x000fe20000010000 */
[-C--:B------:R-:W-:Y:S01]  /*0f30*/  FFMA.FTZ R88, R69, R67.reuse, R88 ;  /* 0x0000004345587223 */ /* 0x080fe20000010058 */
[----:B------:R-:W-:Y:S01]  /*0f40*/  FMUL.FTZ R68, R5, R67 ;  /* 0x0000004305447220 */ /* 0x000fe20000410000 */
[C---:B------:R-:W-:Y:S01]  /*0f50*/  FMUL.FTZ R67, R98.reuse, R61 ;  /* 0x0000003d62437220 */ /* 0x040fe20000410000 */
[----:B------:R-:W-:Y:S01]  /*0f60*/  FMUL.FTZ R99, R98, R103 ;  /* 0x0000006762637220 */ /* 0x000fe20000410000 */
[----:B------:R-:W-:Y:S01]  /*0f70*/  FADD.FTZ R61, R34, R75 ;  /* 0x0000004b223d7221 */ /* 0x000fe20000010000 */
        /* <DEDUP_REMOVED lines=8> */
[----:B------:R-:W-:Y:S01]  /*1000*/  SHF.L.U32 R105, R66, 0x10, RZ ;  /* 0x0000001042697819 */ /* 0x000fe200000006ff */
[C---:B------:R-:W-:Y:S01]  /*1010*/  FMUL.FTZ R104, R98.reuse, R101 ;  /* 0x0000006562687220 */ /* 0x040fe20000410000 */
[----:B------:R-:W-:Y:S01]  /*1020*/  FMUL.FTZ R72, R98, R33 ;  /* 0x0000002162487220 */ /* 0x000fe20000410000 */
[----:B------:R-:W-:Y:S01]  /*1030*/  FMUL.FTZ R101, R6, R60 ;  /* 0x0000003c06657220 */ /* 0x000fe20000410000 */
[----:B------:R-:W-:Y:S01]  /*1040*/  FADD.FTZ R36, R37, R106 ;  /* 0x0000006a25247221 */ /* 0x000fe20000010000 */
[----:B------:R-:W-:Y:S01]  /*1050*/  FFMA.FTZ R33, R99, R106, R34 ;  /* 0x0000006a63217223 */ /* 0x000fe20000010022 */
[----:B------:R-:W-:Y:S01]  /*1060*/  FMUL.FTZ R65, R98, R65 ;  /* 0x0000004162417220 */ /* 0x000fe20000410000 */
[----:B------:R-:W-:Y:S01]  /*1070*/  FMUL.FTZ R66, R28, R105 ;  /* 0x000000691c427220 */ /* 0x000fe20000410000 */
[----:B------:R-:W-:Y:S01]  /*1080*/  FADD.FTZ R37, R36, R101 ;  /* 0x0000006524257221 */ /* 0x000fe20000010000 */
[----:B------:R-:W-:Y:S01]  /*1090*/  FFMA.FTZ R34, R104, R101, R33 ;  /* 0x0000006568227223 */ /* 0x000fe20000010021 */
[----:B------:R-:W-:Y:S01]  /*10a0*/  FADD.FTZ R96, R62, R96 ;  /* 0x000000603e607221 */ /* 0x000fe20000010000 */
[----:B------:R-:W-:Y:S01]  /*10b0*/  FFMA.FTZ R2, R65, R62, R2 ;  /* 0x0000003e41027223 */ /* 0x000fe20000010002 */
[----:B------:R-:W-:-:S02]  /*10c0*/  IMAD.U32 R38, R38, 0x10000, RZ ;  /* 0x0001000026267824 */ /* 0x000fc400078e00ff */
[----:B------:R-:W-:Y:S01]  /*10d0*/  FMUL.FTZ R62, R7, R62 ;  /* 0x0000003e073e7220 */ /* 0x000fe20000410000 */
[----:B------:R-:W-:Y:S01]  /*10e0*/  FADD.FTZ R33, R37, R66 ;  /* 0x0000004225217221 */ /* 0x000fe20000010000 */
[----:B------:R-:W-:Y:S01]  /*10f0*/  FFMA.FTZ R34, R67, R66, R34 ;  /* 0x0000004243227223 */ /* 0x000fe20000010022 */
[----:B------:R-:W-:Y:S01]  /*1100*/  FADD.FTZ R51, R70, R51 ;  /* 0x0000003346337221 */ /* 0x000fe20000010000 */
[----:B------:R-:W-:Y:S01]  /*1110*/  FFMA.FTZ R82, R97, R70, R82 ;  /* 0x0000004661527223 */ /* 0x000fe20000010052 */
[----:B------:R-:W-:Y:S01]  /*1120*/  FMUL.FTZ R70, R29, R38 ;  /* 0x000000261d467220 */ /* 0x000fe20000410000 */
[----:B------:R-:W-:Y:S01]  /*1130*/  FADD.FTZ R33, R33, R62 ;  /* 0x0000003e21217221 */ /* 0x000fe20000010000 */
[----:B------:R-:W-:Y:S01]  /*1140*/  FFMA.FTZ R37, R65, R62, R34 ;  /* 0x0000003e41257223 */ /* 0x000fe20000010022 */
[----:B------:R-:W-:Y:S01]  /*1150*/  FMUL.FTZ R71, R98, R71 ;  /* 0x0000004762477220 */ /* 0x000fe20000410000 */
[----:B------:R-:W-:Y:S02]  /*1160*/  IMAD.U32 R39, R39, 0x10000, RZ ;  /* 0x0001000027277824 */ /* 0x000fe400078e00ff */
[-C--:B------:R-:W-:Y:S01]  /*1170*/  FMUL.FTZ R74, R8, R35.reuse ;  /* 0x00000023084a7220 */ /* 0x080fe20000410000 */
[----:B------:R-:W-:Y:S01]  /*1180*/  FADD.FTZ R33, R33, R70 ;  /* 0x0000004621217221 */ /* 0x000fe20000010000 */
[----:B------:R-:W-:Y:S01]  /*1190*/  FFMA.FTZ R34, R72, R70, R37 ;  /* 0x0000004648227223 */ /* 0x000fe20000010025 */
        /* <DEDUP_REMOVED lines=14> */
[----:B------:R-:W-:Y:S01]  /*1280*/  SEL R33, R9, R32, !P4 ;  /* 0x0000002009217207 */ /* 0x000fe20006000000 */
        /* <DEDUP_REMOVED lines=21> */
.L_x_343:
[----:B------:R-:W3:Y:S01]  /*13e0*/  S2R R39, SR_CgaCtaId ;  /* 0x0000000000277919 */ /* 0x000ee20000008800 */
[----:B------:R-:W-:Y:S01]  /*13f0*/  LOP3.LUT P2, RZ, R0, 0x1f, RZ, 0xc0, !PT ;  /* 0x0000001f00ff7812 */ /* 0x000fe2000784c0ff */
[----:B------:R-:W-:Y:S01]  /*1400*/  UISETP.NE.AND UP0, UPT, UR19, URZ, UPT ;  /* 0x0000003f1300728c */ /* 0x000fe2000bf05270 */
[----:B------:R-:W-:Y:S01]  /*1410*/  MOV R34, 0x400 ;  /* 0x0000040000227802 */ /* 0x000fe20000000f00 */
[----:B--2---:R-:W-:Y:S01]  /*1420*/  FADD.FTZ R61, R37, R32 ;  /* 0x00000020253d7221 */ /* 0x004fe20000010000 */
[----:B-1----:R-:W-:Y:S01]  /*1430*/  FADD.FTZ R60, R35, R60 ;  /* 0x0000003c233c7221 */ /* 0x002fe20000010000 */
[----:B-----5:R-:W-:Y:S02]  /*1440*/  @P0 LOP3.LUT P6, RZ, R47, 0xff, RZ, 0xc0, !PT ;  /* 0x000000ff2fff0812 */ /* 0x020fe400078cc0ff */
[----:B------:R-:W-:Y:S01]  /*1450*/  PLOP3.LUT P5, PT, PT, PT, UP0, 0x80, 0x0 ;  /* 0x000000000000781c */ /* 0x000fe20003faf008 */
[----:B------:R-:W-:Y:S05]  /*1460*/  WARPSYNC.ALL ;  /* 0x0000000000007948 */ /* 0x000fea0003800000 */
[----:B---3--:R-:W-:Y:S01]  /*1470*/  LEA R36, R39, R34, 0x18 ;  /* 0x0000002227247211 */ /* 0x008fe200078ec0ff */
[----:B------:R-:W-:-:S04]  /*1480*/  @!P2 IMAD.IADD R34, R24, 0x1, R33 ;  /* 0x000000011822a824 */ /* 0x000fc800078e0221 */
[----:B------:R-:W-:Y:S01]  /*1490*/  IMAD R105, R33, 0x8, R36 ;  /* 0x0000000821697824 */ /* 0x000fe200078e0224 */
[----:B------:R-:W-:-:S05]  /*14a0*/  @!P2 LEA R103, R34, R36, 0x3 ;  /* 0x000000242267a211 */ /* 0x000fca00078e18ff */
[----:B------:R-:W-:Y:S01]  /*14b0*/  @!P2 STS.64 [R103+0x1800], R60 ;  /* 0x0018003c6700a388 */ /* 0x000fe20000000a00 */
[----:B------:R-:W-:Y:S01]  /*14c0*/  BAR.SYNC.DEFER_BLOCKING 0x0 ;  /* 0x0000000000007b1d */ /* 0x000fe20000010000 */
[----:B------:R-:W-:-:S05]  /*14d0*/  LOP3.LUT P2, RZ, R80, 0xff, RZ, 0xc0, !PT ;  /* 0x000000ff50ff7812 */ /* 0x000fca000784c0ff */
[----:B0-----:R-:W0:Y:S04]  /*14e0*/  LDS.128 R32, [R105+0x1800] ;  /* 0x0018000069207984 */ /* 0x001e280000000c00 */
[----:B------:R-:W1:Y:S01]  /*14f0*/  LDS.128 R36, [R105+0x1810] ;  /* 0x0018100069247984 */ /* 0x000e620000000c00 */
[----:B0-----:R-:W-:Y:S01]  /*1500*/  FADD.FTZ R107, RZ, R32 ;  /* 0x00000020ff6b7221 */ /* 0x001fe20000010000 */
[----:B------:R-:W-:-:S03]  /*1510*/  FADD.FTZ R32, RZ, R33 ;  /* 0x00000021ff207221 */ /* 0x000fc60000010000 */
[----:B------:R-:W-:Y:S01]  /*1520*/  FADD.FTZ R107, R34, R107 ;  /* 0x0000006b226b7221 */ /* 0x000fe20000010000 */
[----:B------:R-:W-:Y:S01]  /*1530*/  FADD.FTZ R32, R35, R32 ;  /* 0x0000002023207221 */ /* 0x000fe20000010000 */
[----:B------:R-:W-:Y:S02]  /*1540*/  @P1 IMAD.MOV.U32 R35, RZ, RZ, R57 ;  /* 0x000000ffff231224 */ /* 0x000fe400078e0039 */
[----:B-1----:R-:W-:Y:S01]  /*1550*/  FADD.FTZ R107, R107, R36 ;  /* 0x000000246b6b7221 */ /* 0x002fe20000010000 */
[----:B------:R-:W-:Y:S01]  /*1560*/  FADD.FTZ R32, R32, R37 ;  /* 0x0000002520207221 */ /* 0x000fe20000010000 */
[----:B------:R-:W-:Y:S02]  /*1570*/  @P1 SHF.R.U64 R37, R54, 0x10, R55 ;  /* 0x0000001036251819 */ /* 0x000fe40000001237 */
[----:B------:R-:W-:Y:S01]  /*1580*/  FADD.FTZ R38, R38, R107 ;  /* 0x0000006b26267221 */ /* 0x000fe20000010000 */
[----:B------:R-:W-:-:S03]  /*1590*/  FADD.FTZ R32, R39, R32 ;  /* 0x0000002027207221 */ /* 0x000fc60000010000 */
[----:B------:R-:W-:Y:S01]  /*15a0*/  FMUL.FTZ R38, R38, UR9 ;  /* 0x0000000926267c20 */ /* 0x000fe20008410000 */
[----:B------:R-:W-:Y:S01]  /*15b0*/  FMUL.FTZ R61, R32, UR9 ;  /* 0x00000009203d7c20 */ /* 0x000fe20008410000 */
[----:B------:R-:W-:-:S03]  /*15c0*/  @P1 IMAD.MOV.U32 R32, RZ, RZ, R56 ;  /* 0x000000ffff201224 */ /* 0x000fc600078e0038 */
[----:B------:R-:W-:Y:S02]  /*15d0*/  FSEL R60, R38, RZ, !P5 ;  /* 0x000000ff263c7208 */ /* 0x000fe40006800000 */
[----:B------:R-:W-:Y:S02]  /*15e0*/  @P1 SHF.L.U32 R33, R32, 0x10, RZ ;  /* 0x0000001020211819 */ /* 0x000fe400000006ff */
[----:B------:R-:W-:Y:S01]  /*15f0*/  @P1 SHF.R.U32.HI R38, RZ, 0x10, R57 ;  /* 0x00000010ff261819 */ /* 0x000fe20000011639 */
[-CC-:B------:R-:W-:Y:S01]  /*1600*/  FFMA.FTZ R63, R63, R61.reuse, R60.reuse ;  /* 0x0000003d3f3f7223 */ /* 0x180fe2000001003c */
[-CC-:B------:R-:W-:Y:S01]  /*1610*/  FFMA.FTZ R34, R97, R61.reuse, R60.reuse ;  /* 0x0000003d61227223 */ /* 0x180fe2000001003c */
[-CC-:B------:R-:W-:Y:S01]  /*1620*/  FFMA.FTZ R36, R81, R61.reuse, R60.reuse ;  /* 0x0000003d51247223 */ /* 0x180fe2000001003c */
[----:B------:R-:W-:Y:S01]  /*1630*/  FFMA.FTZ R100, R100, R61, R60 ;  /* 0x0000003d64647223 */ /* 0x000fe2000001003c */
[----:B------:R-:W-:Y:S01]  /*1640*/  FADD.FTZ R63, R102, -R63 ;  /* 0x8000003f663f7221 */ /* 0x000fe20000010000 */
[----:B------:R-:W-:Y:S01]  /*1650*/  FADD.FTZ R79, R79, -R34 ;  /* 0x800000224f4f7221 */ /* 0x000fe20000010000 */
[----:B------:R-:W-:Y:S01]  /*1660*/  @P1 SHF.R.U64 R34, R56, 0x10, R57 ;  /* 0x0000001038221819 */ /* 0x000fe20000001239 */
[----:B------:R-:W-:Y:S01]  /*1670*/  FADD.FTZ R77, R77, -R36 ;  /* 0x800000244d4d7221 */ /* 0x000fe20000010000 */
[C---:B------:R-:W-:Y:S01]  /*1680*/  FMUL.FTZ R32, R98.reuse, R63 ;  /* 0x0000003f62207220 */ /* 0x040fe20000410000 */
[----:B------:R-:W-:Y:S01]  /*1690*/  FMUL.FTZ R79, R98, R79 ;  /* 0x0000004f624f7220 */ /* 0x000fe20000410000 */
[----:B------:R-:W-:Y:S01]  /*16a0*/  @P1 SHF.L.U32 R36, R35, 0x10, RZ ;  /* 0x0000001023241819 */ /* 0x000fe200000006ff */
[----:B------:R-:W-:-:S02]  /*16b0*/  @P1 IMAD.U32 R34, R34, 0x10000, RZ ;  /* 0x0001000022221824 */ /* 0x000fc400078e00ff */
[----:B------:R-:W-:Y:S01]  /*16c0*/  @P1 FADD.FTZ R32, R32, R33 ;  /* 0x0000002120201221 */ /* 0x000fe20000010000 */
[----:B------:R-:W-:Y:S01]  /*16d0*/  FMUL.FTZ R77, R98, R77 ;  /* 0x0000004d624d7220 */ /* 0x000fe20000410000 */
[----:B------:R-:W-:Y:S01]  /*16e0*/  FADD.FTZ R75, R75, -R100 ;  /* 0x800000644b4b7221 */ /* 0x000fe20000010000 */
[----:B------:R-:W-:Y:S01]  /*16f0*/  @P1 FADD.FTZ R79, R79, R34 ;  /* 0x000000224f4f1221 */ /* 0x000fe20000010000 */
[----:B------:R-:W-:Y:S01]  /*1700*/  FMUL.FTZ R33, R32, UR18 ;  /* 0x0000001220217c20 */ /* 0x000fe20008410000 */
[----:B------:R-:W-:Y:S01]  /*1710*/  @P1 FADD.FTZ R77, R77, R36 ;  /* 0x000000244d4d1221 */ /* 0x000fe20000010000 */
[----:B------:R-:W-:Y:S02]  /*1720*/  @P1 IMAD.U32 R38, R38, 0x10000, RZ ;  /* 0x0001000026261824 */ /* 0x000fe400078e00ff */
[----:B------:R-:W-:Y:S01]  /*1730*/  FMUL.FTZ R39, R79, UR18 ;  /* 0x000000124f277c20 */ /* 0x000fe20008410000 */
[----:B------:R-:W-:Y:S01]  /*1740*/  FMUL.FTZ R75, R98, R75 ;  /* 0x0000004b624b7220 */ /* 0x000fe20000410000 */
[----:B------:R-:W-:Y:S01]  /*1750*/  FSEL R36, R33, RZ, P2 ;  /* 0x000000ff21247208 */ /* 0x000fe20001000000 */
[----:B------:R-:W-:Y:S01]  /*1760*/  FMUL.FTZ R81, R77, UR18 ;  /* 0x000000124d517c20 */ /* 0x000fe20008410000 */
[C---:B------:R-:W-:Y:S01]  /*1770*/  LOP3.LUT P2, RZ, R80.reuse, 0xff00, RZ, 0xc0, !PT ;  /* 0x0000ff0050ff7812 */ /* 0x040fe2000784c0ff */
[----:B------:R-:W-:Y:S01]  /*1780*/  @P1 FADD.FTZ R75, R75, R38 ;  /* 0x000000264b4b1221 */ /* 0x000fe20000010000 */
[----:B------:R-:W-:Y:S01]  /*1790*/  @P0 FSEL R33, R33, RZ, P6 ;  /* 0x000000ff21210208 */ /* 0x000fe20003000000 */
[-CC-:B------:R-:W-:Y:S01]  /*17a0*/  FFMA.FTZ R99, R99, R61.reuse, R60.reuse ;  /* 0x0000003d63637223 */ /* 0x180fe2000001003c */
[----:B------:R-:W-:Y:S01]  /*17b0*/  FSEL R34, R39, RZ, P2 ;  /* 0x000000ff27227208 */ /* 0x000fe20001000000 */
[----:B------:R-:W-:Y:S01]  /*17c0*/  @P1 IMAD.U32 R38, R37, 0x10000, RZ ;  /* 0x0001000025261824 */ /* 0x000fe200078e00ff */
[----:B------:R-:W-:Y:S01]  /*17d0*/  ISETP.NE.U32.AND P2, PT, RZ, UR16, PT ;  /* 0x00000010ff007c0c */ /* 0x000fe2000bf45070 */
[----:B------:R-:W-:Y:S01]  /*17e0*/  FMUL.FTZ R37, R75, UR18 ;  /* 0x000000124b257c20 */ /* 0x000fe20008410000 */
[----:B------:R-:W-:Y:S01]  /*17f0*/  LOP3.LUT P6, RZ, R80, 0xff0000, RZ, 0xc0, !PT ;  /* 0x00ff000050ff7812 */ /* 0x000fe200078cc0ff */
[----:B------:R-:W-:Y:S01]  /*1800*/  FADD.FTZ R99, R106, -R99 ;  /* 0x800000636a637221 */ /* 0x000fe20000010000 */
[----:B------:R-:W-:Y:S01]  /*1810*/  ISETP.NE.AND.EX P2, PT, RZ, UR17, PT, P2 ;  /* 0x00000011ff007c0c */ /* 0x000fe2000bf45320 */
[----:B------:R-:W-:Y:S01]  /*1820*/  FFMA.FTZ R104, R104, R61, R60 ;  /* 0x0000003d68687223 */ /* 0x000fe2000001003c */
[----:B------:R-:W-:Y:S01]  /*1830*/  FSEL R35, R81, RZ, P6 ;  /* 0x000000ff51237208 */ /* 0x000fe20003000000 */
[----:B------:R-:W-:Y:S01]  /*1840*/  FMUL.FTZ R63, R98, R99 ;  /* 0x00000063623f7220 */ /* 0x000fe20000410000 */
[----:B------:R-:W-:Y:S01]  /*1850*/  LOP3.LUT P6, RZ, R80, 0xff000000, RZ, 0xc0, !PT ;  /* 0xff00000050ff7812 */ /* 0x000fe200078cc0ff */
[----:B------:R-:W-:Y:S01]  /*1860*/  FADD.FTZ R101, R101, -R104 ;  /* 0x8000006865657221 */ /* 0x000fe20000010000 */
[----:B------:R0:W1:Y:S01]  /*1870*/  F2F.BF16.F32 R80, R34 ;  /* 0x0000002200507304 */ /* 0x0000620000202000 */
[----:B------:R-:W-:-:S06]  /*1880*/  @P1 FADD.FTZ R63, R63, R38 ;  /* 0x000000263f3f1221 */ /* 0x000fcc0000010000 */
[----:B------:R-:W-:Y:S01]  /*1890*/  @P2 F2FP.BF16.F32.PACK_AB R32, RZ, R32 ;  /* 0x00000020ff20223e */ /* 0x000fe200000010ff */
[----:B------:R2:W-:Y:S01]  /*18a0*/  F2F.BF16.F32 R97, R35 ;  /* 0x0000002300617304 */ /* 0x0005e20000202000 */
[----:B0-----:R-:W-:Y:S02]  /*18b0*/  FSEL R34, R37, RZ, P6 ;  /* 0x000000ff25227208 */ /* 0x001fe40003000000 */
[----:B------:R-:W-:Y:S02]  /*18c0*/  @P0 LOP3.LUT P6, RZ, R47, 0xff00, RZ, 0xc0, !PT ;  /* 0x0000ff002fff0812 */ /* 0x000fe400078cc0ff */
[----:B------:R-:W-:Y:S02]  /*18d0*/  @P2 PRMT R95, R32, 0x7610, R95 ;  /* 0x00007610205f2816 */ /* 0x000fe4000000005f */
[----:B------:R-:W-:Y:S01]  /*18e0*/  @P0 FSEL R32, R39, RZ, P6 ;  /* 0x000000ff27200208 */ /* 0x000fe20003000000 */
[----:B------:R1:W0:Y:S01]  /*18f0*/  F2F.BF16.F32 R38, R34 ;  /* 0x0000002200267304 */ /* 0x0002220000202000 */
[----:B------:R-:W-:-:S02]  /*1900*/  @P0 LOP3.LUT P6, RZ, R47, 0xff0000, RZ, 0xc0, !PT ;  /* 0x00ff00002fff0812 */ /* 0x000fc400078cc0ff */
[----:B------:R-:W-:Y:S02]  /*1910*/  @P2 F2FP.BF16.F32.PACK_AB R77, RZ, R77 ;  /* 0x0000004dff4d223e */ /* 0x000fe400000010ff */
[----:B--2---:R-:W-:Y:S02]  /*1920*/  @P0 F2FP.BF16.F32.PACK_AB R35, RZ, R33 ;  /* 0x00000021ff23023e */ /* 0x004fe400000010ff */
[----:B------:R-:W-:Y:S01]  /*1930*/  @P0 FSEL R33, R81, RZ, P6 ;  /* 0x000000ff51210208 */ /* 0x000fe20003000000 */
[----:B------:R-:W2:Y:S01]  /*1940*/  F2F.BF16.F32 R39, R36 ;  /* 0x0000002400277304 */ /* 0x000ea20000202000 */
[----:B------:R-:W-:Y:S02]  /*1950*/  @P0 LOP3.LUT P6, RZ, R47, 0xff000000, RZ, 0xc0, !PT ;  /* 0xff0000002fff0812 */ /* 0x000fe400078cc0ff */
[----:B------:R-:W-:Y:S02]  /*1960*/  @P2 PRMT R22, R77, 0x7610, R22 ;  /* 0x000076104d162816 */ /* 0x000fe40000000016 */
[----:B------:R-:W-:-:S02]  /*1970*/  @P2 F2FP.BF16.F32.PACK_AB R77, RZ, R75 ;  /* 0x0000004bff4d223e */ /* 0x000fc400000010ff */
[----:B------:R-:W-:Y:S02]  /*1980*/  @P0 F2FP.BF16.F32.PACK_AB R75, RZ, R32 ;  /* 0x00000020ff4b023e */ /* 0x000fe400000010ff */
[----:B------:R-:W-:Y:S02]  /*1990*/  @P0 FSEL R32, R37, RZ, P6 ;  /* 0x000000ff25200208 */ /* 0x000fe40003000000 */
[----:B------:R-:W-:Y:S01]  /*19a0*/  @P0 PRMT R11, R35, 0x7610, R11 ;  /* 0x00007610230b0816 */ /* 0x000fe2000000000b */
[----:B-1----:R-:W-:Y:S01]  /*19b0*/  IMAD.WIDE.U32 R34, R80, 0x10000, RZ ;  /* 0x0001000050227825 */ /* 0x002fe200078e00ff */
[----:B------:R-:W-:Y:S02]  /*19c0*/  @P0 PRMT R87, R75, 0x7610, R87 ;  /* 0x000076104b570816 */ /* 0x000fe40000000057 */
[----:B------:R-:W-:Y:S02]  /*19d0*/  @P0 F2FP.BF16.F32.PACK_AB R33, RZ, R33 ;  /* 0x00000021ff21023e */ /* 0x000fe400000010ff */
[----:B------:R-:W-:-:S02]  /*19e0*/  @P0 F2FP.BF16.F32.PACK_AB R75, RZ, R32 ;  /* 0x00000020ff4b023e */ /* 0x000fc400000010ff */
[----:B------:R-:W-:Y:S02]  /*19f0*/  @P2 F2FP.BF16.F32.PACK_AB R79, RZ, R79 ;  /* 0x0000004fff4f223e */ /* 0x000fe400000010ff */
[----:B------:R-:W-:Y:S02]  /*1a00*/  IADD3 R32, P6, R41, UR20, RZ ;  /* 0x0000001429207c10 */ /* 0x000fe4000ffde0ff */
[----:B0-----:R-:W-:Y:S02]  /*1a10*/  SHF.L.U32 R37, R38, 0x10, RZ ;  /* 0x0000001026257819 */ /* 0x001fe400000006ff */
[----:B------:R-:W-:Y:S02]  /*1a20*/  @P0 PRMT R10, R33, 0x7610, R10 ;  /* 0x00007610210a0816 */ /* 0x000fe4000000000a */
[----:B------:R-:W-:Y:S01]  /*1a30*/  @P0 PRMT R19, R75, 0x7610, R19 ;  /* 0x000076104b130816 */ /* 0x000fe20000000013 */
[----:B------:R-:W-:Y:S01]  /*1a40*/  @P1 IMAD.MOV.U32 R75, RZ, RZ, R55 ;  /* 0x000000ffff4b1224 */ /* 0x000fe200078e0037 */
[----:B------:R-:W-:-:S02]  /*1a50*/  @P2 PRMT R46, R79, 0x7610, R46 ;  /* 0x000076104f2e2816 */ /* 0x000fc4000000002e */
[----:B------:R-:W-:Y:S02]  /*1a60*/  @P2 PRMT R13, R77, 0x7610, R13 ;  /* 0x000076104d0d2816 */ /* 0x000fe4000000000d */
[----:B------:R-:W-:Y:S02]  /*1a70*/  IADD3.X R33, R42, UR21, RZ, P6, !PT ;  /* 0x000000152a217c10 */ /* 0x000fe4000b7fe4ff */
[----:B------:R-:W-:Y:S02]  /*1a80*/  LOP3.LUT R35, R35, R37, R97, 0xfe, !PT ;  /* 0x0000002523237212 */ /* 0x000fe400078efe61 */
[----:B--2---:R-:W-:Y:S01]  /*1a90*/  LOP3.LUT R34, R34, R39, RZ, 0xfc, !PT ;  /* 0x0000002722227212 */ /* 0x004fe200078efcff */
[----:B------:R-:W-:Y:S06]  /*1aa0*/  @!P2 BRA `(.L_x_326) ;  /* 0x000000000020a947 */ /* 0x000fec0003800000 */
[----:B------:R-:W-:Y:S02]  /*1ab0*/  LOP3.LUT R38, R46, 0xffff, RZ, 0xc0, !PT ;  /* 0x0000ffff2e267812 */ /* 0x000fe400078ec0ff */
[----:B------:R-:W-:Y:S02]  /*1ac0*/  IADD3 R36, P6, R41, UR16, RZ ;  /* 0x0000001029247c10 */ /* 0x000fe4000ffde0ff */
[----:B------:R-:W-:Y:S01]  /*1ad0*/  PRMT R77, R22, 0x5410, R13 ;  /* 0x00005410164d7816 */ /* 0x000fe2000000000d */
[----:B------:R-:W-:Y:S01]  /*1ae0*/  IMAD.WIDE.U32 R38, R38, 0x10000, RZ ;  /* 0x0001000026267825 */ /* 0x000fe200078e00ff */
[----:B------:R-:W-:-:S04]  /*1af0*/  IADD3.X R37, R42, UR17, RZ, P6, !PT ;  /* 0x000000112a257c10 */ /* 0x000fc8000b7fe4ff */
[----:B------:R-:W-:Y:S02]  /*1b00*/  LOP3.LUT R39, R77, R39, RZ, 0xfc, !PT ;  /* 0x000000274d277212 */ /* 0x000fe400078efcff */
[----:B------:R-:W-:-:S05]  /*1b10*/  LOP3.LUT R38, R38, 0xffff, R95, 0xf8, !PT ;  /* 0x0000ffff26267812 */ /* 0x000fca00078ef85f */
[----:B------:R0:W-:Y:S02]  /*1b20*/  STG.E.64 desc[UR4][R36.64], R38 ;  /* 0x0000002624007986 */ /* 0x0001e4000c101b04 */
.L_x_326:
[----:B------:R1:W-:Y:S01]  /*1b30*/  STG.E.64 desc[UR4][R32.64], R34 ;  /* 0x0000002220007986 */ /* 0x0003e2000c101b04 */
[----:B------:R-:W-:Y:S05]  /*1b40*/  @!P0 BRA `(.L_x_327) ;  /* 0x0000000000208947 */ /* 0x000fea0003800000 */
[----:B-1----:R-:W-:Y:S02]  /*1b50*/  LOP3.LUT R34, R87, 0xffff, RZ, 0xc0, !PT ;  /* 0x0000ffff57227812 */ /* 0x002fe400078ec0ff */
[----:B------:R-:W-:Y:S02]  /*1b60*/  IADD3 R32, P6, R41, R52, RZ ;  /* 0x0000003429207210 */ /* 0x000fe40007fde0ff */
[----:B0-----:R-:W-:Y:S01]  /*1b70*/  PRMT R37, R10, 0x5410, R19 ;  /* 0x000054100a257816 */ /* 0x001fe20000000013 */
[----:B------:R-:W-:-:S04]  /*1b80*/  IMAD.WIDE.U32 R34, R34, 0x10000, RZ ;  /* 0x0001000022227825 */ /* 0x000fc800078e00ff */
[----:B------:R-:W-:Y:S01]  /*1b90*/  IMAD.X R33, R42, 0x1, R53, P6 ;  /* 0x000000012a217824 */ /* 0x000fe200030e0635 */
[----:B------:R-:W-:Y:S02]  /*1ba0*/  LOP3.LUT R35, R37, R35, RZ, 0xfc, !PT ;  /* 0x0000002325237212 */ /* 0x000fe400078efcff */
[----:B------:R-:W-:-:S05]  /*1bb0*/  LOP3.LUT R34, R34, 0xffff, R11, 0xf8, !PT ;  /* 0x0000ffff22227812 */ /* 0x000fca00078ef80b */
[----:B------:R2:W-:Y:S02]  /*1bc0*/  STG.E.64 desc[UR4][R32.64], R34 ;  /* 0x0000002220007986 */ /* 0x0005e4000c101b04 */
.L_x_327:
[----:B-12---:R-:W-:Y:S01]  /*1bd0*/  @P1 SHF.L.U32 R33, R75, 0x10, RZ ;  /* 0x000000104b211819 */ /* 0x006fe200000006ff */
[----:B------:R-:W-:Y:S01]  /*1be0*/  FMUL.FTZ R34, R98, R101 ;  /* 0x0000006562227220 */ /* 0x000fe20000410000 */
[----:B0-----:R-:W-:Y:S01]  /*1bf0*/  FMUL.FTZ R38, R63, UR18 ;  /* 0x000000123f267c20 */ /* 0x001fe20008410000 */
[----:B------:R-:W-:Y:S01]  /*1c00*/  LOP3.LUT P6, RZ, R78, 0xff00, RZ, 0xc0, !PT ;  /* 0x0000ff004eff7812 */ /* 0x000fe200078cc0ff */
[----:B------:R-:W-:Y:S01]  /*1c10*/  FFMA.FTZ R69, R69, R61, R60 ;  /* 0x0000003d45457223 */ /* 0x000fe2000001003c */
[----:B------:R-:W-:Y:S01]  /*1c20*/  @P1 FADD.FTZ R34, R34, R33 ;  /* 0x0000002122221221 */ /* 0x000fe20000010000 */
[----:B------:R-:W-:Y:S01]  /*1c30*/  @P1 IMAD.MOV.U32 R32, RZ, RZ, R54 ;  /* 0x000000ffff201224 */ /* 0x000fe200078e0036 */
[----:B------:R-:W-:Y:S01]  /*1c40*/  FSEL R33, R38, RZ, P6 ;  /* 0x000000ff26217208 */ /* 0x000fe20003000000 */
[----:B------:R-:W-:Y:S01]  /*1c50*/  FADD.FTZ R69, R68, -R69 ;  /* 0x8000004544457221 */ /* 0x000fe20000010000 */
[----:B------:R-:W-:Y:S01]  /*1c60*/  @P0 LOP3.LUT P6, RZ, R48, 0xff00, RZ, 0xc0, !PT ;  /* 0x0000ff0030ff0812 */ /* 0x000fe200078cc0ff */
[----:B------:R-:W-:-:S02]  /*1c70*/  @P1 IMAD.U32 R32, R32, 0x10000, RZ ;  /* 0x0001000020201824 */ /* 0x000fc400078e00ff */
[----:B------:R-:W-:Y:S01]  /*1c80*/  FMUL.FTZ R68, R34, UR18 ;  /* 0x0000001222447c20 */ /* 0x000fe20008410000 */
[----:B------:R-:W-:Y:S01]  /*1c90*/  FMUL.FTZ R39, R98, R69 ;  /* 0x0000004562277220 */ /* 0x000fe20000410000 */
[----:B------:R-:W-:Y:S01]  /*1ca0*/  @P0 FSEL R38, R38, RZ, P6 ;  /* 0x000000ff26260208 */ /* 0x000fe20003000000 */
[-C--:B------:R-:W-:Y:S01]  /*1cb0*/  FFMA.FTZ R67, R67, R61.reuse, R60 ;  /* 0x0000003d43437223 */ /* 0x080fe2000001003c */
[----:B------:R-:W-:Y:S01]  /*1cc0*/  LOP3.LUT P6, RZ, R78, 0xff0000, RZ, 0xc0, !PT ;  /* 0x00ff00004eff7812 */ /* 0x000fe200078cc0ff */
[----:B------:R-:W-:Y:S01]  /*1cd0*/  @P1 FADD.FTZ R39, R39, R32 ;  /* 0x0000002027271221 */ /* 0x000fe20000010000 */
[----:B------:R-:W-:Y:S01]  /*1ce0*/  @P1 SHF.R.U32.HI R37, RZ, 0x10, R55 ;  /* 0x00000010ff251819 */ /* 0x000fe20000011637 */
[----:B------:R-:W-:Y:S01]  /*1cf0*/  FADD.FTZ R67, R66, -R67 ;  /* 0x8000004342437221 */ /* 0x000fe20000010000 */
[----:B------:R-:W-:Y:S01]  /*1d00*/  FSEL R32, R68, RZ, P6 ;  /* 0x000000ff44207208 */ /* 0x000fe20003000000 */
[----:B------:R-:W-:Y:S01]  /*1d10*/  FMUL.FTZ R35, R39, UR18 ;  /* 0x0000001227237c20 */ /* 0x000fe20008410000 */
[----:B------:R-:W-:Y:S01]  /*1d20*/  @P0 LOP3.LUT P6, RZ, R48, 0xff0000, RZ, 0xc0, !PT ;  /* 0x00ff000030ff0812 */ /* 0x000fe200078cc0ff */
[-CC-:B------:R-:W-:Y:S01]  /*1d30*/  FFMA.FTZ R41, R72, R61.reuse, R60.reuse ;  /* 0x0000003d48297223 */ /* 0x180fe2000001003c */
[-CC-:B------:R-:W-:Y:S01]  /*1d40*/  FFMA.FTZ R71, R71, R61.reuse, R60.reuse ;  /* 0x0000003d47477223 */ /* 0x180fe2000001003c */
[-CC-:B------:R-:W-:Y:S01]  /*1d50*/  FFMA.FTZ R65, R65, R61.reuse, R60.reuse ;  /* 0x0000003d41417223 */ /* 0x180fe2000001003c */
[----:B------:R-:W-:Y:S01]  /*1d60*/  @P0 FSEL R68, R68, RZ, P6 ;  /* 0x000000ff44440208 */ /* 0x000fe20003000000 */
[----:B------:R-:W-:Y:S01]  /*1d70*/  FFMA.FTZ R61, R73, R61, R60 ;  /* 0x0000003d493d7223 */ /* 0x000fe2000001003c */
[----:B------:R-:W-:Y:S01]  /*1d80*/  LOP3.LUT P6, RZ, R78, 0xff, RZ, 0xc0, !PT ;  /* 0x000000ff4eff7812 */ /* 0x000fe200078cc0ff */
[----:B------:R-:W-:Y:S01]  /*1d90*/  FMUL.FTZ R60, R98, R67 ;  /* 0x00000043623c7220 */ /* 0x000fe20000410000 */
[----:B------:R-:W-:Y:S01]  /*1da0*/  @P1 SHF.L.U32 R37, R37, 0x10, RZ ;  /* 0x0000001025251819 */ /* 0x000fe200000006ff */
[----:B------:R-:W-:Y:S01]  /*1db0*/  FADD.FTZ R65, R62, -R65 ;  /* 0x800000413e417221 */ /* 0x000fe20000010000 */
[C---:B------:R-:W-:Y:S01]  /*1dc0*/  FSEL R36, R35.reuse, RZ, P6 ;  /* 0x000000ff23247208 */ /* 0x040fe20003000000 */
[----:B------:R-:W-:Y:S01]  /*1dd0*/  FADD.FTZ R41, R70, -R41 ;  /* 0x8000002946297221 */ /* 0x000fe20000010000 */
[----:B------:R-:W-:Y:S01]  /*1de0*/  @P0 LOP3.LUT P6, RZ, R48, 0xff, RZ, 0xc0, !PT ;  /* 0x000000ff30ff0812 */ /* 0x000fe200078cc0ff */
[----:B------:R-:W-:Y:S01]  /*1df0*/  @P1 FADD.FTZ R60, R60, R37 ;  /* 0x000000253c3c1221 */ /* 0x000fe20000010000 */
[----:B------:R-:W-:Y:S01]  /*1e00*/  @P1 SHF.R.U64 R42, R58, 0x10, R59 ;  /* 0x000000103a2a1819 */ /* 0x000fe2000000123b */
[----:B------:R-:W-:Y:S01]  /*1e10*/  FMUL.FTZ R41, R98, R41 ;  /* 0x0000002962297220 */ /* 0x000fe20000410000 */
[----:B------:R-:W-:Y:S01]  /*1e20*/  @P0 FSEL R35, R35, RZ, P6 ;  /* 0x000000ff23230208 */ /* 0x000fe20003000000 */
[----:B------:R-:W-:Y:S01]  /*1e30*/  FMUL.FTZ R62, R60, UR18 ;  /* 0x000000123c3e7c20 */ /* 0x000fe20008410000 */
[----:B------:R-:W-:Y:S01]  /*1e40*/  LOP3.LUT P6, RZ, R78, 0xff000000, RZ, 0xc0, !PT ;  /* 0xff0000004eff7812 */ /* 0x000fe200078cc0ff */
[----:B------:R-:W-:-:S02]  /*1e50*/  @P1 IMAD.U32 R42, R42, 0x10000, RZ ;  /* 0x000100002a2a1824 */ /* 0x000fc400078e00ff */
[----:B------:R-:W-:Y:S01]  /*1e60*/  FADD.FTZ R67, R76, -R61 ;  /* 0x8000003d4c437221 */ /* 0x000fe20000010000 */
[----:B------:R-:W-:Y:S01]  /*1e70*/  FADD.FTZ R71, R74, -R71 ;  /* 0x800000474a477221 */ /* 0x000fe20000010000 */
[----:B------:R-:W-:Y:S01]  /*1e80*/  FSEL R37, R62, RZ, P6 ;  /* 0x000000ff3e257208 */ /* 0x000fe20003000000 */
[----:B------:R-:W-:Y:S01]  /*1e90*/  @P1 FADD.FTZ R41, R41, R42 ;  /* 0x0000002a29291221 */ /* 0x000fe20000010000 */
[----:B------:R-:W-:Y:S01]  /*1ea0*/  @P0 LOP3.LUT P6, RZ, R48, 0xff000000, RZ, 0xc0, !PT ;  /* 0xff00000030ff0812 */ /* 0x000fe200078cc0ff */
[--C-:B------:R-:W-:Y:S01]  /*1eb0*/  @P1 IMAD.MOV.U32 R42, RZ, RZ, R59.reuse ;  /* 0x000000ffff2a1224 */ /* 0x100fe200078e003b */
[----:B------:R0:W1:Y:S01]  /*1ec0*/  F2F.BF16.F32 R72, R33 ;  /* 0x0000002100487304 */ /* 0x0000620000202000 */
[----:B------:R-:W-:Y:S01]  /*1ed0*/  FMUL.FTZ R67, R98, R67 ;  /* 0x0000004362437220 */ /* 0x000fe20000410000 */
[----:B------:R-:W-:Y:S01]  /*1ee0*/  @P0 FSEL R61, R62, RZ, P6 ;  /* 0x000000ff3e3d0208 */ /* 0x000fe20003000000 */
[C---:B------:R-:W-:Y:S01]  /*1ef0*/  FMUL.FTZ R66, R98.reuse, R71 ;  /* 0x0000004762427220 */ /* 0x040fe20000410000 */
[----:B------:R-:W-:Y:S01]  /*1f00*/  @P1 SHF.R.U32.HI R62, RZ, 0x10, R59 ;  /* 0x00000010ff3e1819 */ /* 0x000fe2000001163b */
[----:B------:R-:W-:Y:S01]  /*1f10*/  FMUL.FTZ R98, R98, R65 ;  /* 0x0000004162627220 */ /* 0x000fe20000410000 */
[----:B------:R-:W-:-:S02]  /*1f20*/  LOP3.LUT P6, RZ, R64, 0xff00, RZ, 0xc0, !PT ;  /* 0x0000ff0040ff7812 */ /* 0x000fc400078cc0ff */
[----:B------:R2:W-:Y:S01]  /*1f30*/  F2F.BF16.F32 R74, R32 ;  /* 0x00000020004a7304 */ /* 0x0005e20000202000 */
[----:B0-----:R-:W-:Y:S01]  /*1f40*/  @P1 SHF.L.U32 R33, R42, 0x10, RZ ;  /* 0x000000102a211819 */ /* 0x001fe200000006ff */
[----:B------:R-:W-:Y:S01]  /*1f50*/  FMUL.FTZ R42, R41, UR18 ;  /* 0x00000012292a7c20 */ /* 0x000fe20008410000 */
[----:B------:R-:W-:Y:S02]  /*1f60*/  @P2 F2FP.BF16.F32.PACK_AB R63, RZ, R63 ;  /* 0x0000003fff3f223e */ /* 0x000fe400000010ff */
[----:B------:R-:W-:Y:S01]  /*1f70*/  @P2 F2FP.BF16.F32.PACK_AB R34, RZ, R34 ;  /* 0x00000022ff22223e */ /* 0x000fe200000010ff */
[----:B------:R-:W-:Y:S01]  /*1f80*/  @P1 FADD.FTZ R66, R66, R33 ;  /* 0x0000002142421221 */ /* 0x000fe20000010000 */
[----:B------:R-:W-:Y:S01]  /*1f90*/  FSEL R69, R42, RZ, P6 ;  /* 0x000000ff2a457208 */ /* 0x000fe20003000000 */
[----:B------:R0:W3:Y:S01]  /*1fa0*/  F2F.BF16.F32 R73, R37 ;  /* 0x0000002500497304 */ /* 0x0000e20000202000 */
[----:B--2---:R-:W-:Y:S02]  /*1fb0*/  @P1 IMAD.U32 R32, R62, 0x10000, RZ ;  /* 0x000100003e201824 */ /* 0x004fe400078e00ff */
[----:B------:R-:W-:Y:S01]  /*1fc0*/  FMUL.FTZ R62, R66, UR18 ;  /* 0x00000012423e7c20 */ /* 0x000fe20008410000 */
[----:B------:R-:W-:Y:S01]  /*1fd0*/  LOP3.LUT P6, RZ, R64, 0xff0000, RZ, 0xc0, !PT ;  /* 0x00ff000040ff7812 */ /* 0x000fe200078cc0ff */
[----:B------:R-:W-:Y:S01]  /*1fe0*/  @P1 FADD.FTZ R67, R67, R32 ;  /* 0x0000002043431221 */ /* 0x000fe20000010000 */
[----:B------:R-:W-:-:S02]  /*1ff0*/  @P1 IMAD.MOV.U32 R32, RZ, RZ, R58 ;  /* 0x000000ffff201224 */ /* 0x000fc400078e003a */
[----:B------:R-:W-:Y:S01]  /*2000*/  FSEL R70, R62, RZ, P6 ;  /* 0x000000ff3e467208 */ /* 0x000fe20003000000 */
[----:B------:R-:W2:Y:S01]  /*2010*/  F2F.BF16.F32 R75, R36 ;  /* 0x00000024004b7304 */ /* 0x000ea20000202000 */
[----:B------:R-:W-:Y:S01]  /*2020*/  FMUL.FTZ R65, R67, UR18 ;  /* 0x0000001243417c20 */ /* 0x000fe20008410000 */
[----:B------:R-:W-:Y:S02]  /*2030*/  LOP3.LUT P6, RZ, R64, 0xff000000, RZ, 0xc0, !PT ;  /* 0xff00000040ff7812 */ /* 0x000fe400078cc0ff */
[----:B0-----:R-:W-:Y:S01]  /*2040*/  @P1 SHF.L.U32 R37, R32, 0x10, RZ ;  /* 0x0000001020251819 */ /* 0x001fe200000006ff */
[----:B-1----:R-:W-:Y:S01]  /*2050*/  IMAD.WIDE.U32 R32, R72, 0x10000, RZ ;  /* 0x0001000048207825 */ /* 0x002fe200078e00ff */
[----:B------:R-:W-:Y:S02]  /*2060*/  @P2 PRMT R46, R63, 0x7610, R46 ;  /* 0x000076103f2e2816 */ /* 0x000fe4000000002e */
[----:B------:R-:W-:Y:S01]  /*2070*/  FSEL R71, R65, RZ, P6 ;  /* 0x000000ff41477208 */ /* 0x000fe20003000000 */
[----:B------:R-:W-:Y:S01]  /*2080*/  @P1 FADD.FTZ R98, R98, R37 ;  /* 0x0000002562621221 */ /* 0x000fe20000010000 */
[----:B------:R-:W-:Y:S01]  /*2090*/  LOP3.LUT P6, RZ, R64, 0xff, RZ, 0xc0, !PT ;  /* 0x000000ff40ff7812 */ /* 0x000fe200078cc0ff */
[----:B---3--:R-:W-:Y:S01]  /*20a0*/  IMAD.U32 R73, R73, 0x10000, RZ ;  /* 0x0001000049497824 */ /* 0x008fe200078e00ff */
[----:B------:R-:W-:Y:S01]  /*20b0*/  @P2 PRMT R22, R34, 0x7610, R22 ;  /* 0x0000761022162816 */ /* 0x000fe20000000016 */
[----:B------:R-:W-:Y:S01]  /*20c0*/  FMUL.FTZ R63, R98, UR18 ;  /* 0x00000012623f7c20 */ /* 0x000fe20008410000 */
[----:B------:R-:W-:Y:S01]  /*20d0*/  F2F.BF16.F32 R76, R69 ;  /* 0x00000045004c7304 */ /* 0x000fe20000202000 */
[----:B--2---:R-:W-:-:S02]  /*20e0*/  LOP3.LUT R36, R32, R75, RZ, 0xfc, !PT ;  /* 0x0000004b20247212 */ /* 0x004fc400078efcff */
[----:B------:R-:W-:Y:S02]  /*20f0*/  LOP3.LUT R37, R33, R73, R74, 0xfe, !PT ;  /* 0x0000004921257212 */ /* 0x000fe400078efe4a */
[----:B------:R-:W-:Y:S02]  /*2100*/  FSEL R34, R63, RZ, P6 ;  /* 0x000000ff3f227208 */ /* 0x000fe40003000000 */
[----:B------:R-:W-:Y:S01]  /*2110*/  @P2 F2FP.BF16.F32.PACK_AB R60, RZ, R60 ;  /* 0x0000003cff3c223e */ /* 0x000fe200000010ff */
[----:B------:R-:W0:Y:S01]  /*2120*/  F2F.BF16.F32 R69, R71 ;  /* 0x0000004700457304 */ /* 0x000e220000202000 */
[----:B------:R-:W-:Y:S02]  /*2130*/  @P0 F2FP.BF16.F32.PACK_AB R61, RZ, R61 ;  /* 0x0000003dff3d023e */ /* 0x000fe400000010ff */
[----:B------:R-:W-:Y:S02]  /*2140*/  @P2 F2FP.BF16.F32.PACK_AB R39, RZ, R39 ;  /* 0x00000027ff27223e */ /* 0x000fe400000010ff */
[----:B------:R-:W-:-:S02]  /*2150*/  @P0 F2FP.BF16.F32.PACK_AB R38, RZ, R38 ;  /* 0x00000026ff26023e */ /* 0x000fc400000010ff */
[----:B------:R-:W-:Y:S01]  /*2160*/  @P0 F2FP.BF16.F32.PACK_AB R68, RZ, R68 ;  /* 0x00000044ff44023e */ /* 0x000fe200000010ff */
[----:B------:R-:W1:Y:S01]  /*2170*/  F2F.BF16.F32 R70, R70 ;  /* 0x0000004600467304 */ /* 0x000e620000202000 */
[----:B------:R-:W-:Y:S02]  /*2180*/  IADD3 R32, P6, R31, UR20, RZ ;  /* 0x000000141f207c10 */ /* 0x000fe4000ffde0ff */
[----:B------:R-:W-:Y:S02]  /*2190*/  @P0 F2FP.BF16.F32.PACK_AB R35, RZ, R35 ;  /* 0x00000023ff23023e */ /* 0x000fe400000010ff */
[----:B------:R-:W-:Y:S02]  /*21a0*/  @P2 PRMT R13, R60, 0x7610, R13 ;  /* 0x000076103c0d2816 */ /* 0x000fe4000000000d */
[----:B------:R-:W-:Y:S01]  /*21b0*/  @P0 PRMT R19, R61, 0x7610, R19 ;  /* 0x000076103d130816 */ /* 0x000fe20000000013 */
[----:B------:R2:W3:Y:S01]  /*21c0*/  F2F.BF16.F32 R73, R34 ;  /* 0x0000002200497304 */ /* 0x0004e20000202000 */
[----:B------:R-:W-:Y:S01]  /*21d0*/  @P2 PRMT R95, R39, 0x7610, R95 ;  /* 0x00007610275f2816 */ /* 0x000fe2000000005f */
[----:B0-----:R-:W-:Y:S01]  /*21e0*/  IMAD.U32 R69, R69, 0x10000, RZ ;  /* 0x0001000045457824 */ /* 0x001fe200078e00ff */
[----:B------:R-:W-:Y:S01]  /*21f0*/  IADD3.X R33, R40, UR21, RZ, P6, !PT ;  /* 0x0000001528217c10 */ /* 0x000fe2000b7fe4ff */
[----:B------:R-:W-:Y:S01]  /*2200*/  IMAD.WIDE.U32 R60, R76, 0x10000, RZ ;  /* 0x000100004c3c7825 */ /* 0x000fe200078e00ff */
[----:B------:R-:W-:-:S02]  /*2210*/  @P0 PRMT R87, R38, 0x7610, R87 ;  /* 0x0000761026570816 */ /* 0x000fc40000000057 */
[----:B------:R-:W-:Y:S02]  /*2220*/  @P0 PRMT R10, R68, 0x7610, R10 ;  /* 0x00007610440a0816 */ /* 0x000fe4000000000a */
[----:B------:R-:W-:Y:S01]  /*2230*/  @P0 PRMT R11, R35, 0x7610, R11 ;  /* 0x00007610230b0816 */ /* 0x000fe2000000000b */
[----:B-12---:R-:W-:Y:S06]  /*2240*/  @!P2 BRA `(.L_x_328) ;  /* 0x000000000020a947 */ /* 0x006fec0003800000 */
        /* <DEDUP_REMOVED lines=8> */
.L_x_328:
[----:B------:R1:W-:Y:S01]  /*22d0*/  STG.E.64 desc[UR4][R32.64], R36 ;  /* 0x0000002420007986 */ /* 0x0003e2000c101b04 */
[----:B------:R-:W-:Y:S05]  /*22e0*/  @!P0 BRA `(.L_x_329) ;  /* 0x0000000000208947 */ /* 0x000fea0003800000 */
[----:B0-----:R-:W-:Y:S02]  /*22f0*/  LOP3.LUT R34, R87, 0xffff, RZ, 0xc0, !PT ;  /* 0x0000ffff57227812 */ /* 0x001fe400078ec0ff */
[----:B-1----:R-:W-:Y:S02]  /*2300*/  IADD3 R32, P6, R31, R52, RZ ;  /* 0x000000341f207210 */ /* 0x002fe40007fde0ff */
[----:B------:R-:W-:Y:S01]  /*2310*/  PRMT R31, R10, 0x5410, R19 ;  /* 0x000054100a1f7816 */ /* 0x000fe20000000013 */
[----:B------:R-:W-:Y:S01]  /*2320*/  IMAD.WIDE.U32 R34, R34, 0x10000, RZ ;  /* 0x0001000022227825 */ /* 0x000fe200078e00ff */
[----:B------:R-:W-:-:S04]  /*2330*/  IADD3.X R33, R40, R53, RZ, P6, !PT ;  /* 0x0000003528217210 */ /* 0x000fc800037fe4ff */
[----:B------:R-:W-:Y:S02]  /*2340*/  LOP3.LUT R35, R31, R35, RZ, 0xfc, !PT ;  /* 0x000000231f237212 */ /* 0x000fe400078efcff */
[----:B------:R-:W-:-:S05]  /*2350*/  LOP3.LUT R34, R34, 0xffff, R11, 0xf8, !PT ;  /* 0x0000ffff22227812 */ /* 0x000fca00078ef80b */
[----:B------:R2:W-:Y:S02]  /*2360*/  STG.E.64 desc[UR4][R32.64], R34 ;  /* 0x0000002220007986 */ /* 0x0005e4000c101b04 */
.L_x_329:
[----:B-12---:R-:W-:Y:S02]  /*2370*/  IADD3 R32, P6, R43, UR20, RZ ;  /* 0x000000142b207c10 */ /* 0x006fe4000ffde0ff */
[----:B------:R-:W-:Y:S02]  /*2380*/  @P2 F2FP.BF16.F32.PACK_AB R41, RZ, R41 ;  /* 0x00000029ff29223e */ /* 0x000fe400000010ff */
[----:B------:R-:W-:Y:S02]  /*2390*/  @P2 F2FP.BF16.F32.PACK_AB R66, RZ, R66 ;  /* 0x00000042ff42223e */ /* 0x000fe400000010ff */
[----:B------:R-:W-:Y:S02]  /*23a0*/  @P2 F2FP.BF16.F32.PACK_AB R98, RZ, R98 ;  /* 0x00000062ff62223e */ /* 0x000fe400000010ff */
[----:B------:R-:W-:Y:S02]  /*23b0*/  @P2 F2FP.BF16.F32.PACK_AB R67, RZ, R67 ;  /* 0x00000043ff43223e */ /* 0x000fe400000010ff */
[----:B------:R-:W-:-:S02]  /*23c0*/  IADD3.X R33, R44, UR21, RZ, P6, !PT ;  /* 0x000000152c217c10 */ /* 0x000fc4000b7fe4ff */
[----:B0-----:R-:W-:Y:S02]  /*23d0*/  LOP3.LUT R35, R61, R69, R70, 0xfe, !PT ;  /* 0x000000453d237212 */ /* 0x001fe400078efe46 */
[----:B---3--:R-:W-:Y:S02]  /*23e0*/  LOP3.LUT R34, R60, R73, RZ, 0xfc, !PT ;  /* 0x000000493c227212 */ /* 0x008fe400078efcff */
[----:B------:R-:W-:Y:S02]  /*23f0*/  @P0 LOP3.LUT P6, RZ, R49, 0xff00, RZ, 0xc0, !PT ;  /* 0x0000ff0031ff0812 */ /* 0x000fe400078cc0ff */
[----:B------:R-:W-:Y:S02]  /*2400*/  @P2 PRMT R46, R41, 0x7610, R46 ;  /* 0x00007610292e2816 */ /* 0x000fe4000000002e */
[----:B------:R-:W-:Y:S02]  /*2410*/  @P2 PRMT R22, R66, 0x7610, R22 ;  /* 0x0000761042162816 */ /* 0x000fe40000000016 */
[----:B------:R-:W-:-:S02]  /*2420*/  @P2 PRMT R95, R98, 0x7610, R95 ;  /* 0x00007610625f2816 */ /* 0x000fc4000000005f */
[----:B------:R-:W-:Y:S01]  /*2430*/  @P2 PRMT R13, R67, 0x7610, R13 ;  /* 0x00007610430d2816 */ /* 0x000fe2000000000d */
        /* <DEDUP_REMOVED lines=9> */
.L_x_330:
[----:B------:R1:W-:Y:S01]  /*24d0*/  STG.E.64 desc[UR4][R32.64], R34 ;  /* 0x0000002220007986 */ /* 0x0003e2000c101b04 */
[C---:B------:R-:W-:Y:S02]  /*24e0*/  @P0 LOP3.LUT P2, RZ, R49.reuse, 0xff0000, RZ, 0xc0, !PT ;  /* 0x00ff000031ff0812 */ /* 0x040fe4000784c0ff */
        /* <DEDUP_REMOVED lines=15> */
[----:B------:R-:W-:Y:S02]  /*25e0*/  LOP3.LUT R32, R87, 0xffff, RZ, 0xc0, !PT ;  /* 0x0000ffff57207812 */ /* 0x000fe400078ec0ff */
[----:B------:R-:W-:Y:S02]  /*25f0*/  IADD3 R52, P0, R43, R52, RZ ;  /* 0x000000342b347210 */ /* 0x000fe40007f1e0ff */
[----:B------:R-:W-:Y:S01]  /*2600*/  PRMT R31, R10, 0x5410, R19 ;  /* 0x000054100a1f7816 */ /* 0x000fe20000000013 */
[----:B------:R-:W-:-:S04]  /*2610*/  IMAD.WIDE.U32 R32, R32, 0x10000, RZ ;  /* 0x0001000020207825 */ /* 0x000fc800078e00ff */
[----:B------:R-:W-:Y:S01]  /*2620*/  IMAD.X R53, R44, 0x1, R53, P0 ;  /* 0x000000012c357824 */ /* 0x000fe200000e0635 */
[----:B------:R-:W-:Y:S02]  /*2630*/  LOP3.LUT R33, R31, R33, RZ, 0xfc, !PT ;  /* 0x000000211f217212 */ /* 0x000fe400078efcff */
[----:B------:R-:W-:-:S05]  /*2640*/  LOP3.LUT R32, R32, 0xffff, R11, 0xf8, !PT ;  /* 0x0000ffff20207812 */ /* 0x000fca00078ef80b */
[----:B------:R1:W-:Y:S02]  /*2650*/  STG.E.64 desc[UR4][R52.64], R32 ;  /* 0x0000002034007986 */ /* 0x0003e4000c101b04 */
.L_x_331:
[----:B------:R-:W-:Y:S01]  /*2660*/  SEL R97, RZ, 0x1, P4 ;  /* 0x00000001ff617807 */ /* 0x000fe20002000000 */
[----:B------:R-:W-:Y:S06]  /*2670*/  @!P3 BRA `(.L_x_332) ;  /* 0xffffffdc00acb947 */ /* 0x000fec000383ffff */
        /* <DEDUP_REMOVED lines=13> */
[----:B------:R-:W-:-:S02]  /*2750*/  IMAD.MOV.U32 R7, RZ, RZ, R15 ;  /* 0x000000ffff077224 */ /* 0x000fc400078e000f */
[----:B------:R-:W-:Y:S02]  /*2760*/  IMAD.MOV.U32 R88, RZ, RZ, R92 ;  /* 0x000000ffff587224 */ /* 0x000fe400078e005c */
[----:B------:R-:W-:Y:S02]  /*2770*/  IMAD.MOV.U32 R26, RZ, RZ, R93 ;  /* 0x000000ffff1a7224 */ /* 0x000fe400078e005d */
[----:B------:R-:W-:Y:S02]  /*2780*/  IMAD.MOV.U32 R91, RZ, RZ, R18 ;  /* 0x000000ffff5b7224 */ /* 0x000fe400078e0012 */
[----:B------:R-:W-:Y:S02]  /*2790*/  IMAD.MOV.U32 R44, RZ, RZ, R2 ;  /* 0x000000ffff2c7224 */ /* 0x000fe400078e0002 */
[----:B------:R-:W-:Y:S02]  /*27a0*/  IMAD.MOV.U32 R46, RZ, RZ, R12 ;  /* 0x000000ffff2e7224 */ /* 0x000fe400078e000c */
[----:B------:R-:W-:-:S02]  /*27b0*/  IMAD.MOV.U32 R98, RZ, RZ, R16 ;  /* 0x000000ffff627224 */ /* 0x000fc400078e0010 */
[----:B------:R-:W-:-:S07]  /*27c0*/  IMAD.MOV.U32 R99, RZ, RZ, R17 ;  /* 0x000000ffff637224 */ /* 0x000fce00078e0011 */
.L_x_324:
[----:B------:R-:W2:Y:S01]  /*27d0*/  S2UR UR6, SR_CTAID.X ;  /* 0x00000000000679c3 */ /* 0x000ea20000002500 */
[----:B------:R-:W-:-:S07]  /*27e0*/  LOP3.LUT R15, R0, 0x7f, RZ, 0xc0, !PT ;  /* 0x0000007f000f7812 */ /* 0x000fce00078ec0ff */
[----:B------:R-:W3:Y:S08]  /*27f0*/  LDC.64 R2, c[0x0][0x2d0] ;  /* 0x0000b400ff027b82 */ /* 0x000ef00000000a00 */
[----:B------:R-:W4:Y:S01]  /*2800*/  LDC.64 R12, c[0x0][0x2d8] ;  /* 0x0000b600ff0c7b82 */ /* 0x000f220000000a00 */
[----:B--2---:R-:W-:Y:S01]  /*2810*/  LEA.HI R14, R0, UR6, RZ, 0x19 ;  /* 0x00000006000e7c11 */ /* 0x004fe2000f8fc8ff */
[----:B------:R-:W-:-:S04]  /*2820*/  ULDC UR6, c[0x0][0x218] ;  /* 0x0000860000067ab9 */ /* 0x000fc80000000800 */
[----:B------:R-:W-:-:S05]  /*2830*/  IMAD R14, R14, UR6, RZ ;  /* 0x000000060e0e7c24 */ /* 0x000fca000f8e02ff */
[----:B------:R-:W-:-:S05]  /*2840*/  LEA.HI R15, R14, R15, RZ, 0x1e ;  /* 0x0000000f0e0f7211 */ /* 0x000fca00078ff0ff */
[----:B---3--:R-:W-:-:S04]  /*2850*/  IMAD.WIDE.U32 R2, R15, 0x10, R2 ;  /* 0x000000100f027825 */ /* 0x008fc800078e0002 */
[----:B----4-:R-:W-:Y:S01]  /*2860*/  IMAD.WIDE.U32 R12, R15, 0x10, R12 ;  /* 0x000000100f0c7825 */ /* 0x010fe200078e000c */
[----:B------:R-:W-:Y:S04]  /*2870*/  STG.E.128 desc[UR4][R2.64], R8 ;  /* 0x0000000802007986 */ /* 0x000fe8000c101d04 */
[----:B------:R-:W-:Y:S04]  /*2880*/  STG.E.128 desc[UR4][R12.64], R4 ;  /* 0x000000040c007986 */ /* 0x000fe8000c101d04 */
[----:B------:R-:W-:Y:S04]  /*2890*/  STG.E.128 desc[UR4][R2.64+0x800], R88 ;  /* 0x0008005802007986 */ /* 0x000fe8000c101d04 */
[----:B------:R-:W-:Y:S04]  /*28a0*/  STG.E.128 desc[UR4][R12.64+0x800], R24 ;  /* 0x000800180c007986 */ /* 0x000fe8000c101d04 */
[----:B------:R-:W-:Y:S04]  /*28b0*/  STG.E.128 desc[UR4][R2.64+0x1000], R96 ;  /* 0x0010006002007986 */ /* 0x000fe8000c101d04 */
[----:B------:R-:W-:Y:S01]  /*28c0*/  STG.E.128 desc[UR4][R12.64+0x1000], R44 ;  /* 0x0010002c0c007986 */ /* 0x000fe2000c101d04 */
[----:B------:R-:W-:Y:S05]  /*28d0*/  EXIT ;  /* 0x000000000000794d */ /* 0x000fea0003800000 */
.L_x_325:
[----:B------:R-:W-:Y:S01]  /*28e0*/  HFMA2.MMA R107, -RZ, RZ, 0, 9.5367431640625e-07 ;  /* 0x00000010ff6b7435 */ /* 0x000fe200000001ff */
[----:B------:R-:W-:Y:S02]  /*28f0*/  IMAD.MOV.U32 R108, RZ, RZ, R35 ;  /* 0x000000ffff6c7224 */ /* 0x000fe400078e0023 */
[----:B------:R-:W-:Y:S02]  /*2900*/  IMAD.MOV.U32 R110, RZ, RZ, 0x1f ;  /* 0x0000001fff6e7424 */ /* 0x000fe400078e00ff */
[----:B------:R-:W-:-:S07]  /*2910*/  IMAD.MOV.U32 R103, RZ, RZ, -0x1 ;  /* 0xffffffffff677424 */ /* 0x000fce00078e00ff */
[----:B-----5:R-:W-:Y:S05]  /*2920*/  WARPSYNC.COLLECTIVE R103, `(.L_x_333) ;  /* 0x0000000067087348 */ /* 0x020fea0003c00000 */
[----:B------:R0:W1:Y:S02]  /*2930*/  SHFL.DOWN P2, R105, R108, R107, R110 ;  /* 0x0800006b6c697389 */ /* 0x000064000004006e */
[----:B01---5:R-:W-:Y:S01]  /*2940*/  ENDCOLLECTIVE ;  /* 0x000000000000791b */ /* 0x023fe20003800000 */
.L_x_333:
[----:B------:R-:W-:Y:S01]  /*2950*/  IMAD.MOV.U32 R108, RZ, RZ, R37 ;  /* 0x000000ffff6c7224 */ /* 0x000fe200078e0025 */
[----:B------:R-:W-:-:S07]  /*2960*/  MOV R32, R105 ;  /* 0x0000006900207202 */ /* 0x000fce0000000f00 */
[----:B------:R-:W-:Y:S05]  /*2970*/  WARPSYNC.COLLECTIVE R103, `(.L_x_334) ;  /* 0x0000000067087348 */ /* 0x000fea0003c00000 */
[----:B------:R0:W1:Y:S02]  /*2980*/  SHFL.DOWN P2, R105, R108, R107, R110 ;  /* 0x0800006b6c697389 */ /* 0x000064000004006e */
[----:B01----:R-:W-:Y:S01]  /*2990*/  ENDCOLLECTIVE ;  /* 0x000000000000791b */ /* 0x003fe20003800000 */
.L_x_334:
[----:B------:R-:W-:-:S05]  /*29a0*/  FADD.FTZ R32, R35, R32 ;  /* 0x0000002023207221 */ /* 0x000fca0000010000 */
[----:B------:R-:W-:Y:S01]  /*29b0*/  MOV R108, R32 ;  /* 0x00000020006c7202 */ /* 0x000fe20000000f00 */
[----:B------:R-:W-:Y:S02]  /*29c0*/  IMAD.MOV.U32 R107, RZ, RZ, 0x8 ;  /* 0x00000008ff6b7424 */ /* 0x000fe400078e00ff */
[----:B------:R-:W-:-:S07]  /*29d0*/  IMAD.MOV.U32 R34, RZ, RZ, R105 ;  /* 0x000000ffff227224 */ /* 0x000fce00078e0069 */
[----:B------:R-:W-:Y:S05]  /*29e0*/  WARPSYNC.COLLECTIVE R103, `(.L_x_335) ;  /* 0x0000000067087348 */ /* 0x000fea0003c00000 */
[----:B------:R0:W1:Y:S02]  /*29f0*/  SHFL.DOWN P2, R105, R108, R107, R110 ;  /* 0x0800006b6c697389 */ /* 0x000064000004006e */
[----:B01----:R-:W-:Y:S01]  /*2a00*/  ENDCOLLECTIVE ;  /* 0x000000000000791b */ /* 0x003fe20003800000 */
.L_x_335:
[----:B------:R-:W-:-:S05]  /*2a10*/  FADD.FTZ R34, R37, R34 ;  /* 0x0000002225227221 */ /* 0x000fca0000010000 */
[----:B------:R-:W-:Y:S01]  /*2a20*/  MOV R108, R34 ;  /* 0x00000022006c7202 */ /* 0x000fe20000000f00 */
[----:B------:R-:W-:-:S07]  /*2a30*/  IMAD.MOV.U32 R39, RZ, RZ, R105 ;  /* 0x000000ffff277224 */ /* 0x000fce00078e0069 */
[----:B------:R-:W-:Y:S05]  /*2a40*/  WARPSYNC.COLLECTIVE R103, `(.L_x_336) ;  /* 0x0000000067087348 */ /* 0x000fea0003c00000 */
[----:B------:R0:W1:Y:S02]  /*2a50*/  SHFL.DOWN P2, R105, R108, R107, R110 ;  /* 0x0800006b6c697389 */ /* 0x000064000004006e */
[----:B01----:R-:W-:Y:S01]  /*2a60*/  ENDCOLLECTIVE ;  /* 0x000000000000791b */ /* 0x003fe20003800000 */
.L_x_336:
[----:B------:R-:W-:Y:S01]  /*2a70*/  FADD.FTZ R39, R32, R39 ;  /* 0x0000002720277221 */ /* 0x000fe20000010000 */
[----:B------:R-:W-:-:S03]  /*2a80*/  HFMA2.MMA R107, -RZ, RZ, 0, 2.384185791015625e-07 ;  /* 0x00000004ff6b7435 */ /* 0x000fc600000001ff */
[----:B------:R-:W-:Y:S02]  /*2a90*/  IMAD.MOV.U32 R108, RZ, RZ, R39 ;  /* 0x000000ffff6c7224 */ /* 0x000fe400078e0027 */
[----:B------:R-:W-:-:S07]  /*2aa0*/  IMAD.MOV.U32 R61, RZ, RZ, R105 ;  /* 0x000000ffff3d7224 */ /* 0x000fce00078e0069 */
[----:B------:R-:W-:Y:S05]  /*2ab0*/  WARPSYNC.COLLECTIVE R103, `(.L_x_337) ;  /* 0x0000000067087348 */ /* 0x000fea0003c00000 */
[----:B------:R0:W1:Y:S02]  /*2ac0*/  SHFL.DOWN P2, R105, R108, R107, R110 ;  /* 0x0800006b6c697389 */ /* 0x000064000004006e */
[----:B01----:R-:W-:Y:S01]  /*2ad0*/  ENDCOLLECTIVE ;  /* 0x000000000000791b */ /* 0x003fe20003800000 */
.L_x_337:
[----:B------:R-:W-:-:S04]  /*2ae0*/  FADD.FTZ R61, R34, R61 ;  /* 0x0000003d223d7221 */ /* 0x000fc80000010000 */
[----:B------:R-:W-:Y:S02]  /*2af0*/  IMAD.MOV.U32 R108, RZ, RZ, R61 ;  /* 0x000000ffff6c7224 */ /* 0x000fe400078e003d */
[----:B------:R-:W-:-:S07]  /*2b00*/  IMAD.MOV.U32 R36, RZ, RZ, R105 ;  /* 0x000000ffff247224 */ /* 0x000fce00078e0069 */
[----:B------:R-:W-:Y:S05]  /*2b10*/  WARPSYNC.COLLECTIVE R103, `(.L_x_338) ;  /* 0x0000000067087348 */ /* 0x000fea0003c00000 */
[----:B------:R0:W1:Y:S02]  /*2b20*/  SHFL.DOWN P2, R105, R108, R107, R110 ;  /* 0x0800006b6c697389 */ /* 0x000064000004006e */
[----:B01----:R-:W-:Y:S01]  /*2b30*/  ENDCOLLECTIVE ;  /* 0x000000000000791b */ /* 0x003fe20003800000 */
.L_x_338:
[----:B------:R-:W-:-:S04]  /*2b40*/  FADD.FTZ R36, R39, R36 ;  /* 0x0000002427247221 */ /* 0x000fc80000010000 */
[----:B------:R-:W-:Y:S02]  /*2b50*/  IMAD.MOV.U32 R108, RZ, RZ, R36 ;  /* 0x000000ffff6c7224 */ /* 0x000fe400078e0024 */
[----:B------:R-:W-:Y:S01]  /*2b60*/  IMAD.MOV.U32 R107, RZ, RZ, 0x2 ;  /* 0x00000002ff6b7424 */ /* 0x000fe200078e00ff */
[----:B------:R-:W-:-:S07]  /*2b70*/  MOV R38, R105 ;  /* 0x0000006900267202 */ /* 0x000fce0000000f00 */
[----:B------:R-:W-:Y:S05]  /*2b80*/  WARPSYNC.COLLECTIVE R103, `(.L_x_339) ;  /* 0x0000000067087348 */ /* 0x000fea0003c00000 */
[----:B------:R0:W1:Y:S02]  /*2b90*/  SHFL.DOWN P2, R105, R108, R107, R110 ;  /* 0x0800006b6c697389 */ /* 0x000064000004006e */
[----:B01----:R-:W-:Y:S01]  /*2ba0*/  ENDCOLLECTIVE ;  /* 0x000000000000791b */ /* 0x003fe20003800000 */
.L_x_339:
[----:B------:R-:W-:-:S04]  /*2bb0*/  FADD.FTZ R38, R61, R38 ;  /* 0x000000263d267221 */ /* 0x000fc80000010000 */
[----:B------:R-:W-:Y:S01]  /*2bc0*/  IMAD.MOV.U32 R108, RZ, RZ, R38 ;  /* 0x000000ffff6c7224 */ /* 0x000fe200078e0026 */
[----:B------:R-:W-:-:S07]  /*2bd0*/  MOV R35, R105 ;  /* 0x0000006900237202 */ /* 0x000fce0000000f00 */
[----:B------:R-:W-:Y:S05]  /*2be0*/  WARPSYNC.COLLECTIVE R103, `(.L_x_340) ;  /* 0x0000000067087348 */ /* 0x000fea0003c00000 */
[----:B------:R0:W1:Y:S02]  /*2bf0*/  SHFL.DOWN P2, R105, R108, R107, R110 ;  /* 0x0800006b6c697389 */ /* 0x000064000004006e */
[----:B01----:R-:W-:Y:S01]  /*2c00*/  ENDCOLLECTIVE ;  /* 0x000000000000791b */ /* 0x003fe20003800000 */
.L_x_340:
[----:B------:R-:W-:-:S05]  /*2c10*/  FADD.FTZ R35, R36, R35 ;  /* 0x0000002324237221 */ /* 0x000fca0000010000 */
[----:B------:R-:W-:Y:S01]  /*2c20*/  MOV R108, R35 ;  /* 0x00000023006c7202 */ /* 0x000fe20000000f00 */
[----:B------:R-:W-:Y:S02]  /*2c30*/  IMAD.MOV.U32 R107, RZ, RZ, 0x1 ;  /* 0x00000001ff6b7424 */ /* 0x000fe400078e00ff */
[----:B------:R-:W-:-:S07]  /*2c40*/  IMAD.MOV.U32 R37, RZ, RZ, R105 ;  /* 0x000000ffff257224 */ /* 0x000fce00078e0069 */
[----:B------:R-:W-:Y:S05]  /*2c50*/  WARPSYNC.COLLECTIVE R103, `(.L_x_341) ;  /* 0x0000000067087348 */ /* 0x000fea0003c00000 */
[----:B------:R0:W1:Y:S02]  /*2c60*/  SHFL.DOWN P2, R105, R108, R107, R110 ;  /* 0x0800006b6c697389 */ /* 0x000064000004006e */
[----:B01----:R-:W-:Y:S01]  /*2c70*/  ENDCOLLECTIVE ;  /* 0x000000000000791b */ /* 0x003fe20003800000 */
.L_x_341:
[----:B------:R-:W-:-:S05]  /*2c80*/  FADD.FTZ R37, R38, R37 ;  /* 0x0000002526257221 */ /* 0x000fca0000010000 */
[----:B------:R-:W-:Y:S01]  /*2c90*/  MOV R108, R37 ;  /* 0x00000025006c7202 */ /* 0x000fe20000000f00 */
[----:B------:R-:W-:-:S07]  /*2ca0*/  IMAD.MOV.U32 R60, RZ, RZ, R105 ;  /* 0x000000ffff3c7224 */ /* 0x000fce00078e0069 */
[----:B------:R-:W-:Y:S05]  /*2cb0*/  WARPSYNC.COLLECTIVE R103, `(.L_x_342) ;  /* 0x0000000067087348 */ /* 0x000fea0003c00000 */
[----:B------:R0:W1:Y:S02]  /*2cc0*/  SHFL.DOWN P2, R105, R108, R107, R110 ;  /* 0x0800006b6c697389 */ /* 0x000064000004006e */
[----:B01----:R-:W-:Y:S01]  /*2cd0*/  ENDCOLLECTIVE ;  /* 0x000000000000791b */ /* 0x003fe20003800000 */
.L_x_342:
[----:B------:R-:W-:Y:S01]  /*2ce0*/  IMAD.MOV.U32 R32, RZ, RZ, R105 ;  /* 0x000000ffff207224 */ /* 0x000fe200078e0069 */
[----:B------:R-:W-:Y:S06]  /*2cf0*/  BRA `(.L_x_343) ;  /* 0xffffffe400b87947 */ /* 0x000fec000383ffff */
.L_x_344:
        /* <DEDUP_REMOVED lines=16> */
.L_x_3278:


//--------------------- .text._ZN10layer_norm31ln_parallel_residual_bwd_kernelINS_13Kernel_traitsI6__halfS2_S2_S2_fjLj1536ELj1ELj1ELj4ELj8ENS_18Kernel_traits_baseILj1536ES2_S2_S2_S2_fjLj128EEEEELb0ELb0ELb0EEEvNS_9BwdParamsE --------------------------
	.section	.text._ZN10layer_norm31ln_parallel_residual_bwd_kernelINS_13Kernel_traitsI6__halfS2_S2_S2_fjLj1536ELj1ELj1ELj4ELj8ENS_18Kernel_traits_baseILj1536ES2_S2_S2_S2_fjLj128EEEEELb0ELb0ELb0EEEvNS_9BwdParamsE,"ax",@progbits
	.align	128
        .global         _ZN10layer_norm31ln_parallel_residual_bwd_kernelINS_13Kernel_traitsI6__halfS2_S2_S2_fjLj1536ELj1ELj1ELj4ELj8ENS_18Kernel_traits_baseILj1536ES2_S2_S2_S2_fjLj128EEEEELb0ELb0ELb0EEEvNS_9BwdParamsE
        .type           _ZN10layer_norm31ln_parallel_residual_bwd_kernelINS_13Kernel_traitsI6__halfS2_S2_S2_fjLj1536ELj1ELj1ELj4ELj8ENS_18Kernel_traits_baseILj1536ES2_S2_S2_S2_fjLj128EEEEELb0ELb0ELb0EEEvNS_9BwdParamsE,@function
        .size           _ZN10layer_norm31ln_parallel_residual_bwd_kernelINS_13Kernel_traitsI6__halfS2_S2_S2_fjLj1536ELj1ELj1ELj4ELj8ENS_18Kernel_traits_baseILj1536ES2_S2_S2_S2_fjLj128EEEEELb0ELb0ELb0EEEvNS_9BwdParamsE,(.L_x_3279 - _ZN10layer_norm31ln_parallel_residual_bwd_kernelINS_13Kernel_traitsI6__halfS2_S2_S2_fjLj1536ELj1ELj1ELj4ELj8ENS_18Kernel_traits_baseILj1536ES2_S2_S2_S2_fjLj128EEEEELb0ELb0ELb0EEEvNS_9BwdParamsE)
        .other          _ZN10layer_norm31ln_parallel_residual_bwd_kernelINS_13Kernel_traitsI6__halfS2_S2_S2_fjLj1536ELj1ELj1ELj4ELj8ENS_18Kernel_traits_baseILj1536ES2_S2_S2_S2_fjLj128EEEEELb0ELb0ELb0EEEvNS_9BwdParamsE,@"STO_CUDA_ENTRY STV_DEFAULT"
_ZN10layer_norm31ln_parallel_residual_bwd_kernelINS_13Kernel_traitsI6__halfS2_S2_S2_fjLj1536ELj1ELj1ELj4ELj8ENS_18Kernel_traits_baseILj1536ES2_S2_S2_S2_fjLj128EEEEELb0ELb0ELb0EEEvNS_9BwdParamsE:
.text._ZN10layer_norm31ln_parallel_residual_bwd_kernelINS_13Kernel_traitsI6__halfS2_S2_S2_fjLj1536ELj1ELj1ELj4ELj8ENS_18Kernel_traits_baseILj1536ES2_S2_S2_S2_fjLj128EEEEELb0ELb0ELb0EEEvNS_9BwdParamsE:
        /* <DEDUP_REMOVED lines=22> */
[----:B------:R-:W-:Y:S02]  /*0160*/  ISETP.GE.U32.AND P2, PT, R3, 0x180, PT ;  /* 0x000001800300780c */ /* 0x000fe40003f46070 */
[----:B------:R-:W-:-:S07]  /*0170*/  MOV R3, R4 ;  /* 0x0000000400037202 */ /* 0x000fce0000000f00 */
        /* <DEDUP_REMOVED lines=47> */
[----:B------:R-:W-:Y:S01]  /*0470*/  HFMA2.MMA R86, -RZ, RZ, 0, 5.9604644775390625e-08 ;  /* 0x00000001ff567435 */ /* 0x000fe200000001ff */
[----:B-----5:R-:W-:Y:S01]  /*0480*/  MOV R22, R15 ;  /* 0x0000000f00167202 */ /* 0x020fe20000000f00 */
[----:B------:R-:W-:Y:S01]  /*0490*/  ULDC.U8 UR6, c[0x0][0x2a0] ;  /* 0x0000a80000067ab9 */ /* 0x000fe20000000000 */
[----:B------:R-:W-:Y:S01]  /*04a0*/  MOV R18, R14 ;  /* 0x0000000e00127202 */ /* 0x000fe20000000f00 */
[----:B------:R-:W-:Y:S01]  /*04b0*/  UISETP.NE.AND UP0, UPT, UR6, URZ, UPT ;  /* 0x0000003f0600728c */ /* 0x000fe2000bf05270 */
[----:B------:R-:W-:Y:S02]  /*04c0*/  MOV R26, R20 ;  /* 0x00000014001a7202 */ /* 0x000fe40000000f00 */
[----:B------:R-:W-:Y:S02]  /*04d0*/  SHF.R.U64 R7, R8, 0x10, R9 ;  /* 0x0000001008077819 */ /* 0x000fe40000001209 */
[----:B------:R-:W-:Y:S02]  /*04e0*/  MOV R2, R9 ;  /* 0x0000000900027202 */ /* 0x000fe40000000f00 */
[----:B------:R-:W-:Y:S01]  /*04f0*/  SHF.R.U64 R11, R12, 0x10, R13 ;  /* 0x000000100c0b7819 */ /* 0x000fe2000000120d */
[----:B------:R-:W-:Y:S01]  /*0500*/  HADD2.F32 R7, -RZ, R7.H0_H0 ;  /* 0x20000007ff077230 */ /* 0x000fe20000004100 */
[----:B------:R-:W-:-:S02]  /*0510*/  MOV R3, R13 ;  /* 0x0000000d00037202 */ /* 0x000fc40000000f00 */
[----:B------:R-:W-:Y:S01]  /*0520*/  MOV R19, R16 ;  /* 0x0000001000137202 */ /* 0x000fe20000000f00 */
[----:B------:R-:W-:Y:S01]  /*0530*/  HADD2.F32 R11, -RZ, R11.H0_H0 ;  /* 0x2000000bff0b7230 */ /* 0x000fe20000004100 */
[----:B------:R-:W-:Y:S02]  /*0540*/  MOV R23, R17 ;  /* 0x0000001100177202 */ /* 0x000fe40000000f00 */
[----:B------:R-:W-:Y:S02]  /*0550*/  SHF.R.U32.HI R80, RZ, 0x10, R17 ;  /* 0x00000010ff507819 */ /* 0x000fe40000011611 */
[----:B------:R-:W-:Y:S02]  /*0560*/  MOV R27, R24 ;  /* 0x00000018001b7202 */ /* 0x000fe40000000f00 */
[----:B------:R-:W-:Y:S01]  /*0570*/  MOV R6, R8 ;  /* 0x0000000800067202 */ /* 0x000fe20000000f00 */
[----:B------:R-:W-:Y:S01]  /*0580*/  HADD2.F32 R8, -RZ, R2.H0_H0 ;  /* 0x20000002ff087230 */ /* 0x000fe20000004100 */
[----:B------:R-:W-:-:S02]  /*0590*/  SHF.R.U32.HI R9, RZ, 0x10, R9 ;  /* 0x00000010ff097819 */ /* 0x000fc40000011609 */
[----:B------:R-:W-:Y:S01]  /*05a0*/  MOV R10, R12 ;  /* 0x0000000c000a7202 */ /* 0x000fe20000000f00 */
[----:B------:R-:W-:Y:S01]  /*05b0*/  HADD2.F32 R6, -RZ, R6.H0_H0 ;  /* 0x20000006ff067230 */ /* 0x000fe20000004100 */
[----:B------:R-:W-:Y:S01]  /*05c0*/  SHF.R.U32.HI R13, RZ, 0x10, R13 ;  /* 0x00000010ff0d7819 */ /* 0x000fe2000001160d */
[----:B------:R-:W-:Y:S01]  /*05d0*/  HADD2.F32 R9, -RZ, R9.H0_H0 ;  /* 0x20000009ff097230 */ /* 0x000fe20000004100 */
[--C-:B------:R-:W-:Y:S01]  /*05e0*/  SHF.R.U64 R83, R14, 0x10, R15.reuse ;  /* 0x000000100e537819 */ /* 0x100fe2000000120f */
[----:B------:R-:W-:Y:S01]  /*05f0*/  HADD2.F32 R14, -RZ, R18.H0_H0 ;  /* 0x20000012ff0e7230 */ /* 0x000fe20000004100 */
[----:B------:R-:W-:Y:S01]  /*0600*/  SHF.R.U32.HI R81, RZ, 0x10, R15 ;  /* 0x00000010ff517819 */ /* 0x000fe2000001160f */
[----:B------:R-:W-:Y:S01]  /*0610*/  HADD2.F32 R18, -RZ, R19.H0_H0 ;  /* 0x20000013ff127230 */ /* 0x000fe20000004100 */
[----:B------:R-:W-:Y:S01]  /*0620*/  SHF.R.U64 R82, R16, 0x10, R17 ;  /* 0x0000001010527819 */ /* 0x000fe20000001211 */
[----:B------:R-:W-:Y:S01]  /*0630*/  HADD2.F32 R16, -RZ, R22.H0_H0 ;  /* 0x20000016ff107230 */ /* 0x000fe20000004100 */
[--C-:B------:R-:W-:Y:S01]  /*0640*/  SHF.R.U64 R79, R20, 0x10, R21.reuse ;  /* 0x00000010144f7819 */ /* 0x100fe20000001215 */
[----:B------:R-:W-:Y:S01]  /*0650*/  HADD2.F32 R22, -RZ, R26.H0_H0 ;  /* 0x2000001aff167230 */ /* 0x000fe20000004100 */
[----:B------:R-:W-:Y:S01]  /*0660*/  MOV R76, R21 ;  /* 0x00000015004c7202 */ /* 0x000fe20000000f00 */
[----:B------:R-:W-:Y:S01]  /*0670*/  HADD2.F32 R20, -RZ, R23.H0_H0 ;  /* 0x20000017ff147230 */ /* 0x000fe20000004100 */
[----:B------:R-:W-:Y:S01]  /*0680*/  SHF.R.U32.HI R77, RZ, 0x10, R21 ;  /* 0x00000010ff4d7819 */ /* 0x000fe20000011615 */
[----:B------:R-:W-:Y:S01]  /*0690*/  HADD2.F32 R21, -RZ, R80.H0_H0 ;  /* 0x20000050ff157230 */ /* 0x000fe20000004100 */
[--C-:B------:R-:W-:Y:S01]  /*06a0*/  SHF.R.U64 R78, R24, 0x10, R25.reuse ;  /* 0x00000010184e7819 */ /* 0x100fe20000001219 */
[----:B------:R-:W-:Y:S01]  /*06b0*/  HADD2.F32 R26, -RZ, R27.H0_H0 ;  /* 0x2000001bff1a7230 */ /* 0x000fe20000004100 */
[----:B------:R-:W-:Y:S01]  /*06c0*/  MOV R84, R25 ;  /* 0x0000001900547202 */ /* 0x000fe20000000f00 */
[----:B------:R-:W-:Y:S01]  /*06d0*/  HADD2.F32 R10, -RZ, R10.H0_H0 ;  /* 0x2000000aff0a7230 */ /* 0x000fe20000004100 */
[----:B------:R-:W-:Y:S01]  /*06e0*/  SHF.R.U32.HI R85, RZ, 0x10, R25 ;  /* 0x00000010ff557819 */ /* 0x000fe20000011619 */
[----:B------:R-:W-:Y:S01]  /*06f0*/  HADD2.F32 R12, -RZ, R3.H0_H0 ;  /* 0x20000003ff0c7230 */ /* 0x000fe20000004100 */
[----:B------:R-:W-:Y:S01]  /*0700*/  MOV R73, RZ ;  /* 0x000000ff00497202 */ /* 0x000fe20000000f00 */
[----:B------:R-:W-:Y:S01]  /*0710*/  HADD2.F32 R13, -RZ, R13.H0_H0 ;  /* 0x2000000dff0d7230 */ /* 0x000fe20000004100 */
[----:B------:R-:W-:Y:S01]  /*0720*/  PLOP3.LUT P1, PT, PT, PT, UP0, 0x80, 0x0 ;  /* 0x000000000000781c */ /* 0x000fe20003f2f008 */
[----:B------:R-:W-:Y:S01]  /*0730*/  HADD2.F32 R15, -RZ, R83.H0_H0 ;  /* 0x20000053ff0f7230 */ /* 0x000fe20000004100 */
[----:B------:R-:W-:Y:S01]  /*0740*/  PRMT R80, R86, 0x7610, R80 ;  /* 0x0000761056507816 */ /* 0x000fe20000000050 */
[----:B------:R-:W-:-:S02]  /*0750*/  HADD2.F32 R17, -RZ, R81.H0_H0 ;  /* 0x20000051ff117230 */ /* 0x000fc40000004100 */
[----:B------:R-:W-:Y:S02]  /*0760*/  HADD2.F32 R19, -RZ, R82.H0_H0 ;  /* 0x20000052ff137230 */ /* 0x000fe40000004100 */
[----:B------:R-:W-:Y:S02]  /*0770*/  HADD2.F32 R23, -RZ, R79.H0_H0 ;  /* 0x2000004fff177230 */ /* 0x000fe40000004100 */
[----:B------:R-:W-:Y:S02]  /*0780*/  HADD2.F32 R24, -RZ, R76.H0_H0 ;  /* 0x2000004cff187230 */ /* 0x000fe40000004100 */
[----:B------:R-:W-:Y:S02]  /*0790*/  HADD2.F32 R25, -RZ, R77.H0_H0 ;  /* 0x2000004dff197230 */ /* 0x000fe40000004100 */
[----:B------:R-:W-:Y:S02]  /*07a0*/  HADD2.F32 R27, -RZ, R78.H0_H0 ;  /* 0x2000004eff1b7230 */ /* 0x000fe40000004100 */
[----:B------:R-:W-:-:S02]  /*07b0*/  HADD2.F32 R84, -RZ, R84.H0_H0 ;  /* 0x20000054ff547230 */ /* 0x000fc40000004100 */
[----:B------:R-:W-:-:S07]  /*07c0*/  HADD2.F32 R85, -RZ, R85.H0_H0 ;  /* 0x20000055ff557230 */ /* 0x000fce0000004100 */
.L_x_364:
[----:B-123--:R-:W0:Y:S02]  /*07d0*/  LDC.64 R76, c[0x0][0x250] ;  /* 0x00009400ff4c7b82 */ /* 0x00ee240000000a00 */
        /* <DEDUP_REMOVED lines=8> */
[----:B------:R-:W-:Y:S01]  /*0860*/  MOV R119, RZ ;  /* 0x000000ff00777202 */ /* 0x000fe20000000f00 */
[C---:B------:R-:W-:Y:S01]  /*0870*/  IMAD R81, R5.reuse, R2, RZ ;  /* 0x0000000205517224 */ /* 0x040fe200078e02ff */
[----:B------:R-:W-:Y:S02]  /*0880*/  MOV R128, RZ ;  /* 0x000000ff00807202 */ /* 0x000fe40000000f00 */
[----:B------:R-:W-:Y:S02]  /*0890*/  IADD3 R5, R5, UR8, RZ ;  /* 0x0000000805057c10 */ /* 0x000fe4000fffe0ff */
        /* <DEDUP_REMOVED lines=20> */
[----:B------:R-:W-:Y:S01]  /*09e0*/  IADD3 R129, R86, 0x80, RZ ;  /* 0x0000008056817810 */ /* 0x000fe20007ffe0ff */
[----:B--2---:R-:W-:Y:S01]  /*09f0*/  HADD2.F32 R89, -RZ, R76.H0_H0 ;  /* 0x2000004cff597230 */ /* 0x004fe20000004100 */
[----:B------:R-:W-:Y:S02]  /*0a00*/  SHF.R.U32.HI R94, RZ, 0x10, R77 ;  /* 0x00000010ff5e7819 */ /* 0x000fe4000001164d */
[----:B---3--:R-:W-:Y:S02]  /*0a10*/  MOV R3, R80 ;  /* 0x0000005000037202 */ /* 0x008fe40000000f00 */
[----:B------:R-:W-:Y:S02]  /*0a20*/  SHF.R.U64 R128, R80, 0x10, R81 ;  /* 0x0000001050807819 */ /* 0x000fe40000001251 */
[----:B----4-:R-:W-:-:S05]  /*0a30*/  MOV R80, R78 ;  /* 0x0000004e00507202 */ /* 0x010fca0000000f00 */
[----:B------:R-:W-:Y:S01]  /*0a40*/  HADD2.F32 R91, -RZ, R80.H0_H0 ;  /* 0x20000050ff5b7230 */ /* 0x000fe20000004100 */
[----:B------:R-:W-:Y:S01]  /*0a50*/  SHF.R.U64 R80, R76, 0x10, R77 ;  /* 0x000000104c507819 */ /* 0x000fe2000000124d */
[----:B------:R-:W-:Y:S01]  /*0a60*/  HADD2.F32 R77, -RZ, R77.H0_H0 ;  /* 0x2000004dff4d7230 */ /* 0x000fe20000004100 */
[----:B------:R-:W-:Y:S01]  /*0a70*/  SHF.R.U64 R90, R78, 0x10, R79 ;  /* 0x000000104e5a7819 */ /* 0x000fe2000000124f */
[C---:B------:R-:W-:Y:S01]  /*0a80*/  FADD.FTZ R78, -R118.reuse, R89 ;  /* 0x00000059764e7221 */ /* 0x040fe20000010100 */
[----:B------:R-:W-:Y:S02]  /*0a90*/  MOV R87, R81 ;  /* 0x0000005100577202 */ /* 0x000fe40000000f00 */
[----:B------:R-:W-:Y:S01]  /*0aa0*/  SHF.R.U32.HI R126, RZ, 0x10, R81 ;  /* 0x00000010ff7e7819 */ /* 0x000fe20000011651 */
[----:B------:R-:W-:Y:S01]  /*0ab0*/  FADD.FTZ R76, -R118, R77 ;  /* 0x0000004d764c7221 */ /* 0x000fe20000010100 */
[----:B------:R-:W-:Y:S01]  /*0ac0*/  MOV R81, R79 ;  /* 0x0000004f00517202 */ /* 0x000fe20000000f00 */
[----:B------:R-:W-:Y:S01]  /*0ad0*/  HADD2.F32 R77, -RZ, R80.H0_H0 ;  /* 0x20000050ff4d7230 */ /* 0x000fe20000004100 */
[----:B------:R-:W-:Y:S01]  /*0ae0*/  SHF.R.U32.HI R119, RZ, 0x10, R79 ;  /* 0x00000010ff777819 */ /* 0x000fe2000001164f */
[----:B------:R-:W-:-:S02]  /*0af0*/  HADD2.F32 R79, -RZ, R3.H0_H0 ;  /* 0x20000003ff4f7230 */ /* 0x000fc40000004100 */
[----:B0-----:R-:W-:Y:S01]  /*0b00*/  FMUL.FTZ R83, R10, R91 ;  /* 0x0000005b0a537220 */ /* 0x001fe20000410000 */
[----:B-----5:R-:W-:Y:S01]  /*0b10*/  FMUL.FTZ R3, R127, R78 ;  /* 0x0000004e7f037220 */ /* 0x020fe20000410000 */
[----:B------:R-:W-:Y:S02]  /*0b20*/  HADD2.F32 R78, -RZ, R90.H0_H0 ;  /* 0x2000005aff4e7230 */ /* 0x000fe40000004100 */
[----:B------:R-:W-:Y:S01]  /*0b30*/  FADD.FTZ R92, -R118, R77 ;  /* 0x0000004d765c7221 */ /* 0x000fe20000010100 */
[----:B------:R-:W-:Y:S01]  /*0b40*/  FADD.FTZ R60, R60, R79 ;  /* 0x0000004f3c3c7221 */ /* 0x000fe20000010000 */
[-C--:B------:R-:W-:Y:S01]  /*0b50*/  FFMA.FTZ R88, R6, R79.reuse, R83 ;  /* 0x0000004f06587223 */ /* 0x080fe20000010053 */
[----:B------:R-:W-:Y:S01]  /*0b60*/  FFMA.FTZ R72, R3, R79, R72 ;  /* 0x0000004f03487223 */ /* 0x000fe20000010048 */
[----:B------:R-:W-:Y:S02]  /*0b70*/  HADD2.F32 R79, -RZ, R87.H0_H0 ;  /* 0x20000057ff4f7230 */ /* 0x000fe40000004100 */
[----:B------:R-:W-:Y:S01]  /*0b80*/  FMUL.FTZ R87, R127, R76 ;  /* 0x0000004c7f577220 */ /* 0x000fe20000410000 */
[----:B------:R-:W-:-:S02]  /*0b90*/  HADD2.F32 R81, -RZ, R81.H0_H0 ;  /* 0x20000051ff517230 */ /* 0x000fc40000004100 */
[----:B------:R-:W-:Y:S01]  /*0ba0*/  FMUL.FTZ R80, R11, R78 ;  /* 0x0000004e0b507220 */ /* 0x000fe20000410000 */
[----:B------:R-:W-:Y:S02]  /*0bb0*/  HADD2.F32 R76, -RZ, R128.H0_H0 ;  /* 0x20000080ff4c7230 */ /* 0x000fe40000004100 */
[----:B------:R-:W-:Y:S01]  /*0bc0*/  FMUL.FTZ R92, R127, R92 ;  /* 0x0000005c7f5c7220 */ /* 0x000fe20000410000 */
[----:B------:R-:W-:Y:S02]  /*0bd0*/  HADD2.F32 R77, -RZ, R94.H0_H0 ;  /* 0x2000005eff4d7230 */ /* 0x000fe40000004100 */
[----:B------:R-:W-:Y:S01]  /*0be0*/  FMUL.FTZ R83, R12, R81 ;  /* 0x000000510c537220 */ /* 0x000fe20000410000 */
[----:B------:R-:W-:Y:S02]  /*0bf0*/  HADD2.F32 R82, -RZ, R119.H0_H0 ;  /* 0x20000077ff527230 */ /* 0x000fe40000004100 */
        /* <DEDUP_REMOVED lines=9> */
[----:B------:R-:W-:-:S02]  /*0c90*/  HADD2.F32 R80, -RZ, R126.H0_H0 ;  /* 0x2000007eff507230 */ /* 0x000fc40000004100 */
        /* <DEDUP_REMOVED lines=19> */
.L_x_347:
[----:B------:R-:W-:Y:S05]  /*0dd0*/  BSYNC B0 ;  /* 0x0000000000007941 */ /* 0x000fea0003800000 */
.L_x_346:
        /* <DEDUP_REMOVED lines=54> */
[----:B------:R-:W-:Y:S01]  /*1140*/  FADD.FTZ R76, R119, R96 ;  /* 0x00000060774c7221 */ /* 0x000fe20000010000 */
[----:B------:R-:W-:Y:S01]  /*1150*/  FFMA.FTZ R77, R93, R96, R128 ;  /* 0x000000605d4d7223 */ /* 0x000fe20000010080 */
        /* <DEDUP_REMOVED lines=23> */
.L_x_349:
[----:B------:R-:W-:Y:S05]  /*12d0*/  BSYNC B0 ;  /* 0x0000000000007941 */ /* 0x000fea0003800000 */
.L_x_348:
        /* <DEDUP_REMOVED lines=16> */
[----:B--2---:R-:W-:Y:S01]  /*13e0*/  SHF.R.U32.HI R107, RZ, 0x10, R77 ;  /* 0x00000010ff6b7819 */ /* 0x004fe2000001164d */
[----:B------:R-:W-:Y:S01]  /*13f0*/  HADD2.F32 R105, -RZ, R77.H0_H0 ;  /* 0x2000004dff697230 */ /* 0x000fe20000004100 */
[----:B---3--:R-:W-:Y:S02]  /*1400*/  MOV R101, R80 ;  /* 0x0000005000657202 */ /* 0x008fe40000000f00 */
[--C-:B------:R-:W-:Y:S02]  /*1410*/  SHF.R.U64 R130, R80, 0x10, R81.reuse ;  /* 0x0000001050827819 */ /* 0x100fe40000001251 */
[----:B------:R-:W-:Y:S02]  /*1420*/  MOV R103, R81 ;  /* 0x0000005100677202 */ /* 0x000fe40000000f00 */
[----:B------:R-:W-:Y:S02]  /*1430*/  SHF.R.U32.HI R129, RZ, 0x10, R81 ;  /* 0x00000010ff817819 */ /* 0x000fe40000011651 */
[----:B----4-:R-:W-:-:S02]  /*1440*/  MOV R80, R78 ;  /* 0x0000004e00507202 */ /* 0x010fc40000000f00 */
[----:B------:R-:W-:Y:S02]  /*1450*/  SHF.R.U64 R106, R78, 0x10, R79 ;  /* 0x000000104e6a7819 */ /* 0x000fe4000000124f */
[----:B------:R-:W-:Y:S02]  /*1460*/  SHF.R.U64 R78, R76, 0x10, R77 ;  /* 0x000000104c4e7819 */ /* 0x000fe4000000124d */
[----:B------:R-:W-:Y:S02]  /*1470*/  MOV R81, R79 ;  /* 0x0000004f00517202 */ /* 0x000fe40000000f00 */
[----:B------:R-:W-:Y:S01]  /*1480*/  SHF.R.U32.HI R126, RZ, 0x10, R79 ;  /* 0x00000010ff7e7819 */ /* 0x000fe2000001164f */
[----:B------:R-:W-:Y:S02]  /*1490*/  HADD2.F32 R79, -RZ, R76.H0_H0 ;  /* 0x2000004cff4f7230 */ /* 0x000fe40000004100 */
[----:B------:R-:W-:Y:S02]  /*14a0*/  HADD2.F32 R77, -RZ, R101.H0_H0 ;  /* 0x20000065ff4d7230 */ /* 0x000fe40000004100 */
[----:B------:R-:W-:-:S02]  /*14b0*/  HADD2.F32 R101, -RZ, R78.H0_H0 ;  /* 0x2000004eff657230 */ /* 0x000fc40000004100 */
[C---:B------:R-:W-:Y:S01]  /*14c0*/  FADD.FTZ R76, -R118.reuse, R79 ;  /* 0x0000004f764c7221 */ /* 0x040fe20000010100 */
[----:B0-----:R-:W-:Y:S02]  /*14d0*/  HADD2.F32 R83, -RZ, R80.H0_H0 ;  /* 0x20000050ff537230 */ /* 0x001fe40000004100 */
[----:B------:R-:W-:Y:S01]  /*14e0*/  FADD.FTZ R108, -R118, R101 ;  /* 0x00000065766c7221 */ /* 0x000fe20000010100 */
[----:B-----5:R-:W-:Y:S02]  /*14f0*/  FMUL.FTZ R101, R127, R76 ;  /* 0x0000004c7f657220 */ /* 0x020fe40000410000 */
[----:B------:R-:W-:Y:S01]  /*1500*/  FMUL.FTZ R79, R26, R83 ;  /* 0x000000531a4f7220 */ /* 0x000fe20000410000 */
[----:B------:R-:W-:Y:S01]  /*1510*/  FADD.FTZ R78, -R118, R105 ;  /* 0x00000069764e7221 */ /* 0x000fe20000010100 */
[----:B------:R-:W-:Y:S01]  /*1520*/  FADD.FTZ R52, R52, R77 ;  /* 0x0000004d34347221 */ /* 0x000fe20000010000 */
[-C--:B------:R-:W-:Y:S01]  /*1530*/  FFMA.FTZ R64, R101, R77.reuse, R64 ;  /* 0x0000004d65407223 */ /* 0x080fe20000010040 */
[----:B------:R-:W-:Y:S01]  /*1540*/  FFMA.FTZ R104, R22, R77, R79 ;  /* 0x0000004d16687223 */ /* 0x000fe2000001004f */
[----:B------:R-:W-:-:S02]  /*1550*/  HADD2.F32 R77, -RZ, R103.H0_H0 ;  /* 0x20000067ff4d7230 */ /* 0x000fc40000004100 */
[C---:B------:R-:W-:Y:S01]  /*1560*/  FMUL.FTZ R103, R127.reuse, R78 ;  /* 0x0000004e7f677220 */ /* 0x040fe20000410000 */
[----:B------:R-:W-:Y:S02]  /*1570*/  HADD2.F32 R78, -RZ, R106.H0_H0 ;  /* 0x2000006aff4e7230 */ /* 0x000fe40000004100 */
[----:B------:R-:W-:Y:S02]  /*1580*/  HADD2.F32 R81, -RZ, R81.H0_H0 ;  /* 0x20000051ff517230 */ /* 0x000fe40000004100 */
[----:B------:R-:W-:Y:S01]  /*1590*/  FMUL.FTZ R108, R127, R108 ;  /* 0x0000006c7f6c7220 */ /* 0x000fe20000410000 */
[----:B------:R-:W-:Y:S02]  /*15a0*/  HADD2.F32 R76, -RZ, R130.H0_H0 ;  /* 0x20000082ff4c7230 */ /* 0x000fe40000004100 */
[----:B------:R-:W-:Y:S01]  /*15b0*/  FMUL.FTZ R80, R27, R78 ;  /* 0x0000004e1b507220 */ /* 0x000fe20000410000 */
[----:B------:R-:W-:Y:S01]  /*15c0*/  FMUL.FTZ R79, R84, R81 ;  /* 0x00000051544f7220 */ /* 0x000fe20000410000 */
[----:B------:R-:W-:-:S02]  /*15d0*/  HADD2.F32 R82, -RZ, R126.H0_H0 ;  /* 0x2000007eff527230 */ /* 0x000fc40000004100 */
[----:B------:R-:W-:Y:S01]  /*15e0*/  FADD.FTZ R53, R53, R76 ;  /* 0x0000004c35357221 */ /* 0x000fe20000010000 */
[-C--:B------:R-:W-:Y:S01]  /*15f0*/  FFMA.FTZ R105, R23, R76.reuse, R80 ;  /* 0x0000004c17697223 */ /* 0x080fe20000010050 */
[----:B------:R-:W-:Y:S01]  /*1600*/  FFMA.FTZ R65, R108, R76, R65 ;  /* 0x0000004c6c417223 */ /* 0x000fe20000010041 */
[----:B------:R-:W-:Y:S02]  /*1610*/  HADD2.F32 R107, -RZ, R107.H0_H0 ;  /* 0x2000006bff6b7230 */ /* 0x000fe40000004100 */
[----:B------:R-:W-:Y:S01]  /*1620*/  FADD.FTZ R54, R54, R77 ;  /* 0x0000004d36367221 */ /* 0x000fe20000010000 */
[-C--:B------:R-:W-:Y:S01]  /*1630*/  FFMA.FTZ R106, R24, R77.reuse, R79 ;  /* 0x0000004d186a7223 */ /* 0x080fe2000001004f */
[----:B------:R-:W-:Y:S01]  /*1640*/  FFMA.FTZ R66, R103, R77, R66 ;  /* 0x0000004d67427223 */ /* 0x000fe20000010042 */
[----:B------:R-:W-:Y:S01]  /*1650*/  FADD.FTZ R76, R119, R104 ;  /* 0x00000068774c7221 */ /* 0x000fe20000010000 */
[----:B------:R-:W-:Y:S01]  /*1660*/  FFMA.FTZ R77, R101, R104, R128 ;  /* 0x00000068654d7223 */ /* 0x000fe20000010080 */
[----:B------:R-:W-:-:S02]  /*1670*/  HADD2.F32 R80, -RZ, R129.H0_H0 ;  /* 0x20000081ff507230 */ /* 0x000fc40000004100 */
[----:B------:R-:W-:Y:S01]  /*1680*/  FADD.FTZ R29, R29, R78 ;  /* 0x0000004e1d1d7221 */ /* 0x000fe20000010000 */
[----:B------:R-:W-:Y:S01]  /*1690*/  FFMA.FTZ R41, R108, R78, R41 ;  /* 0x0000004e6c297223 */ /* 0x000fe20000010029 */
        /* <DEDUP_REMOVED lines=18> */
.L_x_351:
[----:B------:R-:W-:Y:S05]  /*17c0*/  BSYNC B0 ;  /* 0x0000000000007941 */ /* 0x000fea0003800000 */
.L_x_350:
        /* <DEDUP_REMOVED lines=26> */
.L_x_379:
        /* <DEDUP_REMOVED lines=11> */
[-C--:B------:R-:W-:Y:S02]  /*1a20*/  @!P5 LEA R128, R76, R80.reuse, 0x3 ;  /* 0x000000504c80d211 */ /* 0x080fe400078e18ff */
[----:B------:R-:W-:-:S03]  /*1a30*/  LEA R129, R77, R80, 0x3 ;  /* 0x000000504d817211 */ /* 0x000fc600078e18ff */
        /* <DEDUP_REMOVED lines=34> */
[----:B------:R-:W-:Y:S01]  /*1c60*/  @P5 HADD2.F32 R77, -RZ, R76.H0_H0 ;  /* 0x2000004cff4d5230 */ /* 0x000fe20000004100 */
[----:B------:R-:W-:Y:S01]  /*1c70*/  @P5 SHF.R.U32.HI R83, RZ, 0x10, R115 ;  /* 0x00000010ff535819 */ /* 0x000fe20000011673 */
[----:B------:R-:W-:Y:S01]  /*1c80*/  @P5 HADD2.F32 R76, -RZ, R79.H0_H0 ;  /* 0x2000004fff4c5230 */ /* 0x000fe20000004100 */
[----:B------:R-:W-:Y:S01]  /*1c90*/  ISETP.NE.AND.EX P6, PT, RZ, UR17, PT, P6 ;  /* 0x00000011ff007c0c */ /* 0x000fe2000bfc5360 */
[----:B------:R-:W-:Y:S02]  /*1ca0*/  @P5 HADD2.F32 R79, -RZ, R78.H0_H0 ;  /* 0x2000004eff4f5230 */ /* 0x000fe40000004100 */
[----:B------:R-:W-:Y:S01]  /*1cb0*/  @P5 FADD.FTZ R80, R80, R77 ;  /* 0x0000004d50505221 */ /* 0x000fe20000010000 */
[----:B------:R-:W-:-:S02]  /*1cc0*/  @P5 HADD2.F32 R83, -RZ, R83.H0_H0 ;  /* 0x20000053ff535230 */ /* 0x000fc40000004100 */
[----:B------:R-:W-:Y:S01]  /*1cd0*/  @P5 FADD.FTZ R81, R81, R76 ;  /* 0x0000004c51515221 */ /* 0x000fe20000010000 */
[----:B------:R-:W-:Y:S01]  /*1ce0*/  @P5 FADD.FTZ R82, R82, R79 ;  /* 0x0000004f52525221 */ /* 0x000fe20000010000 */
[----:B------:R-:W-:Y:S01]  /*1cf0*/  F2F.F16.F32 R131, R80 ;  /* 0x0000005000837304 */ /* 0x000fe20000200800 */
[----:B------:R-:W-:Y:S01]  /*1d00*/  @P5 FADD.FTZ R128, R128, R83 ;  /* 0x0000005380805221 */ /* 0x000fe20000010000 */
[----:B------:R-:W-:Y:S01]  /*1d10*/  ISETP.NE.U32.AND P5, PT, RZ, UR16, PT ;  /* 0x00000010ff007c0c */ /* 0x000fe2000bfa5070 */
[----:B------:R-:W0:Y:S03]  /*1d20*/  LDC.64 R78, c[0x0][0x2f8] ;  /* 0x0000be00ff4e7b82 */ /* 0x000e260000000a00 */
[----:B------:R-:W-:Y:S02]  /*1d30*/  ISETP.NE.AND.EX P5, PT, RZ, UR17, PT, P5 ;  /* 0x00000011ff007c0c */ /* 0x000fe4000bfa5350 */
[----:B------:R-:W1:Y:S08]  /*1d40*/  F2F.F16.F32 R133, R81 ;  /* 0x0000005100857304 */ /* 0x000e700000200800 */
[----:B------:R-:W2:Y:S03]  /*1d50*/  F2F.F16.F32 R132, R128 ;  /* 0x0000008000847304 */ /* 0x000ea60000200800 */
[----:B------:R-:W-:-:S02]  /*1d60*/  @P5 F2FP.F16.F32.PACK_AB R76, RZ, R80 ;  /* 0x00000050ff4c523e */ /* 0x000fc400000000ff */
[----:B------:R-:W-:Y:S02]  /*1d70*/  @P5 F2FP.F16.F32.PACK_AB R77, RZ, R81 ;  /* 0x00000051ff4d523e */ /* 0x000fe400000000ff */
[----:B------:R-:W-:Y:S01]  /*1d80*/  @P5 F2FP.F16.F32.PACK_AB R83, RZ, R82 ;  /* 0x00000052ff53523e */ /* 0x000fe200000000ff */
[----:B------:R-:W3:Y:S01]  /*1d90*/  F2F.F16.F32 R130, R82 ;  /* 0x0000005200827304 */ /* 0x000ee20000200800 */
[----:B------:R-:W-:Y:S02]  /*1da0*/  @P5 F2FP.F16.F32.PACK_AB R129, RZ, R128 ;  /* 0x00000080ff81523e */ /* 0x000fe400000000ff */
[----:B------:R-:W-:Y:S01]  /*1db0*/  @P5 PRMT R109, R76, 0x7610, R109 ;  /* 0x000076104c6d5816 */ /* 0x000fe2000000006d */
[----:B0-----:R-:W-:Y:S01]  /*1dc0*/  IMAD.WIDE.U32 R78, R86, 0x8, R78 ;  /* 0x00000008564e7825 */ /* 0x001fe200078e004e */
[----:B------:R-:W-:Y:S02]  /*1dd0*/  @P5 PRMT R117, R77, 0x7610, R117 ;  /* 0x000076104d755816 */ /* 0x000fe40000000075 */
[----:B------:R-:W-:Y:S01]  /*1de0*/  @P5 PRMT R120, R83, 0x7610, R120 ;  /* 0x0000761053785816 */ /* 0x000fe20000000078 */
[----:B-1----:R-:W-:Y:S01]  /*1df0*/  IMAD.WIDE.U32 R76, R133, 0x10000, RZ ;  /* 0x00010000854c7825 */ /* 0x002fe200078e00ff */
[----:B------:R-:W-:-:S02]  /*1e00*/  @P5 PRMT R121, R129, 0x7610, R121 ;  /* 0x0000761081795816 */ /* 0x000fc40000000079 */
[----:B------:R-:W-:Y:S02]  /*1e10*/  ISETP.NE.U32.AND P5, PT, RZ, UR18, PT ;  /* 0x00000012ff007c0c */ /* 0x000fe4000bfa5070 */
[----:B--2---:R-:W-:Y:S02]  /*1e20*/  SHF.L.U32 R81, R132, 0x10, RZ ;  /* 0x0000001084517819 */ /* 0x004fe400000006ff */
[----:B------:R-:W-:Y:S02]  /*1e30*/  ISETP.NE.AND.EX P5, PT, RZ, UR19, PT, P5 ;  /* 0x00000013ff007c0c */ /* 0x000fe4000bfa5350 */
[----:B---3--:R-:W-:Y:S02]  /*1e40*/  LOP3.LUT R77, R77, R81, R130, 0xfe, !PT ;  /* 0x000000514d4d7212 */ /* 0x008fe400078efe82 */
[----:B------:R-:W-:Y:S01]  /*1e50*/  LOP3.LUT R76, R76, R131, RZ, 0xfc, !PT ;  /* 0x000000834c4c7212 */ /* 0x000fe200078efcff */
        /* <DEDUP_REMOVED lines=9> */
.L_x_355:
        /* <DEDUP_REMOVED lines=14> */
.L_x_356:
[----:B------:R-:W-:-:S07]  /*1fd0*/  IADD3 R86, R86, 0x80, RZ ;  /* 0x0000008056567810 */ /* 0x000fce0007ffe0ff */
.L_x_354:
[----:B------:R-:W-:Y:S05]  /*1fe0*/  BSYNC B0 ;  /* 0x0000000000007941 */ /* 0x000fea0003800000 */
.L_x_353:
        /* <DEDUP_REMOVED lines=28> */
[----:B------:R-:W-:Y:S02]  /*21b0*/  @P5 FADD.FTZ R82, R82, R79 ;  /* 0x0000004f52525221 */ /* 0x000fe40000010000 */
[----:B------:R-:W-:Y:S01]  /*21c0*/  @P5 FADD.FTZ R128, R128, R83 ;  /* 0x0000005380805221 */ /* 0x000fe20000010000 */
[----:B------:R-:W-:Y:S01]  /*21d0*/  ISETP.NE.U32.AND P5, PT, RZ, UR16, PT ;  /* 0x00000010ff007c0c */ /* 0x000fe2000bfa5070 */
[----:B------:R-:W0:Y:S01]  /*21e0*/  LDC.64 R78, c[0x0][0x2f8] ;  /* 0x0000be00ff4e7b82 */ /* 0x000e220000000a00 */
[----:B------:R-:W1:Y:S02]  /*21f0*/  F2F.F16.F32 R132, R81 ;  /* 0x0000005100847304 */ /* 0x000e640000200800 */
[----:B------:R-:W-:-:S06]  /*2200*/  ISETP.NE.AND.EX P5, PT, RZ, UR17, PT, P5 ;  /* 0x00000011ff007c0c */ /* 0x000fcc000bfa5350 */
[----:B------:R-:W2:Y:S07]  /*2210*/  F2F.F16.F32 R131, R128 ;  /* 0x0000008000837304 */ /* 0x000eae0000200800 */
[----:B------:R-:W-:Y:S01]  /*2220*/  @P5 F2FP.F16.F32.PACK_AB R129, RZ, R128 ;  /* 0x00000080ff81523e */ /* 0x000fe200000000ff */
[----:B------:R-:W3:Y:S01]  /*2230*/  F2F.F16.F32 R130, R82 ;  /* 0x0000005200827304 */ /* 0x000ee20000200800 */
[----:B------:R-:W-:Y:S02]  /*2240*/  @P5 F2FP.F16.F32.PACK_AB R76, RZ, R80 ;  /* 0x00000050ff4c523e */ /* 0x000fe400000000ff */
[----:B------:R-:W-:-:S02]  /*2250*/  @P5 PRMT R121, R129, 0x7610, R121 ;  /* 0x0000761081795816 */ /* 0x000fc40000000079 */
[----:B------:R-:W-:Y:S02]  /*2260*/  @P5 F2FP.F16.F32.PACK_AB R77, RZ, R81 ;  /* 0x00000051ff4d523e */ /* 0x000fe400000000ff */
[----:B------:R-:W-:Y:S01]  /*2270*/  @P5 F2FP.F16.F32.PACK_AB R83, RZ, R82 ;  /* 0x00000052ff53523e */ /* 0x000fe200000000ff */
[----:B------:R-:W4:Y:S01]  /*2280*/  F2F.F16.F32 R129, R80 ;  /* 0x0000005000817304 */ /* 0x000f220000200800 */
        /* <DEDUP_REMOVED lines=19> */
.L_x_359:
        /* <DEDUP_REMOVED lines=14> */
.L_x_360:
[----:B------:R-:W-:-:S07]  /*24a0*/  IADD3 R86, R86, 0x80, RZ ;  /* 0x0000008056567810 */ /* 0x000fce0007ffe0ff */
.L_x_358:
[----:B------:R-:W-:Y:S05]  /*24b0*/  BSYNC B0 ;  /* 0x0000000000007941 */ /* 0x000fea0003800000 */
.L_x_357:
        /* <DEDUP_REMOVED lines=19> */
[----:B------:R-:W-:Y:S02]  /*25f0*/  @P5 HADD2.F32 R78, -RZ, R78.H0_H0 ;  /* 0x2000004eff4e5230 */ /* 0x000fe40000004100 */
[----:B------:R-:W-:-:S02]  /*2600*/  @P5 HADD2.F32 R77, -RZ, R77.H0_H0 ;  /* 0x2000004dff4d5230 */ /* 0x000fc40000004100 */
[----:B------:R-:W-:Y:S02]  /*2610*/  @P5 HADD2.F32 R83, -RZ, R83.H0_H0 ;  /* 0x20000053ff535230 */ /* 0x000fe40000004100 */
[----:B------:R-:W-:Y:S01]  /*2620*/  @P5 FADD.FTZ R81, R81, R78 ;  /* 0x0000004e51515221 */ /* 0x000fe20000010000 */
[----:B------:R-:W-:Y:S01]  /*2630*/  FADD.FTZ R78, R106, -R79 ;  /* 0x8000004f6a4e7221 */ /* 0x000fe20000010000 */
[----:B------:R-:W-:Y:S01]  /*2640*/  @P5 MOV R79, R111 ;  /* 0x0000006f004f5202 */ /* 0x000fe20000000f00 */
[----:B------:R-:W-:Y:S01]  /*2650*/  @P5 FADD.FTZ R80, R80, R77 ;  /* 0x0000004d50505221 */ /* 0x000fe20000010000 */
[----:B------:R-:W-:Y:S01]  /*2660*/  @P5 FADD.FTZ R118, R118, R83 ;  /* 0x0000005376765221 */ /* 0x000fe20000010000 */
[----:B------:R-:W-:Y:S01]  /*2670*/  FMUL.FTZ R76, R127, R78 ;  /* 0x0000004e7f4c7220 */ /* 0x000fe20000410000 */
[----:B------:R0:W1:Y:S01]  /*2680*/  F2F.F16.F32 R130, R81 ;  /* 0x0000005100827304 */ /* 0x0000620000200800 */
[----:B------:R-:W-:-:S05]  /*2690*/  @P5 HADD2.F32 R79, -RZ, R79.H0_H0 ;  /* 0x2000004fff4f5230 */ /* 0x000fca0000004100 */
[----:B------:R-:W-:Y:S01]  /*26a0*/  @P5 FADD.FTZ R76, R76, R79 ;  /* 0x0000004f4c4c5221 */ /* 0x000fe20000010000 */
[----:B------:R-:W-:Y:S01]  /*26b0*/  ISETP.NE.U32.AND P5, PT, RZ, UR16, PT ;  /* 0x00000010ff007c0c */ /* 0x000fe2000bfa5070 */
[----:B------:R-:W2:Y:S01]  /*26c0*/  LDC.64 R78, c[0x0][0x2f8] ;  /* 0x0000be00ff4e7b82 */ /* 0x000ea20000000a00 */
[----:B------:R-:W3:Y:S02]  /*26d0*/  F2F.F16.F32 R128, R118 ;  /* 0x0000007600807304 */ /* 0x000ee40000200800 */
[----:B------:R-:W-:-:S06]  /*26e0*/  ISETP.NE.AND.EX P5, PT, RZ, UR17, PT, P5 ;  /* 0x00000011ff007c0c */ /* 0x000fcc000bfa5350 */
[----:B------:R1:W4:Y:S07]  /*26f0*/  F2F.F16.F32 R127, R76 ;  /* 0x0000004c007f7304 */ /* 0x00032e0000200800 */
[----:B------:R-:W-:Y:S01]  /*2700*/  @P5 F2FP.F16.F32.PACK_AB R77, RZ, R80 ;  /* 0x00000050ff4d523e */ /* 0x000fe200000000ff */
[----:B------:R-:W4:Y:S01]  /*2710*/  F2F.F16.F32 R119, R80 ;  /* 0x0000005000777304 */ /* 0x000f220000200800 */
[----:B0-----:R-:W-:Y:S02]  /*2720*/  @P5 F2FP.F16.F32.PACK_AB R81, RZ, R81 ;  /* 0x00000051ff51523e */ /* 0x001fe400000000ff */
[----:B------:R-:W-:-:S02]  /*2730*/  @P5 F2FP.F16.F32.PACK_AB R82, RZ, R76 ;  /* 0x0000004cff52523e */ /* 0x000fc400000000ff */
[----:B------:R-:W-:Y:S01]  /*2740*/  @P5 PRMT R109, R77, 0x7610, R109 ;  /* 0x000076104d6d5816 */ /* 0x000fe2000000006d */
[----:B-1----:R-:W-:Y:S01]  /*2750*/  IMAD.WIDE.U32 R76, R130, 0x10000, RZ ;  /* 0x00010000824c7825 */ /* 0x002fe200078e00ff */
[----:B------:R-:W-:Y:S02]  /*2760*/  @P5 PRMT R117, R81, 0x7610, R117 ;  /* 0x0000761051755816 */ /* 0x000fe40000000075 */
[----:B------:R-:W-:Y:S01]  /*2770*/  @P5 F2FP.F16.F32.PACK_AB R83, RZ, R118 ;  /* 0x00000076ff53523e */ /* 0x000fe200000000ff */
[----:B--2---:R-:W-:Y:S01]  /*2780*/  IMAD.WIDE.U32 R78, R86, 0x8, R78 ;  /* 0x00000008564e7825 */ /* 0x004fe200078e004e */
[----:B---3--:R-:W-:Y:S02]  /*2790*/  SHF.L.U32 R81, R128, 0x10, RZ ;  /* 0x0000001080517819 */ /* 0x008fe400000006ff */
[----:B------:R-:W-:Y:S02]  /*27a0*/  @P5 PRMT R120, R82, 0x7610, R120 ;  /* 0x0000761052785816 */ /* 0x000fe40000000078 */
[----:B------:R-:W-:-:S02]  /*27b0*/  @P5 PRMT R121, R83, 0x7610, R121 ;  /* 0x0000761053795816 */ /* 0x000fc40000000079 */
[----:B----4-:R-:W-:Y:S02]  /*27c0*/  LOP3.LUT R77, R77, R81, R127, 0xfe, !PT ;  /* 0x000000514d4d7212 */ /* 0x010fe400078efe7f */
[----:B------:R-:W-:Y:S02]  /*27d0*/  LOP3.LUT R76, R76, R119, RZ, 0xfc, !PT ;  /* 0x000000774c4c7212 */ /* 0x000fe400078efcff */
        /* <DEDUP_REMOVED lines=10> */
.L_x_363:
        /* <DEDUP_REMOVED lines=15> */
.L_x_362:
[----:B------:R-:W-:Y:S05]  /*2970*/  BSYNC B0 ;  /* 0x0000000000007941 */ /* 0x000fea0003800000 */
.L_x_361:
[----:B------:R-:W-:Y:S02]  /*2980*/  ISETP.NE.AND P5, PT, R126, RZ, PT ;  /* 0x000000ff7e00720c */ /* 0x000fe40003fa5270 */
[----:B0-----:R-:W-:-:S11]  /*2990*/  SEL R80, RZ, 0x1, P0 ;  /* 0x00000001ff507807 */ /* 0x001fd60000000000 */
[----:B------:R-:W-:Y:S05]  /*29a0*/  @!P5 BRA `(.L_x_364) ;  /* 0xffffffdc0088d947 */ /* 0x000fea000383ffff */
.L_x_345:
        /* <DEDUP_REMOVED lines=21> */
.L_x_366:
[----:B------:R-:W-:Y:S05]  /*2b00*/  BSYNC B0 ;  /* 0x0000000000007941 */ /* 0x000fea0003800000 */
.L_x_365:
        /* <DEDUP_REMOVED lines=15> */
.L_x_368:
[----:B------:R-:W-:Y:S05]  /*2c00*/  BSYNC B0 ;  /* 0x0000000000007941 */ /* 0x000fea0003800000 */
.L_x_367:
        /* <DEDUP_REMOVED lines=14> */
.L_x_352:
[----:B------:R-:W-:Y:S01]  /*2cf0*/  HFMA2.MMA R131, -RZ, RZ, 0, 9.5367431640625e-07 ;  /* 0x00000010ff837435 */ /* 0x000fe200000001ff */
[----:B------:R-:W-:Y:S02]  /*2d00*/  MOV R132, R119 ;  /* 0x0000007700847202 */ /* 0x000fe40000000f00 */
[----:B------:R-:W-:Y:S02]  /*2d10*/  MOV R134, 0x1f ;  /* 0x0000001f00867802 */ /* 0x000fe40000000f00 */
[----:B------:R-:W-:-:S07]  /*2d20*/  MOV R129, 0xffffffff ;  /* 0xffffffff00817802 */ /* 0x000fce0000000f00 */
[----:B-----5:R-:W-:Y:S05]  /*2d30*/  WARPSYNC.COLLECTIVE R129, `(.L_x_369) ;  /* 0x0000000081087348 */ /* 0x020fea0003c00000 */
[----:B------:R0:W1:Y:S02]  /*2d40*/  SHFL.DOWN P1, R130, R132, R131, R134 ;  /* 0x0800008384827389 */ /* 0x0000640000020086 */
[----:B01---5:R-:W-:Y:S01]  /*2d50*/  ENDCOLLECTIVE ;  /* 0x000000000000791b */ /* 0x023fe20003800000 */
.L_x_369:
[----:B------:R-:W-:Y:S02]  /*2d60*/  MOV R132, R128 ;  /* 0x0000008000847202 */ /* 0x000fe40000000f00 */
[----:B------:R-:W-:-:S07]  /*2d70*/  MOV R78, R130 ;  /* 0x00000082004e7202 */ /* 0x000fce0000000f00 */
[----:B------:R-:W-:Y:S05]  /*2d80*/  WARPSYNC.COLLECTIVE R129, `(.L_x_370) ;  /* 0x0000000081087348 */ /* 0x000fea0003c00000 */
[----:B------:R0:W1:Y:S02]  /*2d90*/  SHFL.DOWN P1, R130, R132, R131, R134 ;  /* 0x0800008384827389 */ /* 0x0000640000020086 */
[----:B01----:R-:W-:Y:S01]  /*2da0*/  ENDCOLLECTIVE ;  /* 0x000000000000791b */ /* 0x003fe20003800000 */
.L_x_370:
[----:B------:R-:W-:Y:S01]  /*2db0*/  FADD.FTZ R78, R78, R119 ;  /* 0x000000774e4e7221 */ /* 0x000fe20000010000 */
[----:B------:R-:W-:-:S04]  /*2dc0*/  HFMA2.MMA R131, -RZ, RZ, 0, 4.76837158203125e-07 ;  /* 0x00000008ff837435 */ /* 0x000fc800000001ff */
[----:B------:R-:W-:Y:S02]  /*2dd0*/  MOV R132, R78 ;  /* 0x0000004e00847202 */ /* 0x000fe40000000f00 */
[----:B------:R-:W-:-:S07]  /*2de0*/  MOV R79, R130 ;  /* 0x00000082004f7202 */ /* 0x000fce0000000f00 */
[----:B------:R-:W-:Y:S05]  /*2df0*/  WARPSYNC.COLLECTIVE R129, `(.L_x_371) ;  /* 0x0000000081087348 */ /* 0x000fea0003c00000 */
[----:B------:R0:W1:Y:S02]  /*2e00*/  SHFL.DOWN P1, R130, R132, R131, R134 ;  /* 0x0800008384827389 */ /* 0x0000640000020086 */
[----:B01----:R-:W-:Y:S01]  /*2e10*/  ENDCOLLECTIVE ;  /* 0x000000000000791b */ /* 0x003fe20003800000 */
.L_x_371:
[----:B------:R-:W-:-:S05]  /*2e20*/  FADD.FTZ R79, R79, R128 ;  /* 0x000000804f4f7221 */ /* 0x000fca0000010000 */
[----:B------:R-:W-:Y:S02]  /*2e30*/  MOV R132, R79 ;  /* 0x0000004f00847202 */ /* 0x000fe40000000f00 */
[----:B------:R-:W-:-:S07]  /*2e40*/  MOV R81, R130 ;  /* 0x0000008200517202 */ /* 0x000fce0000000f00 */
[----:B------:R-:W-:Y:S05]  /*2e50*/  WARPSYNC.COLLECTIVE R129, `(.L_x_372) ;  /* 0x0000000081087348 */ /* 0x000fea0003c00000 */
[----:B------:R0:W1:Y:S02]  /*2e60*/  SHFL.DOWN P1, R130, R132, R131, R134 ;  /* 0x0800008384827389 */ /* 0x0000640000020086 */
[----:B01----:R-:W-:Y:S01]  /*2e70*/  ENDCOLLECTIVE ;  /* 0x000000000000791b */ /* 0x003fe20003800000 */
.L_x_372:
[----:B------:R-:W-:Y:S01]  /*2e80*/  FADD.FTZ R81, R78, R81 ;  /* 0x000000514e517221 */ /* 0x000fe20000010000 */
[----:B------:R-:W-:-:S04]  /*2e90*/  HFMA2.MMA R131, -RZ, RZ, 0, 2.384185791015625e-07 ;  /* 0x00000004ff837435 */ /* 0x000fc800000001ff */
[----:B------:R-:W-:Y:S02]  /*2ea0*/  MOV R132, R81 ;  /* 0x0000005100847202 */ /* 0x000fe40000000f00 */
[----:B------:R-:W-:-:S07]  /*2eb0*/  MOV R80, R130 ;  /* 0x0000008200507202 */ /* 0x000fce0000000f00 */
[----:B------:R-:W-:Y:S05]  /*2ec0*/  WARPSYNC.COLLECTIVE R129, `(.L_x_373) ;  /* 0x0000000081087348 */ /* 0x000fea0003c00000 */
[----:B------:R0:W1:Y:S02]  /*2ed0*/  SHFL.DOWN P1, R130, R132, R131, R134 ;  /* 0x0800008384827389 */ /* 0x0000640000020086 */
[----:B01----:R-:W-:Y:S01]  /*2ee0*/  ENDCOLLECTIVE ;  /* 0x000000000000791b */ /* 0x003fe20003800000 */
.L_x_373:
[----:B------:R-:W-:-:S05]  /*2ef0*/  FADD.FTZ R80, R79, R80 ;  /* 0x000000504f507221 */ /* 0x000fca0000010000 */
[----:B------:R-:W-:Y:S02]  /*2f00*/  MOV R132, R80 ;  /* 0x0000005000847202 */ /* 0x000fe40000000f00 */
[----:B------:R-:W-:-:S07]  /*2f10*/  MOV R82, R130 ;  /* 0x0000008200527202 */ /* 0x000fce0000000f00 */
[----:B------:R-:W-:Y:S05]  /*2f20*/  WARPSYNC.COLLECTIVE R129, `(.L_x_374) ;  /* 0x0000000081087348 */ /* 0x000fea0003c00000 */
[----:B------:R0:W1:Y:S02]  /*2f30*/  SHFL.DOWN P1, R130, R132, R131, R134 ;  /* 0x0800008384827389 */ /* 0x0000640000020086 */
[----:B01----:R-:W-:Y:S01]  /*2f40*/  ENDCOLLECTIVE ;  /* 0x000000000000791b */ /* 0x003fe20003800000 */
.L_x_374:
[----:B------:R-:W-:Y:S01]  /*2f50*/  FADD.FTZ R82, R81, R82 ;  /* 0x0000005251527221 */ /* 0x000fe20000010000 */
[----:B------:R-:W-:-:S04]  /*2f60*/  HFMA2.MMA R131, -RZ, RZ, 0, 1.1920928955078125e-07 ;  /* 0x00000002ff837435 */ /* 0x000fc800000001ff */
[----:B------:R-:W-:Y:S02]  /*2f70*/  MOV R132, R82 ;  /* 0x0000005200847202 */ /* 0x000fe40000000f00 */
[----:B------:R-:W-:-:S07]  /*2f80*/  MOV R83, R130 ;  /* 0x0000008200537202 */ /* 0x000fce0000000f00 */
[----:B------:R-:W-:Y:S05]  /*2f90*/  WARPSYNC.COLLECTIVE R129, `(.L_x_375) ;  /* 0x0000000081087348 */ /* 0x000fea0003c00000 */
[----:B------:R0:W1:Y:S02]  /*2fa0*/  SHFL.DOWN P1, R130, R132, R131, R134 ;  /* 0x0800008384827389 */ /* 0x0000640000020086 */
[----:B01----:R-:W-:Y:S01]  /*2fb0*/  ENDCOLLECTIVE ;  /* 0x000000000000791b */ /* 0x003fe20003800000 */
.L_x_375:
[----:B------:R-:W-:-:S05]  /*2fc0*/  FADD.FTZ R83, R80, R83 ;  /* 0x0000005350537221 */ /* 0x000fca0000010000 */
[----:B------:R-:W-:Y:S02]  /*2fd0*/  MOV R132, R83 ;  /* 0x0000005300847202 */ /* 0x000fe40000000f00 */
[----:B------:R-:W-:-:S07]  /*2fe0*/  MOV R119, R130 ;  /* 0x0000008200777202 */ /* 0x000fce0000000f00 */
[----:B------:R-:W-:Y:S05]  /*2ff0*/  WARPSYNC.COLLECTIVE R129, `(.L_x_376) ;  /* 0x0000000081087348 */ /* 0x000fea0003c00000 */
[----:B------:R0:W1:Y:S02]  /*3000*/  SHFL.DOWN P1, R130, R132, R131, R134 ;  /* 0x0800008384827389 */ /* 0x0000640000020086 */
[----:B01----:R-:W-:Y:S01]  /*3010*/  ENDCOLLECTIVE ;  /* 0x000000000000791b */ /* 0x003fe20003800000 */
.L_x_376:
[----:B------:R-:W-:Y:S01]  /*3020*/  FADD.FTZ R119, R82, R119 ;  /* 0x0000007752777221 */ /* 0x000fe20000010000 */
[----:B------:R-:W-:-:S04]  /*3030*/  HFMA2.MMA R131, -RZ, RZ, 0, 5.9604644775390625e-08 ;  /* 0x00000001ff837435 */ /* 0x000fc800000001ff */
[----:B------:R-:W-:Y:S02]  /*3040*/  MOV R132, R119 ;  /* 0x0000007700847202 */ /* 0x000fe40000000f00 */
[----:B------:R-:W-:-:S07]  /*3050*/  MOV R118, R130 ;  /* 0x0000008200767202 */ /* 0x000fce0000000f00 */
[----:B------:R-:W-:Y:S05]  /*3060*/  WARPSYNC.COLLECTIVE R129, `(.L_x_377) ;  /* 0x0000000081087348 */ /* 0x000fea0003c00000 */
[----:B------:R0:W1:Y:S02]  /*3070*/  SHFL.DOWN P1, R130, R132, R131, R134 ;  /* 0x0800008384827389 */ /* 0x0000640000020086 */
[----:B01----:R-:W-:Y:S01]  /*3080*/  ENDCOLLECTIVE ;  /* 0x000000000000791b */ /* 0x003fe20003800000 */
.L_x_377:
[----:B------:R-:W-:-:S05]  /*3090*/  FADD.FTZ R78, R83, R118 ;  /* 0x00000076534e7221 */ /* 0x000fca0000010000 */
[----:B------:R-:W-:Y:S02]  /*30a0*/  MOV R132, R78 ;  /* 0x0000004e00847202 */ /* 0x000fe40000000f00 */
[----:B------:R-:W-:-:S07]  /*30b0*/  MOV R118, R130 ;  /* 0x0000008200767202 */ /* 0x000fce0000000f00 */
[----:B------:R-:W-:Y:S05]  /*30c0*/  WARPSYNC.COLLECTIVE R129, `(.L_x_378) ;  /* 0x0000000081087348 */ /* 0x000fea0003c00000 */
[----:B------:R0:W1:Y:S02]  /*30d0*/  SHFL.DOWN P1, R130, R132, R131, R134 ;  /* 0x0800008384827389 */ /* 0x0000640000020086 */
[----:B01----:R-:W-:Y:S01]  /*30e0*/  ENDCOLLECTIVE ;  /* 0x000000000000791b */ /* 0x003fe20003800000 */
.L_x_378:
[----:B------:R-:W-:Y:S01]  /*30f0*/  MOV R79, R130 ;  /* 0x00000082004f7202 */ /* 0x000fe20000000f00 */
[----:B------:R-:W-:Y:S06]  /*3100*/  BRA `(.L_x_379) ;  /* 0xffffffe800187947 */ /* 0x000fec000383ffff */
.L_x_380:
        /* <DEDUP_REMOVED lines=15> */
.L_x_3279:


//--------------------- .text._ZN10layer_norm31ln_parallel_residual_bwd_kernelINS_13Kernel_traitsI6__halfS2_S2_S2_fjLj1536ELj1ELj1ELj4ELj8ENS_18Kernel_traits_baseILj1536ES2_S2_S2_S2_fjLj128EEEEELb0ELb0ELb1EEEvNS_9BwdParamsE --------------------------
	.section	.text._ZN10layer_norm31ln_parallel_residual_bwd_kernelINS_13Kernel_traitsI6__halfS2_S2_S2_fjLj1536ELj1ELj1ELj4ELj8ENS_18Kernel_traits_baseILj1536ES2_S2_S2_S2_fjLj128EEEEELb0ELb0ELb1EEEvNS_9BwdParamsE,"ax",@progbits
	.align	128
        .global         _ZN10layer_norm31ln_parallel_residual_bwd_kernelINS_13Kernel_traitsI6__halfS2_S2_S2_fjLj1536ELj1ELj1ELj4ELj8ENS_18Kernel_traits_baseILj1536ES2_S2_S2_S2_fjLj128EEEEELb0ELb0ELb1EEEvNS_9BwdParamsE
        .type           _ZN10layer_norm31ln_parallel_residual_bwd_kernelINS_13Kernel_traitsI6__halfS2_S2_S2_fjLj1536ELj1ELj1ELj4ELj8ENS_18Kernel_traits_baseILj1536ES2_S2_S2_S2_fjLj128EEEEELb0ELb0ELb1EEEvNS_9BwdParamsE,@function
        .size           _ZN10layer_norm31ln_parallel_residual_bwd_kernelINS_13Kernel_traitsI6__halfS2_S2_S2_fjLj1536ELj1ELj1ELj4ELj8ENS_18Kernel_traits_baseILj1536ES2_S2_S2_S2_fjLj128EEEEELb0ELb0ELb1EEEvNS_9BwdParamsE,(.L_x_3280 - _ZN10layer_norm31ln_parallel_residual_bwd_kernelINS_13Kernel_traitsI6__halfS2_S2_S2_fjLj1536ELj1ELj1ELj4ELj8ENS_18Kernel_traits_baseILj1536ES2_S2_S2_S2_fjLj128EEEEELb0ELb0ELb1EEEvNS_9BwdParamsE)
        .other          _ZN10layer_norm31ln_parallel_residual_bwd_kernelINS_13Kernel_traitsI6__halfS2_S2_S2_fjLj1536ELj1ELj1ELj4ELj8ENS_18Kernel_traits_baseILj1536ES2_S2_S2_S2_fjLj128EEEEELb0ELb0ELb1EEEvNS_9BwdParamsE,@"STO_CUDA_ENTRY STV_DEFAULT"
_ZN10layer_norm31ln_parallel_residual_bwd_kernelINS_13Kernel_traitsI6__halfS2_S2_S2_fjLj1536ELj1ELj1ELj4ELj8ENS_18Kernel_traits_baseILj1536ES2_S2_S2_S2_fjLj128EEEEELb0ELb0ELb1EEEvNS_9BwdParamsE:
.text._ZN10layer_norm31ln_parallel_residual_bwd_kernelINS_13Kernel_traitsI6__halfS2_S2_S2_fjLj1536ELj1ELj1ELj4ELj8ENS_18Kernel_traits_baseILj1536ES2_S2_S2_S2_fjLj128EEEEELb0ELb0ELb1EEEvNS_9BwdParamsE:
        /* <DEDUP_REMOVED lines=39> */
.L_x_381:
[----:B------:R-:W-:Y:S01]  /*0270*/  SHF.L.U32 R0, R2, 0x3, RZ ;  /* 0x0000000302007819 */ /* 0x000fe200000006ff */
[----:B------:R-:W-:-:S03]  /*0280*/  ULDC.64 UR4, c[0x0][0x260] ;  /* 0x0000980000047ab9 */ /* 0x000fc60000000a00 */
[----:B------:R-:W-:-:S04]  /*0290*/  LOP3.LUT R0, R0, 0x3f8, RZ, 0xc0, !PT ;  /* 0x000003f800007812 */ /* 0x000fc800078ec0ff */
[----:B------:R-:W-:-:S04]  /*02a0*/  IADD3 R4, P0, R0, UR4, RZ ;  /* 0x0000000400047c10 */ /* 0x000fc8000ff1e0ff */
[----:B------:R-:W-:Y:S01]  /*02b0*/  IADD3.X R5, RZ, UR5, RZ, P0, !PT ;  /* 0x00000005ff057c10 */ /* 0x000fe200087fe4ff */
[----:B------:R-:W-:Y:S02]  /*02c0*/  ULDC.64 UR4, c[0x0][0x268] ;  /* 0x00009a0000047ab9 */ /* 0x000fe40000000a00 */
[----:B------:R-:W-:Y:S02]  /*02d0*/  IADD3 R6, P0, R0, UR4, RZ ;  /* 0x0000000400067c10 */ /* 0x000fe4000ff1e0ff */
[----:B------:R-:W2:Y:S02]  /*02e0*/  LDG.E.64 R8, desc[UR6][R4.64] ;  /* 0x0000000604087981 */ /* 0x000ea4000c1e1b00 */
[----:B------:R-:W-:Y:S01]  /*02f0*/  IADD3.X R7, RZ, UR5, RZ, P0, !PT ;  /* 0x00000005ff077c10 */ /* 0x000fe200087fe4ff */
[----:B------:R-:W-:Y:S01]  /*0300*/  ULDC.64 UR4, c[0x0][0x2c8] ;  /* 0x0000b20000047ab9 */ /* 0x000fe20000000a00 */
[----:B------:R-:W3:Y:S04]  /*0310*/  LDG.E.64 R12, desc[UR6][R4.64+0x400] ;  /* 0x00040006040c7981 */ /* 0x000ee8000c1e1b00 */
[----:B------:R0:W4:Y:S04]  /*0320*/  LDG.E.64 R16, desc[UR6][R4.64+0x800] ;  /* 0x0008000604107981 */ /* 0x000128000c1e1b00 */
[----:B------:R-:W5:Y:S04]  /*0330*/  LDG.E.64 R10, desc[UR6][R6.64] ;  /* 0x00000006060a7981 */ /* 0x000f68000c1e1b00 */
[----:B------:R-:W5:Y:S04]  /*0340*/  LDG.E.64 R14, desc[UR6][R6.64+0x400] ;  /* 0x00040006060e7981 */ /* 0x000f68000c1e1b00 */
[----:B------:R1:W5:Y:S01]  /*0350*/  LDG.E.64 R18, desc[UR6][R6.64+0x800] ;  /* 0x0008000606127981 */ /* 0x000362000c1e1b00 */
[----:B------:R-:W-:Y:S01]  /*0360*/  ISETP.NE.U32.AND P0, PT, RZ, UR4, PT ;  /* 0x00000004ff007c0c */ /* 0x000fe2000bf05070 */
[----:B------:R-:W-:Y:S01]  /*0370*/  ULDC.U8 UR4, c[0x0][0x2a0] ;  /* 0x0000a80000047ab9 */ /* 0x000fe20000000000 */
[----:B------:R-:W-:Y:S01]  /*0380*/  HFMA2.MMA R117, -RZ, RZ, 0, 5.9604644775390625e-08 ;  /* 0x00000001ff757435 */ /* 0x000fe200000001ff */
[----:B------:R-:W-:Y:S01]  /*0390*/  UISETP.NE.AND UP0, UPT, UR4, URZ, UPT ;  /* 0x0000003f0400728c */ /* 0x000fe2000bf05270 */
[----:B------:R-:W-:Y:S01]  /*03a0*/  HFMA2.MMA R77, -RZ, RZ, 0, 0 ;  /* 0x00000000ff4d7435 */ /* 0x000fe200000001ff */
[----:B------:R-:W-:-:S02]  /*03b0*/  ISETP.NE.AND.EX P0, PT, RZ, UR5, PT, P0 ;  /* 0x00000005ff007c0c */ /* 0x000fc4000bf05300 */
[----:B------:R-:W-:Y:S02]  /*03c0*/  CS2R R20, SRZ ;  /* 0x0000000000147805 */ /* 0x000fe4000001ff00 */
[----:B------:R-:W-:Y:S02]  /*03d0*/  CS2R R46, SRZ ;  /* 0x00000000002e7805 */ /* 0x000fe4000001ff00 */
[----:B------:R-:W-:Y:S02]  /*03e0*/  MOV R3, RZ ;  /* 0x000000ff00037202 */ /* 0x000fe40000000f00 */
[----:B0-----:R-:W-:Y:S02]  /*03f0*/  CS2R R4, SRZ ;  /* 0x0000000000047805 */ /* 0x001fe4000001ff00 */
[----:B-1----:R-:W-:Y:S02]  /*0400*/  CS2R R6, SRZ ;  /* 0x0000000000067805 */ /* 0x002fe4000001ff00 */
        /* <DEDUP_REMOVED lines=13> */
[----:B------:R-:W-:Y:S02]  /*04e0*/  PLOP3.LUT P3, PT, PT, PT, UP0, 0x80, 0x0 ;  /* 0x000000000000781c */ /* 0x000fe40003f6f008 */
[--C-:B--2---:R-:W-:Y:S01]  /*04f0*/  SHF.R.U64 R76, R8, 0x10, R9.reuse ;  /* 0x00000010084c7819 */ /* 0x104fe20000001209 */
[----:B------:R-:W-:Y:S01]  /*0500*/  HADD2.F32 R89, -RZ, R8.H0_H0 ;  /* 0x20000008ff597230 */ /* 0x000fe20000004100 */
[----:B------:R-:W-:Y:S01]  /*0510*/  SHF.R.U32.HI R75, RZ, 0x10, R9 ;  /* 0x00000010ff4b7819 */ /* 0x000fe20000011609 */
[----:B------:R-:W-:Y:S01]  /*0520*/  HADD2.F32 R88, -RZ, R9.H0_H0 ;  /* 0x20000009ff587230 */ /* 0x000fe20000004100 */
[--C-:B---3--:R-:W-:Y:S01]  /*0530*/  SHF.R.U64 R74, R12, 0x10, R13.reuse ;  /* 0x000000100c4a7819 */ /* 0x108fe2000000120d */
[----:B------:R-:W-:Y:S01]  /*0540*/  HADD2.F32 R87, -RZ, R12.H0_H0 ;  /* 0x2000000cff577230 */ /* 0x000fe20000004100 */
[----:B------:R-:W-:Y:S01]  /*0550*/  SHF.R.U32.HI R73, RZ, 0x10, R13 ;  /* 0x00000010ff497819 */ /* 0x000fe2000001160d */
[----:B------:R-:W-:Y:S01]  /*0560*/  HADD2.F32 R86, -RZ, R13.H0_H0 ;  /* 0x2000000dff567230 */ /* 0x000fe20000004100 */
[--C-:B----4-:R-:W-:Y:S01]  /*0570*/  SHF.R.U64 R72, R16, 0x10, R17.reuse ;  /* 0x0000001010487819 */ /* 0x110fe20000001211 */
[----:B------:R-:W-:Y:S01]  /*0580*/  HADD2.F32 R85, -RZ, R16.H0_H0 ;  /* 0x20000010ff557230 */ /* 0x000fe20000004100 */
[----:B------:R-:W-:Y:S01]  /*0590*/  SHF.R.U32.HI R71, RZ, 0x10, R17 ;  /* 0x00000010ff477819 */ /* 0x000fe20000011611 */
[----:B------:R-:W-:Y:S01]  /*05a0*/  HADD2.F32 R84, -RZ, R17.H0_H0 ;  /* 0x20000011ff547230 */ /* 0x000fe20000004100 */
[--C-:B-----5:R-:W-:Y:S01]  /*05b0*/  SHF.R.U64 R70, R10, 0x10, R11.reuse ;  /* 0x000000100a467819 */ /* 0x120fe2000000120b */
[----:B------:R-:W-:Y:S01]  /*05c0*/  HADD2.F32 R83, -RZ, R10.H0_H0 ;  /* 0x2000000aff537230 */ /* 0x000fe20000004100 */
[----:B------:R-:W-:Y:S01]  /*05d0*/  SHF.R.U32.HI R69, RZ, 0x10, R11 ;  /* 0x00000010ff457819 */ /* 0x000fe2000001160b */
[----:B------:R-:W-:Y:S01]  /*05e0*/  HADD2.F32 R82, -RZ, R11.H0_H0 ;  /* 0x2000000bff527230 */ /* 0x000fe20000004100 */
[--C-:B------:R-:W-:Y:S01]  /*05f0*/  SHF.R.U64 R68, R14, 0x10, R15.reuse ;  /* 0x000000100e447819 */ /* 0x100fe2000000120f */
[----:B------:R-:W-:Y:S01]  /*0600*/  HADD2.F32 R81, -RZ, R14.H0_H0 ;  /* 0x2000000eff517230 */ /* 0x000fe20000004100 */
[----:B------:R-:W-:Y:S01]  /*0610*/  SHF.R.U32.HI R61, RZ, 0x10, R15 ;  /* 0x00000010ff3d7819 */ /* 0x000fe2000001160f */
[----:B------:R-:W-:Y:S01]  /*0620*/  HADD2.F32 R80, -RZ, R15.H0_H0 ;  /* 0x2000000fff507230 */ /* 0x000fe20000004100 */
[--C-:B------:R-:W-:Y:S01]  /*0630*/  SHF.R.U64 R60, R18, 0x10, R19.reuse ;  /* 0x00000010123c7819 */ /* 0x100fe20000001213 */
[----:B------:R-:W-:Y:S01]  /*0640*/  HADD2.F32 R79, -RZ, R18.H0_H0 ;  /* 0x20000012ff4f7230 */ /* 0x000fe20000004100 */
[----:B------:R-:W-:Y:S01]  /*0650*/  SHF.R.U32.HI R59, RZ, 0x10, R19 ;  /* 0x00000010ff3b7819 */ /* 0x000fe20000011613 */
[----:B------:R-:W-:Y:S01]  /*0660*/  HADD2.F32 R78, -RZ, R19.H0_H0 ;  /* 0x20000013ff4e7230 */ /* 0x000fe20000004100 */
[----:B------:R-:W-:-:S02]  /*0670*/  CS2R R18, SRZ ;  /* 0x0000000000127805 */ /* 0x000fc4000001ff00 */
[----:B------:R-:W-:Y:S02]  /*0680*/  CS2R R8, SRZ ;  /* 0x0000000000087805 */ /* 0x000fe4000001ff00 */
[----:B------:R-:W-:Y:S02]  /*0690*/  CS2R R10, SRZ ;  /* 0x00000000000a7805 */ /* 0x000fe4000001ff00 */
[----:B------:R-:W-:Y:S02]  /*06a0*/  CS2R R12, SRZ ;  /* 0x00000000000c7805 */ /* 0x000fe4000001ff00 */
[----:B------:R-:W-:Y:S02]  /*06b0*/  CS2R R14, SRZ ;  /* 0x00000000000e7805 */ /* 0x000fe4000001ff00 */
[----:B------:R-:W-:Y:S01]  /*06c0*/  CS2R R16, SRZ ;  /* 0x0000000000107805 */ /* 0x000fe2000001ff00 */
[----:B------:R-:W-:Y:S02]  /*06d0*/  HADD2.F32 R76, -RZ, R76.H0_H0 ;  /* 0x2000004cff4c7230 */ /* 0x000fe40000004100 */
[----:B------:R-:W-:-:S02]  /*06e0*/  HADD2.F32 R75, -RZ, R75.H0_H0 ;  /* 0x2000004bff4b7230 */ /* 0x000fc40000004100 */
[----:B------:R-:W-:Y:S02]  /*06f0*/  HADD2.F32 R74, -RZ, R74.H0_H0 ;  /* 0x2000004aff4a7230 */ /* 0x000fe40000004100 */
[----:B------:R-:W-:Y:S02]  /*0700*/  HADD2.F32 R73, -RZ, R73.H0_H0 ;  /* 0x20000049ff497230 */ /* 0x000fe40000004100 */
[----:B------:R-:W-:Y:S02]  /*0710*/  HADD2.F32 R72, -RZ, R72.H0_H0 ;  /* 0x20000048ff487230 */ /* 0x000fe40000004100 */
[----:B------:R-:W-:Y:S02]  /*0720*/  HADD2.F32 R71, -RZ, R71.H0_H0 ;  /* 0x20000047ff477230 */ /* 0x000fe40000004100 */
[----:B------:R-:W-:Y:S02]  /*0730*/  HADD2.F32 R70, -RZ, R70.H0_H0 ;  /* 0x20000046ff467230 */ /* 0x000fe40000004100 */
[----:B------:R-:W-:-:S02]  /*0740*/  HADD2.F32 R69, -RZ, R69.H0_H0 ;  /* 0x20000045ff457230 */ /* 0x000fc40000004100 */
[----:B------:R-:W-:Y:S02]  /*0750*/  HADD2.F32 R68, -RZ, R68.H0_H0 ;  /* 0x20000044ff447230 */ /* 0x000fe40000004100 */
[----:B------:R-:W-:Y:S02]  /*0760*/  HADD2.F32 R61, -RZ, R61.H0_H0 ;  /* 0x2000003dff3d7230 */ /* 0x000fe40000004100 */
[----:B------:R-:W-:Y:S02]  /*0770*/  HADD2.F32 R60, -RZ, R60.H0_H0 ;  /* 0x2000003cff3c7230 */ /* 0x000fe40000004100 */
[----:B------:R-:W-:-:S07]  /*0780*/  HADD2.F32 R59, -RZ, R59.H0_H0 ;  /* 0x2000003bff3b7230 */ /* 0x000fce0000004100 */
.L_x_391:
        /* <DEDUP_REMOVED lines=14> */
[----:B--2---:R-:W-:-:S06]  /*0870*/  IMAD.WIDE.U32 R24, R58, 0x8, R66 ;  /* 0x000000083a187825 */ /* 0x004fcc00078e0042 */
[----:B------:R-:W2:Y:S01]  /*0880*/  LDG.E.64 R24, desc[UR6][R24.64] ;  /* 0x0000000618187981 */ /* 0x000ea2000c1e1b00 */
[----:B---3--:R-:W-:-:S05]  /*0890*/  IMAD.WIDE R50, R90, 0x4, R50 ;  /* 0x000000045a327825 */ /* 0x008fca00078e0232 */
[----:B------:R1:W3:Y:S01]  /*08a0*/  LDG.E R115, desc[UR6][R50.64] ;  /* 0x0000000632737981 */ /* 0x0002e2000c1e1900 */
[----:B0-----:R-:W-:-:S05]  /*08b0*/  IMAD.WIDE R106, R90, 0x4, R26 ;  /* 0x000000045a6a7825 */ /* 0x001fca00078e021a */
[----:B------:R0:W3:Y:S01]  /*08c0*/  LDG.E R57, desc[UR6][R106.64] ;  /* 0x000000066a397981 */ /* 0x0000e2000c1e1900 */
[----:B------:R-:W-:-:S05]  /*08d0*/  IADD3 R56, R58, 0x80, RZ ;  /* 0x000000803a387810 */ /* 0x000fca0007ffe0ff */
[----:B------:R-:W-:-:S04]  /*08e0*/  IMAD.WIDE.U32 R110, R56, 0x8, R120 ;  /* 0x00000008386e7825 */ /* 0x000fc800078e0078 */
[C---:B------:R-:W-:Y:S02]  /*08f0*/  IMAD.WIDE.U32 R102, R56.reuse, 0x8, R118 ;  /* 0x0000000838667825 */ /* 0x040fe400078e0076 */
[----:B------:R-:W3:Y:S02]  /*0900*/  LDG.E.64 R110, desc[UR6][R110.64] ;  /* 0x000000066e6e7981 */ /* 0x000ee4000c1e1b00 */
[----:B------:R-:W-:Y:S02]  /*0910*/  IMAD.WIDE.U32 R26, R56, 0x8, R66 ;  /* 0x00000008381a7825 */ /* 0x000fe400078e0042 */
[----:B------:R-:W3:Y:S04]  /*0920*/  LDG.E.64 R102, desc[UR6][R102.64] ;  /* 0x0000000666667981 */ /* 0x000ee8000c1e1b00 */
[----:B------:R-:W3:Y:S01]  /*0930*/  LDG.E.64 R26, desc[UR6][R26.64] ;  /* 0x000000061a1a7981 */ /* 0x000ee2000c1e1b00 */
[----:B-1----:R-:W-:-:S05]  /*0940*/  IADD3 R50, R58, 0x100, RZ ;  /* 0x000001003a327810 */ /* 0x002fca0007ffe0ff */
[----:B------:R-:W-:-:S04]  /*0950*/  IMAD.WIDE.U32 R118, R50, 0x8, R118 ;  /* 0x0000000832767825 */ /* 0x000fc800078e0076 */
[C---:B------:R-:W-:Y:S02]  /*0960*/  IMAD.WIDE.U32 R66, R50.reuse, 0x8, R66 ;  /* 0x0000000832427825 */ /* 0x040fe400078e0042 */
[----:B------:R-:W3:Y:S02]  /*0970*/  LDG.E.64 R118, desc[UR6][R118.64] ;  /* 0x0000000676767981 */ /* 0x000ee4000c1e1b00 */
[----:B------:R-:W-:Y:S02]  /*0980*/  IMAD.WIDE.U32 R120, R50, 0x8, R120 ;  /* 0x0000000832787825 */ /* 0x000fe400078e0078 */
[----:B------:R-:W3:Y:S04]  /*0990*/  LDG.E.64 R66, desc[UR6][R66.64] ;  /* 0x0000000642427981 */ /* 0x000ee8000c1e1b00 */
[----:B------:R-:W3:Y:S01]  /*09a0*/  LDG.E.64 R120, desc[UR6][R120.64] ;  /* 0x0000000678787981 */ /* 0x000ee2000c1e1b00 */
[----:B----4-:R-:W-:-:S02]  /*09b0*/  MOV R0, R104 ;  /* 0x0000006800007202 */ /* 0x010fc40000000f00 */
[--C-:B------:R-:W-:Y:S02]  /*09c0*/  SHF.R.U64 R104, R104, 0x10, R105.reuse ;  /* 0x0000001068687819 */ /* 0x100fe40000001269 */
[----:B------:R-:W-:Y:S02]  /*09d0*/  MOV R99, R105 ;  /* 0x0000006900637202 */ /* 0x000fe40000000f00 */
[----:B0-----:R-:W-:Y:S02]  /*09e0*/  SHF.R.U32.HI R106, RZ, 0x10, R105 ;  /* 0x00000010ff6a7819 */ /* 0x001fe40000011669 */
[----:B------:R-:W-:Y:S02]  /*09f0*/  MOV R51, R100 ;  /* 0x0000006400337202 */ /* 0x000fe40000000f00 */
[----:B------:R-:W-:Y:S01]  /*0a00*/  SHF.R.U64 R105, R100, 0x10, R101 ;  /* 0x0000001064697819 */ /* 0x000fe20000001265 */
[----:B--2---:R-:W-:Y:S02]  /*0a10*/  HADD2.F32 R100, -RZ, R24.H0_H0 ;  /* 0x20000018ff647230 */ /* 0x004fe40000004100 */
[----:B------:R-:W-:Y:S01]  /*0a20*/  HADD2.F32 R109, -RZ, R51.H0_H0 ;  /* 0x20000033ff6d7230 */ /* 0x000fe20000004100 */
[----:B---3--:R-:W-:Y:S01]  /*0a30*/  FSEL R115, R115, RZ, !P3 ;  /* 0x000000ff73737208 */ /* 0x008fe20005800000 */
[----:B------:R-:W-:-:S04]  /*0a40*/  HADD2.F32 R51, -RZ, R0.H0_H0 ;  /* 0x20000000ff337230 */ /* 0x000fc80000004100 */
[----:B------:R-:W-:-:S04]  /*0a50*/  FADD.FTZ R100, -R115, R100 ;  /* 0x0000006473647221 */ /* 0x000fc80000010100 */
[----:B------:R-:W-:Y:S01]  /*0a60*/  FMUL.FTZ R0, R57, R100 ;  /* 0x0000006439007220 */ /* 0x000fe20000410000 */
[----:B------:R-:W-:Y:S01]  /*0a70*/  FMUL.FTZ R100, R83, R109 ;  /* 0x0000006d53647220 */ /* 0x000fe20000410000 */
[----:B------:R-:W-:Y:S02]  /*0a80*/  FADD.FTZ R32, R51, R32 ;  /* 0x0000002033207221 */ /* 0x000fe40000010000 */
[-C--:B------:R-:W-:Y:S01]  /*0a90*/  FFMA.FTZ R77, R0, R51.reuse, R77 ;  /* 0x00000033004d7223 */ /* 0x080fe2000001004d */
[----:B------:R-:W-:Y:S01]  /*0aa0*/  FFMA.FTZ R51, R89, R51, R100 ;  /* 0x0000003359337223 */ /* 0x000fe20000010064 */
[----:B------:R-:W-:Y:S01]  /*0ab0*/  HADD2.F32 R100, -RZ, R25.H0_H0 ;  /* 0x20000019ff647230 */ /* 0x000fe20000004100 */
[----:B------:R-:W-:Y:S02]  /*0ac0*/  SHF.R.U64 R24, R24, 0x10, R25 ;  /* 0x0000001018187819 */ /* 0x000fe40000001219 */
[----:B------:R-:W-:Y:S02]  /*0ad0*/  MOV R107, R101 ;  /* 0x00000065006b7202 */ /* 0x000fe40000000f00 */
[----:B------:R-:W-:Y:S01]  /*0ae0*/  FADD.FTZ R100, -R115, R100 ;  /* 0x0000006473647221 */ /* 0x000fe20000010100 */
[----:B------:R-:W-:-:S02]  /*0af0*/  HADD2.F32 R24, -RZ, R24.H0_H0 ;  /* 0x20000018ff187230 */ /* 0x000fc40000004100 */
[----:B------:R-:W-:Y:S02]  /*0b00*/  HADD2.F32 R107, -RZ, R107.H0_H0 ;  /* 0x2000006bff6b7230 */ /* 0x000fe40000004100 */
[----:B------:R-:W-:Y:S01]  /*0b10*/  FMUL.FTZ R100, R57, R100 ;  /* 0x0000006439647220 */ /* 0x000fe20000410000 */
[----:B------:R-:W-:Y:S01]  /*0b20*/  SHF.R.U32.HI R25, RZ, 0x10, R25 ;  /* 0x00000010ff197819 */ /* 0x000fe20000011619 */
[----:B------:R-:W-:Y:S01]  /*0b30*/  FADD.FTZ R24, -R115, R24 ;  /* 0x0000001873187221 */ /* 0x000fe20000010100 */
[----:B------:R-:W-:Y:S01]  /*0b40*/  FADD.FTZ R52, R109, R52 ;  /* 0x000000346d347221 */ /* 0x000fe20000010000 */
[----:B------:R-:W-:Y:S01]  /*0b50*/  FFMA.FTZ R40, R0, R109, R40 ;  /* 0x0000006d00287223 */ /* 0x000fe20000010028 */
[-C--:B------:R-:W-:Y:S01]  /*0b60*/  FMUL.FTZ R109, R82, R107.reuse ;  /* 0x0000006b526d7220 */ /* 0x080fe20000410000 */
[----:B------:R-:W-:Y:S01]  /*0b70*/  FADD.FTZ R54, R107, R54 ;  /* 0x000000366b367221 */ /* 0x000fe20000010000 */
[----:B------:R-:W-:Y:S01]  /*0b80*/  FFMA.FTZ R42, R100, R107, R42 ;  /* 0x0000006b642a7223 */ /* 0x000fe2000001002a */
[----:B------:R-:W-:-:S02]  /*0b90*/  HADD2.F32 R107, -RZ, R105.H0_H0 ;  /* 0x20000069ff6b7230 */ /* 0x000fc40000004100 */
[----:B------:R-:W-:Y:S01]  /*0ba0*/  FMUL.FTZ R108, R57, R24 ;  /* 0x00000018396c7220 */ /* 0x000fe20000410000 */
[----:B------:R-:W-:Y:S01]  /*0bb0*/  SHF.R.U32.HI R101, RZ, 0x10, R101 ;  /* 0x00000010ff657819 */ /* 0x000fe20000011665 */
[----:B------:R-:W-:Y:S02]  /*0bc0*/  HADD2.F32 R24, -RZ, R25.H0_H0 ;  /* 0x20000019ff187230 */ /* 0x000fe40000004100 */
[----:B------:R-:W-:Y:S02]  /*0bd0*/  HADD2.F32 R104, -RZ, R104.H0_H0 ;  /* 0x20000068ff687230 */ /* 0x000fe40000004100 */
[----:B------:R-:W-:Y:S01]  /*0be0*/  FMUL.FTZ R105, R70, R107 ;  /* 0x0000006b46697220 */ /* 0x000fe20000410000 */
[----:B------:R-:W-:Y:S02]  /*0bf0*/  HADD2.F32 R112, -RZ, R101.H0_H0 ;  /* 0x20000065ff707230 */ /* 0x000fe40000004100 */
[----:B------:R-:W-:Y:S01]  /*0c00*/  FADD.FTZ R24, -R115, R24 ;  /* 0x0000001873187221 */ /* 0x000fe20000010100 */
[----:B------:R-:W-:Y:S01]  /*0c10*/  FADD.FTZ R33, R104, R33 ;  /* 0x0000002168217221 */ /* 0x000fe20000010000 */
[-C--:B------:R-:W-:Y:S01]  /*0c20*/  FFMA.FTZ R47, R108, R104.reuse, R47 ;  /* 0x000000686c2f7223 */ /* 0x080fe2000001002f */
[----:B------:R-:W-:Y:S01]  /*0c30*/  FFMA.FTZ R105, R76, R104, R105 ;  /* 0x000000684c697223 */ /* 0x000fe20000010069 */
[----:B------:R-:W-:-:S02]  /*0c40*/  HADD2.F32 R104, -RZ, R106.H0_H0 ;  /* 0x2000006aff687230 */ /* 0x000fc40000004100 */
        /* <DEDUP_REMOVED lines=9> */
[----:B------:R-:W-:Y:S02]  /*0ce0*/  MOV R112, R110 ;  /* 0x0000006e00707202 */ /* 0x000fe40000000f00 */
[----:B------:R-:W-:-:S02]  /*0cf0*/  SHF.R.U64 R24, R110, 0x10, R111 ;  /* 0x000000106e187819 */ /* 0x000fc4000000126f */
[----:B------:R-:W-:Y:S02]  /*0d00*/  MOV R107, R111 ;  /* 0x0000006f006b7202 */ /* 0x000fe40000000f00 */
[----:B------:R-:W-:Y:S02]  /*0d10*/  SHF.R.U32.HI R25, RZ, 0x10, R111 ;  /* 0x00000010ff197819 */ /* 0x000fe4000001166f */
[----:B------:R-:W-:Y:S02]  /*0d20*/  MOV R110, R102 ;  /* 0x00000066006e7202 */ /* 0x000fe40000000f00 */
[----:B------:R-:W-:Y:S01]  /*0d30*/  SHF.R.U64 R111, R102, 0x10, R103 ;  /* 0x00000010666f7819 */ /* 0x000fe20000001267 */
[----:B------:R-:W-:Y:S02]  /*0d40*/  HADD2.F32 R102, -RZ, R26.H0_H0 ;  /* 0x2000001aff667230 */ /* 0x000fe40000004100 */
[----:B------:R-:W-:Y:S02]  /*0d50*/  HADD2.F32 R99, -RZ, R99.H0_H0 ;  /* 0x20000063ff637230 */ /* 0x000fe40000004100 */
[----:B------:R-:W-:-:S02]  /*0d60*/  HADD2.F32 R113, -RZ, R110.H0_H0 ;  /* 0x2000006eff717230 */ /* 0x000fc40000004100 */
[----:B------:R-:W-:Y:S01]  /*0d70*/  FADD.FTZ R102, -R115, R102 ;  /* 0x0000006673667221 */ /* 0x000fe20000010100 */
[----:B------:R-:W-:Y:S01]  /*0d80*/  FADD.FTZ R34, R99, R34 ;  /* 0x0000002263227221 */ /* 0x000fe20000010000 */
[-C--:B------:R-:W-:Y:S01]  /*0d90*/  FFMA.FTZ R39, R100, R99.reuse, R39 ;  /* 0x0000006364277223 */ /* 0x080fe20000010027 */
[----:B------:R-:W-:Y:S01]  /*0da0*/  FFMA.FTZ R99, R88, R99, R109 ;  /* 0x0000006358637223 */ /* 0x000fe2000001006d */
[----:B------:R-:W-:Y:S01]  /*0db0*/  MOV R101, R103 ;  /* 0x0000006700657202 */ /* 0x000fe20000000f00 */
[----:B------:R-:W-:Y:S01]  /*0dc0*/  HADD2.F32 R112, -RZ, R112.H0_H0 ;  /* 0x20000070ff707230 */ /* 0x000fe20000004100 */
[----:B------:R-:W-:Y:S01]  /*0dd0*/  SHF.R.U32.HI R109, RZ, 0x10, R103 ;  /* 0x00000010ff6d7819 */ /* 0x000fe20000011667 */
[----:B------:R-:W-:Y:S01]  /*0de0*/  FMUL.FTZ R103, R57, R102 ;  /* 0x0000006639677220 */ /* 0x000fe20000410000 */
[----:B------:R-:W-:Y:S01]  /*0df0*/  FMUL.FTZ R102, R81, R113 ;  /* 0x0000007151667220 */ /* 0x000fe20000410000 */
[----:B------:R-:W-:Y:S02]  /*0e00*/  HADD2.F32 R110, -RZ, R27.H0_H0 ;  /* 0x2000001bff6e7230 */ /* 0x000fe40000004100 */
[----:B------:R-:W-:Y:S01]  /*0e10*/  FADD.FTZ R36, R112, R36 ;  /* 0x0000002470247221 */ /* 0x000fe20000010000 */
[-C--:B------:R-:W-:Y:S01]  /*0e20*/  FFMA.FTZ R28, R103, R112.reuse, R28 ;  /* 0x00000070671c7223 */ /* 0x080fe2000001001c */
[----:B------:R-:W-:Y:S01]  /*0e30*/  FFMA.FTZ R102, R87, R112, R102 ;  /* 0x0000007057667223 */ /* 0x000fe20000010066 */
[----:B------:R-:W-:-:S02]  /*0e40*/  HADD2.F32 R112, -RZ, R101.H0_H0 ;  /* 0x20000065ff707230 */ /* 0x000fc40000004100 */
[----:B------:R-:W-:Y:S01]  /*0e50*/  FADD.FTZ R110, -R115, R110 ;  /* 0x0000006e736e7221 */ /* 0x000fe20000010100 */
[----:B------:R-:W-:Y:S01]  /*0e60*/  SHF.R.U64 R26, R26, 0x10, R27 ;  /* 0x000000101a1a7819 */ /* 0x000fe2000000121b */
[----:B------:R-:W-:Y:S01]  /*0e70*/  FADD.FTZ R48, R113, R48 ;  /* 0x0000003071307221 */ /* 0x000fe20000010000 */
[----:B------:R-:W-:Y:S01]  /*0e80*/  FFMA.FTZ R44, R103, R113, R44 ;  /* 0x00000071672c7223 */ /* 0x000fe2000001002c */
[----:B------:R-:W-:Y:S02]  /*0e90*/  HADD2.F32 R107, -RZ, R107.H0_H0 ;  /* 0x2000006bff6b7230 */ /* 0x000fe40000004100 */
        /* <DEDUP_REMOVED lines=8> */
[----:B------:R-:W-:Y:S01]  /*0f20*/  FADD.FTZ R23, R112, R23 ;  /* 0x0000001770177221 */ /* 0x000fe20000010000 */
[----:B------:R-:W-:Y:S01]  /*0f30*/  FFMA.FTZ R46, R101, R112, R46 ;  /* 0x00000070652e7223 */ /* 0x000fe2000001002e */
[----:B------:R-:W-:Y:S01]  /*0f40*/  HADD2.F32 R24, -RZ, R24.H0_H0 ;  /* 0x20000018ff187230 */ /* 0x000fe20000004100 */
[----:B------:R-:W-:Y:S01]  /*0f50*/  SHF.R.U32.HI R27, RZ, 0x10, R27 ;  /* 0x00000010ff1b7819 */ /* 0x000fe2000001161b */
[----:B------:R-:W-:Y:S01]  /*0f60*/  FMUL.FTZ R112, R57, R26 ;  /* 0x0000001a39707220 */ /* 0x000fe20000410000 */
[----:B------:R-:W-:Y:S02]  /*0f70*/  FMUL.FTZ R111, R68, R107 ;  /* 0x0000006b446f7220 */ /* 0x000fe40000410000 */
[----:B------:R-:W-:Y:S01]  /*0f80*/  FADD.FTZ R37, R24, R37 ;  /* 0x0000002518257221 */ /* 0x000fe20000010000 */
[-C--:B------:R-:W-:Y:S01]  /*0f90*/  FFMA.FTZ R29, R112, R24.reuse, R29 ;  /* 0x00000018701d7223 */ /* 0x080fe2000001001d */
[----:B------:R-:W-:Y:S01]  /*0fa0*/  FFMA.FTZ R111, R74, R24, R111 ;  /* 0x000000184a6f7223 */ /* 0x000fe2000001006f */
[----:B------:R-:W-:-:S02]  /*0fb0*/  HADD2.F32 R24, -RZ, R27.H0_H0 ;  /* 0x2000001bff187230 */ /* 0x000fc40000004100 */
[----:B------:R-:W-:-:S03]  /*0fc0*/  HADD2.F32 R27, -RZ, R109.H0_H0 ;  /* 0x2000006dff1b7230 */ /* 0x000fc60000004100 */
[----:B------:R-:W-:Y:S01]  /*0fd0*/  FADD.FTZ R24, -R115, R24 ;  /* 0x0000001873187221 */ /* 0x000fe20000010100 */
[----:B------:R-:W-:-:S03]  /*0fe0*/  HADD2.F32 R26, -RZ, R25.H0_H0 ;  /* 0x20000019ff1a7230 */ /* 0x000fc60000004100 */
[----:B------:R-:W-:Y:S01]  /*0ff0*/  FMUL.FTZ R109, R57, R24 ;  /* 0x00000018396d7220 */ /* 0x000fe20000410000 */
[----:B------:R-:W-:Y:S01]  /*1000*/  FMUL.FTZ R24, R61, R27 ;  /* 0x0000001b3d187220 */ /* 0x000fe20000410000 */
[----:B------:R-:W-:Y:S01]  /*1010*/  FADD.FTZ R49, R107, R49 ;  /* 0x000000316b317221 */ /* 0x000fe20000010000 */
[----:B------:R-:W-:Y:S01]  /*1020*/  FFMA.FTZ R45, R112, R107, R45 ;  /* 0x0000006b702d7223 */ /* 0x000fe2000001002d */
[----:B------:R-:W-:Y:S01]  /*1030*/  MOV R25, R118 ;  /* 0x0000007600197202 */ /* 0x000fe20000000f00 */
[-C--:B------:R-:W-:Y:S01]  /*1040*/  FFMA.FTZ R107, R73, R26.reuse, R24 ;  /* 0x0000001a496b7223 */ /* 0x080fe20000010018 */
[----:B------:R-:W-:Y:S02]  /*1050*/  HADD2.F32 R24, -RZ, R66.H0_H0 ;  /* 0x20000042ff187230 */ /* 0x000fe40000004100 */
[----:B------:R-:W-:Y:S01]  /*1060*/  FADD.FTZ R21, R26, R21 ;  /* 0x000000151a157221 */ /* 0x000fe20000010000 */
[----:B------:R-:W-:Y:S01]  /*1070*/  FFMA.FTZ R22, R109, R26, R22 ;  /* 0x0000001a6d167223 */ /* 0x000fe20000010016 */
[----:B------:R-:W-:Y:S01]  /*1080*/  MOV R26, R120 ;  /* 0x00000078001a7202 */ /* 0x000fe20000000f00 */
[----:B------:R-:W-:-:S02]  /*1090*/  HADD2.F32 R25, -RZ, R25.H0_H0 ;  /* 0x20000019ff197230 */ /* 0x000fc40000004100 */
[----:B------:R-:W-:Y:S02]  /*10a0*/  FADD.FTZ R24, -R115, R24 ;  /* 0x0000001873187221 */ /* 0x000fe40000010100 */
[----:B------:R-:W-:Y:S02]  /*10b0*/  HADD2.F32 R114, -RZ, R26.H0_H0 ;  /* 0x2000001aff727230 */ /* 0x000fe40000004100 */
[----:B------:R-:W-:Y:S01]  /*10c0*/  FMUL.FTZ R116, R57, R24 ;  /* 0x0000001839747220 */ /* 0x000fe20000410000 */
[----:B------:R-:W-:Y:S01]  /*10d0*/  FMUL.FTZ R24, R79, R25 ;  /* 0x000000194f187220 */ /* 0x000fe20000410000 */
[----:B------:R-:W-:Y:S01]  /*10e0*/  SHF.R.U64 R66, R66, 0x10, R67 ;  /* 0x0000001042427819 */ /* 0x000fe20000001243 */
[----:B------:R-:W-:Y:S01]  /*10f0*/  FADD.FTZ R13, R114, R13 ;  /* 0x0000000d720d7221 */ /* 0x000fe20000010000 */
[-C--:B------:R-:W-:Y:S01]  /*1100*/  FFMA.FTZ R17, R116, R114.reuse, R17 ;  /* 0x0000007274117223 */ /* 0x080fe20000010011 */
[----:B------:R-:W-:Y:S01]  /*1110*/  FFMA.FTZ R114, R85, R114, R24 ;  /* 0x0000007255727223 */ /* 0x000fe20000010018 */
[----:B------:R-:W-:Y:S01]  /*1120*/  SHF.R.U64 R24, R118, 0x10, R119 ;  /* 0x0000001076187819 */ /* 0x000fe20000001277 */
[----:B------:R-:W-:-:S02]  /*1130*/  HADD2.F32 R66, -RZ, R66.H0_H0 ;  /* 0x20000042ff427230 */ /* 0x000fc40000004100 */
[----:B------:R-:W-:Y:S01]  /*1140*/  FADD.FTZ R8, R25, R8 ;  /* 0x0000000819087221 */ /* 0x000fe20000010000 */
[----:B------:R-:W-:Y:S01]  /*1150*/  FFMA.FTZ R4, R116, R25, R4 ;  /* 0x0000001974047223 */ /* 0x000fe20000010004 */
[----:B------:R-:W-:Y:S01]  /*1160*/  SHF.R.U64 R25, R120, 0x10, R121 ;  /* 0x0000001078197819 */ /* 0x000fe20000001279 */
[----:B------:R-:W-:Y:S02]  /*1170*/  HADD2.F32 R24, -RZ, R24.H0_H0 ;  /* 0x20000018ff187230 */ /* 0x000fe40000004100 */
[----:B------:R-:W-:Y:S01]  /*1180*/  FADD.FTZ R66, -R115, R66 ;  /* 0x0000004273427221 */ /* 0x000fe20000010100 */
[----:B------:R-:W-:Y:S01]  /*1190*/  FADD.FTZ R19, R27, R19 ;  /* 0x000000131b137221 */ /* 0x000fe20000010000 */
[----:B------:R-:W-:Y:S01]  /*11a0*/  FFMA.FTZ R20, R109, R27, R20 ;  /* 0x0000001b6d147223 */ /* 0x000fe20000010014 */
[----:B------:R-:W-:Y:S02]  /*11b0*/  HADD2.F32 R25, -RZ, R25.H0_H0 ;  /* 0x20000019ff197230 */ /* 0x000fe40000004100 */
[----:B------:R-:W-:Y:S01]  /*11c0*/  FMUL.FTZ R113, R57, R66 ;  /* 0x0000004239717220 */ /* 0x000fe20000410000 */
[----:B------:R-:W-:Y:S01]  /*11d0*/  FMUL.FTZ R27, R60, R24 ;  /* 0x000000183c1b7220 */ /* 0x000fe20000410000 */
[----:B------:R-:W-:Y:S01]  /*11e0*/  SHF.R.U32.HI R26, RZ, 0x10, R67 ;  /* 0x00000010ff1a7819 */ /* 0x000fe20000011643 */
[----:B------:R-:W-:-:S02]  /*11f0*/  HADD2.F32 R118, -RZ, R67.H0_H0 ;  /* 0x20000043ff767230 */ /* 0x000fc40000004100 */
[----:B------:R-:W-:Y:S01]  /*1200*/  FADD.FTZ R14, R25, R14 ;  /* 0x0000000e190e7221 */ /* 0x000fe20000010000 */
[-C--:B------:R-:W-:Y:S01]  /*1210*/  FFMA.FTZ R18, R113, R25.reuse, R18 ;  /* 0x0000001971127223 */ /* 0x080fe20000010012 */
[----:B------:R-:W-:Y:S01]  /*1220*/  FFMA.FTZ R66, R72, R25, R27 ;  /* 0x0000001948427223 */ /* 0x000fe2000001001b */
[----:B------:R-:W-:Y:S02]  /*1230*/  MOV R67, R121 ;  /* 0x0000007900437202 */ /* 0x000fe40000000f00 */
[----:B------:R-:W-:Y:S02]  /*1240*/  SHF.R.U32.HI R25, RZ, 0x10, R121 ;  /* 0x00000010ff197819 */ /* 0x000fe40000011679 */
[----:B------:R-:W0:Y:S02]  /*1250*/  @P0 LDC.64 R120, c[0x0][0x2c8] ;  /* 0x0000b200ff780b82 */ /* 0x000e240000000a00 */
[----:B0-----:R-:W-:-:S06]  /*1260*/  @P0 IMAD.WIDE.U32 R124, R58, 0x8, R120 ;  /* 0x000000083a7c0825 */ /* 0x001fcc00078e0078 */
[----:B------:R-:W0:Y:S01]  /*1270*/  @P0 LDC.64 R120, c[0x0][0x2c8] ;  /* 0x0000b200ff780b82 */ /* 0x000e220000000a00 */
[----:B------:R-:W-:Y:S02]  /*1280*/  HADD2.F32 R26, -RZ, R26.H0_H0 ;  /* 0x2000001aff1a7230 */ /* 0x000fe40000004100 */
[----:B------:R-:W-:Y:S01]  /*1290*/  FADD.FTZ R118, -R115, R118 ;  /* 0x0000007673767221 */ /* 0x000fe20000010100 */
[----:B------:R-:W-:Y:S01]  /*12a0*/  SHF.R.U32.HI R27, RZ, 0x10, R119 ;  /* 0x00000010ff1b7819 */ /* 0x000fe20000011677 */
[----:B------:R-:W-:Y:S01]  /*12b0*/  FADD.FTZ R7, R24, R7 ;  /* 0x0000000718077221 */ /* 0x000fe20000010000 */
[----:B------:R-:W-:Y:S01]  /*12c0*/  FFMA.FTZ R3, R113, R24, R3 ;  /* 0x0000001871037223 */ /* 0x000fe20000010003 */
[----:B------:R-:W-:Y:S01]  /*12d0*/  FADD.FTZ R26, -R115, R26 ;  /* 0x0000001a731a7221 */ /* 0x000fe20000010100 */
[----:B------:R-:W-:Y:S01]  /*12e0*/  MOV R115, R119 ;  /* 0x0000007700737202 */ /* 0x000fe20000000f00 */
[----:B------:R-:W-:Y:S01]  /*12f0*/  HADD2.F32 R25, -RZ, R25.H0_H0 ;  /* 0x20000019ff197230 */ /* 0x000fe20000004100 */
[----:B------:R-:W5:Y:S01]  /*1300*/  @P0 LDG.E.64 R122, desc[UR6][R124.64] ;  /* 0x000000067c7a0981 */ /* 0x000f62000c1e1b00 */
[----:B0-----:R-:W-:-:S05]  /*1310*/  @P0 IMAD.WIDE.U32 R120, R56, 0x8, R120 ;  /* 0x0000000838780825 */ /* 0x001fca00078e0078 */
[----:B------:R0:W5:Y:S02]  /*1320*/  @P0 LDG.E.64 R62, desc[UR6][R120.64] ;  /* 0x00000006783e0981 */ /* 0x000164000c1e1b00 */
[----:B0-----:R-:W0:Y:S01]  /*1330*/  @P0 LDC.64 R120, c[0x0][0x2c8] ;  /* 0x0000b200ff780b82 */ /* 0x001e220000000a00 */
[----:B------:R-:W-:Y:S02]  /*1340*/  HADD2.F32 R115, -RZ, R115.H0_H0 ;  /* 0x20000073ff737230 */ /* 0x000fe40000004100 */
[----:B------:R-:W-:Y:S01]  /*1350*/  FMUL.FTZ R118, R57, R118 ;  /* 0x0000007639767220 */ /* 0x000fe20000410000 */
[----:B------:R-:W-:Y:S02]  /*1360*/  HADD2.F32 R24, -RZ, R27.H0_H0 ;  /* 0x2000001bff187230 */ /* 0x000fe40000004100 */
[-C--:B------:R-:W-:Y:S01]  /*1370*/  FMUL.FTZ R119, R78, R115.reuse ;  /* 0x000000734e777220 */ /* 0x080fe20000410000 */
[----:B------:R-:W-:Y:S01]  /*1380*/  FADD.FTZ R10, R115, R10 ;  /* 0x0000000a730a7221 */ /* 0x000fe20000010000 */
[----:B------:R-:W-:Y:S01]  /*1390*/  FFMA.FTZ R6, R118, R115, R6 ;  /* 0x0000007376067223 */ /* 0x000fe20000010006 */
[----:B------:R-:W-:Y:S01]  /*13a0*/  FMUL.FTZ R115, R57, R26 ;  /* 0x0000001a39737220 */ /* 0x000fe20000410000 */
[-C--:B------:R-:W-:Y:S01]  /*13b0*/  FMUL.FTZ R26, R59, R24.reuse ;  /* 0x000000183b1a7220 */ /* 0x080fe20000410000 */
[----:B------:R-:W-:Y:S01]  /*13c0*/  FADD.FTZ R9, R24, R9 ;  /* 0x0000000918097221 */ /* 0x000fe20000010000 */
[----:B------:R-:W-:Y:S01]  /*13d0*/  FADD.FTZ R12, R25, R12 ;  /* 0x0000000c190c7221 */ /* 0x000fe20000010000 */
[C---:B------:R-:W-:Y:S01]  /*13e0*/  FFMA.FTZ R5, R115.reuse, R24, R5 ;  /* 0x0000001873057223 */ /* 0x040fe20000010005 */
[----:B------:R-:W-:Y:S01]  /*13f0*/  FFMA.FTZ R16, R115, R25, R16 ;  /* 0x0000001973107223 */ /* 0x000fe20000010010 */
[----:B------:R-:W-:-:S04]  /*1400*/  FADD.FTZ R24, RZ, R51 ;  /* 0x00000033ff187221 */ /* 0x000fc80000010000 */
[----:B------:R-:W-:Y:S01]  /*1410*/  FADD.FTZ R24, R105, R24 ;  /* 0x0000001869187221 */ /* 0x000fe20000010000 */
[----:B0-----:R-:W-:-:S04]  /*1420*/  @P0 IMAD.WIDE.U32 R124, R50, 0x8, R120 ;  /* 0x00000008327c0825 */ /* 0x001fc800078e0078 */
[----:B------:R-:W-:Y:S01]  /*1430*/  FFMA.FTZ R120, R71, R25, R26 ;  /* 0x0000001947787223 */ /* 0x000fe2000001001a */
[----:B------:R-:W-:Y:S01]  /*1440*/  FFMA.FTZ R25, R0, R51, RZ ;  /* 0x0000003300197223 */ /* 0x000fe200000100ff */
[----:B------:R-:W-:Y:S01]  /*1450*/  FADD.FTZ R27, R99, R24 ;  /* 0x00000018631b7221 */ /* 0x000fe20000010000 */
[----:B------:R-:W-:Y:S01]  /*1460*/  HADD2.F32 R67, -RZ, R67.H0_H0 ;  /* 0x20000043ff437230 */ /* 0x000fe20000004100 */
[----:B------:R0:W5:Y:S01]  /*1470*/  @P0 LDG.E.64 R64, desc[UR6][R124.64] ;  /* 0x000000067c400981 */ /* 0x000162000c1e1b00 */
[----:B------:R-:W-:Y:S01]  /*1480*/  FFMA.FTZ R25, R108, R105, R25 ;  /* 0x000000696c197223 */ /* 0x000fe20000010019 */
[----:B------:R-:W-:-:S03]  /*1490*/  FADD.FTZ R27, R104, R27 ;  /* 0x0000001b681b7221 */ /* 0x000fc60000010000 */
        /* <DEDUP_REMOVED lines=13> */
[-C--:B------:R-:W-:Y:S01]  /*1570*/  FFMA.FTZ R15, R118, R67.reuse, R15 ;  /* 0x00000043760f7223 */ /* 0x080fe2000001000f */
[----:B------:R-:W-:Y:S01]  /*1580*/  FADD.FTZ R26, R25, R66 ;  /* 0x00000042191a7221 */ /* 0x000fe20000010000 */
[----:B------:R-:W-:Y:S01]  /*1590*/  FFMA.FTZ R67, R84, R67, R119 ;  /* 0x0000004354437223 */ /* 0x000fe20000010077 */
[----:B------:R-:W-:Y:S01]  /*15a0*/  FFMA.FTZ R25, R113, R66, R24 ;  /* 0x0000004271197223 */ /* 0x000fe20000010018 */
[----:B------:R-:W-:Y:S01]  /*15b0*/  UMOV UR4, 0xffffffff ;  /* 0xffffffff00047882 */ /* 0x000fe20000000000 */
[----:B------:R-:W-:Y:S01]  /*15c0*/  IADD3 R90, R90, UR10, RZ ;  /* 0x0000000a5a5a7c10 */ /* 0x000fe2000fffe0ff */
[----:B0-----:R-:W-:Y:S01]  /*15d0*/  FADD.FTZ R125, R26, R67 ;  /* 0x000000431a7d7221 */ /* 0x001fe20000010000 */
[----:B------:R-:W-:Y:S01]  /*15e0*/  FFMA.FTZ R24, R118, R67, R25 ;  /* 0x0000004376187223 */ /* 0x000fe20000010019 */
[----:B------:R-:W-:Y:S02]  /*15f0*/  LOP3.LUT P1, RZ, R2, 0x1f, RZ, 0xc0, !PT ;  /* 0x0000001f02ff7812 */ /* 0x000fe4000782c0ff */
[----:B------:R-:W-:Y:S01]  /*1600*/  ISETP.GE.AND P4, PT, R90, UR11, PT ;  /* 0x0000000b5a007c0c */ /* 0x000fe2000bf86270 */
[----:B------:R-:W-:Y:S01]  /*1610*/  FADD.FTZ R125, R125, R120 ;  /* 0x000000787d7d7221 */ /* 0x000fe20000010000 */
[----:B------:R-:W-:Y:S01]  /*1620*/  FFMA.FTZ R24, R115, R120, R24 ;  /* 0x0000007873187223 */ /* 0x000fe20000010018 */
[----:B------:R-:W-:Y:S10]  /*1630*/  BRA.DIV UR4, `(.L_x_383) ;  /* 0x0000001204c87947 */ /* 0x000ff4000b800000 */
        /* <DEDUP_REMOVED lines=18> */
.L_x_402:
        /* <DEDUP_REMOVED lines=13> */
.L_x_384:
        /* <DEDUP_REMOVED lines=21> */
[----:B-----5:R-:W-:Y:S02]  /*1980*/  @P0 MOV R24, R122 ;  /* 0x0000007a00180202 */ /* 0x020fe40000000f00 */
[----:B------:R-:W-:Y:S01]  /*1990*/  FADD.FTZ R26, R26, R117 ;  /* 0x000000751a1a7221 */ /* 0x000fe20000010000 */
[----:B------:R-:W-:-:S02]  /*19a0*/  FADD.FTZ R124, R27, R124 ;  /* 0x0000007c1b7c7221 */ /* 0x000fc40000010000 */
[----:B------:R-:W-:Y:S02]  /*19b0*/  @P0 HADD2.F32 R24, -RZ, R24.H0_H0 ;  /* 0x20000018ff180230 */ /* 0x000fe40000004100 */
        /* <DEDUP_REMOVED lines=8> */
[----:B------:R-:W-:Y:S01]  /*1a40*/  @P0 SHF.R.U64 R25, R122, 0x10, R123 ;  /* 0x000000107a190819 */ /* 0x000fe2000000127b */
[----:B------:R-:W-:Y:S01]  /*1a50*/  FADD.FTZ R0, R51, -R0 ;  /* 0x8000000033007221 */ /* 0x000fe20000010000 */
[----:B------:R-:W-:Y:S01]  /*1a60*/  FADD.FTZ R108, R105, -R108 ;  /* 0x8000006c696c7221 */ /* 0x000fe20000010000 */
[----:B------:R-:W-:Y:S01]  /*1a70*/  FADD.FTZ R100, R99, -R100 ;  /* 0x8000006463647221 */ /* 0x000fe20000010000 */
[----:B------:R-:W-:Y:S01]  /*1a80*/  FMUL.FTZ R104, R57, R104 ;  /* 0x0000006839687220 */ /* 0x000fe20000410000 */
[----:B------:R-:W-:-:S02]  /*1a90*/  @P0 HADD2.F32 R25, -RZ, R25.H0_H0 ;  /* 0x20000019ff190230 */ /* 0x000fc40000004100 */
[C---:B------:R-:W-:Y:S01]  /*1aa0*/  FMUL.FTZ R119, R57.reuse, R0 ;  /* 0x0000000039777220 */ /* 0x040fe20000410000 */
[C---:B------:R-:W-:Y:S01]  /*1ab0*/  FMUL.FTZ R108, R57.reuse, R108 ;  /* 0x0000006c396c7220 */ /* 0x040fe20000410000 */
[----:B------:R-:W-:Y:S01]  /*1ac0*/  @P0 MOV R0, R123 ;  /* 0x0000007b00000202 */ /* 0x000fe20000000f00 */
[----:B------:R-:W-:Y:S01]  /*1ad0*/  FMUL.FTZ R100, R57, R100 ;  /* 0x0000006439647220 */ /* 0x000fe20000410000 */
[----:B------:R-:W-:Y:S01]  /*1ae0*/  @P0 FADD.FTZ R119, R119, R24 ;  /* 0x0000001877770221 */ /* 0x000fe20000010000 */
[----:B------:R-:W-:Y:S02]  /*1af0*/  @P0 FADD.FTZ R108, R108, R25 ;  /* 0x000000196c6c0221 */ /* 0x000fe40000010000 */
[----:B------:R-:W-:Y:S02]  /*1b00*/  @P0 HADD2.F32 R25, -RZ, R0.H0_H0 ;  /* 0x20000000ff190230 */ /* 0x000fe40000004100 */
[----:B------:R0:W1:Y:S01]  /*1b10*/  F2F.F16.F32 R0, R108 ;  /* 0x0000006c00007304 */ /* 0x0000620000200800 */
[----:B------:R-:W-:-:S02]  /*1b20*/  @P1 F2FP.F16.F32.PACK_AB R24, RZ, R119 ;  /* 0x00000077ff18123e */ /* 0x000fc400000000ff */
[----:B------:R-:W-:Y:S01]  /*1b30*/  @P0 FADD.FTZ R100, R100, R25 ;  /* 0x0000001964640221 */ /* 0x000fe20000010000 */
[----:B------:R-:W-:Y:S02]  /*1b40*/  @P0 SHF.R.U32.HI R25, RZ, 0x10, R123 ;  /* 0x00000010ff190819 */ /* 0x000fe4000001167b */
[----:B------:R-:W-:Y:S02]  /*1b50*/  @P1 PRMT R91, R24, 0x7610, R91 ;  /* 0x00007610185b1816 */ /* 0x000fe4000000005b */
[----:B------:R0:W2:Y:S01]  /*1b60*/  F2F.F16.F32 R51, R100 ;  /* 0x0000006400337304 */ /* 0x0000a20000200800 */
[----:B------:R-:W-:Y:S01]  /*1b70*/  @P0 HADD2.F32 R25, -RZ, R25.H0_H0 ;  /* 0x20000019ff190230 */ /* 0x000fe20000004100 */
[----:B------:R-:W-:-:S04]  /*1b80*/  @P1 F2FP.F16.F32.PACK_AB R26, RZ, R100 ;  /* 0x00000064ff1a123e */ /* 0x000fc800000000ff */
[----:B------:R-:W-:Y:S01]  /*1b90*/  @P0 FADD.FTZ R104, R104, R25 ;  /* 0x0000001968680221 */ /* 0x000fe20000010000 */
[----:B------:R-:W-:Y:S02]  /*1ba0*/  @P1 F2FP.F16.F32.PACK_AB R25, RZ, R108 ;  /* 0x0000006cff19123e */ /* 0x000fe400000000ff */
[----:B------:R-:W-:Y:S01]  /*1bb0*/  @P1 PRMT R93, R26, 0x7610, R93 ;  /* 0x000076101a5d1816 */ /* 0x000fe2000000005d */
[----:B------:R0:W3:Y:S01]  /*1bc0*/  F2F.F16.F32 R99, R104 ;  /* 0x0000006800637304 */ /* 0x0000e20000200800 */
[----:B------:R-:W-:Y:S02]  /*1bd0*/  @P1 F2FP.F16.F32.PACK_AB R27, RZ, R104 ;  /* 0x00000068ff1b123e */ /* 0x000fe400000000ff */
[----:B------:R-:W-:Y:S02]  /*1be0*/  @P1 PRMT R92, R25, 0x7610, R92 ;  /* 0x00007610195c1816 */ /* 0x000fe4000000005c */
[----:B------:R-:W-:Y:S01]  /*1bf0*/  @P1 PRMT R94, R27, 0x7610, R94 ;  /* 0x000076101b5e1816 */ /* 0x000fe2000000005e */
[----:B-12---:R-:W-:Y:S06]  /*1c00*/  @!P1 BRA `(.L_x_385) ;  /* 0x0000000000209947 */ /* 0x006fec0003800000 */
        /* <DEDUP_REMOVED lines=8> */
.L_x_385:
[----:B-1----:R-:W1:Y:S01]  /*1c90*/  LDC.64 R24, c[0x0][0x2f8] ;  /* 0x0000be00ff187b82 */ /* 0x002e620000000a00 */
[----:B------:R-:W2:Y:S01]  /*1ca0*/  F2F.F16.F32 R119, R119 ;  /* 0x0000007700777304 */ /* 0x000ea20000200800 */
[----:B------:R-:W-:Y:S01]  /*1cb0*/  IMAD.WIDE.U32 R26, R0, 0x10000, RZ ;  /* 0x00010000001a7825 */ /* 0x000fe200078e00ff */
[----:B0--3--:R-:W-:-:S03]  /*1cc0*/  SHF.L.U32 R100, R99, 0x10, RZ ;  /* 0x0000001063647819 */ /* 0x009fc600000006ff */
[-CC-:B------:R-:W-:Y:S01]  /*1cd0*/  FFMA.FTZ R121, R103, R124.reuse, R117.reuse ;  /* 0x0000007c67797223 */ /* 0x180fe20000010075 */
[-CC-:B------:R-:W-:Y:S01]  /*1ce0*/  FFMA.FTZ R112, R112, R124.reuse, R117.reuse ;  /* 0x0000007c70707223 */ /* 0x180fe20000010075 */
[----:B------:R-:W-:Y:S01]  /*1cf0*/  FFMA.FTZ R101, R101, R124, R117 ;  /* 0x0000007c65657223 */ /* 0x000fe20000010075 */
[----:B------:R-:W-:Y:S01]  /*1d00*/  LOP3.LUT R27, R27, R100, R51, 0xfe, !PT ;  /* 0x000000641b1b7212 */ /* 0x000fe200078efe33 */
[----:B------:R-:W-:Y:S01]  /*1d10*/  FADD.FTZ R100, R102, -R121 ;  /* 0x8000007966647221 */ /* 0x000fe20000010000 */
[----:B------:R-:W-:Y:S01]  /*1d20*/  @P0 MOV R102, R62 ;  /* 0x0000003e00660202 */ /* 0x000fe20000000f00 */
[----:B------:R-:W-:Y:S01]  /*1d30*/  FADD.FTZ R112, R111, -R112 ;  /* 0x800000706f707221 */ /* 0x000fe20000010000 */
[----:B------:R-:W-:Y:S01]  /*1d40*/  FADD.FTZ R110, R110, -R101 ;  /* 0x800000656e6e7221 */ /* 0x000fe20000010000 */
[----:B------:R-:W-:Y:S01]  /*1d50*/  FMUL.FTZ R100, R57, R100 ;  /* 0x0000006439647220 */ /* 0x000fe20000410000 */
[-CC-:B------:R-:W-:Y:S01]  /*1d60*/  FFMA.FTZ R106, R109, R124.reuse, R117.reuse ;  /* 0x0000007c6d6a7223 */ /* 0x180fe20000010075 */
[----:B------:R-:W-:Y:S01]  /*1d70*/  FFMA.FTZ R103, R116, R124, R117 ;  /* 0x0000007c74677223 */ /* 0x000fe20000010075 */
[----:B------:R-:W-:Y:S01]  /*1d80*/  FMUL.FTZ R101, R57, R110 ;  /* 0x0000006e39657220 */ /* 0x000fe20000410000 */
[----:B--2---:R-:W-:Y:S01]  /*1d90*/  LOP3.LUT R26, R26, R119, RZ, 0xfc, !PT ;  /* 0x000000771a1a7212 */ /* 0x004fe200078efcff */
[----:B------:R-:W-:Y:S01]  /*1da0*/  FADD.FTZ R106, R107, -R106 ;  /* 0x8000006a6b6a7221 */ /* 0x000fe20000010000 */
[----:B------:R-:W-:Y:S01]  /*1db0*/  FADD.FTZ R114, R114, -R103 ;  /* 0x8000006772727221 */ /* 0x000fe20000010000 */
[-CC-:B------:R-:W-:Y:S01]  /*1dc0*/  FFMA.FTZ R113, R113, R124.reuse, R117.reuse ;  /* 0x0000007c71717223 */ /* 0x180fe20000010075 */
[----:B------:R-:W-:Y:S01]  /*1dd0*/  FFMA.FTZ R115, R115, R124, R117 ;  /* 0x0000007c73737223 */ /* 0x000fe20000010075 */
[C---:B------:R-:W-:Y:S01]  /*1de0*/  FMUL.FTZ R106, R57.reuse, R106 ;  /* 0x0000006a396a7220 */ /* 0x040fe20000410000 */
[----:B------:R-:W-:Y:S01]  /*1df0*/  FMUL.FTZ R107, R57, R114 ;  /* 0x00000072396b7220 */ /* 0x000fe20000410000 */
[----:B------:R-:W-:Y:S01]  /*1e00*/  FADD.FTZ R66, R66, -R113 ;  /* 0x8000007142427221 */ /* 0x000fe20000010000 */
[----:B-1----:R-:W-:-:S04]  /*1e10*/  IMAD.WIDE.U32 R104, R58, 0x8, R24 ;  /* 0x000000083a687825 */ /* 0x002fc800078e0018 */
[----:B------:R-:W-:Y:S01]  /*1e20*/  FADD.FTZ R108, R120, -R115 ;  /* 0x80000073786c7221 */ /* 0x000fe20000010000 */
[----:B------:R-:W-:Y:S01]  /*1e30*/  FFMA.FTZ R118, R118, R124, R117 ;  /* 0x0000007c76767223 */ /* 0x000fe20000010075 */
[C---:B------:R-:W-:Y:S01]  /*1e40*/  FMUL.FTZ R110, R57.reuse, R66 ;  /* 0x00000042396e7220 */ /* 0x040fe20000410000 */
[----:B------:R-:W-:Y:S01]  /*1e50*/  ISETP.NE.U32.AND P2, PT, RZ, UR14, PT ;  /* 0x0000000eff007c0c */ /* 0x000fe2000bf45070 */
[----:B------:R0:W-:Y:S01]  /*1e60*/  STG.E.64 desc[UR6][R104.64], R26 ;  /* 0x0000001a68007986 */ /* 0x0001e2000c101b06 */
[----:B------:R-:W-:Y:S01]  /*1e70*/  FMUL.FTZ R108, R57, R108 ;  /* 0x0000006c396c7220 */ /* 0x000fe20000410000 */
[----:B------:R-:W-:Y:S01]  /*1e80*/  FADD.FTZ R118, R67, -R118 ;  /* 0x8000007643767221 */ /* 0x000fe20000010000 */
[----:B------:R-:W-:-:S03]  /*1e90*/  ISETP.NE.AND.EX P2, PT, RZ, UR15, PT, P2 ;  /* 0x0000000fff007c0c */ /* 0x000fc6000bf45320 */
[C---:B------:R-:W-:Y:S01]  /*1ea0*/  FMUL.FTZ R114, R57.reuse, R118 ;  /* 0x0000007639727220 */ /* 0x040fe20000410000 */
[----:B0-----:R-:W-:Y:S01]  /*1eb0*/  @P0 HADD2.F32 R27, -RZ, R102.H0_H0 ;  /* 0x20000066ff1b0230 */ /* 0x001fe20000004100 */
[----:B------:R-:W-:Y:S01]  /*1ec0*/  @P0 SHF.R.U64 R26, R62, 0x10, R63 ;  /* 0x000000103e1a0819 */ /* 0x000fe2000000123f */
[----:B------:R-:W-:-:S07]  /*1ed0*/  FMUL.FTZ R102, R57, R112 ;  /* 0x0000007039667220 */ /* 0x000fce0000410000 */
[----:B------:R-:W-:Y:S01]  /*1ee0*/  @P2 PRMT R96, R0, 0x7610, R96 ;  /* 0x0000761000602816 */ /* 0x000fe20000000060 */
[----:B------:R-:W-:Y:S01]  /*1ef0*/  @P0 FADD.FTZ R100, R100, R27 ;  /* 0x0000001b64640221 */ /* 0x000fe20000010000 */
[----:B------:R-:W-:Y:S01]  /*1f00*/  @P0 HADD2.F32 R27, -RZ, R26.H0_H0 ;  /* 0x2000001aff1b0230 */ /* 0x000fe20000004100 */
[----:B------:R-:W-:Y:S02]  /*1f10*/  @P0 MOV R26, R63 ;  /* 0x0000003f001a0202 */ /* 0x000fe40000000f00 */
[----:B------:R0:W-:Y:S01]  /*1f20*/  F2F.F16.F32 R105, R100 ;  /* 0x0000006400697304 */ /* 0x0001e20000200800 */
[----:B------:R-:W-:Y:S01]  /*1f30*/  @P2 PRMT R95, R119, 0x7610, R95 ;  /* 0x00007610775f2816 */ /* 0x000fe2000000005f */
[----:B------:R-:W-:Y:S01]  /*1f40*/  @P0 FADD.FTZ R102, R102, R27 ;  /* 0x0000001b66660221 */ /* 0x000fe20000010000 */
[----:B------:R-:W-:Y:S01]  /*1f50*/  @P0 SHF.R.U32.HI R27, RZ, 0x10, R63 ;  /* 0x00000010ff1b0819 */ /* 0x000fe2000001163f */
[----:B------:R-:W-:Y:S01]  /*1f60*/  @P0 HADD2.F32 R26, -RZ, R26.H0_H0 ;  /* 0x2000001aff1a0230 */ /* 0x000fe20000004100 */
[----:B------:R-:W-:-:S02]  /*1f70*/  @P2 PRMT R97, R51, 0x7610, R97 ;  /* 0x0000761033612816 */ /* 0x000fc40000000061 */
[----:B------:R-:W-:Y:S01]  /*1f80*/  @P2 PRMT R98, R99, 0x7610, R98 ;  /* 0x0000761063622816 */ /* 0x000fe20000000062 */
[----:B------:R-:W-:Y:S02]  /*1f90*/  @P0 HADD2.F32 R27, -RZ, R27.H0_H0 ;  /* 0x2000001bff1b0230 */ /* 0x000fe40000004100 */
[----:B------:R-:W-:Y:S01]  /*1fa0*/  @P0 FADD.FTZ R101, R101, R26 ;  /* 0x0000001a65650221 */ /* 0x000fe20000010000 */
[----:B------:R-:W-:Y:S01]  /*1fb0*/  @P0 MOV R26, R64 ;  /* 0x00000040001a0202 */ /* 0x000fe20000000f00 */
[----:B------:R1:W2:Y:S01]  /*1fc0*/  F2F.F16.F32 R104, R102 ;  /* 0x0000006600687304 */ /* 0x0002a20000200800 */
[----:B0-----:R-:W-:Y:S01]  /*1fd0*/  @P1 F2FP.F16.F32.PACK_AB R100, RZ, R100 ;  /* 0x00000064ff64123e */ /* 0x001fe200000000ff */
[----:B------:R-:W-:Y:S01]  /*1fe0*/  @P0 FADD.FTZ R106, R106, R27 ;  /* 0x0000001b6a6a0221 */ /* 0x000fe20000010000 */
[----:B------:R-:W-:Y:S01]  /*1ff0*/  @P0 SHF.R.U64 R27, R64, 0x10, R65 ;  /* 0x00000010401b0819 */ /* 0x000fe20000001241 */
[----:B------:R-:W-:Y:S01]  /*2000*/  @P0 HADD2.F32 R26, -RZ, R26.H0_H0 ;  /* 0x2000001aff1a0230 */ /* 0x000fe20000004100 */
[----:B------:R-:W-:-:S03]  /*2010*/  @P1 PRMT R91, R100, 0x7610, R91 ;  /* 0x00007610645b1816 */ /* 0x000fc6000000005b */
[----:B------:R-:W-:Y:S02]  /*2020*/  @P0 HADD2.F32 R27, -RZ, R27.H0_H0 ;  /* 0x2000001bff1b0230 */ /* 0x000fe40000004100 */
[----:B------:R-:W-:Y:S01]  /*2030*/  @P0 FADD.FTZ R107, R107, R26 ;  /* 0x0000001a6b6b0221 */ /* 0x000fe20000010000 */
[----:B------:R-:W-:Y:S01]  /*2040*/  @P0 SHF.R.U32.HI R26, RZ, 0x10, R65 ;  /* 0x00000010ff1a0819 */ /* 0x000fe20000011641 */
[----:B------:R-:W0:Y:S01]  /*2050*/  F2F.F16.F32 R112, R106 ;  /* 0x0000006a00707304 */ /* 0x000e220000200800 */
[----:B-1----:R-:W-:Y:S01]  /*2060*/  @P1 F2FP.F16.F32.PACK_AB R102, RZ, R102 ;  /* 0x00000066ff66123e */ /* 0x002fe200000000ff */
[----:B------:R-:W-:Y:S02]  /*2070*/  @P0 FADD.FTZ R110, R110, R27 ;  /* 0x0000001b6e6e0221 */ /* 0x000fe40000010000 */
[----:B------:R-:W-:Y:S01]  /*2080*/  @P0 HADD2.F32 R27, -RZ, R26.H0_H0 ;  /* 0x2000001aff1b0230 */ /* 0x000fe20000004100 */
[----:B------:R-:W-:Y:S02]  /*2090*/  @P0 MOV R26, R65 ;  /* 0x00000041001a0202 */ /* 0x000fe40000000f00 */
[----:B------:R-:W-:Y:S01]  /*20a0*/  @P1 PRMT R92, R102, 0x7610, R92 ;  /* 0x00007610665c1816 */ /* 0x000fe2000000005c */
[----:B------:R1:W3:Y:S01]  /*20b0*/  F2F.F16.F32 R109, R101 ;  /* 0x00000065006d7304 */ /* 0x0002e20000200800 */
[----:B------:R-:W-:Y:S01]  /*20c0*/  @P0 FADD.FTZ R108, R108, R27 ;  /* 0x0000001b6c6c0221 */ /* 0x000fe20000010000 */
[----:B------:R-:W-:-:S05]  /*20d0*/  @P0 HADD2.F32 R27, -RZ, R26.H0_H0 ;  /* 0x2000001aff1b0230 */ /* 0x000fca0000004100 */
[----:B------:R-:W-:Y:S01]  /*20e0*/  @P0 FADD.FTZ R114, R114, R27 ;  /* 0x0000001b72720221 */ /* 0x000fe20000010000 */
[----:B------:R-:W4:Y:S01]  /*20f0*/  F2F.F16.F32 R113, R110 ;  /* 0x0000006e00717304 */ /* 0x000f220000200800 */
[----:B--2---:R-:W-:Y:S01]  /*2100*/  IMAD.WIDE.U32 R26, R104, 0x10000, RZ ;  /* 0x00010000681a7825 */ /* 0x004fe200078e00ff */
[----:B0-----:R-:W-:Y:S02]  /*2110*/  SHF.L.U32 R66, R112, 0x10, RZ ;  /* 0x0000001070427819 */ /* 0x001fe400000006ff */
[----:B-1----:R-:W-:Y:S02]  /*2120*/  @P1 F2FP.F16.F32.PACK_AB R101, RZ, R101 ;  /* 0x00000065ff65123e */ /* 0x002fe400000000ff */
[----:B---3--:R-:W-:Y:S02]  /*2130*/  LOP3.LUT R67, R27, R66, R109, 0xfe, !PT ;  /* 0x000000421b437212 */ /* 0x008fe400078efe6d */
[----:B------:R-:W0:Y:S01]  /*2140*/  F2F.F16.F32 R57, R108 ;  /* 0x0000006c00397304 */ /* 0x000e220000200800 */
[----:B------:R-:W-:-:S02]  /*2150*/  LOP3.LUT R66, R26, R105, RZ, 0xfc, !PT ;  /* 0x000000691a427212 */ /* 0x000fc400078efcff */
[----:B------:R-:W-:Y:S01]  /*2160*/  @P1 PRMT R93, R101, 0x7610, R93 ;  /* 0x00007610655d1816 */ /* 0x000fe2000000005d */
[----:B----4-:R-:W-:-:S04]  /*2170*/  IMAD.WIDE.U32 R26, R113, 0x10000, RZ ;  /* 0x00010000711a7825 */ /* 0x010fc800078e00ff */
[----:B------:R-:W1:Y:S01]  /*2180*/  F2F.F16.F32 R111, R107 ;  /* 0x0000006b006f7304 */ /* 0x000e620000200800 */
[----:B0-----:R-:W-:-:S07]  /*2190*/  SHF.L.U32 R0, R57, 0x10, RZ ;  /* 0x0000001039007819 */ /* 0x001fce00000006ff */
[----:B------:R-:W0:Y:S01]  /*21a0*/  F2F.F16.F32 R115, R114 ;  /* 0x0000007200737304 */ /* 0x000e220000200800 */
        /* <DEDUP_REMOVED lines=11> */
.L_x_386:
[----:B------:R-:W-:Y:S02]  /*2260*/  @P1 F2FP.F16.F32.PACK_AB R106, RZ, R106 ;  /* 0x0000006aff6a123e */ /* 0x000fe400000000ff */
[----:B------:R-:W-:Y:S02]  /*2270*/  @P2 PRMT R95, R105, 0x7610, R95 ;  /* 0x00007610695f2816 */ /* 0x000fe4000000005f */
[----:B------:R-:W-:Y:S02]  /*2280*/  @P2 PRMT R96, R104, 0x7610, R96 ;  /* 0x0000761068602816 */ /* 0x000fe40000000060 */
[----:B------:R-:W-:Y:S02]  /*2290*/  @P2 PRMT R97, R109, 0x7610, R97 ;  /* 0x000076106d612816 */ /* 0x000fe40000000061 */
[----:B------:R-:W-:Y:S02]  /*22a0*/  @P2 PRMT R98, R112, 0x7610, R98 ;  /* 0x0000761070622816 */ /* 0x000fe40000000062 */
[----:B------:R-:W-:-:S02]  /*22b0*/  @P1 F2FP.F16.F32.PACK_AB R107, RZ, R107 ;  /* 0x0000006bff6b123e */ /* 0x000fc400000000ff */
        /* <DEDUP_REMOVED lines=10> */
.L_x_387:
[----:B01----:R-:W-:Y:S01]  /*2360*/  IMAD.WIDE.U32 R100, R56, 0x8, R24 ;  /* 0x0000000838647825 */ /* 0x003fe200078e0018 */
[----:B------:R-:W-:Y:S02]  /*2370*/  @P1 F2FP.F16.F32.PACK_AB R110, RZ, R110 ;  /* 0x0000006eff6e123e */ /* 0x000fe400000000ff */
[----:B------:R-:W-:Y:S02]  /*2380*/  @P1 F2FP.F16.F32.PACK_AB R114, RZ, R114 ;  /* 0x00000072ff72123e */ /* 0x000fe400000000ff */
[----:B------:R0:W-:Y:S01]  /*2390*/  STG.E.64 desc[UR6][R100.64], R66 ;  /* 0x0000004264007986 */ /* 0x0001e2000c101b06 */
[----:B------:R-:W-:Y:S02]  /*23a0*/  @P1 F2FP.F16.F32.PACK_AB R108, RZ, R108 ;  /* 0x0000006cff6c123e */ /* 0x000fe400000000ff */
        /* <DEDUP_REMOVED lines=13> */
.L_x_388:
        /* <DEDUP_REMOVED lines=10> */
.L_x_389:
        /* <DEDUP_REMOVED lines=14> */
.L_x_390:
[----:B------:R-:W-:Y:S01]  /*2600*/  SEL R117, RZ, 0x1, P5 ;  /* 0x00000001ff757807 */ /* 0x000fe20002800000 */
[----:B------:R-:W-:Y:S06]  /*2610*/  @!P4 BRA `(.L_x_391) ;  /* 0xffffffe0005cc947 */ /* 0x000fec000383ffff */
[----:B0-2---:R-:W-:Y:S02]  /*2620*/  MOV R25, R47 ;  /* 0x0000002f00197202 */ /* 0x005fe40000000f00 */
[----:B-1----:R-:W-:Y:S02]  /*2630*/  MOV R26, R39 ;  /* 0x00000027001a7202 */ /* 0x002fe40000000f00 */
        /* <DEDUP_REMOVED lines=22> */
[----:B------:R-:W-:-:S07]  /*27a0*/  MOV R67, R9 ;  /* 0x0000000900437202 */ /* 0x000fce0000000f00 */
.L_x_382:
        /* <DEDUP_REMOVED lines=27> */
.L_x_383:
[----:B------:R-:W-:Y:S01]  /*2960*/  HFMA2.MMA R121, -RZ, RZ, 0, 9.5367431640625e-07 ;  /* 0x00000010ff797435 */ /* 0x000fe200000001ff */
[----:B------:R-:W-:Y:S02]  /*2970*/  MOV R124, 0x1f ;  /* 0x0000001f007c7802 */ /* 0x000fe40000000f00 */
[----:B------:R-:W-:-:S08]  /*2980*/  MOV R119, 0xffffffff ;  /* 0xffffffff00777802 */ /* 0x000fd00000000f00 */
[----:B-----5:R-:W-:Y:S05]  /*2990*/  WARPSYNC.COLLECTIVE R119, `(.L_x_392) ;  /* 0x0000000077087348 */ /* 0x020fea0003c00000 */
[----:B------:R0:W1:Y:S02]  /*29a0*/  SHFL.DOWN P2, R26, R125, R121, R124 ;  /* 0x080000797d1a7389 */ /* 0x000064000004007c */
[----:B01---5:R-:W-:Y:S01]  /*29b0*/  ENDCOLLECTIVE ;  /* 0x000000000000791b */ /* 0x023fe20003800000 */
.L_x_392:
[----:B------:R-:W-:Y:S01]  /*29c0*/  FADD.FTZ R25, R125, R26 ;  /* 0x0000001a7d197221 */ /* 0x000fe20000010000 */
[----:B------:R-:W-:-:S07]  /*29d0*/  MOV R125, R24 ;  /* 0x00000018007d7202 */ /* 0x000fce0000000f00 */
[----:B------:R-:W-:Y:S05]  /*29e0*/  WARPSYNC.COLLECTIVE R119, `(.L_x_393) ;  /* 0x0000000077087348 */ /* 0x000fea0003c00000 */
[----:B------:R0:W1:Y:S02]  /*29f0*/  SHFL.DOWN P2, R26, R125, R121, R124 ;  /* 0x080000797d1a7389 */ /* 0x000064000004007c */
[----:B01----:R-:W-:Y:S01]  /*2a00*/  ENDCOLLECTIVE ;  /* 0x000000000000791b */ /* 0x003fe20003800000 */
.L_x_393:
[----:B------:R-:W-:Y:S01]  /*2a10*/  HFMA2.MMA R121, -RZ, RZ, 0, 4.76837158203125e-07 ;  /* 0x00000008ff797435 */ /* 0x000fe200000001ff */
[----:B------:R-:W-:Y:S02]  /*2a20*/  MOV R125, R25 ;  /* 0x00000019007d7202 */ /* 0x000fe40000000f00 */
[----:B------:R-:W-:-:S08]  /*2a30*/  MOV R27, R26 ;  /* 0x0000001a001b7202 */ /* 0x000fd00000000f00 */
[----:B------:R-:W-:Y:S05]  /*2a40*/  WARPSYNC.COLLECTIVE R119, `(.L_x_394) ;  /* 0x0000000077087348 */ /* 0x000fea0003c00000 */
[----:B------:R0:W1:Y:S02]  /*2a50*/  SHFL.DOWN P2, R26, R125, R121, R124 ;  /* 0x080000797d1a7389 */ /* 0x000064000004007c */
[----:B01----:R-:W-:Y:S01]  /*2a60*/  ENDCOLLECTIVE ;  /* 0x000000000000791b */ /* 0x003fe20003800000 */
.L_x_394:
[----:B------:R-:W-:-:S05]  /*2a70*/  FADD.FTZ R27, R24, R27 ;  /* 0x0000001b181b7221 */ /* 0x000fca0000010000 */
[----:B------:R-:W-:Y:S01]  /*2a80*/  MOV R125, R27 ;  /* 0x0000001b007d7202 */ /* 0x000fe20000000f00 */
[----:B------:R-:W-:-:S07]  /*2a90*/  FADD.FTZ R25, R25, R26 ;  /* 0x0000001a19197221 */ /* 0x000fce0000010000 */
[----:B------:R-:W-:Y:S05]  /*2aa0*/  WARPSYNC.COLLECTIVE R119, `(.L_x_395) ;  /* 0x0000000077087348 */ /* 0x000fea0003c00000 */
[----:B------:R0:W1:Y:S02]  /*2ab0*/  SHFL.DOWN P2, R26, R125, R121, R124 ;  /* 0x080000797d1a7389 */ /* 0x000064000004007c */
[----:B01----:R-:W-:Y:S01]  /*2ac0*/  ENDCOLLECTIVE ;  /* 0x000000000000791b */ /* 0x003fe20003800000 */
.L_x_395:
[----:B------:R-:W-:Y:S01]  /*2ad0*/  HFMA2.MMA R121, -RZ, RZ, 0, 2.384185791015625e-07 ;  /* 0x00000004ff797435 */ /* 0x000fe200000001ff */
[----:B------:R-:W-:Y:S02]  /*2ae0*/  MOV R125, R25 ;  /* 0x00000019007d7202 */ /* 0x000fe40000000f00 */
[----:B------:R-:W-:-:S08]  /*2af0*/  MOV R24, R26 ;  /* 0x0000001a00187202 */ /* 0x000fd00000000f00 */
[----:B------:R-:W-:Y:S05]  /*2b00*/  WARPSYNC.COLLECTIVE R119, `(.L_x_396) ;  /* 0x0000000077087348 */ /* 0x000fea0003c00000 */
[----:B------:R0:W1:Y:S02]  /*2b10*/  SHFL.DOWN P2, R26, R125, R121, R124 ;  /* 0x080000797d1a7389 */ /* 0x000064000004007c */
[----:B01----:R-:W-:Y:S01]  /*2b20*/  ENDCOLLECTIVE ;  /* 0x000000000000791b */ /* 0x003fe20003800000 */
.L_x_396:
[----:B------:R-:W-:-:S05]  /*2b30*/  FADD.FTZ R27, R27, R24 ;  /* 0x000000181b1b7221 */ /* 0x000fca0000010000 */
[----:B------:R-:W-:Y:S01]  /*2b40*/  MOV R125, R27 ;  /* 0x0000001b007d7202 */ /* 0x000fe20000000f00 */
[----:B------:R-:W-:-:S07]  /*2b50*/  FADD.FTZ R24, R25, R26 ;  /* 0x0000001a19187221 */ /* 0x000fce0000010000 */
[----:B------:R-:W-:Y:S05]  /*2b60*/  WARPSYNC.COLLECTIVE R119, `(.L_x_397) ;  /* 0x0000000077087348 */ /* 0x000fea0003c00000 */
[----:B------:R0:W1:Y:S02]  /*2b70*/  SHFL.DOWN P2, R26, R125, R121, R124 ;  /* 0x080000797d1a7389 */ /* 0x000064000004007c */
[----:B01----:R-:W-:Y:S01]  /*2b80*/  ENDCOLLECTIVE ;  /* 0x000000000000791b */ /* 0x003fe20003800000 */
.L_x_397:
[----:B------:R-:W-:Y:S01]  /*2b90*/  HFMA2.MMA R121, -RZ, RZ, 0, 1.1920928955078125e-07 ;  /* 0x00000002ff797435 */ /* 0x000fe200000001ff */
[----:B------:R-:W-:Y:S02]  /*2ba0*/  MOV R125, R24 ;  /* 0x00000018007d7202 */ /* 0x000fe40000000f00 */
[----:B------:R-:W-:-:S05]  /*2bb0*/  MOV R124, R26 ;  /* 0x0000001a007c7202 */ /* 0x000fca0000000f00 */
[----:B------:R-:W-:Y:S01]  /*2bc0*/  FADD.FTZ R25, R27, R124 ;  /* 0x0000007c1b197221 */ /* 0x000fe20000010000 */
[----:B------:R-:W-:-:S07]  /*2bd0*/  MOV R124, 0x1f ;  /* 0x0000001f007c7802 */ /* 0x000fce0000000f00 */
[----:B------:R-:W-:Y:S05]  /*2be0*/  WARPSYNC.COLLECTIVE R119, `(.L_x_398) ;  /* 0x0000000077087348 */ /* 0x000fea0003c00000 */
[----:B------:R0:W1:Y:S02]  /*2bf0*/  SHFL.DOWN P2, R26, R125, R121, R124 ;  /* 0x080000797d1a7389 */ /* 0x000064000004007c */
[----:B01----:R-:W-:Y:S01]  /*2c00*/  ENDCOLLECTIVE ;  /* 0x000000000000791b */ /* 0x003fe20003800000 */
.L_x_398:
[----:B------:R-:W-:Y:S01]  /*2c10*/  MOV R125, R25 ;  /* 0x00000019007d7202 */ /* 0x000fe20000000f00 */
[----:B------:R-:W-:-:S07]  /*2c20*/  FADD.FTZ R24, R24, R26 ;  /* 0x0000001a18187221 */ /* 0x000fce0000010000 */
[----:B------:R-:W-:Y:S05]  /*2c30*/  WARPSYNC.COLLECTIVE R119, `(.L_x_399) ;  /* 0x0000000077087348 */ /* 0x000fea0003c00000 */
[----:B------:R0:W1:Y:S02]  /*2c40*/  SHFL.DOWN P2, R26, R125, R121, R124 ;  /* 0x080000797d1a7389 */ /* 0x000064000004007c */
[----:B01----:R-:W-:Y:S01]  /*2c50*/  ENDCOLLECTIVE ;  /* 0x000000000000791b */ /* 0x003fe20003800000 */
.L_x_399:
[----:B------:R-:W-:Y:S01]  /*2c60*/  HFMA2.MMA R121, -RZ, RZ, 0, 5.9604644775390625e-08 ;  /* 0x00000001ff797435 */ /* 0x000fe200000001ff */
[----:B------:R-:W-:Y:S02]  /*2c70*/  MOV R125, R24 ;  /* 0x00000018007d7202 */ /* 0x000fe40000000f00 */
[----:B------:R-:W-:-:S08]  /*2c80*/  MOV R27, R26 ;  /* 0x0000001a001b7202 */ /* 0x000fd00000000f00 */
[----:B------:R-:W-:Y:S05]  /*2c90*/  WARPSYNC.COLLECTIVE R119, `(.L_x_400) ;  /* 0x0000000077087348 */ /* 0x000fea0003c00000 */
[----:B------:R0:W1:Y:S02]  /*2ca0*/  SHFL.DOWN P2, R26, R125, R121, R124 ;  /* 0x080000797d1a7389 */ /* 0x000064000004007c */
[----:B01----:R-:W-:Y:S01]  /*2cb0*/  ENDCOLLECTIVE ;  /* 0x000000000000791b */ /* 0x003fe20003800000 */
.L_x_400:
[----:B------:R-:W-:-:S05]  /*2cc0*/  FADD.FTZ R25, R25, R27 ;  /* 0x0000001b19197221 */ /* 0x000fca0000010000 */
[----:B------:R-:W-:Y:S02]  /*2cd0*/  MOV R125, R25 ;  /* 0x00000019007d7202 */ /* 0x000fe40000000f00 */
[----:B------:R-:W-:-:S07]  /*2ce0*/  MOV R27, R26 ;  /* 0x0000001a001b7202 */ /* 0x000fce0000000f00 */
[----:B------:R-:W-:Y:S05]  /*2cf0*/  WARPSYNC.COLLECTIVE R119, `(.L_x_401) ;  /* 0x0000000077087348 */ /* 0x000fea0003c00000 */
[----:B------:R0:W1:Y:S02]  /*2d00*/  SHFL.DOWN P2, R26, R125, R121, R124 ;  /* 0x080000797d1a7389 */ /* 0x000064000004007c */
[----:B01----:R-:W-:Y:S01]  /*2d10*/  ENDCOLLECTIVE ;  /* 0x000000000000791b */ /* 0x003fe20003800000 */
.L_x_401:
[----:B------:R-:W-:Y:S05]  /*2d20*/  BRA `(.L_x_402) ;  /* 0xffffffe8008c7947 */ /* 0x000fea000383ffff */
.L_x_403:
        /* <DEDUP_REMOVED lines=13> */
.L_x_3280:


//--------------------- .text._ZN10layer_norm31ln_parallel_residual_bwd_kernelINS_13Kernel_traitsI6__halfS2_S2_S2_fjLj1536ELj1ELj1ELj4ELj8ENS_18Kernel_traits_baseILj1536ES2_S2_S2_S2_fjLj128EEEEELb0ELb1ELb0EEEvNS_9BwdParamsE --------------------------
	.section	.text._ZN10layer_norm31ln_parallel_residual_bwd_kernelINS_13Kernel_traitsI6__halfS2_S2_S2_fjLj1536ELj1ELj1ELj4ELj8ENS_18Kernel_traits_baseILj1536ES2_S2_S2_S2_fjLj128EEEEELb0ELb1ELb0EEEvNS_9BwdParamsE,"ax",@progbits
	.align	128
        .global         _ZN10layer_norm31ln_parallel_residual_bwd_kernelINS_13Kernel_traitsI6__halfS2_S2_S2_fjLj1536ELj1ELj1ELj4ELj8ENS_18Kernel_traits_baseILj1536ES2_S2_S2_S2_fjLj128EEEEELb0ELb1ELb0EEEvNS_9BwdParamsE
        .type           _ZN10layer_norm31ln_parallel_residual_bwd_kernelINS_13Kernel_traitsI6__halfS2_S2_S2_fjLj1536ELj1ELj1ELj4ELj8ENS_18Kernel_traits_baseILj1536ES2_S2_S2_S2_fjLj128EEEEELb0ELb1ELb0EEEvNS_9BwdParamsE,@function
        .size           _ZN10layer_norm31ln_parallel_residual_bwd_kernelINS_13Kernel_traitsI6__halfS2_S2_S2_fjLj1536ELj1ELj1ELj4ELj8ENS_18Kernel_traits_baseILj1536ES2_S2_S2_S2_fjLj128EEEEELb0ELb1ELb0EEEvNS_9BwdParamsE,(.L_x_3281 - _ZN10layer_norm31ln_parallel_residual_bwd_kernelINS_13Kernel_traitsI6__halfS2_S2_S2_fjLj1536ELj1ELj1ELj4ELj8ENS_18Kernel_traits_baseILj1536ES2_S2_S2_S2_fjLj128EEEEELb0ELb1ELb0EEEvNS_9BwdParamsE)
        .other          _ZN10layer_norm31ln_parallel_residual_bwd_kernelINS_13Kernel_traitsI6__halfS2_S2_S2_fjLj1536ELj1ELj1ELj4ELj8ENS_18Kernel_traits_baseILj1536ES2_S2_S2_S2_fjLj128EEEEELb0ELb1ELb0EEEvNS_9BwdParamsE,@"STO_CUDA_ENTRY STV_DEFAULT"
_ZN10layer_norm31ln_parallel_residual_bwd_kernelINS_13Kernel_traitsI6__halfS2_S2_S2_fjLj1536ELj1ELj1ELj4ELj8ENS_18Kernel_traits_baseILj1536ES2_S2_S2_S2_fjLj128EEEEELb0ELb1ELb0EEEvNS_9BwdParamsE:
.text._ZN10layer_norm31ln_parallel_residual_bwd_kernelINS_13Kernel_traitsI6__halfS2_S2_S2_fjLj1536ELj1ELj1ELj4ELj8ENS_18Kernel_traits_baseILj1536ES2_S2_S2_S2_fjLj128EEEEELb0ELb1ELb0EEEvNS_9BwdParamsE:
        /* <DEDUP_REMOVED lines=19> */
[----:B------:R-:W-:Y:S02]  /*0130*/  LEA.HI.SX32 R0, R0, R3, 0x1e ;  /* 0x0000000300007211 */ /* 0x000fe400078ff2ff */
[----:B------:R-:W-:Y:S02]  /*0140*/  MOV R17, R49 ;  /* 0x0000003100117202 */ /* 0x000fe40000000f00 */
        /* <DEDUP_REMOVED lines=29> */
[----:B------:R-:W-:Y:S01]  /*0320*/  HFMA2.MMA R3, -RZ, RZ, 0, 5.9604644775390625e-08 ;  /* 0x00000001ff037435 */ /* 0x000fe200000001ff */
[----:B------:R-:W-:Y:S01]  /*0330*/  ULDC.U8 UR6, c[0x0][0x2a0] ;  /* 0x0000a80000067ab9 */ /* 0x000fe20000000000 */
[----:B-----5:R-:W-:Y:S01]  /*0340*/  MOV R15, R4 ;  /* 0x00000004000f7202 */ /* 0x020fe20000000f00 */
[----:B------:R-:W-:Y:S01]  /*0350*/  UISETP.NE.AND UP0, UPT, UR6, URZ, UPT ;  /* 0x0000003f0600728c */ /* 0x000fe2000bf05270 */
[--C-:B------:R-:W-:Y:S02]  /*0360*/  SHF.R.U64 R14, R4, 0x10, R5.reuse ;  /* 0x00000010040e7819 */ /* 0x100fe40000001205 */
[----:B------:R-:W-:Y:S01]  /*0370*/  MOV R13, R5 ;  /* 0x00000005000d7202 */ /* 0x000fe20000000f00 */
[----:B------:R-:W-:Y:S01]  /*0380*/  HADD2.F32 R15, -RZ, R15.H0_H0 ;  /* 0x2000000fff0f7230 */ /* 0x000fe20000004100 */
[----:B------:R-:W-:Y:S01]  /*0390*/  SHF.R.U32.HI R12, RZ, 0x10, R5 ;  /* 0x00000010ff0c7819 */ /* 0x000fe20000011605 */
[----:B------:R-:W-:Y:S01]  /*03a0*/  HADD2.F32 R14, -RZ, R14.H0_H0 ;  /* 0x2000000eff0e7230 */ /* 0x000fe20000004100 */
[----:B------:R-:W-:Y:S01]  /*03b0*/  MOV R0, R6 ;  /* 0x0000000600007202 */ /* 0x000fe20000000f00 */
[----:B------:R-:W-:Y:S01]  /*03c0*/  HADD2.F32 R13, -RZ, R13.H0_H0 ;  /* 0x2000000dff0d7230 */ /* 0x000fe20000004100 */
[----:B------:R-:W-:Y:S01]  /*03d0*/  SHF.R.U64 R2, R6, 0x10, R7 ;  /* 0x0000001006027819 */ /* 0x000fe20000001207 */
[----:B------:R-:W-:Y:S01]  /*03e0*/  HADD2.F32 R12, -RZ, R12.H0_H0 ;  /* 0x2000000cff0c7230 */ /* 0x000fe20000004100 */
[----:B------:R-:W-:-:S02]  /*03f0*/  MOV R9, R7 ;  /* 0x0000000700097202 */ /* 0x000fc40000000f00 */
[----:B------:R-:W-:Y:S02]  /*0400*/  SHF.R.U32.HI R8, RZ, 0x10, R7 ;  /* 0x00000010ff087819 */ /* 0x000fe40000011607 */
[----:B------:R-:W-:Y:S01]  /*0410*/  MOV R7, R10 ;  /* 0x0000000a00077202 */ /* 0x000fe20000000f00 */
        /* <DEDUP_REMOVED lines=13> */
[----:B------:R-:W-:-:S08]  /*04f0*/  HADD2.F32 R4, -RZ, R4.H0_H0 ;  /* 0x20000004ff047230 */ /* 0x000fd00000004100 */
.L_x_423:
[----:B012-4-:R-:W0:Y:S02]  /*0500*/  LDC.64 R40, c[0x0][0x250] ;  /* 0x00009400ff287b82 */ /* 0x017e240000000a00 */
        /* <DEDUP_REMOVED lines=8> */
[----:B---3--:R-:W-:Y:S01]  /*0590*/  MOV R47, RZ ;  /* 0x000000ff002f7202 */ /* 0x008fe20000000f00 */
[----:B------:R-:W-:Y:S01]  /*05a0*/  IMAD R44, R48, R51, RZ ;  /* 0x00000033302c7224 */ /* 0x000fe200078e02ff */
[----:B------:R-:W-:-:S04]  /*05b0*/  MOV R68, RZ ;  /* 0x000000ff00447202 */ /* 0x000fc80000000f00 */
        /* <DEDUP_REMOVED lines=17> */
[----:B--2---:R-:W-:Y:S01]  /*06d0*/  SHF.R.U64 R60, R40, 0x10, R41 ;  /* 0x00000010283c7819 */ /* 0x004fe20000001229 */
[----:B------:R-:W-:Y:S01]  /*06e0*/  HADD2.F32 R67, -RZ, R41.H0_H0 ;  /* 0x20000029ff437230 */ /* 0x000fe20000004100 */
[----:B---3--:R-:W-:Y:S02]  /*06f0*/  MOV R3, R42 ;  /* 0x0000002a00037202 */ /* 0x008fe40000000f00 */
[--C-:B------:R-:W-:Y:S02]  /*0700*/  SHF.R.U64 R61, R42, 0x10, R43.reuse ;  /* 0x000000102a3d7819 */ /* 0x100fe4000000122b */
[----:B------:R-:W-:Y:S02]  /*0710*/  MOV R47, R43 ;  /* 0x0000002b002f7202 */ /* 0x000fe40000000f00 */
[----:B------:R-:W-:Y:S01]  /*0720*/  SHF.R.U32.HI R68, RZ, 0x10, R43 ;  /* 0x00000010ff447819 */ /* 0x000fe2000001162b */
[----:B------:R-:W-:Y:S01]  /*0730*/  HADD2.F32 R43, -RZ, R40.H0_H0 ;  /* 0x20000028ff2b7230 */ /* 0x000fe20000004100 */
[----:B------:R-:W-:Y:S01]  /*0740*/  SHF.R.U32.HI R42, RZ, 0x10, R41 ;  /* 0x00000010ff2a7819 */ /* 0x000fe20000011629 */
[----:B------:R-:W-:-:S02]  /*0750*/  HADD2.F32 R41, -RZ, R60.H0_H0 ;  /* 0x2000003cff297230 */ /* 0x000fc40000004100 */
[----:B------:R-:W-:Y:S02]  /*0760*/  HADD2.F32 R66, -RZ, R3.H0_H0 ;  /* 0x20000003ff427230 */ /* 0x000fe40000004100 */
[C---:B------:R-:W-:Y:S01]  /*0770*/  FADD.FTZ R3, -R46.reuse, R43 ;  /* 0x0000002b2e037221 */ /* 0x040fe20000010100 */
[----:B------:R-:W-:-:S03]  /*0780*/  FADD.FTZ R41, -R46, R41 ;  /* 0x000000292e297221 */ /* 0x000fc60000010100 */
[----:B-----5:R-:W-:Y:S01]  /*0790*/  FMUL.FTZ R3, R2, R3 ;  /* 0x0000000302037220 */ /* 0x020fe20000410000 */
[----:B------:R-:W-:Y:S02]  /*07a0*/  HADD2.F32 R61, -RZ, R61.H0_H0 ;  /* 0x2000003dff3d7230 */ /* 0x000fe40000004100 */
[----:B------:R-:W-:Y:S01]  /*07b0*/  FADD.FTZ R24, R24, R66 ;  /* 0x0000004218187221 */ /* 0x000fe20000010000 */
[----:B------:R-:W-:Y:S01]  /*07c0*/  FMUL.FTZ R60, R2, R41 ;  /* 0x00000029023c7220 */ /* 0x000fe20000410000 */
[-C--:B------:R-:W-:Y:S01]  /*07d0*/  FFMA.FTZ R36, R3, R66.reuse, R36 ;  /* 0x0000004203247223 */ /* 0x080fe20000010024 */
[----:B------:R-:W-:Y:S01]  /*07e0*/  FMUL.FTZ R66, R15, R66 ;  /* 0x000000420f427220 */ /* 0x000fe20000410000 */
[----:B------:R-:W-:Y:S02]  /*07f0*/  HADD2.F32 R43, -RZ, R42.H0_H0 ;  /* 0x2000002aff2b7230 */ /* 0x000fe40000004100 */
[----:B------:R-:W-:Y:S01]  /*0800*/  FADD.FTZ R25, R25, R61 ;  /* 0x0000003d19197221 */ /* 0x000fe20000010000 */
[----:B------:R-:W-:Y:S01]  /*0810*/  FFMA.FTZ R37, R60, R61, R37 ;  /* 0x0000003d3c257223 */ /* 0x000fe20000010025 */
[----:B------:R-:W-:-:S02]  /*0820*/  HADD2.F32 R47, -RZ, R47.H0_H0 ;  /* 0x2000002fff2f7230 */ /* 0x000fc40000004100 */
[----:B------:R-:W-:Y:S01]  /*0830*/  FMUL.FTZ R61, R14, R61 ;  /* 0x0000003d0e3d7220 */ /* 0x000fe20000410000 */
[----:B------:R-:W-:Y:S01]  /*0840*/  FADD.FTZ R42, RZ, R66 ;  /* 0x00000042ff2a7221 */ /* 0x000fe20000010000 */
[C---:B------:R-:W-:Y:S01]  /*0850*/  FADD.FTZ R67, -R46.reuse, R67 ;  /* 0x000000432e437221 */ /* 0x040fe20000010100 */
[----:B------:R-:W-:Y:S01]  /*0860*/  FFMA.FTZ R41, R3, R66, RZ ;  /* 0x0000004203297223 */ /* 0x000fe200000100ff */
[----:B0-----:R-:W-:Y:S01]  /*0870*/  FADD.FTZ R45, -R46, R43 ;  /* 0x0000002b2e2d7221 */ /* 0x001fe20000010100 */
[----:B------:R-:W-:Y:S02]  /*0880*/  HADD2.F32 R40, -RZ, R68.H0_H0 ;  /* 0x20000044ff287230 */ /* 0x000fe40000004100 */
[----:B------:R-:W-:Y:S01]  /*0890*/  FADD.FTZ R43, R42, R61 ;  /* 0x0000003d2a2b7221 */ /* 0x000fe20000010000 */
        /* <DEDUP_REMOVED lines=13> */
[----:B------:R-:W-:-:S07]  /*0970*/  IADD3 R45, R0, 0x80, RZ ;  /* 0x00000080002d7810 */ /* 0x000fce0007ffe0ff */
.L_x_406:
[----:B------:R-:W-:Y:S05]  /*0980*/  BSYNC B0 ;  /* 0x0000000000007941 */ /* 0x000fea0003800000 */
.L_x_405:
        /* <DEDUP_REMOVED lines=14> */
[----:B--2---:R-:W-:Y:S01]  /*0a70*/  HADD2.F32 R69, -RZ, R41.H0_H0 ;  /* 0x20000029ff457230 */ /* 0x004fe20000004100 */
[----:B---3--:R-:W-:Y:S02]  /*0a80*/  MOV R44, R42 ;  /* 0x0000002a002c7202 */ /* 0x008fe40000000f00 */
[----:B------:R-:W-:Y:S02]  /*0a90*/  SHF.R.U64 R77, R42, 0x10, R43 ;  /* 0x000000102a4d7819 */ /* 0x000fe4000000122b */
[----:B------:R-:W-:Y:S01]  /*0aa0*/  SHF.R.U64 R42, R40, 0x10, R41 ;  /* 0x00000010282a7819 */ /* 0x000fe20000001229 */
[--C-:B------:R-:W-:Y:S01]  /*0ab0*/  IMAD.MOV.U32 R78, RZ, RZ, R43.reuse ;  /* 0x000000ffff4e7224 */ /* 0x100fe200078e002b */
[----:B------:R-:W-:Y:S01]  /*0ac0*/  SHF.R.U32.HI R79, RZ, 0x10, R43 ;  /* 0x00000010ff4f7819 */ /* 0x000fe2000001162b */
[----:B------:R-:W-:Y:S01]  /*0ad0*/  HADD2.F32 R43, -RZ, R40.H0_H0 ;  /* 0x20000028ff2b7230 */ /* 0x000fe20000004100 */
[----:B------:R-:W-:Y:S01]  /*0ae0*/  SHF.R.U32.HI R40, RZ, 0x10, R41 ;  /* 0x00000010ff287819 */ /* 0x000fe20000011629 */
[----:B------:R-:W-:-:S02]  /*0af0*/  HADD2.F32 R41, -RZ, R42.H0_H0 ;  /* 0x2000002aff297230 */ /* 0x000fc40000004100 */
[----:B------:R-:W-:-:S03]  /*0b00*/  HADD2.F32 R44, -RZ, R44.H0_H0 ;  /* 0x2000002cff2c7230 */ /* 0x000fc60000004100 */
[C---:B------:R-:W-:Y:S01]  /*0b10*/  FADD.FTZ R41, -R46.reuse, R41 ;  /* 0x000000292e297221 */ /* 0x040fe20000010100 */
[----:B------:R-:W-:Y:S01]  /*0b20*/  FADD.FTZ R43, -R46, R43 ;  /* 0x0000002b2e2b7221 */ /* 0x000fe20000010100 */
[----:B------:R-:W-:Y:S02]  /*0b30*/  HADD2.F32 R77, -RZ, R77.H0_H0 ;  /* 0x2000004dff4d7230 */ /* 0x000fe40000004100 */
[----:B-----5:R-:W-:Y:S01]  /*0b40*/  FMUL.FTZ R76, R2, R41 ;  /* 0x00000029024c7220 */ /* 0x020fe20000410000 */
[----:B------:R-:W-:Y:S02]  /*0b50*/  HADD2.F32 R41, -RZ, R40.H0_H0 ;  /* 0x20000028ff297230 */ /* 0x000fe40000004100 */
[----:B0-----:R-:W-:Y:S01]  /*0b60*/  FMUL.FTZ R74, R11, R44 ;  /* 0x0000002c0b4a7220 */ /* 0x001fe20000410000 */
[----:B------:R-:W-:Y:S01]  /*0b70*/  FADD.FTZ R69, -R46, R69 ;  /* 0x000000452e457221 */ /* 0x000fe20000010100 */
[----:B------:R-:W-:Y:S01]  /*0b80*/  FMUL.FTZ R73, R2, R43 ;  /* 0x0000002b02497220 */ /* 0x000fe20000410000 */
[----:B------:R-:W-:-:S02]  /*0b90*/  HADD2.F32 R78, -RZ, R78.H0_H0 ;  /* 0x2000004eff4e7230 */ /* 0x000fc40000004100 */
[----:B------:R-:W-:Y:S01]  /*0ba0*/  FADD.FTZ R21, R21, R77 ;  /* 0x0000004d15157221 */ /* 0x000fe20000010000 */
[----:B------:R-:W-:Y:S01]  /*0bb0*/  FFMA.FTZ R33, R76, R77, R33 ;  /* 0x0000004d4c217223 */ /* 0x000fe20000010021 */
[----:B------:R-:W-:Y:S01]  /*0bc0*/  FADD.FTZ R43, -R46, R41 ;  /* 0x000000292e2b7221 */ /* 0x000fe20000010100 */
[----:B------:R-:W-:Y:S01]  /*0bd0*/  FMUL.FTZ R75, R2, R69 ;  /* 0x00000045024b7220 */ /* 0x000fe20000410000 */
[----:B------:R-:W-:Y:S01]  /*0be0*/  FMUL.FTZ R77, R10, R77 ;  /* 0x0000004d0a4d7220 */ /* 0x000fe20000410000 */
[----:B------:R-:W-:Y:S01]  /*0bf0*/  FADD.FTZ R40, R47, R74 ;  /* 0x0000004a2f287221 */ /* 0x000fe20000010000 */
[----:B------:R-:W-:Y:S01]  /*0c00*/  FFMA.FTZ R41, R73, R74, R68 ;  /* 0x0000004a49297223 */ /* 0x000fe20000010044 */
[----:B------:R-:W-:Y:S02]  /*0c10*/  HADD2.F32 R79, -RZ, R79.H0_H0 ;  /* 0x2000004fff4f7230 */ /* 0x000fe40000004100 */
        /* <DEDUP_REMOVED lines=15> */
.L_x_408:
[----:B------:R-:W-:Y:S05]  /*0d10*/  BSYNC B0 ;  /* 0x0000000000007941 */ /* 0x000fea0003800000 */
.L_x_407:
        /* <DEDUP_REMOVED lines=16> */
[----:B------:R-:W-:Y:S02]  /*0e20*/  SHF.R.U64 R81, R42, 0x10, R43 ;  /* 0x000000102a517819 */ /* 0x000fe4000000122b */
[----:B------:R-:W-:Y:S02]  /*0e30*/  SHF.R.U64 R42, R40, 0x10, R41 ;  /* 0x00000010282a7819 */ /* 0x000fe40000001229 */
[----:B------:R-:W-:Y:S02]  /*0e40*/  MOV R69, R43 ;  /* 0x0000002b00457202 */ /* 0x000fe40000000f00 */
[----:B------:R-:W-:Y:S01]  /*0e50*/  SHF.R.U32.HI R82, RZ, 0x10, R43 ;  /* 0x00000010ff527819 */ /* 0x000fe2000001162b */
[----:B------:R-:W-:-:S02]  /*0e60*/  HADD2.F32 R43, -RZ, R40.H0_H0 ;  /* 0x20000028ff2b7230 */ /* 0x000fc40000004100 */
[----:B------:R-:W-:Y:S02]  /*0e70*/  HADD2.F32 R41, -RZ, R42.H0_H0 ;  /* 0x2000002aff297230 */ /* 0x000fe40000004100 */
[----:B------:R-:W-:Y:S02]  /*0e80*/  HADD2.F32 R83, -RZ, R83.H0_H0 ;  /* 0x20000053ff537230 */ /* 0x000fe40000004100 */
[C---:B------:R-:W-:Y:S01]  /*0e90*/  FADD.FTZ R43, -R46.reuse, R43 ;  /* 0x0000002b2e2b7221 */ /* 0x040fe20000010100 */
[----:B0-----:R-:W-:Y:S01]  /*0ea0*/  FADD.FTZ R45, -R46, R41 ;  /* 0x000000292e2d7221 */ /* 0x001fe20000010100 */
[----:B------:R-:W-:Y:S02]  /*0eb0*/  HADD2.F32 R42, -RZ, R81.H0_H0 ;  /* 0x20000051ff2a7230 */ /* 0x000fe40000004100 */
[C---:B-----5:R-:W-:Y:S01]  /*0ec0*/  FMUL.FTZ R81, R2.reuse, R43 ;  /* 0x0000002b02517220 */ /* 0x060fe20000410000 */
[----:B------:R-:W-:Y:S02]  /*0ed0*/  HADD2.F32 R40, -RZ, R82.H0_H0 ;  /* 0x20000052ff287230 */ /* 0x000fe40000004100 */
[----:B------:R-:W-:Y:S01]  /*0ee0*/  FMUL.FTZ R82, R2, R45 ;  /* 0x0000002d02527220 */ /* 0x000fe20000410000 */
[-C--:B------:R-:W-:Y:S01]  /*0ef0*/  FMUL.FTZ R84, R7, R83.reuse ;  /* 0x0000005307547220 */ /* 0x080fe20000410000 */
[----:B------:R-:W-:Y:S01]  /*0f00*/  FADD.FTZ R16, R16, R83 ;  /* 0x0000005310107221 */ /* 0x000fe20000010000 */
[----:B------:R-:W-:Y:S01]  /*0f10*/  FFMA.FTZ R28, R81, R83, R28 ;  /* 0x00000053511c7223 */ /* 0x000fe2000001001c */
[----:B------:R-:W-:Y:S01]  /*0f20*/  FADD.FTZ R17, R17, R42 ;  /* 0x0000002a11117221 */ /* 0x000fe20000010000 */
[-C--:B------:R-:W-:Y:S01]  /*0f30*/  FFMA.FTZ R29, R82, R42.reuse, R29 ;  /* 0x0000002a521d7223 */ /* 0x080fe2000001001d */
[----:B------:R-:W-:Y:S01]  /*0f40*/  FMUL.FTZ R83, R6, R42 ;  /* 0x0000002a06537220 */ /* 0x000fe20000410000 */
[----:B------:R-:W-:-:S02]  /*0f50*/  HADD2.F32 R87, -RZ, R87.H0_H0 ;  /* 0x20000057ff577230 */ /* 0x000fc40000004100 */
[----:B------:R-:W-:Y:S01]  /*0f60*/  FADD.FTZ R42, R47, R84 ;  /* 0x000000542f2a7221 */ /* 0x000fe20000010000 */
[----:B------:R-:W-:Y:S02]  /*0f70*/  HADD2.F32 R69, -RZ, R69.H0_H0 ;  /* 0x20000045ff457230 */ /* 0x000fe40000004100 */
[----:B------:R-:W-:Y:S01]  /*0f80*/  FADD.FTZ R85, -R46, R85 ;  /* 0x000000552e557221 */ /* 0x000fe20000010100 */
        /* <DEDUP_REMOVED lines=16> */
.L_x_410:
[----:B------:R-:W-:Y:S05]  /*1090*/  BSYNC B0 ;  /* 0x0000000000007941 */ /* 0x000fea0003800000 */
.L_x_409:
[----:B------:R-:W-:Y:S01]  /*10a0*/  IADD3 R48, R48, UR8, RZ ;  /* 0x0000000830307c10 */ /* 0x000fe2000fffe0ff */
[----:B------:R-:W-:Y:S01]  /*10b0*/  UMOV UR6, 0xffffffff ;  /* 0xffffffff00067882 */ /* 0x000fe20000000000 */
[----:B------:R-:W-:Y:S02]  /*10c0*/  SHF.R.U32.HI R41, RZ, 0x5, R50 ;  /* 0x00000005ff297819 */ /* 0x000fe40000011632 */
[----:B------:R-:W-:Y:S02]  /*10d0*/  ISETP.GE.AND P5, PT, R48, UR9, PT ;  /* 0x0000000930007c0c */ /* 0x000fe4000bfa6270 */
[----:B------:R-:W-:Y:S02]  /*10e0*/  LOP3.LUT R40, R41, 0x7fffffc, RZ, 0xc0, !PT ;  /* 0x07fffffc29287812 */ /* 0x000fe400078ec0ff */
[----:B------:R-:W-:Y:S02]  /*10f0*/  LOP3.LUT P1, RZ, R50, 0x1f, RZ, 0xc0, !PT ;  /* 0x0000001f32ff7812 */ /* 0x000fe4000782c0ff */
[----:B------:R-:W-:-:S02]  /*1100*/  @!P0 IADD3 R40, R40, 0x4, RZ ;  /* 0x0000000428288810 */ /* 0x000fc40007ffe0ff */
        /* <DEDUP_REMOVED lines=20> */
.L_x_434:
[----:B------:R-:W3:Y:S01]  /*1250*/  S2R R43, SR_CgaCtaId ;  /* 0x00000000002b7919 */ /* 0x000ee20000008800 */
[----:B------:R-:W-:Y:S01]  /*1260*/  @!P1 LOP3.LUT R41, R41, 0x3, RZ, 0xc0, !PT ;  /* 0x0000000329299812 */ /* 0x000fe200078ec0ff */
[----:B01----:R-:W-:Y:S01]  /*1270*/  FADD.FTZ R68, R68, R93 ;  /* 0x0000005d44447221 */ /* 0x003fe20000010000 */
[----:B------:R-:W-:Y:S01]  /*1280*/  MOV R42, 0x400 ;  /* 0x00000400002a7802 */ /* 0x000fe20000000f00 */
[----:B--2---:R-:W-:Y:S01]  /*1290*/  FADD.FTZ R69, R45, R69 ;  /* 0x000000452d457221 */ /* 0x004fe20000010000 */
[----:B------:R-:W-:Y:S01]  /*12a0*/  @!P1 IADD3 R41, R40, R41, RZ ;  /* 0x0000002928299210 */ /* 0x000fe20007ffe0ff */
[----:B------:R-:W-:Y:S01]  /*12b0*/  UISETP.NE.AND UP0, UPT, UR15, URZ, UPT ;  /* 0x0000003f0f00728c */ /* 0x000fe2000bf05270 */
[----:B---3--:R-:W-:-:S04]  /*12c0*/  LEA R42, R43, R42, 0x18 ;  /* 0x0000002a2b2a7211 */ /* 0x008fc800078ec0ff */
[-C--:B------:R-:W-:Y:S02]  /*12d0*/  @!P1 LEA R92, R41, R42.reuse, 0x3 ;  /* 0x0000002a295c9211 */ /* 0x080fe400078e18ff */
[----:B------:R-:W-:-:S03]  /*12e0*/  LEA R93, R40, R42, 0x3 ;  /* 0x0000002a285d7211 */ /* 0x000fc600078e18ff */
        /* <DEDUP_REMOVED lines=27> */
[----:B------:R-:W-:Y:S01]  /*14a0*/  ISETP.NE.U32.AND P6, PT, RZ, UR16, PT ;  /* 0x00000010ff007c0c */ /* 0x000fe2000bfc5070 */
[C---:B-----5:R-:W-:Y:S02]  /*14b0*/  FMUL.FTZ R44, R2.reuse, R41 ;  /* 0x00000029022c7220 */ /* 0x060fe40000410000 */
[----:B------:R-:W-:Y:S01]  /*14c0*/  FMUL.FTZ R93, R2, R93 ;  /* 0x0000005d025d7220 */ /* 0x000fe20000410000 */
[----:B------:R-:W-:-:S05]  /*14d0*/  ISETP.NE.AND.EX P6, PT, RZ, UR17, PT, P6 ;  /* 0x00000011ff007c0c */ /* 0x000fca000bfc5360 */
[----:B------:R-:W-:Y:S02]  /*14e0*/  @P5 MOV R40, R90 ;  /* 0x0000005a00285202 */ /* 0x000fe40000000f00 */
[--C-:B------:R-:W-:Y:S02]  /*14f0*/  @P5 SHF.R.U64 R45, R90, 0x10, R91.reuse ;  /* 0x000000105a2d5819 */ /* 0x100fe4000000125b */
[----:B------:R-:W-:Y:S01]  /*1500*/  @P5 MOV R42, R91 ;  /* 0x0000005b002a5202 */ /* 0x000fe20000000f00 */
[----:B------:R-:W-:Y:S02]  /*1510*/  @P5 HADD2.F32 R41, -RZ, R40.H0_H0 ;  /* 0x20000028ff295230 */ /* 0x000fe40000004100 */
[----:B------:R-:W-:Y:S01]  /*1520*/  FMUL.FTZ R40, R2, R43 ;  /* 0x0000002b02287220 */ /* 0x000fe20000410000 */
[----:B------:R-:W-:Y:S01]  /*1530*/  @P5 SHF.R.U32.HI R43, RZ, 0x10, R91 ;  /* 0x00000010ff2b5819 */ /* 0x000fe2000001165b */
[----:B------:R-:W-:Y:S02]  /*1540*/  @P5 HADD2.F32 R45, -RZ, R45.H0_H0 ;  /* 0x2000002dff2d5230 */ /* 0x000fe40000004100 */
[----:B------:R-:W-:Y:S01]  /*1550*/  @P5 FADD.FTZ R44, R44, R41 ;  /* 0x000000292c2c5221 */ /* 0x000fe20000010000 */
[----:B------:R-:W-:Y:S01]  /*1560*/  FFMA.FTZ R41, R67, R68, R69 ;  /* 0x0000004443297223 */ /* 0x000fe20000010045 */
[----:B------:R-:W-:-:S02]  /*1570*/  @P5 HADD2.F32 R42, -RZ, R42.H0_H0 ;  /* 0x2000002aff2a5230 */ /* 0x000fc40000004100 */
[----:B------:R-:W-:Y:S01]  /*1580*/  @P5 FADD.FTZ R40, R40, R45 ;  /* 0x0000002d28285221 */ /* 0x000fe20000010000 */
[----:B------:R-:W-:Y:S02]  /*1590*/  @P5 HADD2.F32 R46, -RZ, R43.H0_H0 ;  /* 0x2000002bff2e5230 */ /* 0x000fe40000004100 */
[----:B------:R-:W-:Y:S01]  /*15a0*/  FADD.FTZ R41, R70, -R41 ;  /* 0x8000002946297221 */ /* 0x000fe20000010000 */
[----:B------:R-:W0:Y:S03]  /*15b0*/  F2F.F16.F32 R92, R40 ;  /* 0x00000028005c7304 */ /* 0x000e260000200800 */
[----:B------:R-:W-:Y:S01]  /*15c0*/  FMUL.FTZ R41, R2, R41 ;  /* 0x0000002902297220 */ /* 0x000fe20000410000 */
[----:B------:R-:W-:-:S03]  /*15d0*/  @P5 FADD.FTZ R93, R93, R46 ;  /* 0x0000002e5d5d5221 */ /* 0x000fc60000010000 */
[----:B------:R-:W-:Y:S01]  /*15e0*/  @P5 FADD.FTZ R41, R41, R42 ;  /* 0x0000002a29295221 */ /* 0x000fe20000010000 */
[----:B------:R-:W-:-:S03]  /*15f0*/  ISETP.NE.U32.AND P5, PT, RZ, UR16, PT ;  /* 0x00000010ff007c0c */ /* 0x000fc6000bfa5070 */
[----:B------:R0:W-:Y:S01]  /*1600*/  F2F.F16.F32 R45, R41 ;  /* 0x00000029002d7304 */ /* 0x0001e20000200800 */
[----:B------:R-:W-:-:S13]  /*1610*/  ISETP.NE.AND.EX P5, PT, RZ, UR17, PT, P5 ;  /* 0x00000011ff007c0c */ /* 0x000fda000bfa5350 */
[----:B------:R-:W-:Y:S02]  /*1620*/  @P5 F2FP.F16.F32.PACK_AB R43, RZ, R40 ;  /* 0x00000028ff2b523e */ /* 0x000fe400000000ff */
[----:B------:R-:W-:Y:S01]  /*1630*/  @P5 F2FP.F16.F32.PACK_AB R46, RZ, R41 ;  /* 0x00000029ff2e523e */ /* 0x000fe200000000ff */
[----:B0-----:R-:W-:Y:S01]  /*1640*/  IMAD.WIDE.U32 R40, R92, 0x10000, RZ ;  /* 0x000100005c287825 */ /* 0x001fe200078e00ff */
[----:B------:R-:W-:Y:S02]  /*1650*/  @P5 F2FP.F16.F32.PACK_AB R42, RZ, R44 ;  /* 0x0000002cff2a523e */ /* 0x000fe400000000ff */
[----:B------:R-:W-:Y:S02]  /*1660*/  @P5 F2FP.F16.F32.PACK_AB R47, RZ, R93 ;  /* 0x0000005dff2f523e */ /* 0x000fe400000000ff */
[----:B------:R-:W0:Y:S01]  /*1670*/  F2F.F16.F32 R93, R93 ;  /* 0x0000005d005d7304 */ /* 0x000e220000200800 */
[----:B------:R-:W-:Y:S02]  /*1680*/  @P5 PRMT R52, R42, 0x7610, R52 ;  /* 0x000076102a345816 */ /* 0x000fe40000000034 */
[----:B------:R-:W-:-:S02]  /*1690*/  @P5 PRMT R53, R43, 0x7610, R53 ;  /* 0x000076102b355816 */ /* 0x000fc40000000035 */
[----:B------:R-:W-:Y:S02]  /*16a0*/  @P5 PRMT R54, R46, 0x7610, R54 ;  /* 0x000076102e365816 */ /* 0x000fe40000000036 */
[----:B------:R-:W-:Y:S02]  /*16b0*/  @P5 PRMT R55, R47, 0x7610, R55 ;  /* 0x000076102f375816 */ /* 0x000fe40000000037 */
[----:B------:R-:W-:Y:S01]  /*16c0*/  ISETP.NE.U32.AND P5, PT, RZ, UR18, PT ;  /* 0x00000012ff007c0c */ /* 0x000fe2000bfa5070 */
[----:B------:R-:W1:Y:S03]  /*16d0*/  F2F.F16.F32 R47, R44 ;  /* 0x0000002c002f7304 */ /* 0x000e660000200800 */
        /* <DEDUP_REMOVED lines=19> */
.L_x_414:
        /* <DEDUP_REMOVED lines=10> */
.L_x_415:
[----:B------:R-:W-:-:S07]  /*18b0*/  IADD3 R0, R0, 0x80, RZ ;  /* 0x0000008000007810 */ /* 0x000fce0007ffe0ff */
.L_x_413:
[----:B------:R-:W-:Y:S05]  /*18c0*/  BSYNC B0 ;  /* 0x0000000000007941 */ /* 0x000fea0003800000 */
.L_x_412:
[----:B------:R-:W-:Y:S04]  /*18d0*/  BSSY B0, `(.L_x_416) ;  /* 0x000004c000007945 */ /* 0x000fe80003800000 */
[----:B------:R-:W-:Y:S05]  /*18e0*/  @!P3 BRA `(.L_x_417) ;  /* 0x000000040028b947 */ /* 0x000fea0003800000 */
[----:B------:R-:W-:Y:S01]  /*18f0*/  ISETP.NE.U32.AND P5, PT, RZ, UR10, PT ;  /* 0x0000000aff007c0c */ /* 0x000fe2000bfa5070 */
[-CC-:B0-2---:R-:W-:Y:S01]  /*1900*/  FFMA.FTZ R41, R73, R68.reuse, R69.reuse ;  /* 0x0000004449297223 */ /* 0x185fe20000010045 */
[-CC-:B-1----:R-:W-:Y:S01]  /*1910*/  FFMA.FTZ R42, R76, R68.reuse, R69.reuse ;  /* 0x000000444c2a7223 */ /* 0x182fe20000010045 */
[----:B------:R-:W-:Y:S01]  /*1920*/  FFMA.FTZ R44, R80, R68, R69 ;  /* 0x00000044502c7223 */ /* 0x000fe20000010045 */
[----:B------:R-:W-:Y:S01]  /*1930*/  ISETP.NE.AND.EX P5, PT, RZ, UR11, PT, P5 ;  /* 0x0000000bff007c0c */ /* 0x000fe2000bfa5350 */
[----:B------:R-:W-:Y:S01]  /*1940*/  FADD.FTZ R41, R74, -R41 ;  /* 0x800000294a297221 */ /* 0x000fe20000010000 */
[----:B------:R-:W-:Y:S01]  /*1950*/  FADD.FTZ R43, R77, -R42 ;  /* 0x8000002a4d2b7221 */ /* 0x000fe20000010000 */
[----:B------:R-:W-:Y:S02]  /*1960*/  ISETP.NE.U32.AND P6, PT, RZ, UR16, PT ;  /* 0x00000010ff007c0c */ /* 0x000fe4000bfc5070 */
[----:B-----5:R-:W-:Y:S02]  /*1970*/  FMUL.FTZ R42, R2, R41 ;  /* 0x00000029022a7220 */ /* 0x020fe40000410000 */
[----:B------:R-:W-:-:S06]  /*1980*/  ISETP.NE.AND.EX P6, PT, RZ, UR17, PT, P6 ;  /* 0x00000011ff007c0c */ /* 0x000fcc000bfc5360 */
[----:B------:R-:W-:Y:S02]  /*1990*/  @P5 MOV R40, R62 ;  /* 0x0000003e00285202 */ /* 0x000fe40000000f00 */
[--C-:B------:R-:W-:Y:S02]  /*19a0*/  @P5 SHF.R.U64 R45, R62, 0x10, R63.reuse ;  /* 0x000000103e2d5819 */ /* 0x100fe4000000123f */
[--C-:B------:R-:W-:Y:S01]  /*19b0*/  @P5 SHF.R.U32.HI R46, RZ, 0x10, R63.reuse ;  /* 0x00000010ff2e5819 */ /* 0x100fe2000001163f */
[----:B------:R-:W-:Y:S02]  /*19c0*/  @P5 HADD2.F32 R41, -RZ, R40.H0_H0 ;  /* 0x20000028ff295230 */ /* 0x000fe40000004100 */
[----:B------:R-:W-:Y:S01]  /*19d0*/  FMUL.FTZ R40, R2, R43 ;  /* 0x0000002b02287220 */ /* 0x000fe20000410000 */
[----:B------:R-:W-:Y:S02]  /*19e0*/  @P5 HADD2.F32 R45, -RZ, R45.H0_H0 ;  /* 0x2000002dff2d5230 */ /* 0x000fe40000004100 */
[----:B------:R-:W-:-:S02]  /*19f0*/  @P5 IMAD.MOV.U32 R43, RZ, RZ, R63 ;  /* 0x000000ffff2b5224 */ /* 0x000fc400078e003f */
[----:B------:R-:W-:Y:S01]  /*1a00*/  @P5 FADD.FTZ R42, R42, R41 ;  /* 0x000000292a2a5221 */ /* 0x000fe20000010000 */
[----:B------:R-:W-:Y:S01]  /*1a10*/  FFMA.FTZ R41, R75, R68, R69 ;  /* 0x000000444b297223 */ /* 0x000fe20000010045 */
[----:B------:R-:W-:Y:S01]  /*1a20*/  @P5 FADD.FTZ R40, R40, R45 ;  /* 0x0000002d28285221 */ /* 0x000fe20000010000 */
[----:B------:R-:W-:Y:S01]  /*1a30*/  FADD.FTZ R45, R79, -R44 ;  /* 0x8000002c4f2d7221 */ /* 0x000fe20000010000 */
[----:B------:R-:W-:Y:S02]  /*1a40*/  @P5 HADD2.F32 R44, -RZ, R43.H0_H0 ;  /* 0x2000002bff2c5230 */ /* 0x000fe40000004100 */
[----:B------:R-:W-:Y:S01]  /*1a50*/  FADD.FTZ R41, R78, -R41 ;  /* 0x800000294e297221 */ /* 0x000fe20000010000 */
[----:B------:R-:W-:Y:S02]  /*1a60*/  @P5 HADD2.F32 R46, -RZ, R46.H0_H0 ;  /* 0x2000002eff2e5230 */ /* 0x000fe40000004100 */
[C---:B------:R-:W-:Y:S01]  /*1a70*/  FMUL.FTZ R45, R2.reuse, R45 ;  /* 0x0000002d022d7220 */ /* 0x040fe20000410000 */
[----:B------:R-:W-:-:S03]  /*1a80*/  FMUL.FTZ R41, R2, R41 ;  /* 0x0000002902297220 */ /* 0x000fc60000410000 */
[----:B------:R-:W-:Y:S01]  /*1a90*/  @P5 FADD.FTZ R45, R45, R46 ;  /* 0x0000002e2d2d5221 */ /* 0x000fe20000010000 */
[----:B------:R-:W-:Y:S01]  /*1aa0*/  @P5 FADD.FTZ R41, R41, R44 ;  /* 0x0000002c29295221 */ /* 0x000fe20000010000 */
[----:B------:R-:W-:Y:S01]  /*1ab0*/  ISETP.NE.U32.AND P5, PT, RZ, UR16, PT ;  /* 0x00000010ff007c0c */ /* 0x000fe2000bfa5070 */
[----:B------:R-:W0:Y:S03]  /*1ac0*/  F2F.F16.F32 R44, R40 ;  /* 0x00000028002c7304 */ /* 0x000e260000200800 */
[----:B------:R-:W-:-:S05]  /*1ad0*/  ISETP.NE.AND.EX P5, PT, RZ, UR17, PT, P5 ;  /* 0x00000011ff007c0c */ /* 0x000fca000bfa5350 */
[----:B------:R0:W-:Y:S08]  /*1ae0*/  F2F.F16.F32 R43, R41 ;  /* 0x00000029002b7304 */ /* 0x0001f00000200800 */
[----:B------:R-:W-:Y:S02]  /*1af0*/  @P5 F2FP.F16.F32.PACK_AB R93, RZ, R45 ;  /* 0x0000002dff5d523e */ /* 0x000fe400000000ff */
[----:B------:R-:W1:Y:S01]  /*1b00*/  F2F.F16.F32 R45, R45 ;  /* 0x0000002d002d7304 */ /* 0x000e620000200800 */
[----:B------:R-:W-:-:S02]  /*1b10*/  @P5 F2FP.F16.F32.PACK_AB R46, RZ, R42 ;  /* 0x0000002aff2e523e */ /* 0x000fc400000000ff */
[----:B------:R-:W-:Y:S02]  /*1b20*/  @P5 PRMT R55, R93, 0x7610, R55 ;  /* 0x000076105d375816 */ /* 0x000fe40000000037 */
[----:B------:R-:W-:Y:S02]  /*1b30*/  @P5 F2FP.F16.F32.PACK_AB R47, RZ, R40 ;  /* 0x00000028ff2f523e */ /* 0x000fe400000000ff */
[----:B------:R-:W-:Y:S01]  /*1b40*/  @P5 F2FP.F16.F32.PACK_AB R92, RZ, R41 ;  /* 0x00000029ff5c523e */ /* 0x000fe200000000ff */
[----:B------:R-:W2:Y:S01]  /*1b50*/  F2F.F16.F32 R93, R42 ;  /* 0x0000002a005d7304 */ /* 0x000ea20000200800 */
        /* <DEDUP_REMOVED lines=24> */
.L_x_418:
        /* <DEDUP_REMOVED lines=10> */
.L_x_419:
[----:B------:R-:W-:-:S07]  /*1d80*/  IADD3 R0, R0, 0x80, RZ ;  /* 0x0000008000007810 */ /* 0x000fce0007ffe0ff */
.L_x_417:
[----:B------:R-:W-:Y:S05]  /*1d90*/  BSYNC B0 ;  /* 0x0000000000007941 */ /* 0x000fea0003800000 */
.L_x_416:
        /* <DEDUP_REMOVED lines=11> */
[C---:B-----5:R-:W-:Y:S01]  /*1e50*/  FMUL.FTZ R42, R2.reuse, R41 ;  /* 0x00000029022a7220 */ /* 0x060fe20000410000 */
[----:B------:R-:W-:Y:S01]  /*1e60*/  FMUL.FTZ R41, R2, R47 ;  /* 0x0000002f02297220 */ /* 0x000fe20000410000 */
[----:B------:R-:W-:Y:S01]  /*1e70*/  ISETP.NE.U32.AND P6, PT, RZ, UR16, PT ;  /* 0x00000010ff007c0c */ /* 0x000fe2000bfc5070 */
[----:B------:R-:W-:-:S03]  /*1e80*/  FADD.FTZ R69, R87, -R68 ;  /* 0x8000004457457221 */ /* 0x000fc60000010000 */
[----:B------:R-:W-:Y:S02]  /*1e90*/  ISETP.NE.AND.EX P6, PT, RZ, UR17, PT, P6 ;  /* 0x00000011ff007c0c */ /* 0x000fe4000bfc5360 */
[----:B------:R-:W-:Y:S02]  /*1ea0*/  @P5 MOV R40, R64 ;  /* 0x0000004000285202 */ /* 0x000fe40000000f00 */
[----:B------:R-:W-:-:S03]  /*1eb0*/  @P5 MOV R44, R65 ;  /* 0x00000041002c5202 */ /* 0x000fc60000000f00 */
[----:B------:R-:W-:Y:S02]  /*1ec0*/  @P5 HADD2.F32 R43, -RZ, R40.H0_H0 ;  /* 0x20000028ff2b5230 */ /* 0x000fe40000004100 */
[C---:B------:R-:W-:Y:S01]  /*1ed0*/  FMUL.FTZ R40, R2.reuse, R45 ;  /* 0x0000002d02287220 */ /* 0x040fe20000410000 */
[----:B------:R-:W-:Y:S01]  /*1ee0*/  @P5 SHF.R.U32.HI R45, RZ, 0x10, R65 ;  /* 0x00000010ff2d5819 */ /* 0x000fe20000011641 */
[----:B------:R-:W-:Y:S02]  /*1ef0*/  @P5 HADD2.F32 R44, -RZ, R44.H0_H0 ;  /* 0x2000002cff2c5230 */ /* 0x000fe40000004100 */
[----:B------:R-:W-:Y:S01]  /*1f00*/  FMUL.FTZ R2, R2, R69 ;  /* 0x0000004502027220 */ /* 0x000fe20000410000 */
[----:B------:R-:W-:Y:S01]  /*1f10*/  @P5 FADD.FTZ R42, R42, R43 ;  /* 0x0000002b2a2a5221 */ /* 0x000fe20000010000 */
[----:B------:R-:W-:Y:S01]  /*1f20*/  @P5 SHF.R.U64 R43, R64, 0x10, R65 ;  /* 0x00000010402b5819 */ /* 0x000fe20000001241 */
[----:B------:R-:W-:Y:S02]  /*1f30*/  @P5 HADD2.F32 R45, -RZ, R45.H0_H0 ;  /* 0x2000002dff2d5230 */ /* 0x000fe40000004100 */
[----:B------:R-:W-:Y:S01]  /*1f40*/  @P5 FADD.FTZ R41, R41, R44 ;  /* 0x0000002c29295221 */ /* 0x000fe20000010000 */
[----:B------:R-:W-:Y:S01]  /*1f50*/  F2F.F16.F32 R93, R42 ;  /* 0x0000002a005d7304 */ /* 0x000fe20000200800 */
[----:B------:R-:W-:-:S02]  /*1f60*/  @P5 HADD2.F32 R43, -RZ, R43.H0_H0 ;  /* 0x2000002bff2b5230 */ /* 0x000fc40000004100 */
[----:B------:R-:W-:-:S03]  /*1f70*/  @P5 FADD.FTZ R2, R2, R45 ;  /* 0x0000002d02025221 */ /* 0x000fc60000010000 */
[----:B------:R-:W-:Y:S01]  /*1f80*/  @P5 FADD.FTZ R40, R40, R43 ;  /* 0x0000002b28285221 */ /* 0x000fe20000010000 */
[----:B------:R-:W-:Y:S01]  /*1f90*/  ISETP.NE.U32.AND P5, PT, RZ, UR16, PT ;  /* 0x00000010ff007c0c */ /* 0x000fe2000bfa5070 */
[----:B------:R-:W-:Y:S03]  /*1fa0*/  F2F.F16.F32 R68, R2 ;  /* 0x0000000200447304 */ /* 0x000fe60000200800 */
[----:B------:R-:W-:-:S05]  /*1fb0*/  ISETP.NE.AND.EX P5, PT, RZ, UR17, PT, P5 ;  /* 0x00000011ff007c0c */ /* 0x000fca000bfa5350 */
[----:B------:R-:W0:Y:S08]  /*1fc0*/  F2F.F16.F32 R69, R40 ;  /* 0x0000002800457304 */ /* 0x000e300000200800 */
[----:B------:R-:W-:Y:S01]  /*1fd0*/  @P5 F2FP.F16.F32.PACK_AB R46, RZ, R41 ;  /* 0x00000029ff2e523e */ /* 0x000fe200000000ff */
[----:B------:R0:W1:Y:S01]  /*1fe0*/  F2F.F16.F32 R43, R41 ;  /* 0x00000029002b7304 */ /* 0x0000620000200800 */
[----:B------:R-:W-:-:S02]  /*1ff0*/  @P5 F2FP.F16.F32.PACK_AB R47, RZ, R2 ;  /* 0x00000002ff2f523e */ /* 0x000fc400000000ff */
[----:B------:R-:W-:Y:S02]  /*2000*/  @P5 PRMT R54, R46, 0x7610, R54 ;  /* 0x000076102e365816 */ /* 0x000fe40000000036 */
[----:B------:R-:W-:Y:S02]  /*2010*/  @P5 PRMT R55, R47, 0x7610, R55 ;  /* 0x000076102f375816 */ /* 0x000fe40000000037 */
[----:B------:R-:W2:Y:S01]  /*2020*/  LDC.64 R46, c[0x0][0x2f8] ;  /* 0x0000be00ff2e7b82 */ /* 0x000ea20000000a00 */
[----:B------:R-:W-:Y:S01]  /*2030*/  @P5 F2FP.F16.F32.PACK_AB R45, RZ, R40 ;  /* 0x00000028ff2d523e */ /* 0x000fe200000000ff */
[----:B0-----:R-:W-:Y:S01]  /*2040*/  IMAD.WIDE.U32 R40, R69, 0x10000, RZ ;  /* 0x0001000045287825 */ /* 0x001fe200078e00ff */
[----:B------:R-:W-:Y:S02]  /*2050*/  @P5 F2FP.F16.F32.PACK_AB R44, RZ, R42 ;  /* 0x0000002aff2c523e */ /* 0x000fe400000000ff */
[----:B------:R-:W-:Y:S02]  /*2060*/  @P5 PRMT R53, R45, 0x7610, R53 ;  /* 0x000076102d355816 */ /* 0x000fe40000000035 */
[----:B------:R-:W-:-:S02]  /*2070*/  @P5 PRMT R52, R44, 0x7610, R52 ;  /* 0x000076102c345816 */ /* 0x000fc40000000034 */
[----:B------:R-:W-:Y:S02]  /*2080*/  ISETP.NE.U32.AND P5, PT, RZ, UR18, PT ;  /* 0x00000012ff007c0c */ /* 0x000fe4000bfa5070 */
        /* <DEDUP_REMOVED lines=18> */
.L_x_422:
        /* <DEDUP_REMOVED lines=10> */
.L_x_421:
[----:B------:R-:W-:Y:S05]  /*2250*/  BSYNC B0 ;  /* 0x0000000000007941 */ /* 0x000fea0003800000 */
.L_x_420:
[----:B------:R-:W-:Y:S02]  /*2260*/  ISETP.NE.AND P5, PT, R89, RZ, PT ;  /* 0x000000ff5900720c */ /* 0x000fe40003fa5270 */
[----:B------:R-:W-:-:S11]  /*2270*/  SEL R0, RZ, 0x1, P0 ;  /* 0x00000001ff007807 */ /* 0x000fd60000000000 */
[----:B------:R-:W-:Y:S05]  /*2280*/  @!P5 BRA `(.L_x_423) ;  /* 0xffffffe0009cd947 */ /* 0x000fea000383ffff */
.L_x_404:
        /* <DEDUP_REMOVED lines=12> */
[----:B------:R-:W-:Y:S01]  /*2350*/  @P4 IADD3 R51, R51, 0x80, RZ ;  /* 0x0000008033334810 */ /* 0x000fe20007ffe0ff */
[----:B------:R1:W-:Y:S04]  /*2360*/  @P4 STG.E.128 desc[UR4][R2.64], R24 ;  /* 0x0000001802004986 */ /* 0x0003e8000c101d04 */
[C---:B---3--:R-:W-:Y:S01]  /*2370*/  @P3 IMAD.WIDE.U32 R6, R51.reuse, 0x10, R6 ;  /* 0x0000001033063825 */ /* 0x048fe200078e0006 */
[----:B------:R1:W-:Y:S03]  /*2380*/  @P4 STG.E.128 desc[UR4][R4.64], R36 ;  /* 0x0000002404004986 */ /* 0x0003e6000c101d04 */
        /* <DEDUP_REMOVED lines=12> */
.L_x_411:
[----:B------:R-:W-:Y:S01]  /*2450*/  HFMA2.MMA R42, -RZ, RZ, 0, 9.5367431640625e-07 ;  /* 0x00000010ff2a7435 */ /* 0x000fe200000001ff */
[----:B------:R-:W-:Y:S02]  /*2460*/  MOV R43, 0x1f ;  /* 0x0000001f002b7802 */ /* 0x000fe40000000f00 */
[----:B------:R-:W-:-:S08]  /*2470*/  MOV R44, 0xffffffff ;  /* 0xffffffff002c7802 */ /* 0x000fd00000000f00 */
[----:B-----5:R-:W-:Y:S05]  /*2480*/  WARPSYNC.COLLECTIVE R44, `(.L_x_424) ;  /* 0x000000002c087348 */ /* 0x020fea0003c00000 */
[----:B------:R0:W1:Y:S02]  /*2490*/  SHFL.DOWN P5, R69, R47, R42, R43 ;  /* 0x0800002a2f457389 */ /* 0x00006400000a002b */
[----:B01---5:R-:W-:Y:S01]  /*24a0*/  ENDCOLLECTIVE ;  /* 0x000000000000791b */ /* 0x023fe20003800000 */
.L_x_424:
[----:B------:R-:W-:Y:S01]  /*24b0*/  FADD.FTZ R45, R69, R47 ;  /* 0x0000002f452d7221 */ /* 0x000fe20000010000 */
[----:B------:R-:W-:-:S07]  /*24c0*/  MOV R47, R68 ;  /* 0x00000044002f7202 */ /* 0x000fce0000000f00 */
[----:B------:R-:W-:Y:S05]  /*24d0*/  WARPSYNC.COLLECTIVE R44, `(.L_x_425) ;  /* 0x000000002c087348 */ /* 0x000fea0003c00000 */
[----:B------:R0:W1:Y:S02]  /*24e0*/  SHFL.DOWN P5, R69, R47, R42, R43 ;  /* 0x0800002a2f457389 */ /* 0x00006400000a002b */
[----:B01----:R-:W-:Y:S01]  /*24f0*/  ENDCOLLECTIVE ;  /* 0x000000000000791b */ /* 0x003fe20003800000 */
.L_x_425:
[----:B------:R-:W-:Y:S01]  /*2500*/  MOV R47, R45 ;  /* 0x0000002d002f7202 */ /* 0x000fe20000000f00 */
[----:B------:R-:W-:Y:S01]  /*2510*/  IMAD.MOV.U32 R42, RZ, RZ, 0x8 ;  /* 0x00000008ff2a7424 */ /* 0x000fe200078e00ff */
[----:B------:R-:W-:-:S07]  /*2520*/  MOV R93, R69 ;  /* 0x00000045005d7202 */ /* 0x000fce0000000f00 */
[----:B------:R-:W-:Y:S05]  /*2530*/  WARPSYNC.COLLECTIVE R44, `(.L_x_426) ;  /* 0x000000002c087348 */ /* 0x000fea0003c00000 */
[----:B------:R0:W1:Y:S02]  /*2540*/  SHFL.DOWN P5, R69, R47, R42, R43 ;  /* 0x0800002a2f457389 */ /* 0x00006400000a002b */
[----:B01----:R-:W-:Y:S01]  /*2550*/  ENDCOLLECTIVE ;  /* 0x000000000000791b */ /* 0x003fe20003800000 */
.L_x_426:
[----:B------:R-:W-:-:S05]  /*2560*/  FADD.FTZ R93, R93, R68 ;  /* 0x000000445d5d7221 */ /* 0x000fca0000010000 */
[----:B------:R-:W-:Y:S01]  /*2570*/  MOV R47, R93 ;  /* 0x0000005d002f7202 */ /* 0x000fe20000000f00 */
[----:B------:R-:W-:-:S07]  /*2580*/  FADD.FTZ R46, R45, R69 ;  /* 0x000000452d2e7221 */ /* 0x000fce0000010000 */
[----:B------:R-:W-:Y:S05]  /*2590*/  WARPSYNC.COLLECTIVE R44, `(.L_x_427) ;  /* 0x000000002c087348 */ /* 0x000fea0003c00000 */
[----:B------:R0:W1:Y:S02]  /*25a0*/  SHFL.DOWN P5, R69, R47, R42, R43 ;  /* 0x0800002a2f457389 */ /* 0x00006400000a002b */
[----:B01----:R-:W-:Y:S01]  /*25b0*/  ENDCOLLECTIVE ;  /* 0x000000000000791b */ /* 0x003fe20003800000 */
.L_x_427:
[----:B------:R-:W-:Y:S01]  /*25c0*/  HFMA2.MMA R42, -RZ, RZ, 0, 2.384185791015625e-07 ;  /* 0x00000004ff2a7435 */ /* 0x000fe200000001ff */
[----:B------:R-:W-:Y:S02]  /*25d0*/  MOV R47, R46 ;  /* 0x0000002e002f7202 */ /* 0x000fe40000000f00 */
[----:B------:R-:W-:-:S08]  /*25e0*/  MOV R92, R69 ;  /* 0x00000045005c7202 */ /* 0x000fd00000000f00 */
[----:B------:R-:W-:Y:S05]  /*25f0*/  WARPSYNC.COLLECTIVE R44, `(.L_x_428) ;  /* 0x000000002c087348 */ /* 0x000fea0003c00000 */
[----:B------:R0:W1:Y:S02]  /*2600*/  SHFL.DOWN P5, R69, R47, R42, R43 ;  /* 0x0800002a2f457389 */ /* 0x00006400000a002b */
[----:B01----:R-:W-:Y:S01]  /*2610*/  ENDCOLLECTIVE ;  /* 0x000000000000791b */ /* 0x003fe20003800000 */
.L_x_428:
[----:B------:R-:W-:-:S05]  /*2620*/  FADD.FTZ R93, R93, R92 ;  /* 0x0000005c5d5d7221 */ /* 0x000fca0000010000 */
[----:B------:R-:W-:Y:S01]  /*2630*/  MOV R47, R93 ;  /* 0x0000005d002f7202 */ /* 0x000fe20000000f00 */
[----:B------:R-:W-:-:S07]  /*2640*/  FADD.FTZ R92, R46, R69 ;  /* 0x000000452e5c7221 */ /* 0x000fce0000010000 */
[----:B------:R-:W-:Y:S05]  /*2650*/  WARPSYNC.COLLECTIVE R44, `(.L_x_429) ;  /* 0x000000002c087348 */ /* 0x000fea0003c00000 */
[----:B------:R0:W1:Y:S02]  /*2660*/  SHFL.DOWN P5, R69, R47, R42, R43 ;  /* 0x0800002a2f457389 */ /* 0x00006400000a002b */
[----:B01----:R-:W-:Y:S01]  /*2670*/  ENDCOLLECTIVE ;  /* 0x000000000000791b */ /* 0x003fe20003800000 */
.L_x_429:
[----:B------:R-:W-:Y:S01]  /*2680*/  HFMA2.MMA R42, -RZ, RZ, 0, 1.1920928955078125e-07 ;  /* 0x00000002ff2a7435 */ /* 0x000fe200000001ff */
[----:B------:R-:W-:Y:S02]  /*2690*/  MOV R47, R92 ;  /* 0x0000005c002f7202 */ /* 0x000fe40000000f00 */
[----:B------:R-:W-:-:S08]  /*26a0*/  MOV R68, R69 ;  /* 0x0000004500447202 */ /* 0x000fd00000000f00 */
[----:B------:R-:W-:Y:S05]  /*26b0*/  WARPSYNC.COLLECTIVE R44, `(.L_x_430) ;  /* 0x000000002c087348 */ /* 0x000fea0003c00000 */
[----:B------:R0:W1:Y:S02]  /*26c0*/  SHFL.DOWN P5, R69, R47, R42, R43 ;  /* 0x0800002a2f457389 */ /* 0x00006400000a002b */
[----:B01----:R-:W-:Y:S01]  /*26d0*/  ENDCOLLECTIVE ;  /* 0x000000000000791b */ /* 0x003fe20003800000 */
.L_x_430:
[----:B------:R-:W-:-:S05]  /*26e0*/  FADD.FTZ R46, R93, R68 ;  /* 0x000000445d2e7221 */ /* 0x000fca0000010000 */
[----:B------:R-:W-:Y:S01]  /*26f0*/  MOV R47, R46 ;  /* 0x0000002e002f7202 */ /* 0x000fe20000000f00 */
[----:B------:R-:W-:-:S07]  /*2700*/  FADD.FTZ R68, R92, R69 ;  /* 0x000000455c447221 */ /* 0x000fce0000010000 */
[----:B------:R-:W-:Y:S05]  /*2710*/  WARPSYNC.COLLECTIVE R44, `(.L_x_431) ;  /* 0x000000002c087348 */ /* 0x000fea0003c00000 */
[----:B------:R0:W1:Y:S02]  /*2720*/  SHFL.DOWN P5, R69, R47, R42, R43 ;  /* 0x0800002a2f457389 */ /* 0x00006400000a002b */
[----:B01----:R-:W-:Y:S01]  /*2730*/  ENDCOLLECTIVE ;  /* 0x000000000000791b */ /* 0x003fe20003800000 */
.L_x_431:
[----:B------:R-:W-:Y:S01]  /*2740*/  HFMA2.MMA R42, -RZ, RZ, 0, 5.9604644775390625e-08 ;  /* 0x00000001ff2a7435 */ /* 0x000fe200000001ff */
[----:B------:R-:W-:Y:S02]  /*2750*/  MOV R47, R68 ;  /* 0x00000044002f7202 */ /* 0x000fe40000000f00 */
[----:B------:R-:W-:-:S08]  /*2760*/  MOV R45, R69 ;  /* 0x00000045002d7202 */ /* 0x000fd00000000f00 */
[----:B------:R-:W-:Y:S05]  /*2770*/  WARPSYNC.COLLECTIVE R44, `(.L_x_432) ;  /* 0x000000002c087348 */ /* 0x000fea0003c00000 */
[----:B------:R0:W1:Y:S02]  /*2780*/  SHFL.DOWN P5, R69, R47, R42, R43 ;  /* 0x0800002a2f457389 */ /* 0x00006400000a002b */
[----:B01----:R-:W-:Y:S01]  /*2790*/  ENDCOLLECTIVE ;  /* 0x000000000000791b */ /* 0x003fe20003800000 */
.L_x_432:
[----:B------:R-:W-:-:S05]  /*27a0*/  FADD.FTZ R45, R46, R45 ;  /* 0x0000002d2e2d7221 */ /* 0x000fca0000010000 */
[----:B------:R-:W-:Y:S02]  /*27b0*/  MOV R47, R45 ;  /* 0x0000002d002f7202 */ /* 0x000fe40000000f00 */
[----:B------:R-:W-:-:S07]  /*27c0*/  MOV R93, R69 ;  /* 0x00000045005d7202 */ /* 0x000fce0000000f00 */
[----:B------:R-:W-:Y:S05]  /*27d0*/  WARPSYNC.COLLECTIVE R44, `(.L_x_433) ;  /* 0x000000002c087348 */ /* 0x000fea0003c00000 */
[----:B------:R0:W1:Y:S02]  /*27e0*/  SHFL.DOWN P5, R69, R47, R42, R43 ;  /* 0x0800002a2f457389 */ /* 0x00006400000a002b */
[----:B01----:R-:W-:Y:S01]  /*27f0*/  ENDCOLLECTIVE ;  /* 0x000000000000791b */ /* 0x003fe20003800000 */
.L_x_433:
[----:B------:R-:W-:Y:S05]  /*2800*/  BRA `(.L_x_434) ;  /* 0xffffffe800907947 */ /* 0x000fea000383ffff */
.L_x_435:
        /* <DEDUP_REMOVED lines=15> */
.L_x_3281:


//--------------------- .text._ZN10layer_norm31ln_parallel_residual_bwd_kernelINS_13Kernel_traitsI6__halfS2_S2_S2_fjLj1536ELj1ELj1ELj4ELj8ENS_18Kernel_traits_baseILj1536ES2_S2_S2_S2_fjLj128EEEEELb0ELb1ELb1EEEvNS_9BwdParamsE --------------------------
	.section	.text._ZN10layer_norm31ln_parallel_residual_bwd_kernelINS_13Kernel_traitsI6__halfS2_S2_S2_fjLj1536ELj1ELj1ELj4ELj8ENS_18Kernel_traits_baseILj1536ES2_S2_S2_S2_fjLj128EEEEELb0ELb1ELb1EEEvNS_9BwdParamsE,"ax",@progbits
	.align	128
        .global         _ZN10layer_norm31ln_parallel_residual_bwd_kernelINS_13Kernel_traitsI6__halfS2_S2_S2_fjLj1536ELj1ELj1ELj4ELj8ENS_18Kernel_traits_baseILj1536ES2_S2_S2_S2_fjLj128EEEEELb0ELb1ELb1EEEvNS_9BwdParamsE
        .type           _ZN10layer_norm31ln_parallel_residual_bwd_kernelINS_13Kernel_traitsI6__halfS2_S2_S2_fjLj1536ELj1ELj1ELj4ELj8ENS_18Kernel_traits_baseILj1536ES2_S2_S2_S2_fjLj128EEEEELb0ELb1ELb1EEEvNS_9BwdParamsE,@function
        .size           _ZN10layer_norm31ln_parallel_residual_bwd_kernelINS_13Kernel_traitsI6__halfS2_S2_S2_fjLj1536ELj1ELj1ELj4ELj8ENS_18Kernel_traits_baseILj1536ES2_S2_S2_S2_fjLj128EEEEELb0ELb1ELb1EEEvNS_9BwdParamsE,(.L_x_3282 - _ZN10layer_norm31ln_parallel_residual_bwd_kernelINS_13Kernel_traitsI6__halfS2_S2_S2_fjLj1536ELj1ELj1ELj4ELj8ENS_18Kernel_traits_baseILj1536ES2_S2_S2_S2_fjLj128EEEEELb0ELb1ELb1EEEvNS_9BwdParamsE)
        .other          _ZN10layer_norm31ln_parallel_residual_bwd_kernelINS_13Kernel_traitsI6__halfS2_S2_S2_fjLj1536ELj1ELj1ELj4ELj8ENS_18Kernel_traits_baseILj1536ES2_S2_S2_S2_fjLj128EEEEELb0ELb1ELb1EEEvNS_9BwdParamsE,@"STO_CUDA_ENTRY STV_DEFAULT"
_ZN10layer_norm31ln_parallel_residual_bwd_kernelINS_13Kernel_traitsI6__halfS2_S2_S2_fjLj1536ELj1ELj1ELj4ELj8ENS_18Kernel_traits_baseILj1536ES2_S2_S2_S2_fjLj128EEEEELb0ELb1ELb1EEEvNS_9BwdParamsE:
.text._ZN10layer_norm31ln_parallel_residual_bwd_kernelINS_13Kernel_traitsI6__halfS2_S2_S2_fjLj1536ELj1ELj1ELj4ELj8ENS_18Kernel_traits_baseILj1536ES2_S2_S2_S2_fjLj128EEEEELb0ELb1ELb1EEEvNS_9BwdParamsE:
        /* <DEDUP_REMOVED lines=27> */
.L_x_436:
        /* <DEDUP_REMOVED lines=17> */
[----:B------:R-:W-:Y:S02]  /*02c0*/  CS2R R12, SRZ ;  /* 0x00000000000c7805 */ /* 0x000fe4000001ff00 */
[----:B------:R-:W-:Y:S02]  /*02d0*/  CS2R R10, SRZ ;  /* 0x00000000000a7805 */ /* 0x000fe4000001ff00 */
[----:B------:R-:W-:Y:S02]  /*02e0*/  CS2R R20, SRZ ;  /* 0x0000000000147805 */ /* 0x000fe4000001ff00 */
[----:B------:R-:W-:-:S02]  /*02f0*/  CS2R R18, SRZ ;  /* 0x0000000000127805 */ /* 0x000fc4000001ff00 */
[----:B------:R-:W-:Y:S02]  /*0300*/  MOV R32, RZ ;  /* 0x000000ff00207202 */ /* 0x000fe40000000f00 */
[----:B------:R-:W-:Y:S02]  /*0310*/  CS2R R22, SRZ ;  /* 0x0000000000167805 */ /* 0x000fe4000001ff00 */
[----:B------:R-:W-:Y:S02]  /*0320*/  CS2R R8, SRZ ;  /* 0x0000000000087805 */ /* 0x000fe4000001ff00 */
[----:B------:R-:W-:Y:S02]  /*0330*/  CS2R R6, SRZ ;  /* 0x0000000000067805 */ /* 0x000fe4000001ff00 */
[----:B------:R-:W-:Y:S02]  /*0340*/  CS2R R4, SRZ ;  /* 0x0000000000047805 */ /* 0x000fe4000001ff00 */
[----:B0-----:R-:W-:-:S02]  /*0350*/  CS2R R2, SRZ ;  /* 0x0000000000027805 */ /* 0x001fc4000001ff00 */
[----:B------:R-:W-:Y:S02]  /*0360*/  LOP3.LUT R41, R0, 0x7f, RZ, 0xc0, !PT ;  /* 0x0000007f00297812 */ /* 0x000fe400078ec0ff */
        /* <DEDUP_REMOVED lines=12> */
[----:B------:R-:W-:-:S02]  /*0430*/  HADD2.F32 R39, -RZ, R39.H0_H0 ;  /* 0x20000027ff277230 */ /* 0x000fc40000004100 */
[----:B------:R-:W-:Y:S02]  /*0440*/  HADD2.F32 R42, -RZ, R42.H0_H0 ;  /* 0x2000002aff2a7230 */ /* 0x000fe40000004100 */
[----:B------:R-:W-:Y:S02]  /*0450*/  HADD2.F32 R43, -RZ, R43.H0_H0 ;  /* 0x2000002bff2b7230 */ /* 0x000fe40000004100 */
[----:B------:R-:W-:Y:S02]  /*0460*/  HADD2.F32 R44, -RZ, R44.H0_H0 ;  /* 0x2000002cff2c7230 */ /* 0x000fe40000004100 */
[----:B------:R-:W-:Y:S02]  /*0470*/  HADD2.F32 R45, -RZ, R45.H0_H0 ;  /* 0x2000002dff2d7230 */ /* 0x000fe40000004100 */
[----:B------:R-:W-:Y:S02]  /*0480*/  HADD2.F32 R58, -RZ, R58.H0_H0 ;  /* 0x2000003aff3a7230 */ /* 0x000fe40000004100 */
[----:B------:R-:W-:-:S07]  /*0490*/  HADD2.F32 R59, -RZ, R59.H0_H0 ;  /* 0x2000003bff3b7230 */ /* 0x000fce0000004100 */
.L_x_446:
[----:B0-2---:R-:W0:Y:S01]  /*04a0*/  LDC.64 R28, c[0x0][0x238] ;  /* 0x00008e00ff1c7b82 */ /* 0x005e220000000a00 */
[----:B-1-3--:R-:W-:-:S05]  /*04b0*/  IMAD R24, R33, UR8, RZ ;  /* 0x0000000821187c24 */ /* 0x00afca000f8e02ff */
[----:B------:R-:W-:Y:S02]  /*04c0*/  SHF.R.S32.HI R25, RZ, 0x1f, R24 ;  /* 0x0000001fff197819 */ /* 0x000fe40000011418 */
[----:B------:R-:W1:Y:S02]  /*04d0*/  LDC.64 R54, c[0x0][0x2b8] ;  /* 0x0000ae00ff367b82 */ /* 0x000e640000000a00 */
[----:B------:R-:W-:-:S04]  /*04e0*/  LEA.HI R24, R25, R24, RZ, 0x2 ;  /* 0x0000001819187211 */ /* 0x000fc800078f10ff */
[----:B------:R-:W-:Y:S02]  /*04f0*/  LEA.HI.SX32 R71, R24, R41, 0x1e ;  /* 0x0000002918477211 */ /* 0x000fe400078ff2ff */
[----:B------:R-:W2:Y:S02]  /*0500*/  LDC.64 R76, c[0x0][0x250] ;  /* 0x00009400ff4c7b82 */ /* 0x000ea40000000a00 */
[C---:B------:R-:W-:Y:S02]  /*0510*/  IADD3 R61, R71.reuse, 0x80, RZ ;  /* 0x00000080473d7810 */ /* 0x040fe40007ffe0ff */
[----:B------:R-:W-:-:S04]  /*0520*/  IADD3 R63, R71, 0x100, RZ ;  /* 0x00000100473f7810 */ /* 0x000fc80007ffe0ff */
[----:B------:R-:W3:Y:S01]  /*0530*/  LDC.64 R30, c[0x0][0x258] ;  /* 0x00009600ff1e7b82 */ /* 0x000ee20000000a00 */
[----:B0-----:R-:W-:-:S04]  /*0540*/  IMAD.WIDE.U32 R26, R61, 0x8, R28 ;  /* 0x000000083d1a7825 */ /* 0x001fc800078e001c */
[C---:B------:R-:W-:Y:S02]  /*0550*/  IMAD.WIDE.U32 R24, R71.reuse, 0x8, R28 ;  /* 0x0000000847187825 */ /* 0x040fe400078e001c */
[----:B------:R-:W4:Y:S01]  /*0560*/  LDG.E.64 R26, desc[UR6][R26.64] ;  /* 0x000000061a1a7981 */ /* 0x000f22000c1e1b00 */
[----:B------:R-:W0:Y:S01]  /*0570*/  @P0 LDC.64 R52, c[0x0][0x2c8] ;  /* 0x0000b200ff340b82 */ /* 0x000e220000000a00 */
[--C-:B-1----:R-:W-:Y:S02]  /*0580*/  IMAD.WIDE.U32 R72, R71, 0x8, R54.reuse ;  /* 0x0000000847487825 */ /* 0x102fe400078e0036 */
[----:B------:R-:W4:Y:S02]  /*0590*/  LDG.E.64 R24, desc[UR6][R24.64] ;  /* 0x0000000618187981 */ /* 0x000f24000c1e1b00 */
[--C-:B------:R-:W-:Y:S02]  /*05a0*/  IMAD.WIDE.U32 R56, R61, 0x8, R54.reuse ;  /* 0x000000083d387825 */ /* 0x100fe400078e0036 */
[----:B------:R-:W4:Y:S01]  /*05b0*/  LDG.E.64 R72, desc[UR6][R72.64] ;  /* 0x0000000648487981 */ /* 0x000f22000c1e1b00 */
[----:B------:R-:W1:Y:S01]  /*05c0*/  @P0 LDC.64 R74, c[0x0][0x2c8] ;  /* 0x0000b200ff4a0b82 */ /* 0x000e620000000a00 */
[----:B------:R-:W-:-:S02]  /*05d0*/  IMAD.WIDE.U32 R54, R63, 0x8, R54 ;  /* 0x000000083f367825 */ /* 0x000fc400078e0036 */
[----:B------:R-:W4:Y:S02]  /*05e0*/  LDG.E.64 R56, desc[UR6][R56.64] ;  /* 0x0000000638387981 */ /* 0x000f24000c1e1b00 */
[----:B------:R-:W-:Y:S02]  /*05f0*/  IMAD.WIDE.U32 R28, R63, 0x8, R28 ;  /* 0x000000083f1c7825 */ /* 0x000fe400078e001c */
[----:B------:R-:W4:Y:S02]  /*0600*/  LDG.E.64 R54, desc[UR6][R54.64] ;  /* 0x0000000636367981 */ /* 0x000f24000c1e1b00 */
[C---:B--2---:R-:W-:Y:S02]  /*0610*/  IMAD.WIDE R76, R33.reuse, 0x4, R76 ;  /* 0x00000004214c7825 */ /* 0x044fe400078e024c */
[----:B------:R-:W2:Y:S04]  /*0620*/  LDG.E.64 R28, desc[UR6][R28.64] ;  /* 0x000000061c1c7981 */ /* 0x000ea8000c1e1b00 */
[----:B------:R-:W2:Y:S01]  /*0630*/  LDG.E R76, desc[UR6][R76.64] ;  /* 0x000000064c4c7981 */ /* 0x000ea2000c1e1900 */
[----:B---3--:R-:W-:-:S02]  /*0640*/  IMAD.WIDE R78, R33, 0x4, R30 ;  /* 0x00000004214e7825 */ /* 0x008fc400078e021e */
[----:B------:R-:W3:Y:S03]  /*0650*/  @P0 LDC.64 R30, c[0x0][0x2c8] ;  /* 0x0000b200ff1e0b82 */ /* 0x000ee60000000a00 */
[----:B------:R-:W2:Y:S01]  /*0660*/  LDG.E R81, desc[UR6][R78.64] ;  /* 0x000000064e517981 */ /* 0x000ea2000c1e1900 */
[----:B0-----:R-:W-:-:S04]  /*0670*/  @P0 IMAD.WIDE.U32 R52, R61, 0x8, R52 ;  /* 0x000000083d340825 */ /* 0x001fc800078e0034 */
[----:B-1----:R-:W-:Y:S01]  /*0680*/  @P0 IMAD.WIDE.U32 R74, R71, 0x8, R74 ;  /* 0x00000008474a0825 */ /* 0x002fe200078e004a */
[----:B------:R-:W5:Y:S04]  /*0690*/  @P0 LDG.E.64 R48, desc[UR6][R52.64] ;  /* 0x0000000634300981 */ /* 0x000f68000c1e1b00 */
[----:B------:R-:W5:Y:S01]  /*06a0*/  @P0 LDG.E.64 R50, desc[UR6][R74.64] ;  /* 0x000000064a320981 */ /* 0x000f62000c1e1b00 */
[----:B---3--:R-:W-:-:S05]  /*06b0*/  @P0 IMAD.WIDE.U32 R30, R63, 0x8, R30 ;  /* 0x000000083f1e0825 */ /* 0x008fca00078e001e */
[----:B------:R4:W5:Y:S01]  /*06c0*/  @P0 LDG.E.64 R46, desc[UR6][R30.64] ;  /* 0x000000061e2e0981 */ /* 0x000962000c1e1b00 */
[----:B------:R-:W-:Y:S01]  /*06d0*/  UMOV UR4, 0xffffffff ;  /* 0xffffffff00047882 */ /* 0x000fe20000000000 */
[----:B------:R-:W-:Y:S02]  /*06e0*/  IADD3 R33, R33, UR10, RZ ;  /* 0x0000000a21217c10 */ /* 0x000fe4000fffe0ff */
[----:B------:R-:W-:Y:S02]  /*06f0*/  LOP3.LUT P1, RZ, R0, 0x1f, RZ, 0xc0, !PT ;  /* 0x0000001f00ff7812 */ /* 0x000fe4000782c0ff */
[----:B------:R-:W-:Y:S02]  /*0700*/  ISETP.GE.AND P4, PT, R33, UR11, PT ;  /* 0x0000000b21007c0c */ /* 0x000fe4000bf86270 */
[--C-:B----4-:R-:W-:Y:S01]  /*0710*/  SHF.R.U64 R31, R26, 0x10, R27.reuse ;  /* 0x000000101a1f7819 */ /* 0x110fe2000000121b */
[----:B------:R-:W-:Y:S01]  /*0720*/  HADD2.F32 R89, -RZ, R26.H0_H0 ;  /* 0x2000001aff597230 */ /* 0x000fe20000004100 */
[----:B------:R-:W-:Y:S01]  /*0730*/  SHF.R.U32.HI R26, RZ, 0x10, R27 ;  /* 0x00000010ff1a7819 */ /* 0x000fe2000001161b */
[----:B------:R-:W-:-:S02]  /*0740*/  HADD2.F32 R53, -RZ, R27.H0_H0 ;  /* 0x2000001bff357230 */ /* 0x000fc40000004100 */
[----:B------:R-:W-:Y:S01]  /*0750*/  HADD2.F32 R75, -RZ, R24.H0_H0 ;  /* 0x20000018ff4b7230 */ /* 0x000fe20000004100 */
[----:B------:R-:W-:Y:S02]  /*0760*/  SHF.R.U32.HI R87, RZ, 0x10, R25 ;  /* 0x00000010ff577819 */ /* 0x000fe40000011619 */
[----:B------:R-:W-:Y:S02]  /*0770*/  MOV R80, R72 ;  /* 0x0000004800507202 */ /* 0x000fe40000000f00 */
[----:B------:R-:W-:Y:S02]  /*0780*/  SHF.R.U64 R79, R72, 0x10, R73 ;  /* 0x00000010484f7819 */ /* 0x000fe40000001249 */
[----:B------:R-:W-:Y:S02]  /*0790*/  MOV R77, R73 ;  /* 0x00000049004d7202 */ /* 0x000fe40000000f00 */
[----:B------:R-:W-:Y:S02]  /*07a0*/  MOV R74, R54 ;  /* 0x00000036004a7202 */ /* 0x000fe40000000f00 */
[----:B------:R-:W-:-:S02]  /*07b0*/  SHF.R.U64 R52, R54, 0x10, R55 ;  /* 0x0000001036347819 */ /* 0x000fc40000001237 */
[----:B--2---:R-:W-:Y:S02]  /*07c0*/  SHF.R.U64 R27, R28, 0x10, R29 ;  /* 0x000000101c1b7819 */ /* 0x004fe4000000121d */
[----:B------:R-:W-:Y:S02]  /*07d0*/  SHF.R.U64 R54, R24, 0x10, R25 ;  /* 0x0000001018367819 */ /* 0x000fe40000001219 */
[----:B------:R-:W-:Y:S02]  /*07e0*/  FSEL R24, R76, RZ, !P3 ;  /* 0x000000ff4c187208 */ /* 0x000fe40005800000 */
[----:B------:R-:W-:Y:S02]  /*07f0*/  SHF.R.U32.HI R82, RZ, 0x10, R73 ;  /* 0x00000010ff527819 */ /* 0x000fe40000011649 */
[----:B------:R-:W-:Y:S01]  /*0800*/  MOV R70, R56 ;  /* 0x0000003800467202 */ /* 0x000fe20000000f00 */
[----:B------:R-:W-:Y:S01]  /*0810*/  HADD2.F32 R83, -RZ, R25.H0_H0 ;  /* 0x20000019ff537230 */ /* 0x000fe20000004100 */
[----:B------:R-:W-:Y:S01]  /*0820*/  SHF.R.U64 R56, R56, 0x10, R57 ;  /* 0x0000001038387819 */ /* 0x000fe20000001239 */
[----:B------:R-:W-:Y:S01]  /*0830*/  HADD2.F32 R27, -RZ, R27.H0_H0 ;  /* 0x2000001bff1b7230 */ /* 0x000fe20000004100 */
[----:B------:R-:W-:-:S02]  /*0840*/  MOV R72, R57 ;  /* 0x0000003900487202 */ /* 0x000fc40000000f00 */
[----:B------:R-:W-:Y:S01]  /*0850*/  SHF.R.U32.HI R73, RZ, 0x10, R57 ;  /* 0x00000010ff497819 */ /* 0x000fe20000011639 */
[----:B------:R-:W-:Y:S01]  /*0860*/  HADD2.F32 R25, -RZ, R54.H0_H0 ;  /* 0x20000036ff197230 */ /* 0x000fe20000004100 */
[----:B------:R-:W-:Y:S02]  /*0870*/  MOV R30, R55 ;  /* 0x00000037001e7202 */ /* 0x000fe40000000f00 */
[----:B------:R-:W-:Y:S01]  /*0880*/  SHF.R.U32.HI R57, RZ, 0x10, R55 ;  /* 0x00000010ff397819 */ /* 0x000fe20000011637 */
[----:B------:R-:W-:Y:S01]  /*0890*/  HADD2.F32 R55, -RZ, R28.H0_H0 ;  /* 0x2000001cff377230 */ /* 0x000fe20000004100 */
[----:B------:R-:W-:Y:S01]  /*08a0*/  SHF.R.U32.HI R28, RZ, 0x10, R29 ;  /* 0x00000010ff1c7819 */ /* 0x000fe2000001161d */
[----:B------:R-:W-:Y:S01]  /*08b0*/  FADD.FTZ R54, -R24, R53 ;  /* 0x0000003518367221 */ /* 0x000fe20000010100 */
[----:B------:R-:W-:Y:S02]  /*08c0*/  HADD2.F32 R87, -RZ, R87.H0_H0 ;  /* 0x20000057ff577230 */ /* 0x000fe40000004100 */
[----:B------:R-:W-:-:S02]  /*08d0*/  HADD2.F32 R53, -RZ, R26.H0_H0 ;  /* 0x2000001aff357230 */ /* 0x000fc40000004100 */
[C---:B------:R-:W-:Y:S01]  /*08e0*/  FADD.FTZ R88, -R24.reuse, R75 ;  /* 0x0000004b18587221 */ /* 0x040fe20000010100 */
[C---:B------:R-:W-:Y:S01]  /*08f0*/  FADD.FTZ R86, -R24.reuse, R83 ;  /* 0x0000005318567221 */ /* 0x040fe20000010100 */
[C---:B------:R-:W-:Y:S01]  /*0900*/  FADD.FTZ R26, -R24.reuse, R27 ;  /* 0x0000001b181a7221 */ /* 0x040fe20000010100 */
[C---:B------:R-:W-:Y:S01]  /*0910*/  FADD.FTZ R90, -R24.reuse, R25 ;  /* 0x00000019185a7221 */ /* 0x040fe20000010100 */
[C---:B------:R-:W-:Y:S01]  /*0920*/  FADD.FTZ R78, -R24.reuse, R55 ;  /* 0x00000037184e7221 */ /* 0x040fe20000010100 */
[----:B------:R-:W-:Y:S02]  /*0930*/  HADD2.F32 R27, -RZ, R80.H0_H0 ;  /* 0x20000050ff1b7230 */ /* 0x000fe40000004100 */
[C---:B------:R-:W-:Y:S01]  /*0940*/  FADD.FTZ R84, -R24.reuse, R87 ;  /* 0x0000005718547221 */ /* 0x040fe20000010100 */
[----:B------:R-:W-:Y:S02]  /*0950*/  HADD2.F32 R55, -RZ, R28.H0_H0 ;  /* 0x2000001cff377230 */ /* 0x000fe40000004100 */
[----:B------:R-:W-:Y:S01]  /*0960*/  FADD.FTZ R28, -R24, R53 ;  /* 0x00000035181c7221 */ /* 0x000fe20000010100 */
[----:B------:R-:W-:-:S02]  /*0970*/  HADD2.F32 R80, -RZ, R77.H0_H0 ;  /* 0x2000004dff507230 */ /* 0x000fc40000004100 */
[----:B------:R-:W-:Y:S01]  /*0980*/  FADD.FTZ R25, -R24, R89 ;  /* 0x0000005918197221 */ /* 0x000fe20000010100 */
[C---:B------:R-:W-:Y:S01]  /*0990*/  FMUL.FTZ R53, R81.reuse, R88 ;  /* 0x0000005851357220 */ /* 0x040fe20000410000 */
[C---:B------:R-:W-:Y:S01]  /*09a0*/  FMUL.FTZ R87, R81.reuse, R86 ;  /* 0x0000005651577220 */ /* 0x040fe20000410000 */
[----:B------:R-:W-:Y:S02]  /*09b0*/  HADD2.F32 R31, -RZ, R31.H0_H0 ;  /* 0x2000001fff1f7230 */ /* 0x000fe40000004100 */
[----:B------:R-:W-:Y:S01]  /*09c0*/  FMUL.FTZ R89, R81, R90 ;  /* 0x0000005a51597220 */ /* 0x000fe20000410000 */
[----:B------:R-:W-:Y:S02]  /*09d0*/  HADD2.F32 R79, -RZ, R79.H0_H0 ;  /* 0x2000004fff4f7230 */ /* 0x000fe40000004100 */
[-C--:B------:R-:W-:Y:S01]  /*09e0*/  FMUL.FTZ R90, R34, R27.reuse ;  /* 0x0000001b225a7220 */ /* 0x080fe20000410000 */
[----:B------:R-:W-:Y:S01]  /*09f0*/  FADD.FTZ R32, R27, R32 ;  /* 0x000000201b207221 */ /* 0x000fe20000010000 */
[----:B------:R-:W-:Y:S01]  /*0a00*/  FFMA.FTZ R40, R53, R27, R40 ;  /* 0x0000001b35287223 */ /* 0x000fe20000010028 */
[----:B------:R-:W-:Y:S01]  /*0a10*/  FADD.FTZ R20, R80, R20 ;  /* 0x0000001450147221 */ /* 0x000fe20000010000 */
[-C--:B------:R-:W-:Y:S01]  /*0a20*/  FFMA.FTZ R21, R87, R80.reuse, R21 ;  /* 0x0000005057157223 */ /* 0x080fe20000010015 */
[----:B------:R-:W-:Y:S01]  /*0a30*/  FMUL.FTZ R86, R35, R80 ;  /* 0x0000005023567220 */ /* 0x000fe20000410000 */
[----:B------:R-:W-:-:S02]  /*0a40*/  HADD2.F32 R27, -RZ, R56.H0_H0 ;  /* 0x20000038ff1b7230 */ /* 0x000fc40000004100 */
[----:B------:R-:W-:Y:S01]  /*0a50*/  FMUL.FTZ R80, R81, R25 ;  /* 0x0000001951507220 */ /* 0x000fe20000410000 */
[----:B------:R-:W-:Y:S02]  /*0a60*/  HADD2.F32 R29, -RZ, R29.H0_H0 ;  /* 0x2000001dff1d7230 */ /* 0x000fe40000004100 */
[----:B------:R-:W-:Y:S01]  /*0a70*/  FADD.FTZ R92, -R24, R31 ;  /* 0x0000001f185c7221 */ /* 0x000fe20000010100 */
[----:B------:R-:W-:Y:S01]  /*0a80*/  FMUL.FTZ R88, R42, R79 ;  /* 0x0000004f2a587220 */ /* 0x000fe20000410000 */
[----:B------:R-:W-:Y:S02]  /*0a90*/  HADD2.F32 R56, -RZ, R30.H0_H0 ;  /* 0x2000001eff387230 */ /* 0x000fe40000004100 */
[----:B------:R-:W-:Y:S01]  /*0aa0*/  FADD.FTZ R25, RZ, R90 ;  /* 0x0000005aff197221 */ /* 0x000fe20000010000 */
[----:B------:R-:W-:Y:S01]  /*0ab0*/  FFMA.FTZ R30, R53, R90, RZ ;  /* 0x0000005a351e7223 */ /* 0x000fe200000100ff */
[----:B------:R-:W-:Y:S02]  /*0ac0*/  HADD2.F32 R82, -RZ, R82.H0_H0 ;  /* 0x20000052ff527230 */ /* 0x000fe40000004100 */
[C---:B------:R-:W-:Y:S01]  /*0ad0*/  FMUL.FTZ R84, R81.reuse, R84 ;  /* 0x0000005451547220 */ /* 0x040fe20000410000 */
[----:B------:R-:W-:Y:S01]  /*0ae0*/  FMUL.FTZ R83, R81, R92 ;  /* 0x0000005c51537220 */ /* 0x000fe20000410000 */
[----:B------:R-:W-:Y:S01]  /*0af0*/  FADD.FTZ R25, R25, R88 ;  /* 0x0000005819197221 */ /* 0x000fe20000010000 */
[----:B------:R-:W-:Y:S01]  /*0b00*/  FADD.FTZ R76, -R24, R29 ;  /* 0x0000001d184c7221 */ /* 0x000fe20000010100 */
[----:B------:R-:W-:Y:S01]  /*0b10*/  FFMA.FTZ R30, R89, R88, R30 ;  /* 0x00000058591e7223 */ /* 0x000fe2000001001e */
[----:B------:R-:W-:-:S02]  /*0b20*/  HADD2.F32 R29, -RZ, R72.H0_H0 ;  /* 0x20000048ff1d7230 */ /* 0x000fc40000004100 */
[----:B------:R-:W-:Y:S01]  /*0b30*/  FADD.FTZ R18, R82, R18 ;  /* 0x0000001252127221 */ /* 0x000fe20000010000 */
[----:B------:R-:W-:Y:S01]  /*0b40*/  FFMA.FTZ R19, R84, R82, R19 ;  /* 0x0000005254137223 */ /* 0x000fe20000010013 */
[----:B------:R-:W-:Y:S02]  /*0b50*/  HADD2.F32 R70, -RZ, R70.H0_H0 ;  /* 0x20000046ff467230 */ /* 0x000fe40000004100 */
[----:B------:R-:W-:Y:S01]  /*0b60*/  FMUL.FTZ R72, R81, R54 ;  /* 0x0000003651487220 */ /* 0x000fe20000410000 */
[----:B------:R-:W-:Y:S01]  /*0b70*/  FMUL.FTZ R82, R43, R82 ;  /* 0x000000522b527220 */ /* 0x000fe20000410000 */
[----:B------:R-:W-:Y:S01]  /*0b80*/  FADD.FTZ R10, R27, R10 ;  /* 0x0000000a1b0a7221 */ /* 0x000fe20000010000 */
[-C--:B------:R-:W-:Y:S01]  /*0b90*/  FFMA.FTZ R2, R83, R27.reuse, R2 ;  /* 0x0000001b53027223 */ /* 0x080fe20000010002 */
[----:B------:R-:W-:Y:S01]  /*0ba0*/  FMUL.FTZ R54, R44, R27 ;  /* 0x0000001b2c367220 */ /* 0x000fe20000410000 */
[----:B------:R-:W-:Y:S01]  /*0bb0*/  FADD.FTZ R25, R25, R86 ;  /* 0x0000005619197221 */ /* 0x000fe20000010000 */
[----:B------:R-:W-:Y:S01]  /*0bc0*/  FFMA.FTZ R27, R87, R86, R30 ;  /* 0x00000056571b7223 */ /* 0x000fe2000001001e */
[----:B------:R-:W-:-:S02]  /*0bd0*/  HADD2.F32 R77, -RZ, R52.H0_H0 ;  /* 0x20000034ff4d7230 */ /* 0x000fc40000004100 */
[----:B------:R-:W-:Y:S01]  /*0be0*/  FMUL.FTZ R52, R36, R70 ;  /* 0x0000004624347220 */ /* 0x000fe20000410000 */
[----:B------:R-:W-:Y:S01]  /*0bf0*/  FADD.FTZ R25, R25, R82 ;  /* 0x0000005219197221 */ /* 0x000fe20000010000 */
[----:B------:R-:W-:Y:S01]  /*0c00*/  FFMA.FTZ R27, R84, R82, R27 ;  /* 0x00000052541b7223 */ /* 0x000fe2000001001b */
[----:B------:R-:W-:Y:S01]  /*0c10*/  FADD.FTZ R24, -R24, R55 ;  /* 0x0000003718187221 */ /* 0x000fe20000010100 */
[----:B------:R-:W-:Y:S01]  /*0c20*/  FMUL.FTZ R55, R81, R28 ;  /* 0x0000001c51377220 */ /* 0x000fe20000410000 */
[----:B------:R-:W-:Y:S01]  /*0c30*/  FADD.FTZ R25, R25, R52 ;  /* 0x0000003419197221 */ /* 0x000fe20000010000 */
[----:B------:R-:W-:Y:S01]  /*0c40*/  FFMA.FTZ R28, R80, R52, R27 ;  /* 0x00000034501c7223 */ /* 0x000fe2000001001b */
[----:B------:R-:W-:Y:S02]  /*0c50*/  HADD2.F32 R73, -RZ, R73.H0_H0 ;  /* 0x20000049ff497230 */ /* 0x000fe40000004100 */
[----:B------:R-:W-:Y:S01]  /*0c60*/  FADD.FTZ R11, R70, R11 ;  /* 0x0000000b460b7221 */ /* 0x000fe20000010000 */
[----:B------:R-:W-:Y:S01]  /*0c70*/  FFMA.FTZ R3, R80, R70, R3 ;  /* 0x0000004650037223 */ /* 0x000fe20000010003 */
[----:B------:R-:W-:Y:S01]  /*0c80*/  FMUL.FTZ R70, R37, R29 ;  /* 0x0000001d25467220 */ /* 0x000fe20000410000 */
[----:B------:R-:W-:Y:S01]  /*0c90*/  FADD.FTZ R25, R25, R54 ;  /* 0x0000003619197221 */ /* 0x000fe20000010000 */
[----:B------:R-:W-:Y:S01]  /*0ca0*/  FFMA.FTZ R27, R83, R54, R28 ;  /* 0x00000036531b7223 */ /* 0x000fe2000001001c */
[----:B------:R-:W-:-:S02]  /*0cb0*/  HADD2.F32 R74, -RZ, R74.H0_H0 ;  /* 0x2000004aff4a7230 */ /* 0x000fc40000004100 */
[----:B------:R-:W-:Y:S01]  /*0cc0*/  FADD.FTZ R12, R73, R12 ;  /* 0x0000000c490c7221 */ /* 0x000fe20000010000 */
[-C--:B------:R-:W-:Y:S01]  /*0cd0*/  FFMA.FTZ R4, R55, R73.reuse, R4 ;  /* 0x0000004937047223 */ /* 0x080fe20000010004 */
[C---:B------:R-:W-:Y:S01]  /*0ce0*/  FMUL.FTZ R78, R81.reuse, R78 ;  /* 0x0000004e514e7220 */ /* 0x040fe20000410000 */
        /* <DEDUP_REMOVED lines=17> */
[----:B------:R-:W-:-:S02]  /*0e00*/  HADD2.F32 R57, -RZ, R57.H0_H0 ;  /* 0x20000039ff397230 */ /* 0x000fc40000004100 */
        /* <DEDUP_REMOVED lines=34> */
.L_x_457:
        /* <DEDUP_REMOVED lines=13> */
.L_x_439:
        /* <DEDUP_REMOVED lines=22> */
[----:B------:R-:W-:Y:S01]  /*1260*/  @P0 MOV R26, R51 ;  /* 0x00000033001a0202 */ /* 0x000fe20000000f00 */
[----:B------:R-:W-:-:S02]  /*1270*/  @P0 HADD2.F32 R25, -RZ, R25.H0_H0 ;  /* 0x20000019ff190230 */ /* 0x000fc40000004100 */
[----:B-1----:R-:W-:Y:S01]  /*1280*/  FADD.FTZ R91, R91, R28 ;  /* 0x0000001c5b5b7221 */ /* 0x002fe20000010000 */
[----:B------:R-:W-:Y:S01]  /*1290*/  FADD.FTZ R24, R24, R29 ;  /* 0x0000001d18187221 */ /* 0x000fe20000010000 */
[----:B------:R-:W-:Y:S02]  /*12a0*/  @P0 HADD2.F32 R28, -RZ, R26.H0_H0 ;  /* 0x2000001aff1c0230 */ /* 0x000fe40000004100 */
[----:B------:R-:W-:Y:S01]  /*12b0*/  FADD.FTZ R30, R30, R91 ;  /* 0x0000005b1e1e7221 */ /* 0x000fe20000010000 */
[----:B------:R-:W-:-:S03]  /*12c0*/  FADD.FTZ R24, R31, R24 ;  /* 0x000000181f187221 */ /* 0x000fc60000010000 */
[----:B------:R-:W-:Y:S01]  /*12d0*/  FMUL.FTZ R30, R30, UR9 ;  /* 0x000000091e1e7c20 */ /* 0x000fe20008410000 */
[----:B------:R-:W-:Y:S01]  /*12e0*/  FMUL.FTZ R85, R24, UR9 ;  /* 0x0000000918557c20 */ /* 0x000fe20008410000 */
[----:B------:R-:W-:-:S03]  /*12f0*/  @P0 MOV R24, R50 ;  /* 0x0000003200180202 */ /* 0x000fc60000000f00 */
[----:B------:R-:W-:Y:S02]  /*1300*/  FSEL R30, R30, RZ, !P3 ;  /* 0x000000ff1e1e7208 */ /* 0x000fe40005800000 */
[----:B------:R-:W-:-:S03]  /*1310*/  @P0 HADD2.F32 R24, -RZ, R24.H0_H0 ;  /* 0x20000018ff180230 */ /* 0x000fc60000004100 */
[-CC-:B------:R-:W-:Y:S01]  /*1320*/  FFMA.FTZ R53, R53, R85.reuse, R30.reuse ;  /* 0x0000005535357223 */ /* 0x180fe2000001001e */
[-CC-:B------:R-:W-:Y:S01]  /*1330*/  FFMA.FTZ R89, R89, R85.reuse, R30.reuse ;  /* 0x0000005559597223 */ /* 0x180fe2000001001e */
[-CC-:B------:R-:W-:Y:S01]  /*1340*/  FFMA.FTZ R87, R87, R85.reuse, R30.reuse ;  /* 0x0000005557577223 */ /* 0x180fe2000001001e */
[-CC-:B------:R-:W-:Y:S01]  /*1350*/  FFMA.FTZ R31, R84, R85.reuse, R30.reuse ;  /* 0x00000055541f7223 */ /* 0x180fe2000001001e */
[----:B------:R-:W-:Y:S01]  /*1360*/  FADD.FTZ R90, R90, -R53 ;  /* 0x800000355a5a7221 */ /* 0x000fe20000010000 */
[----:B------:R-:W-:Y:S01]  /*1370*/  FADD.FTZ R88, R88, -R89 ;  /* 0x8000005958587221 */ /* 0x000fe20000010000 */
[----:B------:R-:W-:Y:S01]  /*1380*/  FADD.FTZ R86, R86, -R87 ;  /* 0x8000005756567221 */ /* 0x000fe20000010000 */
[----:B------:R-:W-:Y:S01]  /*1390*/  @P0 SHF.R.U32.HI R53, RZ, 0x10, R51 ;  /* 0x00000010ff350819 */ /* 0x000fe20000011633 */
[----:B------:R-:W-:Y:S01]  /*13a0*/  FMUL.FTZ R27, R81, R90 ;  /* 0x0000005a511b7220 */ /* 0x000fe20000410000 */
[-CC-:B------:R-:W-:Y:S01]  /*13b0*/  FFMA.FTZ R87, R80, R85.reuse, R30.reuse ;  /* 0x0000005550577223 */ /* 0x180fe2000001001e */
[-C--:B------:R-:W-:Y:S01]  /*13c0*/  FFMA.FTZ R83, R83, R85.reuse, R30 ;  /* 0x0000005553537223 */ /* 0x080fe2000001001e */
[----:B------:R-:W-:Y:S01]  /*13d0*/  @P0 SHF.R.U64 R80, R48, 0x10, R49 ;  /* 0x0000001030500819 */ /* 0x000fe20000001231 */
[----:B------:R-:W-:Y:S01]  /*13e0*/  @P0 FADD.FTZ R27, R27, R24 ;  /* 0x000000181b1b0221 */ /* 0x000fe20000010000 */
[C---:B------:R-:W-:Y:S01]  /*13f0*/  FMUL.FTZ R24, R81.reuse, R88 ;  /* 0x0000005851187220 */ /* 0x040fe20000410000 */
[----:B------:R-:W-:Y:S01]  /*1400*/  FADD.FTZ R82, R82, -R31 ;  /* 0x8000001f52527221 */ /* 0x000fe20000010000 */
[----:B------:R-:W-:Y:S01]  /*1410*/  @P0 MOV R84, R48 ;  /* 0x0000003000540202 */ /* 0x000fe20000000f00 */
[----:B------:R-:W-:Y:S01]  /*1420*/  FADD.FTZ R54, R54, -R83 ;  /* 0x8000005336367221 */ /* 0x000fe20000010000 */
[----:B------:R-:W-:Y:S01]  /*1430*/  @P0 FADD.FTZ R24, R24, R25 ;  /* 0x0000001918180221 */ /* 0x000fe20000010000 */
[----:B------:R-:W-:Y:S01]  /*1440*/  FMUL.FTZ R25, R81, R86 ;  /* 0x0000005651197220 */ /* 0x000fe20000410000 */
[----:B------:R-:W-:Y:S01]  /*1450*/  FFMA.FTZ R89, R72, R85, R30 ;  /* 0x0000005548597223 */ /* 0x000fe2000001001e */
[----:B------:R-:W-:-:S02]  /*1460*/  @P0 HADD2.F32 R83, -RZ, R80.H0_H0 ;  /* 0x20000050ff530230 */ /* 0x000fc40000004100 */
[----:B------:R-:W-:Y:S01]  /*1470*/  FADD.FTZ R52, R52, -R87 ;  /* 0x8000005734347221 */ /* 0x000fe20000010000 */
[----:B------:R-:W-:Y:S01]  /*1480*/  @P0 FADD.FTZ R25, R25, R28 ;  /* 0x0000001c19190221 */ /* 0x000fe20000010000 */
[----:B------:R-:W-:Y:S02]  /*1490*/  @P0 HADD2.F32 R28, -RZ, R53.H0_H0 ;  /* 0x20000035ff1c0230 */ /* 0x000fe40000004100 */
[----:B------:R-:W-:Y:S01]  /*14a0*/  FMUL.FTZ R53, R81, R82 ;  /* 0x0000005251357220 */ /* 0x000fe20000410000 */
[----:B------:R-:W-:Y:S01]  /*14b0*/  @P0 MOV R80, R49 ;  /* 0x0000003100500202 */ /* 0x000fe20000000f00 */
[----:B------:R-:W-:Y:S01]  /*14c0*/  FFMA.FTZ R82, R55, R85, R30 ;  /* 0x0000005537527223 */ /* 0x000fe2000001001e */
[----:B------:R-:W-:Y:S02]  /*14d0*/  @P0 HADD2.F32 R87, -RZ, R84.H0_H0 ;  /* 0x20000054ff570230 */ /* 0x000fe40000004100 */
[----:B------:R-:W-:Y:S01]  /*14e0*/  FMUL.FTZ R54, R81, R54 ;  /* 0x0000003651367220 */ /* 0x000fe20000410000 */
[----:B------:R-:W-:Y:S01]  /*14f0*/  FADD.FTZ R72, R70, -R89 ;  /* 0x8000005946487221 */ /* 0x000fe20000010000 */
[----:B------:R-:W-:Y:S01]  /*1500*/  @P0 SHF.R.U32.HI R84, RZ, 0x10, R49 ;  /* 0x00000010ff540819 */ /* 0x000fe20000011631 */
[----:B------:R-:W-:Y:S01]  /*1510*/  FADD.FTZ R82, R73, -R82 ;  /* 0x8000005249527221 */ /* 0x000fe20000010000 */
[----:B------:R-:W-:Y:S01]  /*1520*/  @P0 FADD.FTZ R54, R54, R83 ;  /* 0x0000005336360221 */ /* 0x000fe20000010000 */
[----:B------:R-:W-:-:S02]  /*1530*/  @P0 HADD2.F32 R80, -RZ, R80.H0_H0 ;  /* 0x20000050ff500230 */ /* 0x000fc40000004100 */
[C---:B------:R-:W-:Y:S01]  /*1540*/  FMUL.FTZ R55, R81.reuse, R72 ;  /* 0x0000004851377220 */ /* 0x040fe20000410000 */
[-C--:B------:R-:W-:Y:S01]  /*1550*/  FFMA.FTZ R83, R78, R85.reuse, R30 ;  /* 0x000000554e537223 */ /* 0x080fe2000001001e */
[----:B------:R-:W-:Y:S02]  /*1560*/  @P0 HADD2.F32 R78, -RZ, R84.H0_H0 ;  /* 0x20000054ff4e0230 */ /* 0x000fe40000004100 */
[----:B------:R-:W-:Y:S01]  /*1570*/  FMUL.FTZ R73, R81, R82 ;  /* 0x0000005251497220 */ /* 0x000fe20000410000 */
[----:B------:R-:W-:Y:S01]  /*1580*/  @P0 MOV R82, R46 ;  /* 0x0000002e00520202 */ /* 0x000fe20000000f00 */
[----:B------:R-:W-:Y:S01]  /*1590*/  @P0 FADD.FTZ R55, R55, R80 ;  /* 0x0000005037370221 */ /* 0x000fe20000010000 */
[----:B------:R-:W-:Y:S01]  /*15a0*/  FADD.FTZ R80, R74, -R83 ;  /* 0x800000534a507221 */ /* 0x000fe20000010000 */
[----:B------:R-:W-:Y:S01]  /*15b0*/  @P0 FADD.FTZ R73, R73, R78 ;  /* 0x0000004e49490221 */ /* 0x000fe20000010000 */
[-CC-:B------:R-:W-:Y:S01]  /*15c0*/  FFMA.FTZ R78, R75, R85.reuse, R30.reuse ;  /* 0x000000554b4e7223 */ /* 0x180fe2000001001e */
[-CC-:B------:R-:W-:Y:S01]  /*15d0*/  FFMA.FTZ R83, R76, R85.reuse, R30.reuse ;  /* 0x000000554c537223 */ /* 0x180fe2000001001e */
[----:B------:R-:W-:Y:S01]  /*15e0*/  FFMA.FTZ R84, R79, R85, R30 ;  /* 0x000000554f547223 */ /* 0x000fe2000001001e */
[----:B------:R-:W-:-:S02]  /*15f0*/  @P0 HADD2.F32 R30, -RZ, R82.H0_H0 ;  /* 0x20000052ff1e0230 */ /* 0x000fc40000004100 */
[----:B------:R-:W-:Y:S01]  /*1600*/  FMUL.FTZ R75, R81, R80 ;  /* 0x00000050514b7220 */ /* 0x000fe20000410000 */
[--C-:B------:R-:W-:Y:S01]  /*1610*/  @P0 SHF.R.U64 R79, R46, 0x10, R47.reuse ;  /* 0x000000102e4f0819 */ /* 0x100fe2000000122f */
[----:B------:R-:W-:Y:S01]  /*1620*/  FADD.FTZ R78, R77, -R78 ;  /* 0x8000004e4d4e7221 */ /* 0x000fe20000010000 */
[----:B------:R-:W-:Y:S01]  /*1630*/  @P0 SHF.R.U32.HI R82, RZ, 0x10, R47 ;  /* 0x00000010ff520819 */ /* 0x000fe2000001162f */
[----:B------:R-:W-:Y:S01]  /*1640*/  @P0 FADD.FTZ R75, R75, R30 ;  /* 0x0000001e4b4b0221 */ /* 0x000fe20000010000 */
[----:B------:R-:W-:Y:S01]  /*1650*/  FADD.FTZ R84, R57, -R84 ;  /* 0x8000005439547221 */ /* 0x000fe20000010000 */
[----:B------:R-:W-:Y:S02]  /*1660*/  @P0 HADD2.F32 R30, -RZ, R79.H0_H0 ;  /* 0x2000004fff1e0230 */ /* 0x000fe40000004100 */
[----:B------:R-:W-:Y:S01]  /*1670*/  FMUL.FTZ R77, R81, R78 ;  /* 0x0000004e514d7220 */ /* 0x000fe20000410000 */
[----:B------:R-:W-:Y:S01]  /*1680*/  @P0 FADD.FTZ R53, R53, R28 ;  /* 0x0000001c35350221 */ /* 0x000fe20000010000 */
[----:B------:R-:W-:Y:S01]  /*1690*/  FADD.FTZ R56, R56, -R83 ;  /* 0x8000005338387221 */ /* 0x000fe20000010000 */
[----:B------:R-:W-:-:S02]  /*16a0*/  @P0 HADD2.F32 R82, -RZ, R82.H0_H0 ;  /* 0x20000052ff520230 */ /* 0x000fc40000004100 */
[----:B------:R-:W-:Y:S01]  /*16b0*/  @P0 FADD.FTZ R77, R77, R30 ;  /* 0x0000001e4d4d0221 */ /* 0x000fe20000010000 */
[----:B------:R-:W-:Y:S01]  /*16c0*/  @P0 MOV R30, R47 ;  /* 0x0000002f001e0202 */ /* 0x000fe20000000f00 */
[----:B------:R-:W0:Y:S01]  /*16d0*/  F2F.F16.F32 R26, R24 ;  /* 0x00000018001a7304 */ /* 0x000e220000200800 */
[C---:B------:R-:W-:Y:S01]  /*16e0*/  FMUL.FTZ R79, R81.reuse, R84 ;  /* 0x00000054514f7220 */ /* 0x040fe20000410000 */
[C---:B------:R-:W-:Y:S01]  /*16f0*/  FMUL.FTZ R52, R81.reuse, R52 ;  /* 0x0000003451347220 */ /* 0x040fe20000410000 */
[----:B------:R-:W-:Y:S01]  /*1700*/  FMUL.FTZ R81, R81, R56 ;  /* 0x0000003851517220 */ /* 0x000fe20000410000 */
[----:B------:R-:W-:Y:S02]  /*1710*/  @P0 HADD2.F32 R30, -RZ, R30.H0_H0 ;  /* 0x2000001eff1e0230 */ /* 0x000fe40000004100 */
[----:B------:R-:W-:Y:S01]  /*1720*/  @P0 FADD.FTZ R79, R79, R82 ;  /* 0x000000524f4f0221 */ /* 0x000fe20000010000 */
[----:B------:R-:W-:Y:S01]  /*1730*/  @P1 F2FP.F16.F32.PACK_AB R56, RZ, R25 ;  /* 0x00000019ff38123e */ /* 0x000fe200000000ff */
[----:B------:R-:W-:Y:S01]  /*1740*/  @P0 FADD.FTZ R52, R52, R87 ;  /* 0x0000005734340221 */ /* 0x000fe20000010000 */
[----:B------:R-:W1:Y:S01]  /*1750*/  F2F.F16.F32 R28, R53 ;  /* 0x00000035001c7304 */ /* 0x000e620000200800 */
[----:B------:R-:W-:Y:S01]  /*1760*/  @P0 FADD.FTZ R81, R81, R30 ;  /* 0x0000001e51510221 */ /* 0x000fe20000010000 */
[----:B------:R-:W-:-:S02]  /*1770*/  @P1 F2FP.F16.F32.PACK_AB R30, RZ, R24 ;  /* 0x00000018ff1e123e */ /* 0x000fc400000000ff */
[----:B------:R-:W-:Y:S02]  /*1780*/  @P1 PRMT R66, R56, 0x7610, R66 ;  /* 0x0000761038421816 */ /* 0x000fe40000000042 */
[----:B------:R-:W-:Y:S02]  /*1790*/  @P1 PRMT R64, R30, 0x7610, R64 ;  /* 0x000076101e401816 */ /* 0x000fe40000000040 */
[----:B------:R2:W3:Y:S01]  /*17a0*/  F2F.F16.F32 R31, R25 ;  /* 0x00000019001f7304 */ /* 0x0004e20000200800 */
[----:B0-----:R-:W-:Y:S02]  /*17b0*/  @P2 PRMT R60, R26, 0x7610, R60 ;  /* 0x000076101a3c2816 */ /* 0x001fe4000000003c */
[----:B------:R-:W-:Y:S02]  /*17c0*/  @P1 F2FP.F16.F32.PACK_AB R84, RZ, R52 ;  /* 0x00000034ff54123e */ /* 0x000fe400000000ff */
[----:B------:R-:W-:Y:S02]  /*17d0*/  @P1 F2FP.F16.F32.PACK_AB R85, RZ, R54 ;  /* 0x00000036ff55123e */ /* 0x000fe400000000ff */
[C---:B-1----:R-:W-:Y:S01]  /*17e0*/  @P2 PRMT R62, R28.reuse, 0x7610, R62 ;  /* 0x000076101c3e2816 */ /* 0x042fe2000000003e */
[----:B------:R-:W-:Y:S01]  /*17f0*/  F2F.F16.F32 R80, R77 ;  /* 0x0000004d00507304 */ /* 0x000fe20000200800 */
[----:B--2---:R-:W0:Y:S01]  /*1800*/  LDC.64 R24, c[0x0][0x2f8] ;  /* 0x0000be00ff187b82 */ /* 0x004e220000000a00 */
[----:B------:R-:W-:-:S02]  /*1810*/  SHF.L.U32 R28, R28, 0x10, RZ ;  /* 0x000000101c1c7819 */ /* 0x000fc400000006ff */
[----:B------:R-:W-:Y:S02]  /*1820*/  @P1 F2FP.F16.F32.PACK_AB R86, RZ, R55 ;  /* 0x00000037ff56123e */ /* 0x000fe400000000ff */
[----:B---3--:R-:W-:Y:S02]  /*1830*/  @P2 PRMT R67, R31, 0x7610, R67 ;  /* 0x000076101f432816 */ /* 0x008fe40000000043 */
[----:B------:R-:W1:Y:S08]  /*1840*/  F2F.F16.F32 R82, R79 ;  /* 0x0000004f00527304 */ /* 0x000e700000200800 */
[----:B------:R2:W3:Y:S01]  /*1850*/  F2F.F16.F32 R29, R27 ;  /* 0x0000001b001d7304 */ /* 0x0004e20000200800 */
[----:B-1----:R-:W-:-:S07]  /*1860*/  SHF.L.U32 R56, R82, 0x10, RZ ;  /* 0x0000001052387819 */ /* 0x002fce00000006ff */
[----:B------:R-:W1:Y:S01]  /*1870*/  F2F.F16.F32 R72, R54 ;  /* 0x0000003600487304 */ /* 0x000e620000200800 */
[----:B--2---:R-:W-:-:S04]  /*1880*/  @P1 F2FP.F16.F32.PACK_AB R27, RZ, R27 ;  /* 0x0000001bff1b123e */ /* 0x004fc800000000ff */
[----:B------:R-:W-:Y:S01]  /*1890*/  @P1 PRMT R65, R27, 0x7610, R65 ;  /* 0x000076101b411816 */ /* 0x000fe20000000041 */
[----:B------:R-:W-:Y:S01]  /*18a0*/  IMAD.WIDE.U32 R26, R26, 0x10000, RZ ;  /* 0x000100001a1a7825 */ /* 0x000fe200078e00ff */
[----:B---3--:R-:W-:Y:S01]  /*18b0*/  @P2 PRMT R68, R29, 0x7610, R68 ;  /* 0x000076101d442816 */ /* 0x008fe20000000044 */
[----:B------:R-:W2:Y:S03]  /*18c0*/  F2F.F16.F32 R83, R81 ;  /* 0x0000005100537304 */ /* 0x000ea60000200800 */
[----:B------:R-:W-:Y:S01]  /*18d0*/  LOP3.LUT R27, R27, R28, R31, 0xfe, !PT ;  /* 0x0000001c1b1b7212 */ /* 0x000fe200078efe1f */
[----:B------:R-:W-:Y:S01]  /*18e0*/  IMAD.WIDE.U32 R30, R80, 0x10000, RZ ;  /* 0x00010000501e7825 */ /* 0x000fe200078e00ff */
[----:B------:R-:W-:-:S03]  /*18f0*/  LOP3.LUT R26, R26, R29, RZ, 0xfc, !PT ;  /* 0x0000001d1a1a7212 */ /* 0x000fc600078efcff */
[----:B------:R-:W3:Y:S01]  /*1900*/  F2F.F16.F32 R76, R73 ;  /* 0x00000049004c7304 */ /* 0x000ee20000200800 */
[----:B-1----:R-:W-:Y:S01]  /*1910*/  IMAD.WIDE.U32 R28, R72, 0x10000, RZ ;  /* 0x00010000481c7825 */ /* 0x002fe200078e00ff */
[----:B--2---:R-:W-:-:S06]  /*1920*/  LOP3.LUT R31, R31, R56, R83, 0xfe, !PT ;  /* 0x000000381f1f7212 */ /* 0x004fcc00078efe53 */
[----:B------:R0:W1:Y:S01]  /*1930*/  F2F.F16.F32 R70, R52 ;  /* 0x0000003400467304 */ /* 0x0000620000200800 */
[----:B------:R-:W-:-:S04]  /*1940*/  @P1 F2FP.F16.F32.PACK_AB R56, RZ, R53 ;  /* 0x00000035ff38123e */ /* 0x000fc800000000ff */
[----:B------:R-:W-:Y:S02]  /*1950*/  @P1 PRMT R69, R56, 0x7610, R69 ;  /* 0x0000761038451816 */ /* 0x000fe40000000045 */
[----:B---3--:R-:W-:Y:S01]  /*1960*/  SHF.L.U32 R57, R76, 0x10, RZ ;  /* 0x000000104c397819 */ /* 0x008fe200000006ff */
[----:B------:R-:W2:Y:S01]  /*1970*/  F2F.F16.F32 R74, R55 ;  /* 0x00000037004a7304 */ /* 0x000ea20000200800 */
[----:B0-----:R-:W-:Y:S01]  /*1980*/  IMAD.WIDE.U32 R52, R71, 0x8, R24 ;  /* 0x0000000847347825 */ /* 0x001fe200078e0018 */
[----:B-1----:R-:W-:-:S06]  /*1990*/  LOP3.LUT R28, R28, R70, RZ, 0xfc, !PT ;  /* 0x000000461c1c7212 */ /* 0x002fcc00078efcff */
[----:B------:R-:W0:Y:S01]  /*19a0*/  F2F.F16.F32 R78, R75 ;  /* 0x0000004b004e7304 */ /* 0x000e220000200800 */
        /* <DEDUP_REMOVED lines=11> */
.L_x_440:
        /* <DEDUP_REMOVED lines=13> */
.L_x_441:
        /* <DEDUP_REMOVED lines=16> */
.L_x_442:
[----:B-123--:R-:W-:Y:S01]  /*1c30*/  IMAD.WIDE.U32 R26, R61, 0x8, R24 ;  /* 0x000000083d1a7825 */ /* 0x00efe200078e0018 */
        /* <DEDUP_REMOVED lines=17> */
.L_x_443:
        /* <DEDUP_REMOVED lines=10> */
.L_x_444:
        /* <DEDUP_REMOVED lines=14> */
.L_x_445:
[----:B------:R-:W-:Y:S01]  /*1ed0*/  SEL R85, RZ, 0x1, P5 ;  /* 0x00000001ff557807 */ /* 0x000fe20002800000 */
[----:B------:R-:W-:Y:S06]  /*1ee0*/  @!P4 BRA `(.L_x_446) ;  /* 0xffffffe4006cc947 */ /* 0x000fec000383ffff */
[----:B--2---:R-:W-:Y:S02]  /*1ef0*/  MOV R28, R32 ;  /* 0x00000020001c7202 */ /* 0x004fe40000000f00 */
[----:B-1-3--:R-:W-:Y:S02]  /*1f00*/  MOV R25, R23 ;  /* 0x0000001700197202 */ /* 0x00afe40000000f00 */
        /* <DEDUP_REMOVED lines=22> */
.L_x_437:
        /* <DEDUP_REMOVED lines=17> */
.L_x_438:
[----:B------:R-:W-:Y:S01]  /*2180*/  HFMA2.MMA R30, -RZ, RZ, 0, 9.5367431640625e-07 ;  /* 0x00000010ff1e7435 */ /* 0x000fe200000001ff */
[----:B------:R-:W-:Y:S02]  /*2190*/  MOV R29, 0x1f ;  /* 0x0000001f001d7802 */ /* 0x000fe40000000f00 */
[----:B------:R-:W-:-:S08]  /*21a0*/  MOV R28, 0xffffffff ;  /* 0xffffffff001c7802 */ /* 0x000fd00000000f00 */
[----:B-----5:R-:W-:Y:S05]  /*21b0*/  WARPSYNC.COLLECTIVE R28, `(.L_x_447) ;  /* 0x000000001c087348 */ /* 0x020fea0003c00000 */
[----:B------:R0:W1:Y:S02]  /*21c0*/  SHFL.DOWN P2, R26, R31, R30, R29 ;  /* 0x0800001e1f1a7389 */ /* 0x000064000004001d */
[----:B01---5:R-:W-:Y:S01]  /*21d0*/  ENDCOLLECTIVE ;  /* 0x000000000000791b */ /* 0x023fe20003800000 */
.L_x_447:
[----:B------:R-:W-:Y:S01]  /*21e0*/  FADD.FTZ R27, R31, R26 ;  /* 0x0000001a1f1b7221 */ /* 0x000fe20000010000 */
[----:B------:R-:W-:-:S07]  /*21f0*/  MOV R31, R24 ;  /* 0x00000018001f7202 */ /* 0x000fce0000000f00 */
[----:B------:R-:W-:Y:S05]  /*2200*/  WARPSYNC.COLLECTIVE R28, `(.L_x_448) ;  /* 0x000000001c087348 */ /* 0x000fea0003c00000 */
[----:B------:R0:W1:Y:S02]  /*2210*/  SHFL.DOWN P2, R26, R31, R30, R29 ;  /* 0x0800001e1f1a7389 */ /* 0x000064000004001d */
[----:B01----:R-:W-:Y:S01]  /*2220*/  ENDCOLLECTIVE ;  /* 0x000000000000791b */ /* 0x003fe20003800000 */
.L_x_448:
[----:B------:R-:W-:Y:S01]  /*2230*/  HFMA2.MMA R30, -RZ, RZ, 0, 4.76837158203125e-07 ;  /* 0x00000008ff1e7435 */ /* 0x000fe200000001ff */
[----:B------:R-:W-:Y:S02]  /*2240*/  MOV R31, R27 ;  /* 0x0000001b001f7202 */ /* 0x000fe40000000f00 */
[----:B------:R-:W-:-:S08]  /*2250*/  MOV R25, R26 ;  /* 0x0000001a00197202 */ /* 0x000fd00000000f00 */
[----:B------:R-:W-:Y:S05]  /*2260*/  WARPSYNC.COLLECTIVE R28, `(.L_x_449) ;  /* 0x000000001c087348 */ /* 0x000fea0003c00000 */
[----:B------:R0:W1:Y:S02]  /*2270*/  SHFL.DOWN P2, R26, R31, R30, R29 ;  /* 0x0800001e1f1a7389 */ /* 0x000064000004001d */
[----:B01----:R-:W-:Y:S01]  /*2280*/  ENDCOLLECTIVE ;  /* 0x000000000000791b */ /* 0x003fe20003800000 */
.L_x_449:
[----:B------:R-:W-:-:S05]  /*2290*/  FADD.FTZ R91, R24, R25 ;  /* 0x00000019185b7221 */ /* 0x000fca0000010000 */
[----:B------:R-:W-:Y:S01]  /*22a0*/  MOV R31, R91 ;  /* 0x0000005b001f7202 */ /* 0x000fe20000000f00 */
[----:B------:R-:W-:-:S07]  /*22b0*/  FADD.FTZ R93, R27, R26 ;  /* 0x0000001a1b5d7221 */ /* 0x000fce0000010000 */
[----:B------:R-:W-:Y:S05]  /*22c0*/  WARPSYNC.COLLECTIVE R28, `(.L_x_450) ;  /* 0x000000001c087348 */ /* 0x000fea0003c00000 */
[----:B------:R0:W1:Y:S02]  /*22d0*/  SHFL.DOWN P2, R26, R31, R30, R29 ;  /* 0x0800001e1f1a7389 */ /* 0x000064000004001d */
[----:B01----:R-:W-:Y:S01]  /*22e0*/  ENDCOLLECTIVE ;  /* 0x000000000000791b */ /* 0x003fe20003800000 */
.L_x_450:
[----:B------:R-:W-:Y:S01]  /*22f0*/  HFMA2.MMA R30, -RZ, RZ, 0, 2.384185791015625e-07 ;  /* 0x00000004ff1e7435 */ /* 0x000fe200000001ff */
[----:B------:R-:W-:Y:S02]  /*2300*/  MOV R31, R93 ;  /* 0x0000005d001f7202 */ /* 0x000fe40000000f00 */
[----:B------:R-:W-:-:S08]  /*2310*/  MOV R92, R26 ;  /* 0x0000001a005c7202 */ /* 0x000fd00000000f00 */
[----:B------:R-:W-:Y:S05]  /*2320*/  WARPSYNC.COLLECTIVE R28, `(.L_x_451) ;  /* 0x000000001c087348 */ /* 0x000fea0003c00000 */
[----:B------:R0:W1:Y:S02]  /*2330*/  SHFL.DOWN P2, R26, R31, R30, R29 ;  /* 0x0800001e1f1a7389 */ /* 0x000064000004001d */
[----:B01----:R-:W-:Y:S01]  /*2340*/  ENDCOLLECTIVE ;  /* 0x000000000000791b */ /* 0x003fe20003800000 */
.L_x_451:
[----:B------:R-:W-:-:S05]  /*2350*/  FADD.FTZ R92, R91, R92 ;  /* 0x0000005c5b5c7221 */ /* 0x000fca0000010000 */
[----:B------:R-:W-:Y:S01]  /*2360*/  MOV R31, R92 ;  /* 0x0000005c001f7202 */ /* 0x000fe20000000f00 */
[----:B------:R-:W-:-:S07]  /*2370*/  FADD.FTZ R93, R93, R26 ;  /* 0x0000001a5d5d7221 */ /* 0x000fce0000010000 */
[----:B------:R-:W-:Y:S05]  /*2380*/  WARPSYNC.COLLECTIVE R28, `(.L_x_452) ;  /* 0x000000001c087348 */ /* 0x000fea0003c00000 */
[----:B------:R0:W1:Y:S02]  /*2390*/  SHFL.DOWN P2, R26, R31, R30, R29 ;  /* 0x0800001e1f1a7389 */ /* 0x000064000004001d */
[----:B01----:R-:W-:Y:S01]  /*23a0*/  ENDCOLLECTIVE ;  /* 0x000000000000791b */ /* 0x003fe20003800000 */
.L_x_452:
[----:B------:R-:W-:Y:S01]  /*23b0*/  HFMA2.MMA R30, -RZ, RZ, 0, 1.1920928955078125e-07 ;  /* 0x00000002ff1e7435 */ /* 0x000fe200000001ff */
[----:B------:R-:W-:Y:S02]  /*23c0*/  MOV R31, R93 ;  /* 0x0000005d001f7202 */ /* 0x000fe40000000f00 */
[----:B------:R-:W-:-:S08]  /*23d0*/  MOV R25, R26 ;  /* 0x0000001a00197202 */ /* 0x000fd00000000f00 */
[----:B------:R-:W-:Y:S05]  /*23e0*/  WARPSYNC.COLLECTIVE R28, `(.L_x_453) ;  /* 0x000000001c087348 */ /* 0x000fea0003c00000 */
[----:B------:R0:W1:Y:S02]  /*23f0*/  SHFL.DOWN P2, R26, R31, R30, R29 ;  /* 0x0800001e1f1a7389 */ /* 0x000064000004001d */
[----:B01----:R-:W-:Y:S01]  /*2400*/  ENDCOLLECTIVE ;  /* 0x000000000000791b */ /* 0x003fe20003800000 */
.L_x_453:
[----:B------:R-:W-:-:S05]  /*2410*/  FADD.FTZ R25, R92, R25 ;  /* 0x000000195c197221 */ /* 0x000fca0000010000 */
[----:B------:R-:W-:Y:S01]  /*2420*/  MOV R31, R25 ;  /* 0x00000019001f7202 */ /* 0x000fe20000000f00 */
[----:B------:R-:W-:-:S07]  /*2430*/  FADD.FTZ R24, R93, R26 ;  /* 0x0000001a5d187221 */ /* 0x000fce0000010000 */
[----:B------:R-:W-:Y:S05]  /*2440*/  WARPSYNC.COLLECTIVE R28, `(.L_x_454) ;  /* 0x000000001c087348 */ /* 0x000fea0003c00000 */
[----:B------:R0:W1:Y:S02]  /*2450*/  SHFL.DOWN P2, R26, R31, R30, R29 ;  /* 0x0800001e1f1a7389 */ /* 0x000064000004001d */
[----:B01----:R-:W-:Y:S01]  /*2460*/  ENDCOLLECTIVE ;  /* 0x000000000000791b */ /* 0x003fe20003800000 */
.L_x_454:
[----:B------:R-:W-:Y:S01]  /*2470*/  HFMA2.MMA R30, -RZ, RZ, 0, 5.9604644775390625e-08 ;  /* 0x00000001ff1e7435 */ /* 0x000fe200000001ff */
[----:B------:R-:W-:Y:S02]  /*2480*/  MOV R31, R24 ;  /* 0x00000018001f7202 */ /* 0x000fe40000000f00 */
[----:B------:R-:W-:-:S08]  /*2490*/  MOV R92, R26 ;  /* 0x0000001a005c7202 */ /* 0x000fd00000000f00 */
[----:B------:R-:W-:Y:S05]  /*24a0*/  WARPSYNC.COLLECTIVE R28, `(.L_x_455) ;  /* 0x000000001c087348 */ /* 0x000fea0003c00000 */
[----:B------:R0:W1:Y:S02]  /*24b0*/  SHFL.DOWN P2, R26, R31, R30, R29 ;  /* 0x0800001e1f1a7389 */ /* 0x000064000004001d */
[----:B01----:R-:W-:Y:S01]  /*24c0*/  ENDCOLLECTIVE ;  /* 0x000000000000791b */ /* 0x003fe20003800000 */
.L_x_455:
[----:B------:R-:W-:-:S05]  /*24d0*/  FADD.FTZ R25, R25, R92 ;  /* 0x0000005c19197221 */ /* 0x000fca0000010000 */
[----:B------:R-:W-:Y:S02]  /*24e0*/  MOV R31, R25 ;  /* 0x00000019001f7202 */ /* 0x000fe40000000f00 */
[----:B------:R-:W-:-:S07]  /*24f0*/  MOV R27, R26 ;  /* 0x0000001a001b7202 */ /* 0x000fce0000000f00 */
[----:B------:R-:W-:Y:S05]  /*2500*/  WARPSYNC.COLLECTIVE R28, `(.L_x_456) ;  /* 0x000000001c087348 */ /* 0x000fea0003c00000 */
[----:B------:R0:W1:Y:S02]  /*2510*/  SHFL.DOWN P2, R26, R31, R30, R29 ;  /* 0x0800001e1f1a7389 */ /* 0x000064000004001d */
[----:B01----:R-:W-:Y:S01]  /*2520*/  ENDCOLLECTIVE ;  /* 0x000000000000791b */ /* 0x003fe20003800000 */
.L_x_456:
[----:B------:R-:W-:Y:S05]  /*2530*/  BRA `(.L_x_457) ;  /* 0xffffffe800bc7947 */ /* 0x000fea000383ffff */
.L_x_458:
        /* <DEDUP_REMOVED lines=12> */
.L_x_3282:


//--------------------- .text._ZN10layer_norm31ln_parallel_residual_bwd_kernelINS_13Kernel_traitsI6__halfS2_S2_S2_fjLj1536ELj1ELj1ELj4ELj8ENS_18Kernel_traits_baseILj1536ES2_S2_S2_S2_fjLj128EEEEELb1ELb0ELb0EEEvNS_9BwdParamsE --------------------------
	.section	.text._ZN10layer_norm31ln_parallel_residual_bwd_kernelINS_13Kernel_traitsI6__halfS2_S2_S2_fjLj1536ELj1ELj1ELj4ELj8ENS_18Kernel_traits_baseILj1536ES2_S2_S2_S2_fjLj128EEEEELb1ELb0ELb0EEEvNS_9BwdParamsE,"ax",@progbits
	.align	128
        .global         _ZN10layer_norm31ln_parallel_residual_bwd_kernelINS_13Kernel_traitsI6__halfS2_S2_S2_fjLj1536ELj1ELj1ELj4ELj8ENS_18Kernel_traits_baseILj1536ES2_S2_S2_S2_fjLj128EEEEELb1ELb0ELb0EEEvNS_9BwdParamsE
        .type           _ZN10layer_norm31ln_parallel_residual_bwd_kernelINS_13Kernel_traitsI6__halfS2_S2_S2_fjLj1536ELj1ELj1ELj4ELj8ENS_18Kernel_traits_baseILj1536ES2_S2_S2_S2_fjLj128EEEEELb1ELb0ELb0EEEvNS_9BwdParamsE,@function
        .size           _ZN10layer_norm31ln_parallel_residual_bwd_kernelINS_13Kernel_traitsI6__halfS2_S2_S2_fjLj1536ELj1ELj1ELj4ELj8ENS_18Kernel_traits_baseILj1536ES2_S2_S2_S2_fjLj128EEEEELb1ELb0ELb0EEEvNS_9BwdParamsE,(.L_x_3283 - _ZN10layer_norm31ln_parallel_residual_bwd_kernelINS_13Kernel_traitsI6__halfS2_S2_S2_fjLj1536ELj1ELj1ELj4ELj8ENS_18Kernel_traits_baseILj1536ES2_S2_S2_S2_fjLj128EEEEELb1ELb0ELb0EEEvNS_9BwdParamsE)
        .other          _ZN10layer_norm31ln_parallel_residual_bwd_kernelINS_13Kernel_traitsI6__halfS2_S2_S2_fjLj1536ELj1ELj1ELj4ELj8ENS_18Kernel_traits_baseILj1536ES2_S2_S2_S2_fjLj128EEEEELb1ELb0ELb0EEEvNS_9BwdParamsE,@"STO_CUDA_ENTRY STV_DEFAULT"
_ZN10layer_norm31ln_parallel_residual_bwd_kernelINS_13Kernel_traitsI6__halfS2_S2_S2_fjLj1536ELj1ELj1ELj4ELj8ENS_18Kernel_traits_baseILj1536ES2_S2_S2_S2_fjLj128EEEEELb1ELb0ELb0EEEvNS_9BwdParamsE:
.text._ZN10layer_norm31ln_parallel_residual_bwd_kernelINS_13Kernel_traitsI6__halfS2_S2_S2_fjLj1536ELj1ELj1ELj4ELj8ENS_18Kernel_traits_baseILj1536ES2_S2_S2_S2_fjLj128EEEEELb1ELb0ELb0EEEvNS_9BwdParamsE:
        /* <DEDUP_REMOVED lines=9> */
[----:B------:R-:W-:Y:S01]  /*0090*/  ULDC UR23, c[0x0][0x218] ;  /* 0x0000860000177ab9 */ /* 0x000fe20000000800 */
[----:B------:R-:W-:Y:S01]  /*00a0*/  ULDC.U8 UR22, c[0x0][0x2a0] ;  /* 0x0000a80000167ab9 */ /* 0x000fe20000000000 */
[----:B------:R-:W-:Y:S01]  /*00b0*/  ULDC UR18, c[0x0][0x290] ;  /* 0x0000a40000127ab9 */ /* 0x000fe20000000800 */
[----:B------:R-:W-:Y:S01]  /*00c0*/  LEA.HI R3, R3, R90, RZ, 0x2 ;  /* 0x0000005a03037211 */ /* 0x000fe200078f10ff */
[----:B------:R-:W-:Y:S01]  /*00d0*/  ULDC.64 UR10, c[0x0][0x2c8] ;  /* 0x0000b200000a7ab9 */ /* 0x000fe20000000a00 */
[----:B------:R-:W-:Y:S01]  /*00e0*/  ULDC.64 UR16, c[0x0][0x300] ;  /* 0x0000c00000107ab9 */ /* 0x000fe20000000a00 */
        /* <DEDUP_REMOVED lines=24> */
[----:B----4-:R-:W-:-:S04]  /*0270*/  @P3 IMAD.WIDE.U32 R24, R31, 0x8, R18 ;  /* 0x000000081f183825 */ /* 0x010fc800078e0012 */
[----:B------:R-:W-:Y:S01]  /*0280*/  @P3 VIADD R31, R31, 0x80 ;  /* 0x000000801f1f3836 */ /* 0x000fe20000000000 */
[----:B------:R0:W5:Y:S03]  /*0290*/  @P3 LDG.E.64 R12, desc[UR4][R24.64] ;  /* 0x00000004180c3981 */ /* 0x000166000c1e1b00 */
        /* <DEDUP_REMOVED lines=32> */
[----:B-----5:R-:W-:Y:S01]  /*04a0*/  MOV R86, R4 ;  /* 0x0000000400567202 */ /* 0x020fe20000000f00 */
[----:B------:R-:W-:Y:S01]  /*04b0*/  IMAD.MOV.U32 R26, RZ, RZ, R8 ;  /* 0x000000ffff1a7224 */ /* 0x000fe200078e0008 */
[----:B------:R-:W-:Y:S01]  /*04c0*/  SHF.R.U64 R85, R4, 0x10, R5 ;  /* 0x0000001004557819 */ /* 0x000fe20000001205 */
[----:B------:R-:W-:Y:S01]  /*04d0*/  IMAD.MOV.U32 R0, RZ, RZ, R11 ;  /* 0x000000ffff007224 */ /* 0x000fe200078e000b */
[--C-:B------:R-:W-:Y:S01]  /*04e0*/  SHF.R.U64 R25, R8, 0x10, R9.reuse ;  /* 0x0000001008197819 */ /* 0x100fe20000001209 */
[----:B------:R-:W-:Y:S01]  /*04f0*/  UISETP.NE.AND UP0, UPT, UR6, URZ, UPT ;  /* 0x0000003f0600728c */ /* 0x000fe2000bf05270 */
[----:B------:R-:W-:Y:S01]  /*0500*/  MOV R24, R9 ;  /* 0x0000000900187202 */ /* 0x000fe20000000f00 */
[----:B------:R-:W-:Y:S01]  /*0510*/  IMAD.MOV.U32 R14, RZ, RZ, R16 ;  /* 0x000000ffff0e7224 */ /* 0x000fe200078e0010 */
[----:B------:R-:W-:Y:S01]  /*0520*/  SHF.R.U32.HI R23, RZ, 0x10, R9 ;  /* 0x00000010ff177819 */ /* 0x000fe20000011609 */
[----:B------:R-:W-:Y:S01]  /*0530*/  IMAD.MOV.U32 R8, RZ, RZ, R21 ;  /* 0x000000ffff087224 */ /* 0x000fe200078e0015 */
[----:B------:R-:W-:Y:S01]  /*0540*/  MOV R22, R10 ;  /* 0x0000000a00167202 */ /* 0x000fe20000000f00 */
[----:B------:R-:W-:Y:S01]  /*0550*/  HADD2.F32 R86, -RZ, R86.H0_H0 ;  /* 0x20000056ff567230 */ /* 0x000fe20000004100 */
[--C-:B------:R-:W-:Y:S01]  /*0560*/  SHF.R.U64 R4, R10, 0x10, R11.reuse ;  /* 0x000000100a047819 */ /* 0x100fe2000000120b */
[----:B------:R-:W-:Y:S01]  /*0570*/  HADD2.F32 R85, -RZ, R85.H0_H0 ;  /* 0x20000055ff557230 */ /* 0x000fe20000004100 */
[----:B------:R-:W-:Y:S01]  /*0580*/  SHF.R.U32.HI R19, RZ, 0x10, R11 ;  /* 0x00000010ff137819 */ /* 0x000fe2000001160b */
[----:B------:R-:W-:Y:S01]  /*0590*/  HADD2.F32 R26, -RZ, R26.H0_H0 ;  /* 0x2000001aff1a7230 */ /* 0x000fe20000004100 */
        /* <DEDUP_REMOVED lines=8> */
[----:B------:R-:W-:Y:S01]  /*0620*/  MOV R84, R5 ;  /* 0x0000000500547202 */ /* 0x000fe20000000f00 */
[----:B------:R-:W-:Y:S01]  /*0630*/  HADD2.F32 R19, -RZ, R19.H0_H0 ;  /* 0x20000013ff137230 */ /* 0x000fe20000004100 */
[----:B------:R-:W-:Y:S01]  /*0640*/  SHF.R.U32.HI R27, RZ, 0x10, R5 ;  /* 0x00000010ff1b7819 */ /* 0x000fe20000011605 */
[----:B------:R-:W-:Y:S01]  /*0650*/  HFMA2.MMA R5, -RZ, RZ, 0, 5.9604644775390625e-08 ;  /* 0x00000001ff057435 */ /* 0x000fe200000001ff */
        /* <DEDUP_REMOVED lines=8> */
[--C-:B------:R-:W-:Y:S01]  /*06e0*/  SHF.R.U64 R9, R20, 0x10, R21.reuse ;  /* 0x0000001014097819 */ /* 0x100fe20000001215 */
[----:B------:R-:W-:Y:S01]  /*06f0*/  HADD2.F32 R20, -RZ, R0.H0_H0 ;  /* 0x20000000ff147230 */ /* 0x000fe20000004100 */
[----:B------:R-:W-:Y:S01]  /*0700*/  SHF.R.U32.HI R7, RZ, 0x10, R21 ;  /* 0x00000010ff077819 */ /* 0x000fe20000011615 */
[----:B------:R-:W-:Y:S01]  /*0710*/  HADD2.F32 R21, -RZ, R4.H0_H0 ;  /* 0x20000004ff157230 */ /* 0x000fe20000004100 */
[----:B------:R-:W-:Y:S01]  /*0720*/  MOV R73, RZ ;  /* 0x000000ff00497202 */ /* 0x000fe20000000f00 */
[----:B------:R-:W-:Y:S01]  /*0730*/  HADD2.F32 R16, -RZ, R2.H0_H0 ;  /* 0x20000002ff107230 */ /* 0x000fe20000004100 */
[----:B------:R-:W-:Y:S01]  /*0740*/  PLOP3.LUT P1, PT, PT, PT, UP0, 0x80, 0x0 ;  /* 0x000000000000781c */ /* 0x000fe20003f2f008 */
        /* <DEDUP_REMOVED lines=8> */
[----:B------:R-:W-:-:S07]  /*07d0*/  HADD2.F32 R7, -RZ, R7.H0_H0 ;  /* 0x20000007ff077230 */ /* 0x000fce0000004100 */
.L_x_478:
[----:B012---:R-:W0:Y:S02]  /*07e0*/  LDC.64 R76, c[0x0][0x250] ;  /* 0x00009400ff4c7b82 */ /* 0x007e240000000a00 */
        /* <DEDUP_REMOVED lines=8> */
[----:B------:R-:W-:Y:S01]  /*0870*/  CS2R R134, SRZ ;  /* 0x0000000000867805 */ /* 0x000fe2000001ff00 */
[C---:B------:R-:W-:Y:S01]  /*0880*/  IMAD R80, R87.reuse, R90, RZ ;  /* 0x0000005a57507224 */ /* 0x040fe200078e02ff */
[----:B------:R-:W-:-:S04]  /*0890*/  IADD3 R87, R87, UR8, RZ ;  /* 0x0000000857577c10 */ /* 0x000fc8000fffe0ff */
        /* <DEDUP_REMOVED lines=18> */
[C---:B------:R-:W-:Y:S01]  /*09c0*/  IMAD.SHL.U32 R3, R5.reuse, 0x4, RZ ;  /* 0x0000000405037824 */ /* 0x040fe200078e00ff */
[----:B------:R-:W-:Y:S02]  /*09d0*/  SHF.L.U64.HI R102, R5, 0x2, RZ ;  /* 0x0000000205667819 */ /* 0x000fe400000102ff */
[----:B------:R-:W-:Y:S02]  /*09e0*/  ISETP.NE.U32.AND P5, PT, RZ, UR10, PT ;  /* 0x0000000aff007c0c */ /* 0x000fe4000bfa5070 */
[----:B------:R-:W-:Y:S02]  /*09f0*/  IADD3 R100, P6, R3, UR14, RZ ;  /* 0x0000000e03647c10 */ /* 0x000fe4000ffde0ff */
[----:B------:R-:W-:Y:S02]  /*0a00*/  ISETP.NE.AND.EX P5, PT, RZ, UR11, PT, P5 ;  /* 0x0000000bff007c0c */ /* 0x000fe4000bfa5350 */
[----:B------:R-:W-:-:S05]  /*0a10*/  IADD3.X R101, R102, UR15, RZ, P6, !PT ;  /* 0x0000000f66657c10 */ /* 0x000fca000b7fe4ff */
[----:B------:R-:W5:Y:S01]  /*0a20*/  LDG.E R99, desc[UR4][R100.64] ;  /* 0x0000000464637981 */ /* 0x000f62000c1e1900 */
[----:B0-----:R-:W-:-:S04]  /*0a30*/  @P1 IADD3 R76, P6, R3, R76, RZ ;  /* 0x0000004c034c1210 */ /* 0x001fc80007fde0ff */
[----:B------:R-:W-:-:S05]  /*0a40*/  @P1 IADD3.X R77, R102, R77, RZ, P6, !PT ;  /* 0x0000004d664d1210 */ /* 0x000fca00037fe4ff */
[----:B------:R0:W5:Y:S01]  /*0a50*/  @P1 LDG.E R4, desc[UR4][R76.64] ;  /* 0x000000044c041981 */ /* 0x000162000c1e1900 */
[----:B------:R-:W-:-:S04]  /*0a60*/  @P5 LEA R102, P6, R5, UR10, 0x3 ;  /* 0x0000000a05665c11 */ /* 0x000fc8000f8c18ff */
[----:B------:R-:W-:-:S05]  /*0a70*/  @P5 LEA.HI.X R103, R5, UR11, RZ, 0x3, P6 ;  /* 0x0000000b05675c11 */ /* 0x000fca000b0f1cff */
[----:B------:R1:W5:Y:S01]  /*0a80*/  @P5 LDG.E.64 R112, desc[UR4][R102.64] ;  /* 0x0000000466705981 */ /* 0x000362000c1e1b00 */
[----:B--2---:R-:W-:Y:S02]  /*0a90*/  MOV R105, R78 ;  /* 0x0000004e00697202 */ /* 0x004fe40000000f00 */
[----:B0-----:R-:W-:-:S05]  /*0aa0*/  SHF.R.U64 R76, R78, 0x10, R79 ;  /* 0x000000104e4c7819 */ /* 0x001fca000000124f */
[----:B------:R-:W-:Y:S01]  /*0ab0*/  HADD2.F32 R76, -RZ, R76.H0_H0 ;  /* 0x2000004cff4c7230 */ /* 0x000fe20000004100 */
[----:B---3--:R-:W-:Y:S02]  /*0ac0*/  MOV R3, R82 ;  /* 0x0000005200037202 */ /* 0x008fe40000000f00 */
[--C-:B------:R-:W-:Y:S01]  /*0ad0*/  SHF.R.U64 R134, R82, 0x10, R83.reuse ;  /* 0x0000001052867819 */ /* 0x100fe20000001253 */
[--C-:B------:R-:W-:Y:S01]  /*0ae0*/  IMAD.MOV.U32 R104, RZ, RZ, R83.reuse ;  /* 0x000000ffff687224 */ /* 0x100fe200078e0053 */
[----:B------:R-:W-:Y:S02]  /*0af0*/  SHF.R.U32.HI R119, RZ, 0x10, R83 ;  /* 0x00000010ff777819 */ /* 0x000fe40000011653 */
[----:B----4-:R-:W-:Y:S02]  /*0b00*/  MOV R82, R80 ;  /* 0x0000005000527202 */ /* 0x010fe40000000f00 */
[--C-:B------:R-:W-:Y:S01]  /*0b10*/  SHF.R.U64 R118, R80, 0x10, R81.reuse ;  /* 0x0000001050767819 */ /* 0x100fe20000001251 */
[----:B------:R-:W-:Y:S01]  /*0b20*/  HADD2.F32 R80, -RZ, R105.H0_H0 ;  /* 0x20000069ff507230 */ /* 0x000fe20000004100 */
[--C-:B------:R-:W-:Y:S01]  /*0b30*/  SHF.R.U32.HI R106, RZ, 0x10, R81.reuse ;  /* 0x00000010ff6a7819 */ /* 0x100fe20000011651 */
[----:B------:R-:W-:-:S02]  /*0b40*/  IMAD.MOV.U32 R83, RZ, RZ, R81 ;  /* 0x000000ffff537224 */ /* 0x000fc400078e0051 */
[----:B------:R-:W-:Y:S02]  /*0b50*/  HADD2.F32 R77, -RZ, R3.H0_H0 ;  /* 0x20000003ff4d7230 */ /* 0x000fe40000004100 */
[----:B------:R-:W-:Y:S01]  /*0b60*/  FADD.FTZ R3, -R133, R80 ;  /* 0x0000005085037221 */ /* 0x000fe20000010100 */
[----:B------:R-:W-:Y:S01]  /*0b70*/  HADD2.F32 R81, -RZ, R82.H0_H0 ;  /* 0x20000052ff517230 */ /* 0x000fe20000004100 */
[----:B------:R-:W-:Y:S02]  /*0b80*/  MOV R82, R79 ;  /* 0x0000004f00527202 */ /* 0x000fe40000000f00 */
[----:B------:R-:W-:Y:S01]  /*0b90*/  SHF.R.U32.HI R105, RZ, 0x10, R79 ;  /* 0x00000010ff697819 */ /* 0x000fe2000001164f */
[----:B-----5:R-:W-:Y:S01]  /*0ba0*/  FMUL.FTZ R3, R6, R3 ;  /* 0x0000000306037220 */ /* 0x020fe20000410000 */
[----:B------:R-:W-:Y:S01]  /*0bb0*/  FMUL.FTZ R79, R26, R81 ;  /* 0x000000511a4f7220 */ /* 0x000fe20000410000 */
[----:B------:R-:W-:Y:S01]  /*0bc0*/  FADD.FTZ R60, R60, R77 ;  /* 0x0000004d3c3c7221 */ /* 0x000fe20000010000 */
[----:B------:R-:W-:-:S02]  /*0bd0*/  HADD2.F32 R78, -RZ, R118.H0_H0 ;  /* 0x20000076ff4e7230 */ /* 0x000fc40000004100 */
[-C--:B------:R-:W-:Y:S01]  /*0be0*/  FFMA.FTZ R72, R3, R77.reuse, R72 ;  /* 0x0000004d03487223 */ /* 0x080fe20000010048 */
[----:B------:R-:W-:Y:S01]  /*0bf0*/  FFMA.FTZ R100, R86, R77, R79 ;  /* 0x0000004d56647223 */ /* 0x000fe2000001004f */
[----:B------:R-:W-:Y:S01]  /*0c00*/  FADD.FTZ R77, -R133, R76 ;  /* 0x0000004c854d7221 */ /* 0x000fe20000010100 */
[----:B------:R-:W-:Y:S02]  /*0c10*/  HADD2.F32 R82, -RZ, R82.H0_H0 ;  /* 0x20000052ff527230 */ /* 0x000fe40000004100 */
[----:B------:R-:W-:Y:S01]  /*0c20*/  FMUL.FTZ R80, R25, R78 ;  /* 0x0000004e19507220 */ /* 0x000fe20000410000 */
[----:B------:R-:W-:Y:S02]  /*0c30*/  HADD2.F32 R76, -RZ, R134.H0_H0 ;  /* 0x20000086ff4c7230 */ /* 0x000fe40000004100 */
[----:B-1----:R-:W-:Y:S01]  /*0c40*/  FMUL.FTZ R102, R6, R77 ;  /* 0x0000004d06667220 */ /* 0x002fe20000410000 */
[----:B------:R-:W-:Y:S02]  /*0c50*/  HADD2.F32 R83, -RZ, R83.H0_H0 ;  /* 0x20000053ff537230 */ /* 0x000fe40000004100 */
[----:B------:R-:W-:Y:S01]  /*0c60*/  FADD.FTZ R103, -R133, R82 ;  /* 0x0000005285677221 */ /* 0x000fe20000010100 */
[----:B------:R-:W-:-:S02]  /*0c70*/  HADD2.F32 R77, -RZ, R104.H0_H0 ;  /* 0x20000068ff4d7230 */ /* 0x000fc40000004100 */
[----:B------:R-:W-:Y:S01]  /*0c80*/  FADD.FTZ R61, R61, R76 ;  /* 0x0000004c3d3d7221 */ /* 0x000fe20000010000 */
[-C--:B------:R-:W-:Y:S01]  /*0c90*/  FFMA.FTZ R101, R85, R76.reuse, R80 ;  /* 0x0000004c55657223 */ /* 0x080fe20000010050 */
[----:B------:R-:W-:Y:S01]  /*0ca0*/  FFMA.FTZ R73, R102, R76, R73 ;  /* 0x0000004c66497223 */ /* 0x000fe20000010049 */
[----:B------:R-:W-:Y:S01]  /*0cb0*/  FMUL.FTZ R79, R24, R83 ;  /* 0x00000053184f7220 */ /* 0x000fe20000410000 */
[----:B------:R-:W-:Y:S02]  /*0cc0*/  HADD2.F32 R76, -RZ, R105.H0_H0 ;  /* 0x20000069ff4c7230 */ /* 0x000fe40000004100 */
[----:B------:R-:W-:Y:S01]  /*0cd0*/  FMUL.FTZ R103, R6, R103 ;  /* 0x0000006706677220 */ /* 0x000fe20000410000 */
[----:B------:R-:W-:Y:S02]  /*0ce0*/  HADD2.F32 R80, -RZ, R106.H0_H0 ;  /* 0x2000006aff507230 */ /* 0x000fe40000004100 */
[-C--:B------:R-:W-:Y:S01]  /*0cf0*/  FFMA.FTZ R104, R84, R77.reuse, R79 ;  /* 0x0000004d54687223 */ /* 0x080fe2000001004f */
[----:B------:R-:W-:Y:S01]  /*0d00*/  FADD.FTZ R62, R62, R77 ;  /* 0x0000004d3e3e7221 */ /* 0x000fe20000010000 */
[----:B------:R-:W-:Y:S01]  /*0d10*/  FADD.FTZ R79, -R133, R76 ;  /* 0x0000004c854f7221 */ /* 0x000fe20000010100 */
[----:B------:R-:W-:Y:S01]  /*0d20*/  FFMA.FTZ R74, R103, R77, R74 ;  /* 0x0000004d674a7223 */ /* 0x000fe2000001004a */
[----:B------:R-:W-:Y:S01]  /*0d30*/  FADD.FTZ R76, RZ, R100 ;  /* 0x00000064ff4c7221 */ /* 0x000fe20000010000 */
[----:B------:R-:W-:Y:S01]  /*0d40*/  FFMA.FTZ R77, R3, R100, RZ ;  /* 0x00000064034d7223 */ /* 0x000fe200000100ff */
[----:B------:R-:W-:Y:S01]  /*0d50*/  FADD.FTZ R37, R37, R78 ;  /* 0x0000004e25257221 */ /* 0x000fe20000010000 */
        /* <DEDUP_REMOVED lines=17> */
[----:B------:R-:W-:Y:S01]  /*0e70*/  IADD3 R119, R5, 0x80, RZ ;  /* 0x0000008005777810 */ /* 0x000fe20007ffe0ff */
[----:B------:R-:W-:Y:S01]  /*0e80*/  FADD.FTZ R135, R78, R105 ;  /* 0x000000694e877221 */ /* 0x000fe20000010000 */
[----:B------:R-:W-:-:S07]  /*0e90*/  FFMA.FTZ R134, R106, R105, R76 ;  /* 0x000000696a867223 */ /* 0x000fce000001004c */
.L_x_461:
[----:B------:R-:W-:Y:S05]  /*0ea0*/  BSYNC B0 ;  /* 0x0000000000007941 */ /* 0x000fea0003800000 */
.L_x_460:
        /* <DEDUP_REMOVED lines=19> */
[----:B------:R-:W-:-:S02]  /*0fe0*/  IADD3.X R115, R116, UR15, RZ, P6, !PT ;  /* 0x0000000f74737c10 */ /* 0x000fc4000b7fe4ff */
[----:B0-----:R-:W-:-:S03]  /*0ff0*/  @P1 IADD3 R76, P6, R107, R76, RZ ;  /* 0x0000004c6b4c1210 */ /* 0x001fc60007fde0ff */
[----:B------:R-:W5:Y:S01]  /*1000*/  LDG.E R107, desc[UR4][R114.64] ;  /* 0x00000004726b7981 */ /* 0x000f62000c1e1900 */
[----:B------:R-:W-:-:S05]  /*1010*/  @P1 IADD3.X R77, R116, R77, RZ, P6, !PT ;  /* 0x0000004d744d1210 */ /* 0x000fca00037fe4ff */
[----:B------:R0:W5:Y:S01]  /*1020*/  @P1 LDG.E R2, desc[UR4][R76.64] ;  /* 0x000000044c021981 */ /* 0x000162000c1e1900 */
[----:B------:R-:W-:-:S04]  /*1030*/  @P5 LEA R116, P6, R119, UR10, 0x3 ;  /* 0x0000000a77745c11 */ /* 0x000fc8000f8c18ff */
[----:B------:R-:W-:-:S05]  /*1040*/  @P5 LEA.HI.X R117, R119, UR11, RZ, 0x3, P6 ;  /* 0x0000000b77755c11 */ /* 0x000fca000b0f1cff */
[----:B------:R1:W5:Y:S01]  /*1050*/  @P5 LDG.E.64 R110, desc[UR4][R116.64] ;  /* 0x00000004746e5981 */ /* 0x000362000c1e1b00 */
[----:B------:R-:W-:Y:S02]  /*1060*/  IADD3 R119, R119, 0x80, RZ ;  /* 0x0000008077777810 */ /* 0x000fe40007ffe0ff */
        /* <DEDUP_REMOVED lines=17> */
[----:B------:R-:W-:Y:S01]  /*1180*/  FMUL.FTZ R79, R18, R81 ;  /* 0x00000051124f7220 */ /* 0x000fe20000410000 */
[----:B-----5:R-:W-:Y:S01]  /*1190*/  FMUL.FTZ R115, R6, R115 ;  /* 0x0000007306737220 */ /* 0x020fe20000410000 */
        /* <DEDUP_REMOVED lines=23> */
[----:B------:R-:W-:Y:S01]  /*1310*/  FADD.FTZ R76, R135, R114 ;  /* 0x00000072874c7221 */ /* 0x000fe20000010000 */
[----:B------:R-:W-:Y:S01]  /*1320*/  FFMA.FTZ R77, R115, R114, R134 ;  /* 0x00000072734d7223 */ /* 0x000fe20000010086 */
        /* <DEDUP_REMOVED lines=20> */
.L_x_463:
[----:B------:R-:W-:Y:S05]  /*1470*/  BSYNC B0 ;  /* 0x0000000000007941 */ /* 0x000fea0003800000 */
.L_x_462:
        /* <DEDUP_REMOVED lines=16> */
[----:B------:R-:W-:Y:S01]  /*1580*/  IMAD.SHL.U32 R127, R119, 0x4, RZ ;  /* 0x00000004777f7824 */ /* 0x000fe200078e00ff */
[----:B------:R-:W-:-:S04]  /*1590*/  SHF.R.U32.HI R126, RZ, 0x1e, R119 ;  /* 0x0000001eff7e7819 */ /* 0x000fc80000011677 */
[----:B------:R-:W-:-:S04]  /*15a0*/  @P5 LEA R118, P6, R119, UR10, 0x3 ;  /* 0x0000000a77765c11 */ /* 0x000fc8000f8c18ff */
[----:B------:R-:W-:Y:S02]  /*15b0*/  @P5 LEA.HI.X R119, R119, UR11, RZ, 0x3, P6 ;  /* 0x0000000b77775c11 */ /* 0x000fe4000b0f1cff */
[----:B------:R-:W-:-:S03]  /*15c0*/  IADD3 R124, P6, R127, UR14, RZ ;  /* 0x0000000e7f7c7c10 */ /* 0x000fc6000ffde0ff */
[----:B------:R2:W5:Y:S01]  /*15d0*/  @P5 LDG.E.64 R108, desc[UR4][R118.64] ;  /* 0x00000004766c5981 */ /* 0x000562000c1e1b00 */
[----:B------:R-:W-:-:S05]  /*15e0*/  IADD3.X R125, R126, UR15, RZ, P6, !PT ;  /* 0x0000000f7e7d7c10 */ /* 0x000fca000b7fe4ff */
[----:B------:R-:W5:Y:S01]  /*15f0*/  LDG.E R124, desc[UR4][R124.64] ;  /* 0x000000047c7c7981 */ /* 0x000f62000c1e1900 */
[----:B0-----:R-:W-:-:S04]  /*1600*/  @P1 IADD3 R76, P6, R127, R76, RZ ;  /* 0x0000004c7f4c1210 */ /* 0x001fc80007fde0ff */
[----:B------:R-:W-:-:S05]  /*1610*/  @P1 IADD3.X R77, R126, R77, RZ, P6, !PT ;  /* 0x0000004d7e4d1210 */ /* 0x000fca00037fe4ff */
[----:B------:R0:W5:Y:S01]  /*1620*/  @P1 LDG.E R0, desc[UR4][R76.64] ;  /* 0x000000044c001981 */ /* 0x000162000c1e1900 */
[----:B--2---:R-:W-:Y:S02]  /*1630*/  SHF.R.U32.HI R118, RZ, 0x10, R79 ;  /* 0x00000010ff767819 */ /* 0x004fe4000001164f */
[----:B---3--:R-:W-:Y:S02]  /*1640*/  MOV R126, R82 ;  /* 0x00000052007e7202 */ /* 0x008fe40000000f00 */
[--C-:B------:R-:W-:Y:S01]  /*1650*/  SHF.R.U64 R128, R82, 0x10, R83.reuse ;  /* 0x0000001052807819 */ /* 0x100fe20000001253 */
[--C-:B------:R-:W-:Y:S01]  /*1660*/  IMAD.MOV.U32 R129, RZ, RZ, R83.reuse ;  /* 0x000000ffff817224 */ /* 0x100fe200078e0053 */
[----:B------:R-:W-:Y:S02]  /*1670*/  SHF.R.U32.HI R132, RZ, 0x10, R83 ;  /* 0x00000010ff847819 */ /* 0x000fe40000011653 */
[----:B----4-:R-:W-:Y:S02]  /*1680*/  MOV R82, R80 ;  /* 0x0000005000527202 */ /* 0x010fe40000000f00 */
[----:B------:R-:W-:Y:S01]  /*1690*/  SHF.R.U64 R127, R80, 0x10, R81 ;  /* 0x00000010507f7819 */ /* 0x000fe20000001251 */
[----:B------:R-:W-:Y:S01]  /*16a0*/  IMAD.MOV.U32 R80, RZ, RZ, R78 ;  /* 0x000000ffff507224 */ /* 0x000fe200078e004e */
[----:B------:R-:W-:-:S02]  /*16b0*/  MOV R83, R81 ;  /* 0x0000005100537202 */ /* 0x000fc40000000f00 */
[----:B------:R-:W-:Y:S02]  /*16c0*/  SHF.R.U32.HI R130, RZ, 0x10, R81 ;  /* 0x00000010ff827819 */ /* 0x000fe40000011651 */
[----:B------:R-:W-:Y:S02]  /*16d0*/  SHF.R.U64 R78, R78, 0x10, R79 ;  /* 0x000000104e4e7819 */ /* 0x000fe4000000124f */
[----:B------:R-:W-:Y:S01]  /*16e0*/  MOV R81, R79 ;  /* 0x0000004f00517202 */ /* 0x000fe20000000f00 */
[----:B------:R-:W-:Y:S02]  /*16f0*/  HADD2.F32 R80, -RZ, R80.H0_H0 ;  /* 0x20000050ff507230 */ /* 0x000fe40000004100 */
[----:B0-----:R-:W-:Y:S02]  /*1700*/  HADD2.F32 R76, -RZ, R78.H0_H0 ;  /* 0x2000004eff4c7230 */ /* 0x001fe40000004100 */
[----:B------:R-:W-:Y:S02]  /*1710*/  HADD2.F32 R78, -RZ, R81.H0_H0 ;  /* 0x20000051ff4e7230 */ /* 0x000fe40000004100 */
[----:B------:R-:W-:Y:S01]  /*1720*/  FADD.FTZ R125, -R133, R80 ;  /* 0x00000050857d7221 */ /* 0x000fe20000010100 */
[----:B------:R-:W-:-:S02]  /*1730*/  HADD2.F32 R79, -RZ, R82.H0_H0 ;  /* 0x20000052ff4f7230 */ /* 0x000fc40000004100 */
[----:B------:R-:W-:Y:S02]  /*1740*/  HADD2.F32 R77, -RZ, R126.H0_H0 ;  /* 0x2000007eff4d7230 */ /* 0x000fe40000004100 */
[C---:B------:R-:W-:Y:S01]  /*1750*/  FADD.FTZ R131, -R133.reuse, R78 ;  /* 0x0000004e85837221 */ /* 0x040fe20000010100 */
[----:B------:R-:W-:Y:S02]  /*1760*/  HADD2.F32 R78, -RZ, R127.H0_H0 ;  /* 0x2000007fff4e7230 */ /* 0x000fe40000004100 */
[----:B------:R-:W-:Y:S01]  /*1770*/  FMUL.FTZ R81, R10, R79 ;  /* 0x0000004f0a517220 */ /* 0x000fe20000410000 */
[----:B-----5:R-:W-:Y:S01]  /*1780*/  FMUL.FTZ R125, R6, R125 ;  /* 0x0000007d067d7220 */ /* 0x020fe20000410000 */
[----:B------:R-:W-:Y:S01]  /*1790*/  FADD.FTZ R119, -R133, R76 ;  /* 0x0000004c85777221 */ /* 0x000fe20000010100 */
[----:B------:R-:W-:Y:S02]  /*17a0*/  HADD2.F32 R83, -RZ, R83.H0_H0 ;  /* 0x20000053ff537230 */ /* 0x000fe40000004100 */
[----:B------:R-:W-:Y:S01]  /*17b0*/  FADD.FTZ R52, R52, R77 ;  /* 0x0000004d34347221 */ /* 0x000fe20000010000 */
[----:B------:R-:W-:-:S02]  /*17c0*/  HADD2.F32 R76, -RZ, R128.H0_H0 ;  /* 0x20000080ff4c7230 */ /* 0x000fc40000004100 */
[-C--:B------:R-:W-:Y:S01]  /*17d0*/  FFMA.FTZ R126, R14, R77.reuse, R81 ;  /* 0x0000004d0e7e7223 */ /* 0x080fe20000010051 */
[----:B------:R-:W-:Y:S01]  /*17e0*/  FFMA.FTZ R64, R125, R77, R64 ;  /* 0x0000004d7d407223 */ /* 0x000fe20000010040 */
[----:B------:R-:W-:Y:S01]  /*17f0*/  FMUL.FTZ R80, R9, R78 ;  /* 0x0000004e09507220 */ /* 0x000fe20000410000 */
[----:B------:R-:W-:Y:S02]  /*1800*/  HADD2.F32 R118, -RZ, R118.H0_H0 ;  /* 0x20000076ff767230 */ /* 0x000fe40000004100 */
[----:B------:R-:W-:Y:S01]  /*1810*/  FADD.FTZ R28, R28, R79 ;  /* 0x0000004f1c1c7221 */ /* 0x000fe20000010000 */
[----:B------:R-:W-:Y:S01]  /*1820*/  FFMA.FTZ R40, R125, R79, R40 ;  /* 0x0000004f7d287223 */ /* 0x000fe20000010028 */
[----:B------:R-:W-:Y:S01]  /*1830*/  FMUL.FTZ R128, R6, R119 ;  /* 0x0000007706807220 */ /* 0x000fe20000410000 */
[----:B------:R-:W-:Y:S02]  /*1840*/  HADD2.F32 R77, -RZ, R129.H0_H0 ;  /* 0x20000081ff4d7230 */ /* 0x000fe40000004100 */
[----:B------:R-:W-:Y:S01]  /*1850*/  FMUL.FTZ R79, R8, R83 ;  /* 0x00000053084f7220 */ /* 0x000fe20000410000 */
[----:B------:R-:W-:Y:S01]  /*1860*/  FMUL.FTZ R129, R6, R131 ;  /* 0x0000008306817220 */ /* 0x000fe20000410000 */
[-C--:B------:R-:W-:Y:S01]  /*1870*/  FFMA.FTZ R127, R13, R76.reuse, R80 ;  /* 0x0000004c0d7f7223 */ /* 0x080fe20000010050 */
[----:B------:R-:W-:Y:S01]  /*1880*/  FADD.FTZ R53, R53, R76 ;  /* 0x0000004c35357221 */ /* 0x000fe20000010000 */
[----:B------:R-:W-:Y:S01]  /*1890*/  FFMA.FTZ R65, R128, R76, R65 ;  /* 0x0000004c80417223 */ /* 0x000fe20000010041 */
[----:B------:R-:W-:-:S02]  /*18a0*/  HADD2.F32 R80, -RZ, R130.H0_H0 ;  /* 0x20000082ff507230 */ /* 0x000fc40000004100 */
        /* <DEDUP_REMOVED lines=8> */
[----:B------:R-:W-:Y:S02]  /*1930*/  HADD2.F32 R78, -RZ, R132.H0_H0 ;  /* 0x20000084ff4e7230 */ /* 0x000fe40000004100 */
        /* <DEDUP_REMOVED lines=15> */
.L_x_465:
[----:B------:R-:W-:Y:S05]  /*1a30*/  BSYNC B0 ;  /* 0x0000000000007941 */ /* 0x000fea0003800000 */
.L_x_464:
        /* <DEDUP_REMOVED lines=26> */
.L_x_493:
[----:B------:R-:W3:Y:S01]  /*1be0*/  S2R R81, SR_CgaCtaId ;  /* 0x0000000000517919 */ /* 0x000ee20000008800 */
[----:B------:R-:W-:Y:S01]  /*1bf0*/  @!P5 LOP3.LUT R76, R76, 0x3, RZ, 0xc0, !PT ;  /* 0x000000034c4cd812 */ /* 0x000fe200078ec0ff */
[----:B------:R-:W-:Y:S01]  /*1c00*/  UISETP.NE.AND UP0, UPT, UR22, URZ, UPT ;  /* 0x0000003f1600728c */ /* 0x000fe2000bf05270 */
[----:B------:R-:W-:Y:S01]  /*1c10*/  MOV R80, 0x400 ;  /* 0x0000040000507802 */ /* 0x000fe20000000f00 */
[----:B-1----:R-:W-:Y:S01]  /*1c20*/  FADD.FTZ R118, R119, R118 ;  /* 0x0000007677767221 */ /* 0x002fe20000010000 */
[----:B0-2---:R-:W-:Y:S01]  /*1c30*/  FADD.FTZ R119, R78, R79 ;  /* 0x0000004f4e777221 */ /* 0x005fe20000010000 */
[----:B------:R-:W-:Y:S02]  /*1c40*/  @!P5 IMAD.IADD R76, R77, 0x1, R76 ;  /* 0x000000014d4cd824 */ /* 0x000fe400078e024c */
        /* <DEDUP_REMOVED lines=35> */
[----:B------:R-:W-:Y:S02]  /*1e80*/  @P5 MOV R82, R113 ;  /* 0x0000007100525202 */ /* 0x000fe40000000f00 */
[----:B------:R-:W-:Y:S02]  /*1e90*/  @P5 SHF.R.U32.HI R134, RZ, 0x10, R113 ;  /* 0x00000010ff865819 */ /* 0x000fe40000011671 */
[----:B------:R-:W-:Y:S02]  /*1ea0*/  @P5 HADD2.F32 R76, -RZ, R76.H0_H0 ;  /* 0x2000004cff4c5230 */ /* 0x000fe40000004100 */
[----:B------:R-:W-:Y:S02]  /*1eb0*/  @P5 HADD2.F32 R81, -RZ, R82.H0_H0 ;  /* 0x20000052ff515230 */ /* 0x000fe40000004100 */
[----:B------:R-:W-:Y:S02]  /*1ec0*/  @P5 HADD2.F32 R82, -RZ, R134.H0_H0 ;  /* 0x20000086ff525230 */ /* 0x000fe40000004100 */
[----:B------:R-:W-:Y:S01]  /*1ed0*/  @P5 FADD.FTZ R77, R77, R76 ;  /* 0x0000004c4d4d5221 */ /* 0x000fe20000010000 */
[----:B------:R-:W-:Y:S01]  /*1ee0*/  FFMA.FTZ R76, R102, R118, R119 ;  /* 0x00000076664c7223 */ /* 0x000fe20000010077 */
[----:B------:R-:W-:Y:S01]  /*1ef0*/  @P5 FADD.FTZ R78, R78, R81 ;  /* 0x000000514e4e5221 */ /* 0x000fe20000010000 */
[----:B------:R-:W-:-:S02]  /*1f00*/  @P5 FADD.FTZ R83, R83, R82 ;  /* 0x0000005253535221 */ /* 0x000fc40000010000 */
[----:B------:R-:W-:Y:S01]  /*1f10*/  FADD.FTZ R79, R101, -R76 ;  /* 0x8000004c654f7221 */ /* 0x000fe20000010000 */
[----:B------:R-:W-:Y:S01]  /*1f20*/  @P5 SHF.R.U64 R76, R112, 0x10, R113 ;  /* 0x00000010704c5819 */ /* 0x000fe20000001271 */
[----:B------:R-:W-:Y:S01]  /*1f30*/  FMUL.FTZ R135, R77, UR19 ;  /* 0x000000134d877c20 */ /* 0x000fe20008410000 */
[----:B------:R-:W-:Y:S01]  /*1f40*/  FMUL.FTZ R137, R83, UR19 ;  /* 0x0000001353897c20 */ /* 0x000fe20008410000 */
[----:B------:R-:W-:Y:S02]  /*1f50*/  FMUL.FTZ R79, R6, R79 ;  /* 0x0000004f064f7220 */ /* 0x000fe40000410000 */
[----:B------:R-:W-:Y:S01]  /*1f60*/  @P5 HADD2.F32 R76, -RZ, R76.H0_H0 ;  /* 0x2000004cff4c5230 */ /* 0x000fe20000004100 */
[----:B------:R-:W-:-:S04]  /*1f70*/  FSEL R80, R135, RZ, P6 ;  /* 0x000000ff87507208 */ /* 0x000fc80003000000 */
[----:B------:R-:W-:Y:S01]  /*1f80*/  @P5 FADD.FTZ R79, R79, R76 ;  /* 0x0000004c4f4f5221 */ /* 0x000fe20000010000 */
[----:B------:R-:W-:Y:S01]  /*1f90*/  ISETP.NE.U32.AND P5, PT, RZ, UR20, PT ;  /* 0x00000014ff007c0c */ /* 0x000fe2000bfa5070 */
[----:B------:R-:W-:Y:S03]  /*1fa0*/  F2F.F16.F32 R141, R80 ;  /* 0x00000050008d7304 */ /* 0x000fe60000200800 */
[----:B------:R-:W-:-:S13]  /*1fb0*/  ISETP.NE.AND.EX P5, PT, RZ, UR21, PT, P5 ;  /* 0x00000015ff007c0c */ /* 0x000fda000bfa5350 */
[----:B------:R-:W-:Y:S02]  /*1fc0*/  @P5 F2FP.F16.F32.PACK_AB R77, RZ, R77 ;  /* 0x0000004dff4d523e */ /* 0x000fe400000000ff */
[----:B------:R-:W-:Y:S01]  /*1fd0*/  @P5 F2FP.F16.F32.PACK_AB R76, RZ, R79 ;  /* 0x0000004fff4c523e */ /* 0x000fe200000000ff */
[----:B------:R-:W-:Y:S01]  /*1fe0*/  FMUL.FTZ R79, R79, UR19 ;  /* 0x000000134f4f7c20 */ /* 0x000fe20008410000 */
[----:B------:R-:W-:Y:S01]  /*1ff0*/  @P5 F2FP.F16.F32.PACK_AB R81, RZ, R78 ;  /* 0x0000004eff51523e */ /* 0x000fe200000000ff */
[----:B------:R-:W-:Y:S01]  /*2000*/  FMUL.FTZ R78, R78, UR19 ;  /* 0x000000134e4e7c20 */ /* 0x000fe20008410000 */
[----:B------:R-:W-:Y:S02]  /*2010*/  @P5 F2FP.F16.F32.PACK_AB R82, RZ, R83 ;  /* 0x00000053ff52523e */ /* 0x000fe400000000ff */
        /* <DEDUP_REMOVED lines=11> */
[----:B------:R-:W0:Y:S02]  /*20d0*/  F2F.F16.F32 R76, R81 ;  /* 0x00000051004c7304 */ /* 0x000e240000200800 */
[----:B------:R-:W-:Y:S02]  /*20e0*/  @P5 FSEL R135, R79, RZ, P6 ;  /* 0x000000ff4f875208 */ /* 0x000fe40003000000 */
[----:B------:R-:W-:-:S04]  /*20f0*/  LOP3.LUT P6, RZ, R99, 0xff0000, RZ, 0xc0, !PT ;  /* 0x00ff000063ff7812 */ /* 0x000fc800078cc0ff */
[----:B------:R-:W-:Y:S02]  /*2100*/  FSEL R82, R78, RZ, P6 ;  /* 0x000000ff4e527208 */ /* 0x000fe40003000000 */
[----:B------:R-:W-:-:S04]  /*2110*/  @P5 LOP3.LUT P6, RZ, R4, 0xff0000, RZ, 0xc0, !PT ;  /* 0x00ff000004ff5812 */ /* 0x000fc800078cc0ff */
[----:B------:R-:W-:Y:S01]  /*2120*/  @P5 FSEL R136, R78, RZ, P6 ;  /* 0x000000ff4e885208 */ /* 0x000fe20003000000 */
[----:B------:R-:W-:Y:S01]  /*2130*/  F2F.F16.F32 R82, R82 ;  /* 0x0000005200527304 */ /* 0x000fe20000200800 */
[----:B------:R-:W-:Y:S01]  /*2140*/  LOP3.LUT P6, RZ, R99, 0xff000000, RZ, 0xc0, !PT ;  /* 0xff00000063ff7812 */ /* 0x000fe200078cc0ff */
[----:B------:R-:W1:Y:S01]  /*2150*/  LDC.64 R78, c[0x0][0x2f8] ;  /* 0x0000be00ff4e7b82 */ /* 0x000e620000000a00 */
[----:B0-----:R-:W-:Y:S02]  /*2160*/  IMAD.WIDE.U32 R76, R76, 0x10000, RZ ;  /* 0x000100004c4c7825 */ /* 0x001fe400078e00ff */
[----:B------:R-:W-:Y:S02]  /*2170*/  FSEL R83, R137, RZ, P6 ;  /* 0x000000ff89537208 */ /* 0x000fe40003000000 */
[----:B------:R-:W-:Y:S02]  /*2180*/  @P5 LOP3.LUT P6, RZ, R4, 0xff000000, RZ, 0xc0, !PT ;  /* 0xff00000004ff5812 */ /* 0x000fe400078cc0ff */
[----:B------:R-:W-:-:S02]  /*2190*/  LOP3.LUT R76, R76, R141, RZ, 0xfc, !PT ;  /* 0x0000008d4c4c7212 */ /* 0x000fc400078efcff */
[----:B------:R-:W-:Y:S01]  /*21a0*/  @P5 FSEL R137, R137, RZ, P6 ;  /* 0x000000ff89895208 */ /* 0x000fe20003000000 */
[----:B------:R-:W0:Y:S01]  /*21b0*/  F2F.F16.F32 R83, R83 ;  /* 0x0000005300537304 */ /* 0x000e220000200800 */
        /* <DEDUP_REMOVED lines=14> */
.L_x_469:
[----:B------:R1:W-:Y:S01]  /*22a0*/  STG.E.64 desc[UR4][R78.64], R76 ;  /* 0x0000004c4e007986 */ /* 0x0003e2000c101b04 */
[----:B------:R-:W-:Y:S02]  /*22b0*/  @P5 F2FP.F16.F32.PACK_AB R134, RZ, R134 ;  /* 0x00000086ff86523e */ /* 0x000fe400000000ff */
[----:B------:R-:W-:Y:S02]  /*22c0*/  @P5 F2FP.F16.F32.PACK_AB R135, RZ, R135 ;  /* 0x00000087ff87523e */ /* 0x000fe400000000ff */
[----:B------:R-:W-:Y:S02]  /*22d0*/  @P5 F2FP.F16.F32.PACK_AB R136, RZ, R136 ;  /* 0x00000088ff88523e */ /* 0x000fe400000000ff */
[----:B------:R-:W-:Y:S02]  /*22e0*/  @P5 F2FP.F16.F32.PACK_AB R137, RZ, R137 ;  /* 0x00000089ff89523e */ /* 0x000fe400000000ff */
        /* <DEDUP_REMOVED lines=13> */
.L_x_470:
[----:B------:R-:W-:-:S07]  /*23c0*/  IADD3 R5, R5, 0x80, RZ ;  /* 0x0000008005057810 */ /* 0x000fce0007ffe0ff */
.L_x_468:
[----:B------:R-:W-:Y:S05]  /*23d0*/  BSYNC B0 ;  /* 0x0000000000007941 */ /* 0x000fea0003800000 */
.L_x_467:
        /* <DEDUP_REMOVED lines=81> */
.L_x_473:
        /* <DEDUP_REMOVED lines=18> */
.L_x_474:
[----:B------:R-:W-:-:S07]  /*2a10*/  IADD3 R5, R5, 0x80, RZ ;  /* 0x0000008005057810 */ /* 0x000fce0007ffe0ff */
.L_x_472:
[----:B------:R-:W-:Y:S05]  /*2a20*/  BSYNC B0 ;  /* 0x0000000000007941 */ /* 0x000fea0003800000 */
.L_x_471:
        /* <DEDUP_REMOVED lines=16> */
[----:B------:R-:W-:Y:S01]  /*2b30*/  @P5 IMAD.MOV.U32 R76, RZ, RZ, R108 ;  /* 0x000000ffff4c5224 */ /* 0x000fe200078e006c */
[--C-:B------:R-:W-:Y:S02]  /*2b40*/  @P5 SHF.R.U64 R78, R108, 0x10, R109.reuse ;  /* 0x000000106c4e5819 */ /* 0x100fe4000000126d */
[----:B------:R-:W-:Y:S02]  /*2b50*/  @P5 MOV R80, R109 ;  /* 0x0000006d00505202 */ /* 0x000fe40000000f00 */
[----:B------:R-:W-:Y:S01]  /*2b60*/  @P5 SHF.R.U32.HI R82, RZ, 0x10, R109 ;  /* 0x00000010ff525819 */ /* 0x000fe2000001166d */
[----:B------:R-:W-:Y:S02]  /*2b70*/  @P5 HADD2.F32 R76, -RZ, R76.H0_H0 ;  /* 0x2000004cff4c5230 */ /* 0x000fe40000004100 */
[----:B------:R-:W-:Y:S02]  /*2b80*/  @P5 HADD2.F32 R78, -RZ, R78.H0_H0 ;  /* 0x2000004eff4e5230 */ /* 0x000fe40000004100 */
[----:B------:R-:W-:-:S02]  /*2b90*/  @P5 HADD2.F32 R80, -RZ, R80.H0_H0 ;  /* 0x20000050ff505230 */ /* 0x000fc40000004100 */
[----:B------:R-:W-:Y:S01]  /*2ba0*/  @P5 FADD.FTZ R77, R77, R76 ;  /* 0x0000004c4d4d5221 */ /* 0x000fe20000010000 */
[----:B------:R-:W-:Y:S02]  /*2bb0*/  @P5 HADD2.F32 R82, -RZ, R82.H0_H0 ;  /* 0x20000052ff525230 */ /* 0x000fe40000004100 */
[----:B------:R-:W-:Y:S01]  /*2bc0*/  @P5 FADD.FTZ R79, R79, R78 ;  /* 0x0000004e4f4f5221 */ /* 0x000fe20000010000 */
[----:B------:R-:W-:Y:S02]  /*2bd0*/  @P5 FADD.FTZ R81, R81, R80 ;  /* 0x0000005051515221 */ /* 0x000fe40000010000 */
[----:B------:R-:W-:Y:S01]  /*2be0*/  @P5 FADD.FTZ R83, R83, R82 ;  /* 0x0000005253535221 */ /* 0x000fe20000010000 */
[----:B------:R-:W-:-:S04]  /*2bf0*/  ISETP.NE.U32.AND P5, PT, RZ, UR20, PT ;  /* 0x00000014ff007c0c */ /* 0x000fc8000bfa5070 */
[----:B------:R-:W-:-:S13]  /*2c00*/  ISETP.NE.AND.EX P5, PT, RZ, UR21, PT, P5 ;  /* 0x00000015ff007c0c */ /* 0x000fda000bfa5350 */
[----:B------:R-:W-:Y:S01]  /*2c10*/  @P5 F2FP.F16.F32.PACK_AB R6, RZ, R77 ;  /* 0x0000004dff06523e */ /* 0x000fe200000000ff */
[----:B------:R-:W-:Y:S01]  /*2c20*/  FMUL.FTZ R77, R77, UR19 ;  /* 0x000000134d4d7c20 */ /* 0x000fe20008410000 */
[----:B------:R-:W-:Y:S01]  /*2c30*/  @P5 F2FP.F16.F32.PACK_AB R76, RZ, R79 ;  /* 0x0000004fff4c523e */ /* 0x000fe200000000ff */
[----:B------:R-:W-:Y:S01]  /*2c40*/  FMUL.FTZ R79, R79, UR19 ;  /* 0x000000134f4f7c20 */ /* 0x000fe20008410000 */
[----:B------:R-:W-:Y:S01]  /*2c50*/  @P5 F2FP.F16.F32.PACK_AB R78, RZ, R81 ;  /* 0x00000051ff4e523e */ /* 0x000fe200000000ff */
[----:B------:R-:W-:Y:S01]  /*2c60*/  FMUL.FTZ R81, R81, UR19 ;  /* 0x0000001351517c20 */ /* 0x000fe20008410000 */
[----:B------:R-:W-:Y:S01]  /*2c70*/  @P5 F2FP.F16.F32.PACK_AB R80, RZ, R83 ;  /* 0x00000053ff50523e */ /* 0x000fe200000000ff */
        /* <DEDUP_REMOVED lines=8> */
[----:B------:R-:W-:Y:S02]  /*2d00*/  F2F.F16.F32 R137, R6 ;  /* 0x0000000600897304 */ /* 0x000fe40000200800 */
        /* <DEDUP_REMOVED lines=11> */
[----:B------:R-:W1:Y:S02]  /*2dc0*/  F2F.F16.F32 R76, R78 ;  /* 0x0000004e004c7304 */ /* 0x000e640000200800 */
[----:B------:R-:W-:-:S02]  /*2dd0*/  @P5 FSEL R119, R79, RZ, P6 ;  /* 0x000000ff4f775208 */ /* 0x000fc40003000000 */
[----:B------:R-:W-:-:S04]  /*2de0*/  LOP3.LUT P6, RZ, R124, 0xff0000, RZ, 0xc0, !PT ;  /* 0x00ff00007cff7812 */ /* 0x000fc800078cc0ff */
[----:B------:R-:W-:Y:S02]  /*2df0*/  FSEL R79, R81, RZ, P6 ;  /* 0x000000ff514f7208 */ /* 0x000fe40003000000 */
[----:B------:R-:W-:-:S04]  /*2e00*/  @P5 LOP3.LUT P6, RZ, R0, 0xff0000, RZ, 0xc0, !PT ;  /* 0x00ff000000ff5812 */ /* 0x000fc800078cc0ff */
[----:B------:R-:W-:Y:S01]  /*2e10*/  @P5 FSEL R134, R81, RZ, P6 ;  /* 0x000000ff51865208 */ /* 0x000fe20003000000 */
[----:B------:R-:W-:Y:S01]  /*2e20*/  F2F.F16.F32 R79, R79 ;  /* 0x0000004f004f7304 */ /* 0x000fe20000200800 */
[----:B------:R-:W-:Y:S01]  /*2e30*/  ISETP.NE.U32.AND P6, PT, RZ, UR20, PT ;  /* 0x00000014ff007c0c */ /* 0x000fe2000bfc5070 */
[----:B-1----:R-:W-:-:S03]  /*2e40*/  IMAD.WIDE.U32 R76, R76, 0x10000, RZ ;  /* 0x000100004c4c7825 */ /* 0x002fc600078e00ff */
[----:B------:R-:W-:Y:S01]  /*2e50*/  ISETP.NE.AND.EX P6, PT, RZ, UR21, PT, P6 ;  /* 0x00000015ff007c0c */ /* 0x000fe2000bfc5360 */
[----:B0-----:R-:W-:Y:S01]  /*2e60*/  IMAD.WIDE.U32 R82, R5, 0x8, R82 ;  /* 0x0000000805527825 */ /* 0x001fe200078e0052 */
[----:B------:R-:W-:Y:S01]  /*2e70*/  LOP3.LUT R80, R76, R137, RZ, 0xfc, !PT ;  /* 0x000000894c507212 */ /* 0x000fe200078efcff */
[----:B------:R-:W0:Y:S02]  /*2e80*/  F2F.F16.F32 R81, R135 ;  /* 0x0000008700517304 */ /* 0x000e240000200800 */
[----:B0-----:R-:W-:-:S04]  /*2e90*/  SHF.L.U32 R81, R81, 0x10, RZ ;  /* 0x0000001051517819 */ /* 0x001fc800000006ff */
[----:B------:R-:W-:-:S04]  /*2ea0*/  LOP3.LUT R81, R77, R81, R79, 0xfe, !PT ;  /* 0x000000514d517212 */ /* 0x000fc800078efe4f */
        /* <DEDUP_REMOVED lines=9> */
.L_x_477:
        /* <DEDUP_REMOVED lines=18> */
.L_x_476:
[----:B------:R-:W-:Y:S05]  /*3060*/  BSYNC B0 ;  /* 0x0000000000007941 */ /* 0x000fea0003800000 */
.L_x_475:
[----:B------:R-:W-:Y:S02]  /*3070*/  ISETP.NE.AND P5, PT, R133, RZ, PT ;  /* 0x000000ff8500720c */ /* 0x000fe40003fa5270 */
[----:B------:R-:W-:-:S11]  /*3080*/  SEL R5, RZ, 0x1, P0 ;  /* 0x00000001ff057807 */ /* 0x000fd60000000000 */
[----:B------:R-:W-:Y:S05]  /*3090*/  @!P5 BRA `(.L_x_478) ;  /* 0xffffffd400d0d947 */ /* 0x000fea000383ffff */
.L_x_459:
        /* <DEDUP_REMOVED lines=21> */
.L_x_480:
[----:B------:R-:W-:Y:S05]  /*31f0*/  BSYNC B0 ;  /* 0x0000000000007941 */ /* 0x000fea0003800000 */
.L_x_479:
        /* <DEDUP_REMOVED lines=15> */
.L_x_482:
[----:B------:R-:W-:Y:S05]  /*32f0*/  BSYNC B0 ;  /* 0x0000000000007941 */ /* 0x000fea0003800000 */
.L_x_481:
        /* <DEDUP_REMOVED lines=14> */
.L_x_466:
[----:B------:R-:W-:Y:S01]  /*33e0*/  HFMA2.MMA R138, -RZ, RZ, 0, 9.5367431640625e-07 ;  /* 0x00000010ff8a7435 */ /* 0x000fe200000001ff */
[----:B------:R-:W-:Y:S01]  /*33f0*/  MOV R139, R135 ;  /* 0x00000087008b7202 */ /* 0x000fe20000000f00 */
[----:B------:R-:W-:Y:S01]  /*3400*/  IMAD.MOV.U32 R136, RZ, RZ, -0x1 ;  /* 0xffffffffff887424 */ /* 0x000fe200078e00ff */
[----:B------:R-:W-:-:S08]  /*3410*/  MOV R141, 0x1f ;  /* 0x0000001f008d7802 */ /* 0x000fd00000000f00 */
[----:B-----5:R-:W-:Y:S05]  /*3420*/  WARPSYNC.COLLECTIVE R136, `(.L_x_483) ;  /* 0x0000000088087348 */ /* 0x020fea0003c00000 */
[----:B------:R0:W1:Y:S02]  /*3430*/  SHFL.DOWN P1, R137, R139, R138, R141 ;  /* 0x0800008a8b897389 */ /* 0x000064000002008d */
[----:B01---5:R-:W-:Y:S01]  /*3440*/  ENDCOLLECTIVE ;  /* 0x000000000000791b */ /* 0x023fe20003800000 */
.L_x_483:
[----:B------:R-:W-:Y:S02]  /*3450*/  MOV R139, R134 ;  /* 0x00000086008b7202 */ /* 0x000fe40000000f00 */
[----:B------:R-:W-:-:S07]  /*3460*/  MOV R78, R137 ;  /* 0x00000089004e7202 */ /* 0x000fce0000000f00 */
[----:B------:R-:W-:Y:S05]  /*3470*/  WARPSYNC.COLLECTIVE R136, `(.L_x_484) ;  /* 0x0000000088087348 */ /* 0x000fea0003c00000 */
[----:B------:R0:W1:Y:S02]  /*3480*/  SHFL.DOWN P1, R137, R139, R138, R141 ;  /* 0x0800008a8b897389 */ /* 0x000064000002008d */
[----:B01----:R-:W-:Y:S01]  /*3490*/  ENDCOLLECTIVE ;  /* 0x000000000000791b */ /* 0x003fe20003800000 */
.L_x_484:
[----:B------:R-:W-:Y:S01]  /*34a0*/  FADD.FTZ R78, R78, R135 ;  /* 0x000000874e4e7221 */ /* 0x000fe20000010000 */
[----:B------:R-:W-:-:S03]  /*34b0*/  HFMA2.MMA R138, -RZ, RZ, 0, 4.76837158203125e-07 ;  /* 0x00000008ff8a7435 */ /* 0x000fc600000001ff */
[----:B------:R-:W-:Y:S01]  /*34c0*/  IMAD.MOV.U32 R139, RZ, RZ, R78 ;  /* 0x000000ffff8b7224 */ /* 0x000fe200078e004e */
[----:B------:R-:W-:-:S07]  /*34d0*/  MOV R79, R137 ;  /* 0x00000089004f7202 */ /* 0x000fce0000000f00 */
[----:B------:R-:W-:Y:S05]  /*34e0*/  WARPSYNC.COLLECTIVE R136, `(.L_x_485) ;  /* 0x0000000088087348 */ /* 0x000fea0003c00000 */
[----:B------:R0:W1:Y:S02]  /*34f0*/  SHFL.DOWN P1, R137, R139, R138, R141 ;  /* 0x0800008a8b897389 */ /* 0x000064000002008d */
[----:B01----:R-:W-:Y:S01]  /*3500*/  ENDCOLLECTIVE ;  /* 0x000000000000791b */ /* 0x003fe20003800000 */
.L_x_485:
[----:B------:R-:W-:-:S05]  /*3510*/  FADD.FTZ R79, R79, R134 ;  /* 0x000000864f4f7221 */ /* 0x000fca0000010000 */
[----:B------:R-:W-:Y:S02]  /*3520*/  MOV R139, R79 ;  /* 0x0000004f008b7202 */ /* 0x000fe40000000f00 */
[----:B------:R-:W-:-:S07]  /*3530*/  MOV R81, R137 ;  /* 0x0000008900517202 */ /* 0x000fce0000000f00 */
[----:B------:R-:W-:Y:S05]  /*3540*/  WARPSYNC.COLLECTIVE R136, `(.L_x_486) ;  /* 0x0000000088087348 */ /* 0x000fea0003c00000 */
[----:B------:R0:W1:Y:S02]  /*3550*/  SHFL.DOWN P1, R137, R139, R138, R141 ;  /* 0x0800008a8b897389 */ /* 0x000064000002008d */
[----:B01----:R-:W-:Y:S01]  /*3560*/  ENDCOLLECTIVE ;  /* 0x000000000000791b */ /* 0x003fe20003800000 */
.L_x_486:
[----:B------:R-:W-:Y:S01]  /*3570*/  FADD.FTZ R81, R78, R81 ;  /* 0x000000514e517221 */ /* 0x000fe20000010000 */
[----:B------:R-:W-:-:S04]  /*3580*/  HFMA2.MMA R138, -RZ, RZ, 0, 2.384185791015625e-07 ;  /* 0x00000004ff8a7435 */ /* 0x000fc800000001ff */
[----:B------:R-:W-:Y:S01]  /*3590*/  MOV R139, R81 ;  /* 0x00000051008b7202 */ /* 0x000fe20000000f00 */
[----:B------:R-:W-:-:S07]  /*35a0*/  IMAD.MOV.U32 R80, RZ, RZ, R137 ;  /* 0x000000ffff507224 */ /* 0x000fce00078e0089 */
[----:B------:R-:W-:Y:S05]  /*35b0*/  WARPSYNC.COLLECTIVE R136, `(.L_x_487) ;  /* 0x0000000088087348 */ /* 0x000fea0003c00000 */
[----:B------:R0:W1:Y:S02]  /*35c0*/  SHFL.DOWN P1, R137, R139, R138, R141 ;  /* 0x0800008a8b897389 */ /* 0x000064000002008d */
[----:B01----:R-:W-:Y:S01]  /*35d0*/  ENDCOLLECTIVE ;  /* 0x000000000000791b */ /* 0x003fe20003800000 */
.L_x_487:
[----:B------:R-:W-:-:S04]  /*35e0*/  FADD.FTZ R80, R79, R80 ;  /* 0x000000504f507221 */ /* 0x000fc80000010000 */
[----:B------:R-:W-:Y:S01]  /*35f0*/  IMAD.MOV.U32 R139, RZ, RZ, R80 ;  /* 0x000000ffff8b7224 */ /* 0x000fe200078e0050 */
[----:B------:R-:W-:-:S07]  /*3600*/  MOV R82, R137 ;  /* 0x0000008900527202 */ /* 0x000fce0000000f00 */
[----:B------:R-:W-:Y:S05]  /*3610*/  WARPSYNC.COLLECTIVE R136, `(.L_x_488) ;  /* 0x0000000088087348 */ /* 0x000fea0003c00000 */
[----:B------:R0:W1:Y:S02]  /*3620*/  SHFL.DOWN P1, R137, R139, R138, R141 ;  /* 0x0800008a8b897389 */ /* 0x000064000002008d */
[----:B01----:R-:W-:Y:S01]  /*3630*/  ENDCOLLECTIVE ;  /* 0x000000000000791b */ /* 0x003fe20003800000 */
.L_x_488:
[----:B------:R-:W-:Y:S01]  /*3640*/  FADD.FTZ R82, R81, R82 ;  /* 0x0000005251527221 */ /* 0x000fe20000010000 */
[----:B------:R-:W-:-:S04]  /*3650*/  HFMA2.MMA R138, -RZ, RZ, 0, 1.1920928955078125e-07 ;  /* 0x00000002ff8a7435 */ /* 0x000fc800000001ff */
[----:B------:R-:W-:Y:S02]  /*3660*/  MOV R139, R82 ;  /* 0x00000052008b7202 */ /* 0x000fe40000000f00 */
[----:B------:R-:W-:-:S07]  /*3670*/  MOV R83, R137 ;  /* 0x0000008900537202 */ /* 0x000fce0000000f00 */
[----:B------:R-:W-:Y:S05]  /*3680*/  WARPSYNC.COLLECTIVE R136, `(.L_x_489) ;  /* 0x0000000088087348 */ /* 0x000fea0003c00000 */
[----:B------:R0:W1:Y:S02]  /*3690*/  SHFL.DOWN P1, R137, R139, R138, R141 ;  /* 0x0800008a8b897389 */ /* 0x000064000002008d */
[----:B01----:R-:W-:Y:S01]  /*36a0*/  ENDCOLLECTIVE ;  /* 0x000000000000791b */ /* 0x003fe20003800000 */
.L_x_489:
[----:B------:R-:W-:-:S05]  /*36b0*/  FADD.FTZ R83, R80, R83 ;  /* 0x0000005350537221 */ /* 0x000fca0000010000 */
[----:B------:R-:W-:Y:S01]  /*36c0*/  MOV R139, R83 ;  /* 0x00000053008b7202 */ /* 0x000fe20000000f00 */
[----:B------:R-:W-:-:S07]  /*36d0*/  IMAD.MOV.U32 R119, RZ, RZ, R137 ;  /* 0x000000ffff777224 */ /* 0x000fce00078e0089 */
[----:B------:R-:W-:Y:S05]  /*36e0*/  WARPSYNC.COLLECTIVE R136, `(.L_x_490) ;  /* 0x0000000088087348 */ /* 0x000fea0003c00000 */
[----:B------:R0:W1:Y:S02]  /*36f0*/  SHFL.DOWN P1, R137, R139, R138, R141 ;  /* 0x0800008a8b897389 */ /* 0x000064000002008d */
[----:B01----:R-:W-:Y:S01]  /*3700*/  ENDCOLLECTIVE ;  /* 0x000000000000791b */ /* 0x003fe20003800000 */
.L_x_490:
[----:B------:R-:W-:-:S05]  /*3710*/  FADD.FTZ R119, R82, R119 ;  /* 0x0000007752777221 */ /* 0x000fca0000010000 */
[----:B------:R-:W-:Y:S01]  /*3720*/  MOV R139, R119 ;  /* 0x00000077008b7202 */ /* 0x000fe20000000f00 */
[----:B------:R-:W-:Y:S01]  /*3730*/  IMAD.MOV.U32 R138, RZ, RZ, 0x1 ;  /* 0x00000001ff8a7424 */ /* 0x000fe200078e00ff */
[----:B------:R-:W-:-:S07]  /*3740*/  MOV R118, R137 ;  /* 0x0000008900767202 */ /* 0x000fce0000000f00 */
[----:B------:R-:W-:Y:S05]  /*3750*/  WARPSYNC.COLLECTIVE R136, `(.L_x_491) ;  /* 0x0000000088087348 */ /* 0x000fea0003c00000 */
[----:B------:R0:W1:Y:S02]  /*3760*/  SHFL.DOWN P1, R137, R139, R138, R141 ;  /* 0x0800008a8b897389 */ /* 0x000064000002008d */
[----:B01----:R-:W-:Y:S01]  /*3770*/  ENDCOLLECTIVE ;  /* 0x000000000000791b */ /* 0x003fe20003800000 */
.L_x_491:
[----:B------:R-:W-:-:S05]  /*3780*/  FADD.FTZ R78, R83, R118 ;  /* 0x00000076534e7221 */ /* 0x000fca0000010000 */
[----:B------:R-:W-:Y:S02]  /*3790*/  MOV R139, R78 ;  /* 0x0000004e008b7202 */ /* 0x000fe40000000f00 */
[----:B------:R-:W-:-:S07]  /*37a0*/  MOV R118, R137 ;  /* 0x0000008900767202 */ /* 0x000fce0000000f00 */
[----:B------:R-:W-:Y:S05]  /*37b0*/  WARPSYNC.COLLECTIVE R136, `(.L_x_492) ;  /* 0x0000000088087348 */ /* 0x000fea0003c00000 */
[----:B------:R0:W1:Y:S02]  /*37c0*/  SHFL.DOWN P1, R137, R139, R138, R141 ;  /* 0x0800008a8b897389 */ /* 0x000064000002008d */
[----:B01----:R-:W-:Y:S01]  /*37d0*/  ENDCOLLECTIVE ;  /* 0x000000000000791b */ /* 0x003fe20003800000 */
.L_x_492:
[----:B------:R-:W-:Y:S01]  /*37e0*/  MOV R79, R137 ;  /* 0x00000089004f7202 */ /* 0x000fe20000000f00 */
[----:B------:R-:W-:Y:S06]  /*37f0*/  BRA `(.L_x_493) ;  /* 0xffffffe000f87947 */ /* 0x000fec000383ffff */
.L_x_494:
        /* <DEDUP_REMOVED lines=16> */
.L_x_3283:


//--------------------- .text._ZN10layer_norm31ln_parallel_residual_bwd_kernelINS_13Kernel_traitsI6__halfS2_S2_S2_fjLj1536ELj1ELj1ELj4ELj8ENS_18Kernel_traits_baseILj1536ES2_S2_S2_S2_fjLj128EEEEELb1ELb0ELb1EEEvNS_9BwdParamsE --------------------------
	.section	.text._ZN10layer_norm31ln_parallel_residual_bwd_kernelINS_13Kernel_traitsI6__halfS2_S2_S2_fjLj1536ELj1ELj1ELj4ELj8ENS_18Kernel_traits_baseILj1536ES2_S2_S2_S2_fjLj128EEEEELb1ELb0ELb1EEEvNS_9BwdParamsE,"ax",@progbits
	.align	128
        .global         _ZN10layer_norm31ln_parallel_residual_bwd_kernelINS_13Kernel_traitsI6__halfS2_S2_S2_fjLj1536ELj1ELj1ELj4ELj8ENS_18Kernel_traits_baseILj1536ES2_S2_S2_S2_fjLj128EEEEELb1ELb0ELb1EEEvNS_9BwdParamsE
        .type           _ZN10layer_norm31ln_parallel_residual_bwd_kernelINS_13Kernel_traitsI6__halfS2_S2_S2_fjLj1536ELj1ELj1ELj4ELj8ENS_18Kernel_traits_baseILj1536ES2_S2_S2_S2_fjLj128EEEEELb1ELb0ELb1EEEvNS_9BwdParamsE,@function
        .size           _ZN10layer_norm31ln_parallel_residual_bwd_kernelINS_13Kernel_traitsI6__halfS2_S2_S2_fjLj1536ELj1ELj1ELj4ELj8ENS_18Kernel_traits_baseILj1536ES2_S2_S2_S2_fjLj128EEEEELb1ELb0ELb1EEEvNS_9BwdParamsE,(.L_x_3284 - _ZN10layer_norm31ln_parallel_residual_bwd_kernelINS_13Kernel_traitsI6__halfS2_S2_S2_fjLj1536ELj1ELj1ELj4ELj8ENS_18Kernel_traits_baseILj1536ES2_S2_S2_S2_fjLj128EEEEELb1ELb0ELb1EEEvNS_9BwdParamsE)
        .other          _ZN10layer_norm31ln_parallel_residual_bwd_kernelINS_13Kernel_traitsI6__halfS2_S2_S2_fjLj1536ELj1ELj1ELj4ELj8ENS_18Kernel_traits_baseILj1536ES2_S2_S2_S2_fjLj128EEEEELb1ELb0ELb1EEEvNS_9BwdParamsE,@"STO_CUDA_ENTRY STV_DEFAULT"
_ZN10layer_norm31ln_parallel_residual_bwd_kernelINS_13Kernel_traitsI6__halfS2_S2_S2_fjLj1536ELj1ELj1ELj4ELj8ENS_18Kernel_traits_baseILj1536ES2_S2_S2_S2_fjLj128EEEEELb1ELb0ELb1EEEvNS_9BwdParamsE:
.text._ZN10layer_norm31ln_parallel_residual_bwd_kernelINS_13Kernel_traitsI6__halfS2_S2_S2_fjLj1536ELj1ELj1ELj4ELj8ENS_18Kernel_traits_baseILj1536ES2_S2_S2_S2_fjLj128EEEEELb1ELb0ELb1EEEvNS_9BwdParamsE:
        /* <DEDUP_REMOVED lines=40> */
.L_x_495:
        /* <DEDUP_REMOVED lines=20> */
[----:B------:R-:W-:Y:S01]  /*03c0*/  ISETP.NE.AND.EX P1, PT, RZ, UR5, PT, P1 ;  /* 0x00000005ff007c0c */ /* 0x000fe2000bf25310 */
[----:B------:R-:W-:Y:S01]  /*03d0*/  HFMA2.MMA R41, -RZ, RZ, 0, 0 ;  /* 0x00000000ff297435 */ /* 0x000fe200000001ff */
[----:B------:R-:W-:-:S02]  /*03e0*/  MOV R32, RZ ;  /* 0x000000ff00207202 */ /* 0x000fc40000000f00 */
        /* <DEDUP_REMOVED lines=13> */
[----:B0-----:R-:W-:Y:S02]  /*04c0*/  CS2R R4, SRZ ;  /* 0x0000000000047805 */ /* 0x001fe4000001ff00 */
[----:B------:R-:W-:Y:S02]  /*04d0*/  CS2R R2, SRZ ;  /* 0x0000000000027805 */ /* 0x000fe4000001ff00 */
[----:B------:R-:W-:Y:S02]  /*04e0*/  CS2R R42, SRZ ;  /* 0x00000000002a7805 */ /* 0x000fe4000001ff00 */
[----:B------:R-:W-:Y:S02]  /*04f0*/  MOV R129, RZ ;  /* 0x000000ff00817202 */ /* 0x000fe40000000f00 */
[----:B------:R-:W-:-:S02]  /*0500*/  LOP3.LUT R111, R33, 0x7f, RZ, 0xc0, !PT ;  /* 0x0000007f216f7812 */ /* 0x000fc400078ec0ff */
        /* <DEDUP_REMOVED lines=43> */
.L_x_505:
        /* <DEDUP_REMOVED lines=23> */
[----:B------:R-:W-:-:S04]  /*0930*/  VIADD R58, R60, 0x80 ;  /* 0x000000803c3a7836 */ /* 0x000fc80000000000 */
[----:B------:R-:W-:Y:S01]  /*0940*/  IMAD.WIDE.U32 R50, R58, 0x8, R86 ;  /* 0x000000083a327825 */ /* 0x000fe200078e0056 */
[----:B------:R-:W-:Y:S01]  /*0950*/  IADD3 R40, R60, 0x100, RZ ;  /* 0x000001003c287810 */ /* 0x000fe20007ffe0ff */
[----:B------:R-:W1:Y:S02]  /*0960*/  LDC.64 R88, c[0x0][0x240] ;  /* 0x00009000ff587b82 */ /* 0x000e640000000a00 */
        /* <DEDUP_REMOVED lines=39> */
[----:B------:R-:W-:-:S02]  /*0be0*/  SHF.R.U64 R97, R44, 0x10, R45 ;  /* 0x000000102c617819 */ /* 0x000fc4000000122d */
[----:B0-----:R-:W-:Y:S01]  /*0bf0*/  MOV R98, R45 ;  /* 0x0000002d00627202 */ /* 0x001fe20000000f00 */
[----:B------:R-:W-:Y:S01]  /*0c00*/  HADD2.F32 R96, -RZ, R96.H0_H0 ;  /* 0x20000060ff607230 */ /* 0x000fe20000004100 */
[----:B------:R-:W-:Y:S02]  /*0c10*/  MOV R44, R46 ;  /* 0x0000002e002c7202 */ /* 0x000fe40000000f00 */
[----:B------:R-:W-:Y:S02]  /*0c20*/  SHF.R.U64 R101, R46, 0x10, R47 ;  /* 0x000000102e657819 */ /* 0x000fe4000000122f */
[----:B------:R-:W-:Y:S02]  /*0c30*/  SHF.R.U32.HI R99, RZ, 0x10, R45 ;  /* 0x00000010ff637819 */ /* 0x000fe4000001162d */
[----:B--2---:R-:W-:Y:S02]  /*0c40*/  MOV R46, R48 ;  /* 0x00000030002e7202 */ /* 0x004fe40000000f00 */
[----:B------:R-:W-:-:S02]  /*0c50*/  MOV R45, R47 ;  /* 0x0000002f002d7202 */ /* 0x000fc40000000f00 */
[----:B------:R-:W-:Y:S02]  /*0c60*/  SHF.R.U32.HI R100, RZ, 0x10, R47 ;  /* 0x00000010ff647819 */ /* 0x000fe4000001162f */
[----:B------:R-:W-:Y:S02]  /*0c70*/  FSEL R133, R133, RZ, !P2 ;  /* 0x000000ff85857208 */ /* 0x000fe40005000000 */
[--C-:B-1----:R-:W-:Y:S02]  /*0c80*/  SHF.R.U64 R90, R48, 0x10, R49.reuse ;  /* 0x00000010305a7819 */ /* 0x102fe40000001231 */
[----:B------:R-:W-:Y:S02]  /*0c90*/  MOV R47, R49 ;  /* 0x00000031002f7202 */ /* 0x000fe40000000f00 */
[----:B------:R-:W-:Y:S01]  /*0ca0*/  SHF.R.U32.HI R92, RZ, 0x10, R49 ;  /* 0x00000010ff5c7819 */ /* 0x000fe20000011631 */
[----:B------:R-:W-:Y:S02]  /*0cb0*/  HADD2.F32 R49, -RZ, R46.H0_H0 ;  /* 0x2000002eff317230 */ /* 0x000fe40000004100 */
[----:B------:R-:W-:Y:S01]  /*0cc0*/  FADD.FTZ R88, -R133, R96 ;  /* 0x0000006085587221 */ /* 0x000fe20000010100 */
[----:B------:R-:W-:-:S02]  /*0cd0*/  HADD2.F32 R48, -RZ, R97.H0_H0 ;  /* 0x20000061ff307230 */ /* 0x000fc40000004100 */
[----:B------:R-:W-:Y:S02]  /*0ce0*/  HADD2.F32 R44, -RZ, R44.H0_H0 ;  /* 0x2000002cff2c7230 */ /* 0x000fe40000004100 */
[----:B------:R-:W-:Y:S01]  /*0cf0*/  FMUL.FTZ R88, R59, R88 ;  /* 0x000000583b587220 */ /* 0x000fe20000410000 */
        /* <DEDUP_REMOVED lines=8> */
[----:B---3--:R-:W-:Y:S02]  /*0d80*/  HADD2.F32 R95, -RZ, R101.H0_H0 ;  /* 0x20000065ff5f7230 */ /* 0x008fe40000004100 */
        /* <DEDUP_REMOVED lines=9> */
[----:B------:R-:W-:Y:S02]  /*0e20*/  HADD2.F32 R98, -RZ, R98.H0_H0 ;  /* 0x20000062ff627230 */ /* 0x000fe40000004100 */
[----:B------:R-:W-:Y:S01]  /*0e30*/  FADD.FTZ R36, R91, R36 ;  /* 0x000000245b247221 */ /* 0x000fe20000010000 */
[-C--:B------:R-:W-:Y:S01]  /*0e40*/  FFMA.FTZ R43, R92, R91.reuse, R43 ;  /* 0x0000005b5c2b7223 */ /* 0x080fe2000001002b */
[----:B------:R-:W-:Y:S01]  /*0e50*/  FFMA.FTZ R91, R113, R91, R48 ;  /* 0x0000005b715b7223 */ /* 0x000fe20000010030 */
[----:B------:R-:W-:Y:S02]  /*0e60*/  IMAD.MOV.U32 R48, RZ, RZ, R50 ;  /* 0x000000ffff307224 */ /* 0x000fe400078e0032 */
[----:B------:R-:W-:Y:S01]  /*0e70*/  FADD.FTZ R34, R46, R34 ;  /* 0x000000222e227221 */ /* 0x000fe20000010000 */
[----:B------:R-:W-:-:S02]  /*0e80*/  HADD2.F32 R47, -RZ, R47.H0_H0 ;  /* 0x2000002fff2f7230 */ /* 0x000fc40000004100 */
[----:B------:R-:W-:Y:S01]  /*0e90*/  FFMA.FTZ R35, R92, R46, R35 ;  /* 0x0000002e5c237223 */ /* 0x000fe20000010023 */
[----:B------:R-:W-:Y:S01]  /*0ea0*/  FADD.FTZ R94, -R133, R98 ;  /* 0x00000062855e7221 */ /* 0x000fe20000010100 */
[----:B------:R-:W-:Y:S01]  /*0eb0*/  MOV R46, R80 ;  /* 0x00000050002e7202 */ /* 0x000fe20000000f00 */
[----:B------:R-:W-:Y:S02]  /*0ec0*/  HADD2.F32 R48, -RZ, R48.H0_H0 ;  /* 0x20000030ff307230 */ /* 0x000fe40000004100 */
[----:B------:R-:W-:Y:S01]  /*0ed0*/  FMUL.FTZ R93, R68, R47 ;  /* 0x0000002f445d7220 */ /* 0x000fe20000410000 */
[----:B------:R-:W-:Y:S02]  /*0ee0*/  HADD2.F32 R45, -RZ, R45.H0_H0 ;  /* 0x2000002dff2d7230 */ /* 0x000fe40000004100 */
[----:B------:R-:W-:Y:S01]  /*0ef0*/  FMUL.FTZ R94, R59, R94 ;  /* 0x0000005e3b5e7220 */ /* 0x000fe20000410000 */
[----:B------:R-:W-:Y:S01]  /*0f00*/  SHF.R.U64 R50, R50, 0x10, R51 ;  /* 0x0000001032327819 */ /* 0x000fe20000001233 */
[----:B------:R-:W-:Y:S01]  /*0f10*/  HADD2.F32 R46, -RZ, R46.H0_H0 ;  /* 0x2000002eff2e7230 */ /* 0x000fe20000004100 */
[----:B------:R-:W-:Y:S01]  /*0f20*/  MOV R44, R78 ;  /* 0x0000004e002c7202 */ /* 0x000fe20000000f00 */
[----:B------:R-:W-:Y:S01]  /*0f30*/  FADD.FTZ R48, -R133, R48 ;  /* 0x0000003085307221 */ /* 0x000fe20000010100 */
[----:B------:R-:W-:Y:S01]  /*0f40*/  FADD.FTZ R38, R45, R38 ;  /* 0x000000262d267221 */ /* 0x000fe20000010000 */
[-C--:B------:R-:W-:Y:S01]  /*0f50*/  FFMA.FTZ R42, R94, R45.reuse, R42 ;  /* 0x0000002d5e2a7223 */ /* 0x080fe2000001002a */
[----:B------:R-:W-:Y:S01]  /*0f60*/  FFMA.FTZ R93, R62, R45, R93 ;  /* 0x0000002d3e5d7223 */ /* 0x000fe2000001005d */
[----:B------:R-:W-:Y:S01]  /*0f70*/  FADD.FTZ R53, R90, R53 ;  /* 0x000000355a357221 */ /* 0x000fe20000010000 */
[----:B------:R-:W-:Y:S01]  /*0f80*/  FFMA.FTZ R39, R96, R90, R39 ;  /* 0x0000005a60277223 */ /* 0x000fe20000010027 */
[--C-:B------:R-:W-:Y:S01]  /*0f90*/  SHF.R.U64 R99, R78, 0x10, R79.reuse ;  /* 0x000000104e637819 */ /* 0x100fe2000000124f */
[----:B------:R-:W-:Y:S01]  /*0fa0*/  HADD2.F32 R50, -RZ, R50.H0_H0 ;  /* 0x20000032ff327230 */ /* 0x000fe20000004100 */
[----:B------:R-:W-:Y:S01]  /*0fb0*/  MOV R45, R79 ;  /* 0x0000004f002d7202 */ /* 0x000fe20000000f00 */
[----:B------:R-:W-:Y:S01]  /*0fc0*/  HADD2.F32 R44, -RZ, R44.H0_H0 ;  /* 0x2000002cff2c7230 */ /* 0x000fe20000004100 */
[----:B------:R-:W-:Y:S01]  /*0fd0*/  SHF.R.U32.HI R103, RZ, 0x10, R79 ;  /* 0x00000010ff677819 */ /* 0x000fe2000001164f */
[----:B------:R-:W-:Y:S01]  /*0fe0*/  FADD.FTZ R52, R49, R52 ;  /* 0x0000003431347221 */ /* 0x000fe20000010000 */
[----:B------:R-:W-:Y:S01]  /*0ff0*/  FFMA.FTZ R56, R88, R49, R56 ;  /* 0x0000003158387223 */ /* 0x000fe20000010038 */
[----:B------:R-:W-:Y:S01]  /*1000*/  SHF.R.U32.HI R101, RZ, 0x10, R51 ;  /* 0x00000010ff657819 */ /* 0x000fe20000011633 */
[----:B------:R-:W-:Y:S01]  /*1010*/  FMUL.FTZ R79, R59, R48 ;  /* 0x000000303b4f7220 */ /* 0x000fe20000410000 */
[----:B------:R-:W-:Y:S01]  /*1020*/  FMUL.FTZ R90, R69, R46 ;  /* 0x0000002e455a7220 */ /* 0x000fe20000410000 */
[----:B------:R-:W-:-:S02]  /*1030*/  SHF.R.U64 R49, R80, 0x10, R81 ;  /* 0x0000001050317819 */ /* 0x000fc40000001251 */
[----:B------:R-:W-:Y:S01]  /*1040*/  MOV R98, R51 ;  /* 0x0000003300627202 */ /* 0x000fe20000000f00 */
[----:B------:R-:W-:Y:S01]  /*1050*/  FADD.FTZ R50, -R133, R50 ;  /* 0x0000003285327221 */ /* 0x000fe20000010100 */
[----:B------:R-:W-:Y:S01]  /*1060*/  SHF.R.U32.HI R78, RZ, 0x10, R81 ;  /* 0x00000010ff4e7819 */ /* 0x000fe20000011651 */
[----:B------:R-:W-:Y:S01]  /*1070*/  FADD.FTZ R10, R44, R10 ;  /* 0x0000000a2c0a7221 */ /* 0x000fe20000010000 */
[-C--:B------:R-:W-:Y:S01]  /*1080*/  FFMA.FTZ R2, R79, R44.reuse, R2 ;  /* 0x0000002c4f027223 */ /* 0x080fe20000010002 */
[----:B------:R-:W-:Y:S01]  /*1090*/  FFMA.FTZ R90, R63, R44, R90 ;  /* 0x0000002c3f5a7223 */ /* 0x000fe2000001005a */
[----:B------:R-:W-:Y:S01]  /*10a0*/  FADD.FTZ R54, R47, R54 ;  /* 0x000000362f367221 */ /* 0x000fe20000010000 */
[----:B------:R-:W-:Y:S01]  /*10b0*/  FFMA.FTZ R37, R94, R47, R37 ;  /* 0x0000002f5e257223 */ /* 0x000fe20000010025 */
[----:B------:R-:W-:Y:S01]  /*10c0*/  HADD2.F32 R44, -RZ, R101.H0_H0 ;  /* 0x20000065ff2c7230 */ /* 0x000fe20000004100 */
[----:B------:R-:W-:Y:S01]  /*10d0*/  MOV R47, R81 ;  /* 0x00000051002f7202 */ /* 0x000fe20000000f00 */
[----:B------:R-:W-:-:S02]  /*10e0*/  HADD2.F32 R49, -RZ, R49.H0_H0 ;  /* 0x20000031ff317230 */ /* 0x000fc40000004100 */
[----:B------:R-:W-:Y:S01]  /*10f0*/  FMUL.FTZ R100, R59, R50 ;  /* 0x000000323b647220 */ /* 0x000fe20000410000 */
[----:B------:R-:W-:Y:S02]  /*1100*/  HADD2.F32 R98, -RZ, R98.H0_H0 ;  /* 0x20000062ff627230 */ /* 0x000fe40000004100 */
[C---:B------:R-:W-:Y:S01]  /*1110*/  FADD.FTZ R44, -R133.reuse, R44 ;  /* 0x0000002c852c7221 */ /* 0x040fe20000010100 */
[----:B------:R-:W-:Y:S02]  /*1120*/  HADD2.F32 R99, -RZ, R99.H0_H0 ;  /* 0x20000063ff637230 */ /* 0x000fe40000004100 */
[----:B------:R-:W-:Y:S02]  /*1130*/  HADD2.F32 R50, -RZ, R78.H0_H0 ;  /* 0x2000004eff327230 */ /* 0x000fe40000004100 */
[----:B------:R-:W-:Y:S01]  /*1140*/  FMUL.FTZ R51, R120, R49 ;  /* 0x0000003178337220 */ /* 0x000fe20000410000 */
[----:B------:R-:W-:Y:S02]  /*1150*/  HADD2.F32 R47, -RZ, R47.H0_H0 ;  /* 0x2000002fff2f7230 */ /* 0x000fe40000004100 */
[----:B------:R-:W-:Y:S01]  /*1160*/  FADD.FTZ R98, -R133, R98 ;  /* 0x0000006285627221 */ /* 0x000fe20000010100 */
[----:B------:R-:W-:-:S02]  /*1170*/  HADD2.F32 R48, -RZ, R103.H0_H0 ;  /* 0x20000067ff307230 */ /* 0x000fc40000004100 */
[----:B------:R-:W-:Y:S01]  /*1180*/  FADD.FTZ R9, R99, R9 ;  /* 0x0000000963097221 */ /* 0x000fe20000010000 */
[-C--:B------:R-:W-:Y:S01]  /*1190*/  FFMA.FTZ R0, R100, R99.reuse, R0 ;  /* 0x0000006364007223 */ /* 0x080fe20000010000 */
[----:B------:R-:W-:Y:S01]  /*11a0*/  FMUL.FTZ R80, R121, R50 ;  /* 0x0000003279507220 */ /* 0x000fe20000410000 */
[C---:B------:R-:W-:Y:S01]  /*11b0*/  FMUL.FTZ R78, R59.reuse, R44 ;  /* 0x0000002c3b4e7220 */ /* 0x040fe20000410000 */
[----:B------:R-:W-:Y:S01]  /*11c0*/  FFMA.FTZ R99, R114, R99, R51 ;  /* 0x0000006372637223 */ /* 0x000fe20000010033 */
[----:B------:R-:W-:Y:S02]  /*11d0*/  HADD2.F32 R45, -RZ, R45.H0_H0 ;  /* 0x2000002dff2d7230 */ /* 0x000fe40000004100 */
[----:B------:R-:W-:Y:S01]  /*11e0*/  FMUL.FTZ R101, R59, R98 ;  /* 0x000000623b657220 */ /* 0x000fe20000410000 */
[----:B------:R-:W-:Y:S01]  /*11f0*/  FMUL.FTZ R51, R70, R47 ;  /* 0x0000002f46337220 */ /* 0x000fe20000410000 */
[----:B------:R-:W-:Y:S01]  /*1200*/  MOV R44, R86 ;  /* 0x00000056002c7202 */ /* 0x000fe20000000f00 */
[----:B------:R-:W-:Y:S01]  /*1210*/  FADD.FTZ R11, R48, R11 ;  /* 0x0000000b300b7221 */ /* 0x000fe20000010000 */
[-C--:B------:R-:W-:Y:S01]  /*1220*/  FFMA.FTZ R3, R78, R48.reuse, R3 ;  /* 0x000000304e037223 */ /* 0x080fe20000010003 */
[----:B------:R-:W-:Y:S01]  /*1230*/  FFMA.FTZ R81, R115, R48, R80 ;  /* 0x0000003073517223 */ /* 0x000fe20000010050 */
[----:B------:R-:W-:Y:S01]  /*1240*/  SHF.R.U64 R48, R86, 0x10, R87 ;  /* 0x0000001056307819 */ /* 0x000fe20000001257 */
[----:B------:R-:W-:Y:S01]  /*1250*/  FADD.FTZ R12, R45, R12 ;  /* 0x0000000c2d0c7221 */ /* 0x000fe20000010000 */
[-C--:B------:R-:W-:Y:S01]  /*1260*/  FFMA.FTZ R4, R101, R45.reuse, R4 ;  /* 0x0000002d65047223 */ /* 0x080fe20000010004 */
[----:B------:R-:W-:Y:S01]  /*1270*/  FFMA.FTZ R98, R64, R45, R51 ;  /* 0x0000002d40627223 */ /* 0x000fe20000010033 */
[----:B------:R-:W-:Y:S01]  /*1280*/  FADD.FTZ R29, R49, R29 ;  /* 0x0000001d311d7221 */ /* 0x000fe20000010000 */
[----:B------:R-:W-:Y:S01]  /*1290*/  FFMA.FTZ R17, R100, R49, R17 ;  /* 0x0000003164117223 */ /* 0x000fe20000010011 */
[----:B------:R-:W-:Y:S01]  /*12a0*/  FADD.FTZ R26, R47, R26 ;  /* 0x0000001a2f1a7221 */ /* 0x000fe20000010000 */
[----:B------:R-:W-:Y:S01]  /*12b0*/  FFMA.FTZ R20, R101, R47, R20 ;  /* 0x0000002f65147223 */ /* 0x000fe20000010014 */
[----:B------:R-:W-:Y:S01]  /*12c0*/  MOV R45, R82 ;  /* 0x00000052002d7202 */ /* 0x000fe20000000f00 */
[----:B------:R-:W-:Y:S01]  /*12d0*/  HADD2.F32 R44, -RZ, R44.H0_H0 ;  /* 0x2000002cff2c7230 */ /* 0x000fe20000004100 */
[--C-:B------:R-:W-:Y:S01]  /*12e0*/  SHF.R.U64 R103, R82, 0x10, R83.reuse ;  /* 0x0000001052677819 */ /* 0x100fe20000001253 */
[----:B------:R-:W-:Y:S01]  /*12f0*/  FADD.FTZ R28, R46, R28 ;  /* 0x0000001c2e1c7221 */ /* 0x000fe20000010000 */
[----:B------:R-:W-:Y:S01]  /*1300*/  MOV R49, R83 ;  /* 0x0000005300317202 */ /* 0x000fe20000000f00 */
[----:B------:R-:W-:Y:S01]  /*1310*/  FFMA.FTZ R18, R79, R46, R18 ;  /* 0x0000002e4f127223 */ /* 0x000fe20000010012 */
[----:B------:R-:W-:-:S02]  /*1320*/  SHF.R.U32.HI R82, RZ, 0x10, R83 ;  /* 0x00000010ff527819 */ /* 0x000fc40000011653 */
[----:B------:R-:W-:Y:S01]  /*1330*/  MOV R47, R87 ;  /* 0x00000057002f7202 */ /* 0x000fe20000000f00 */
[----:B------:R-:W-:Y:S01]  /*1340*/  IMAD.MOV.U32 R46, RZ, RZ, R84 ;  /* 0x000000ffff2e7224 */ /* 0x000fe200078e0054 */
[----:B------:R-:W-:Y:S01]  /*1350*/  SHF.R.U64 R83, R84, 0x10, R85 ;  /* 0x0000001054537819 */ /* 0x000fe20000001255 */
[----:B------:R-:W-:Y:S02]  /*1360*/  HADD2.F32 R48, -RZ, R48.H0_H0 ;  /* 0x20000030ff307230 */ /* 0x000fe40000004100 */
[----:B------:R-:W-:Y:S01]  /*1370*/  FADD.FTZ R27, R50, R27 ;  /* 0x0000001b321b7221 */ /* 0x000fe20000010000 */
[----:B------:R-:W-:Y:S01]  /*1380*/  FFMA.FTZ R19, R78, R50, R19 ;  /* 0x000000324e137223 */ /* 0x000fe20000010013 */
[----:B------:R-:W-:Y:S02]  /*1390*/  HADD2.F32 R50, -RZ, R47.H0_H0 ;  /* 0x2000002fff327230 */ /* 0x000fe40000004100 */
[----:B------:R-:W-:Y:S01]  /*13a0*/  FADD.FTZ R44, -R133, R44 ;  /* 0x0000002c852c7221 */ /* 0x000fe20000010100 */
[----:B------:R-:W-:-:S02]  /*13b0*/  HADD2.F32 R47, -RZ, R83.H0_H0 ;  /* 0x20000053ff2f7230 */ /* 0x000fc40000004100 */
[----:B------:R-:W-:Y:S01]  /*13c0*/  FADD.FTZ R48, -R133, R48 ;  /* 0x0000003085307221 */ /* 0x000fe20000010100 */
[----:B------:R-:W-:Y:S01]  /*13d0*/  HADD2.F32 R46, -RZ, R46.H0_H0 ;  /* 0x2000002eff2e7230 */ /* 0x000fe20000004100 */
[----:B------:R-:W-:Y:S02]  /*13e0*/  MOV R51, R85 ;  /* 0x0000005500337202 */ /* 0x000fe40000000f00 */
[----:B------:R-:W-:Y:S01]  /*13f0*/  SHF.R.U32.HI R136, RZ, 0x10, R85 ;  /* 0x00000010ff887819 */ /* 0x000fe20000011655 */
[C---:B------:R-:W-:Y:S01]  /*1400*/  FMUL.FTZ R85, R59.reuse, R44 ;  /* 0x0000002c3b557220 */ /* 0x040fe20000410000 */
[----:B------:R-:W-:Y:S02]  /*1410*/  HADD2.F32 R44, -RZ, R103.H0_H0 ;  /* 0x20000067ff2c7230 */ /* 0x000fe40000004100 */
[----:B------:R-:W-:Y:S01]  /*1420*/  FMUL.FTZ R83, R122, R47 ;  /* 0x0000002f7a537220 */ /* 0x000fe20000410000 */
[----:B------:R-:W-:Y:S02]  /*1430*/  HADD2.F32 R45, -RZ, R45.H0_H0 ;  /* 0x2000002dff2d7230 */ /* 0x000fe40000004100 */
        /* <DEDUP_REMOVED lines=26> */
[----:B------:R-:W-:Y:S01]  /*15e0*/  SHF.R.U32.HI R134, RZ, 0x10, R87 ;  /* 0x00000010ff867819 */ /* 0x000fe20000011657 */
[----:B------:R-:W-:Y:S02]  /*15f0*/  HADD2.F32 R51, -RZ, R51.H0_H0 ;  /* 0x20000033ff337230 */ /* 0x000fe40000004100 */
[----:B------:R-:W-:Y:S01]  /*1600*/  FADD.FTZ R47, R81, R46 ;  /* 0x0000002e512f7221 */ /* 0x000fe20000010000 */
[----:B------:R-:W-:Y:S01]  /*1610*/  FFMA.FTZ R46, R78, R81, R45 ;  /* 0x000000514e2e7223 */ /* 0x000fe2000001002d */
[----:B------:R-:W-:Y:S02]  /*1620*/  HADD2.F32 R49, -RZ, R49.H0_H0 ;  /* 0x20000031ff317230 */ /* 0x000fe40000004100 */
[----:B------:R-:W-:Y:S01]  /*1630*/  FADD.FTZ R50, -R133, R50 ;  /* 0x0000003285327221 */ /* 0x000fe20000010100 */
[----:B------:R-:W-:-:S02]  /*1640*/  HADD2.F32 R134, -RZ, R134.H0_H0 ;  /* 0x20000086ff867230 */ /* 0x000fc40000004100 */
[----:B------:R-:W-:Y:S01]  /*1650*/  FADD.FTZ R44, R80, R47 ;  /* 0x0000002f502c7221 */ /* 0x000fe20000010000 */
[----:B------:R-:W-:Y:S02]  /*1660*/  HADD2.F32 R136, -RZ, R136.H0_H0 ;  /* 0x20000088ff887230 */ /* 0x000fe40000004100 */
[----:B------:R-:W-:Y:S01]  /*1670*/  FMUL.FTZ R103, R104, R51 ;  /* 0x0000003368677220 */ /* 0x000fe20000410000 */
[----:B------:R-:W-:Y:S01]  /*1680*/  FFMA.FTZ R45, R85, R80, R46 ;  /* 0x00000050552d7223 */ /* 0x000fe2000001002e */
[----:B------:R-:W-:Y:S02]  /*1690*/  HADD2.F32 R48, -RZ, R82.H0_H0 ;  /* 0x20000052ff307230 */ /* 0x000fe40000004100 */
        /* <DEDUP_REMOVED lines=39> */
.L_x_516:
[----:B-1----:R-:W-:Y:S01]  /*1910*/  FADD.FTZ R44, R45, R44 ;  /* 0x0000002c2d2c7221 */ /* 0x002fe20000010000 */
[----:B0-2---:R-:W-:Y:S01]  /*1920*/  FADD.FTZ R45, R47, R46 ;  /* 0x0000002e2f2d7221 */ /* 0x005fe20000010000 */
[----:B------:R-:W-:Y:S06]  /*1930*/  @P0 BRA `(.L_x_498) ;  /* 0x0000000000240947 */ /* 0x000fec0003800000 */
        /* <DEDUP_REMOVED lines=9> */
.L_x_498:
        /* <DEDUP_REMOVED lines=44> */
[----:B------:R-:W-:-:S02]  /*1c90*/  @P1 IMAD.MOV.U32 R47, RZ, RZ, R73 ;  /* 0x000000ffff2f1224 */ /* 0x000fc400078e0049 */
[--C-:B------:R-:W-:Y:S01]  /*1ca0*/  FFMA.FTZ R100, R100, R50, R49.reuse ;  /* 0x0000003264647223 */ /* 0x100fe20000010031 */
[----:B------:R-:W-:Y:S01]  /*1cb0*/  FMUL.FTZ R46, R44, UR16 ;  /* 0x000000102c2e7c20 */ /* 0x000fe20008410000 */
[----:B------:R-:W-:Y:S01]  /*1cc0*/  FMUL.FTZ R95, R45, UR16 ;  /* 0x000000102d5f7c20 */ /* 0x000fe20008410000 */
[----:B------:R-:W-:Y:S02]  /*1cd0*/  @P1 HADD2.F32 R88, -RZ, R88.H0_H0 ;  /* 0x20000058ff581230 */ /* 0x000fe40000004100 */
[----:B------:R-:W-:Y:S01]  /*1ce0*/  FMUL.FTZ R91, R59, R92 ;  /* 0x0000005c3b5b7220 */ /* 0x000fe20000410000 */
[----:B------:R-:W-:Y:S01]  /*1cf0*/  @P1 HADD2.F32 R93, -RZ, R47.H0_H0 ;  /* 0x2000002fff5d1230 */ /* 0x000fe20000004100 */
[C---:B------:R-:W-:Y:S01]  /*1d00*/  FSEL R51, R46.reuse, RZ, P6 ;  /* 0x000000ff2e337208 */ /* 0x040fe20003000000 */
[----:B------:R-:W-:Y:S01]  /*1d10*/  FFMA.FTZ R101, R101, R50, R49 ;  /* 0x0000003265657223 */ /* 0x000fe20000010031 */
[----:B------:R-:W-:Y:S01]  /*1d20*/  @P3 FSEL R46, R46, RZ, P0 ;  /* 0x000000ff2e2e3208 */ /* 0x000fe20000000000 */
[----:B------:R-:W-:Y:S01]  /*1d30*/  FADD.FTZ R100, R99, -R100 ;  /* 0x8000006463647221 */ /* 0x000fe20000010000 */
[----:B------:R-:W-:Y:S01]  /*1d40*/  LOP3.LUT P6, RZ, R102, 0xff00, RZ, 0xc0, !PT ;  /* 0x0000ff0066ff7812 */ /* 0x000fe200078cc0ff */
[----:B------:R-:W-:Y:S01]  /*1d50*/  @P1 FADD.FTZ R48, R48, R93 ;  /* 0x0000005d30301221 */ /* 0x000fe20000010000 */
[----:B------:R-:W-:Y:S01]  /*1d60*/  @P3 LOP3.LUT P0, RZ, R124, 0xff00, RZ, 0xc0, !PT ;  /* 0x0000ff007cff3812 */ /* 0x000fe2000780c0ff */
[----:B------:R-:W-:Y:S01]  /*1d70*/  @P1 FADD.FTZ R91, R91, R88 ;  /* 0x000000585b5b1221 */ /* 0x000fe20000010000 */
[C---:B------:R-:W-:Y:S01]  /*1d80*/  FSEL R94, R95.reuse, RZ, P6 ;  /* 0x000000ff5f5e7208 */ /* 0x040fe20003000000 */
[----:B------:R-:W-:Y:S01]  /*1d90*/  FMUL.FTZ R99, R48, UR16 ;  /* 0x0000001030637c20 */ /* 0x000fe20008410000 */
[----:B------:R-:W-:Y:S01]  /*1da0*/  @P3 FSEL R47, R95, RZ, P0 ;  /* 0x000000ff5f2f3208 */ /* 0x000fe20000000000 */
[----:B------:R-:W-:Y:S01]  /*1db0*/  FADD.FTZ R98, R98, -R101 ;  /* 0x8000006562627221 */ /* 0x000fe20000010000 */
[----:B------:R-:W-:Y:S01]  /*1dc0*/  @P1 SHF.R.U64 R95, R74, 0x10, R75 ;  /* 0x000000104a5f1819 */ /* 0x000fe2000000124b */
[----:B------:R-:W-:Y:S01]  /*1dd0*/  FMUL.FTZ R97, R91, UR16 ;  /* 0x000000105b617c20 */ /* 0x000fe20008410000 */
[----:B------:R-:W-:Y:S01]  /*1de0*/  @P1 MOV R92, R75 ;  /* 0x0000004b005c1202 */ /* 0x000fe20000000f00 */
[----:B------:R-:W-:Y:S01]  /*1df0*/  FMUL.FTZ R93, R59, R98 ;  /* 0x000000623b5d7220 */ /* 0x000fe20000410000 */
[C---:B------:R-:W-:Y:S01]  /*1e00*/  LOP3.LUT P6, RZ, R102.reuse, 0xff0000, RZ, 0xc0, !PT ;  /* 0x00ff000066ff7812 */ /* 0x040fe200078cc0ff */
[----:B------:R-:W-:Y:S01]  /*1e10*/  @P1 HADD2.F32 R95, -RZ, R95.H0_H0 ;  /* 0x2000005fff5f1230 */ /* 0x000fe20000004100 */
[----:B------:R-:W-:Y:S01]  /*1e20*/  LOP3.LUT P0, RZ, R102, 0xff000000, RZ, 0xc0, !PT ;  /* 0xff00000066ff7812 */ /* 0x000fe2000780c0ff */
[----:B------:R-:W-:-:S02]  /*1e30*/  @P1 HADD2.F32 R88, -RZ, R92.H0_H0 ;  /* 0x2000005cff581230 */ /* 0x000fc40000004100 */
[----:B------:R-:W-:Y:S01]  /*1e40*/  FMUL.FTZ R92, R59, R100 ;  /* 0x000000643b5c7220 */ /* 0x000fe20000410000 */
[----:B------:R-:W-:Y:S01]  /*1e50*/  FSEL R96, R99, RZ, P6 ;  /* 0x000000ff63607208 */ /* 0x000fe20003000000 */
[-C--:B------:R-:W-:Y:S01]  /*1e60*/  FFMA.FTZ R84, R84, R50.reuse, R49 ;  /* 0x0000003254547223 */ /* 0x080fe20000010031 */
[----:B------:R-:W-:Y:S01]  /*1e70*/  @P3 LOP3.LUT P6, RZ, R124, 0xff0000, RZ, 0xc0, !PT ;  /* 0x00ff00007cff3812 */ /* 0x000fe200078cc0ff */
[----:B------:R-:W-:Y:S01]  /*1e80*/  @P1 FADD.FTZ R92, R92, R95 ;  /* 0x0000005f5c5c1221 */ /* 0x000fe20000010000 */
[----:B------:R-:W-:Y:S01]  /*1e90*/  @P1 FADD.FTZ R93, R93, R88 ;  /* 0x000000585d5d1221 */ /* 0x000fe20000010000 */
[----:B------:R-:W-:Y:S01]  /*1ea0*/  FSEL R100, R97, RZ, P0 ;  /* 0x000000ff61647208 */ /* 0x000fe20000000000 */
[-CC-:B------:R-:W-:Y:S01]  /*1eb0*/  FFMA.FTZ R101, R79, R50.reuse, R49.reuse ;  /* 0x000000324f657223 */ /* 0x180fe20000010031 */
[----:B------:R-:W-:Y:S01]  /*1ec0*/  @P3 FSEL R99, R99, RZ, P6 ;  /* 0x000000ff63633208 */ /* 0x000fe20003000000 */
[----:B------:R-:W-:Y:S01]  /*1ed0*/  FMUL.FTZ R88, R92, UR16 ;  /* 0x000000105c587c20 */ /* 0x000fe20008410000 */
[----:B------:R-:W-:Y:S01]  /*1ee0*/  @P3 LOP3.LUT P6, RZ, R124, 0xff000000, RZ, 0xc0, !PT ;  /* 0xff0000007cff3812 */ /* 0x000fe200078cc0ff */
[-CC-:B------:R-:W-:Y:S01]  /*1ef0*/  FFMA.FTZ R78, R78, R50.reuse, R49.reuse ;  /* 0x000000324e4e7223 */ /* 0x180fe20000010031 */
[----:B------:R-:W-:Y:S01]  /*1f00*/  LOP3.LUT P0, RZ, R106, 0xff00, RZ, 0xc0, !PT ;  /* 0x0000ff006aff7812 */ /* 0x000fe2000780c0ff */
[----:B------:R-:W-:Y:S01]  /*1f10*/  FADD.FTZ R84, R83, -R84 ;  /* 0x8000005453547221 */ /* 0x000fe20000010000 */
[----:B------:R-:W-:Y:S01]  /*1f20*/  @P3 FSEL R97, R97, RZ, P6 ;  /* 0x000000ff61613208 */ /* 0x000fe20003000000 */
[----:B------:R-:W-:Y:S01]  /*1f30*/  FMUL.FTZ R95, R93, UR16 ;  /* 0x000000105d5f7c20 */ /* 0x000fe20008410000 */
[----:B------:R-:W-:Y:S01]  /*1f40*/  FSEL R102, R88, RZ, P0 ;  /* 0x000000ff58667208 */ /* 0x000fe20000000000 */
[-C--:B------:R-:W-:Y:S01]  /*1f50*/  FFMA.FTZ R107, R87, R50.reuse, R49 ;  /* 0x00000032576b7223 */ /* 0x080fe20000010031 */
[----:B------:R-:W-:Y:S01]  /*1f60*/  @P1 SHF.R.U32.HI R83, RZ, 0x10, R75 ;  /* 0x00000010ff531819 */ /* 0x000fe2000001164b */
[-C--:B------:R-:W-:Y:S01]  /*1f70*/  FFMA.FTZ R87, R85, R50.reuse, R49 ;  /* 0x0000003255577223 */ /* 0x080fe20000010031 */
[----:B------:R-:W-:Y:S01]  /*1f80*/  @P3 LOP3.LUT P6, RZ, R126, 0xff00, RZ, 0xc0, !PT ;  /* 0x0000ff007eff3812 */ /* 0x000fe200078cc0ff */
[----:B------:R-:W-:Y:S01]  /*1f90*/  FADD.FTZ R90, R90, -R101 ;  /* 0x800000655a5a7221 */ /* 0x000fe20000010000 */
[----:B------:R-:W-:Y:S01]  /*1fa0*/  LOP3.LUT P0, RZ, R106, 0xff0000, RZ, 0xc0, !PT ;  /* 0x00ff00006aff7812 */ /* 0x000fe2000780c0ff */
[----:B------:R-:W-:Y:S01]  /*1fb0*/  FFMA.FTZ R85, R134, R50, R49 ;  /* 0x0000003286557223 */ /* 0x000fe20000010031 */
[----:B------:R-:W-:Y:S01]  /*1fc0*/  FADD.FTZ R78, R81, -R78 ;  /* 0x8000004e514e7221 */ /* 0x000fe20000010000 */
[----:B------:R-:W-:Y:S01]  /*1fd0*/  @P1 MOV R49, R74 ;  /* 0x0000004a00311202 */ /* 0x000fe20000000f00 */
[----:B------:R-:W-:Y:S01]  /*1fe0*/  FMUL.FTZ R81, R59, R90 ;  /* 0x0000005a3b517220 */ /* 0x000fe20000410000 */
[----:B------:R-:W-:Y:S01]  /*1ff0*/  @P3 FSEL R88, R88, RZ, P6 ;  /* 0x000000ff58583208 */ /* 0x000fe20003000000 */
[----:B------:R-:W-:Y:S01]  /*2000*/  @P1 HADD2.F32 R83, -RZ, R83.H0_H0 ;  /* 0x20000053ff531230 */ /* 0x000fe20000004100 */
[----:B------:R-:W-:Y:S01]  /*2010*/  FSEL R103, R95, RZ, P0 ;  /* 0x000000ff5f677208 */ /* 0x000fe20000000000 */
[----:B------:R-:W-:Y:S01]  /*2020*/  FMUL.FTZ R90, R59, R78 ;  /* 0x0000004e3b5a7220 */ /* 0x000fe20000410000 */
[C---:B------:R-:W-:Y:S01]  /*2030*/  LOP3.LUT P6, RZ, R106.reuse, 0xff, RZ, 0xc0, !PT ;  /* 0x000000ff6aff7812 */ /* 0x040fe200078cc0ff */
[----:B------:R-:W-:Y:S01]  /*2040*/  @P1 HADD2.F32 R50, -RZ, R49.H0_H0 ;  /* 0x20000031ff321230 */ /* 0x000fe20000004100 */
[----:B------:R-:W-:Y:S01]  /*2050*/  LOP3.LUT P0, RZ, R106, 0xff000000, RZ, 0xc0, !PT ;  /* 0xff0000006aff7812 */ /* 0x000fe2000780c0ff */
[----:B------:R-:W-:Y:S01]  /*2060*/  FADD.FTZ R106, R86, -R85 ;  /* 0x80000055566a7221 */ /* 0x000fe20000010000 */
[----:B------:R-:W-:Y:S01]  /*2070*/  @P1 SHF.R.U64 R85, R76, 0x10, R77 ;  /* 0x000000104c551819 */ /* 0x000fe2000000124d */
[----:B------:R-:W-:Y:S01]  /*2080*/  @P1 FADD.FTZ R90, R90, R83 ;  /* 0x000000535a5a1221 */ /* 0x000fe20000010000 */
[----:B------:R0:W1:Y:S01]  /*2090*/  F2F.F16.F32 R98, R94 ;  /* 0x0000005e00627304 */ /* 0x0000620000200800 */
[----:B------:R-:W-:Y:S01]  /*20a0*/  @P1 FADD.FTZ R81, R81, R50 ;  /* 0x0000003251511221 */ /* 0x000fe20000010000 */
[----:B------:R-:W-:Y:S01]  /*20b0*/  @P1 MOV R78, R77 ;  /* 0x0000004d004e1202 */ /* 0x000fe20000000f00 */
[----:B------:R-:W-:-:S02]  /*20c0*/  @P1 HADD2.F32 R83, -RZ, R85.H0_H0 ;  /* 0x20000055ff531230 */ /* 0x000fc40000004100 */
[----:B------:R-:W-:Y:S01]  /*20d0*/  FADD.FTZ R82, R82, -R107 ;  /* 0x8000006b52527221 */ /* 0x000fe20000010000 */
[----:B------:R-:W-:Y:S01]  /*20e0*/  FADD.FTZ R80, R80, -R87 ;  /* 0x8000005750507221 */ /* 0x000fe20000010000 */
[----:B------:R-:W-:Y:S01]  /*20f0*/  @P3 F2FP.F16.F32.PACK_AB R97, RZ, R97 ;  /* 0x00000061ff61323e */ /* 0x000fe200000000ff */
[----:B------:R-:W-:Y:S01]  /*2100*/  @P1 HADD2.F32 R85, -RZ, R78.H0_H0 ;  /* 0x2000004eff551230 */ /* 0x000fe20000004100 */
[----:B------:R2:W-:Y:S01]  /*2110*/  F2F.F16.F32 R79, R96 ;  /* 0x00000060004f7304 */ /* 0x0005e20000200800 */
[C---:B0-----:R-:W-:Y:S01]  /*2120*/  FMUL.FTZ R94, R59.reuse, R84 ;  /* 0x000000543b5e7220 */ /* 0x041fe20000410000 */
[----:B------:R-:W-:Y:S01]  /*2130*/  @P1 SHF.R.U32.HI R84, RZ, 0x10, R77 ;  /* 0x00000010ff541819 */ /* 0x000fe2000001164d */
[C---:B------:R-:W-:Y:S01]  /*2140*/  FMUL.FTZ R86, R59.reuse, R82 ;  /* 0x000000523b567220 */ /* 0x040fe20000410000 */
[----:B------:R-:W-:Y:S01]  /*2150*/  FMUL.FTZ R87, R59, R80 ;  /* 0x000000503b577220 */ /* 0x000fe20000410000 */
[----:B------:R-:W-:Y:S01]  /*2160*/  @P1 FADD.FTZ R94, R94, R83 ;  /* 0x000000535e5e1221 */ /* 0x000fe20000010000 */
[----:B------:R-:W-:Y:S01]  /*2170*/  @P3 F2FP.F16.F32.PACK_AB R46, RZ, R46 ;  /* 0x0000002eff2e323e */ /* 0x000fe200000000ff */
[----:B------:R-:W-:Y:S01]  /*2180*/  @P1 FADD.FTZ R86, R86, R85 ;  /* 0x0000005556561221 */ /* 0x000fe20000010000 */
[----:B------:R0:W3:Y:S01]  /*2190*/  F2F.F16.F32 R49, R100 ;  /* 0x0000006400317304 */ /* 0x0000e20000200800 */
[----:B--2---:R-:W-:Y:S01]  /*21a0*/  FMUL.FTZ R96, R90, UR16 ;  /* 0x000000105a607c20 */ /* 0x004fe20008410000 */
[----:B------:R-:W-:Y:S01]  /*21b0*/  FMUL.FTZ R82, R94, UR16 ;  /* 0x000000105e527c20 */ /* 0x000fe20008410000 */
[----:B------:R-:W-:-:S02]  /*21c0*/  @P1 HADD2.F32 R84, -RZ, R84.H0_H0 ;  /* 0x20000054ff541230 */ /* 0x000fc40000004100 */
[----:B------:R-:W-:Y:S01]  /*21d0*/  FMUL.FTZ R85, R59, R106 ;  /* 0x0000006a3b557220 */ /* 0x000fe20000410000 */
[----:B------:R-:W-:Y:S01]  /*21e0*/  FMUL.FTZ R83, R86, UR16 ;  /* 0x0000001056537c20 */ /* 0x000fe20008410000 */
[----:B------:R-:W-:Y:S02]  /*21f0*/  FSEL R78, R96, RZ, P0 ;  /* 0x000000ff604e7208 */ /* 0x000fe40000000000 */
[----:B------:R-:W-:Y:S01]  /*2200*/  ISETP.NE.U32.AND P0, PT, RZ, UR14, PT ;  /* 0x0000000eff007c0c */ /* 0x000fe2000bf05070 */
[----:B0-----:R-:W-:Y:S01]  /*2210*/  FMUL.FTZ R100, R81, UR16 ;  /* 0x0000001051647c20 */ /* 0x001fe20008410000 */
[----:B------:R0:W2:Y:S01]  /*2220*/  F2F.F16.F32 R50, R102 ;  /* 0x0000006600327304 */ /* 0x0000a20000200800 */
[----:B------:R-:W-:Y:S01]  /*2230*/  @P1 FADD.FTZ R85, R85, R84 ;  /* 0x0000005455551221 */ /* 0x000fe20000010000 */
[----:B------:R-:W-:Y:S02]  /*2240*/  ISETP.NE.AND.EX P0, PT, RZ, UR15, PT, P0 ;  /* 0x0000000fff007c0c */ /* 0x000fe4000bf05300 */
[----:B------:R-:W-:Y:S01]  /*2250*/  FSEL R101, R100, RZ, P6 ;  /* 0x000000ff64657208 */ /* 0x000fe20003000000 */
[----:B------:R-:W-:Y:S01]  /*2260*/  FMUL.FTZ R84, R85, UR16 ;  /* 0x0000001055547c20 */ /* 0x000fe20008410000 */
[----:B------:R-:W-:-:S02]  /*2270*/  LOP3.LUT P6, RZ, R89, 0xff00, RZ, 0xc0, !PT ;  /* 0x0000ff0059ff7812 */ /* 0x000fc400078cc0ff */
[----:B------:R4:W-:Y:S01]  /*2280*/  F2F.F16.F32 R133, R103 ;  /* 0x0000006700857304 */ /* 0x0009e20000200800 */
[----:B0-----:R-:W-:Y:S02]  /*2290*/  @P1 MOV R102, R76 ;  /* 0x0000004c00661202 */ /* 0x001fe40000000f00 */
[----:B------:R-:W-:Y:S02]  /*22a0*/  @P3 F2FP.F16.F32.PACK_AB R47, RZ, R47 ;  /* 0x0000002fff2f323e */ /* 0x000fe400000000ff */
[----:B------:R-:W-:Y:S01]  /*22b0*/  @P3 PRMT R132, R97, 0x7610, R132 ;  /* 0x0000761061843816 */ /* 0x000fe20000000084 */
[----:B------:R-:W-:Y:S01]  /*22c0*/  @P1 HADD2.F32 R102, -RZ, R102.H0_H0 ;  /* 0x20000066ff661230 */ /* 0x000fe20000004100 */
[----:B------:R-:W-:Y:S01]  /*22d0*/  @P0 F2FP.F16.F32.PACK_AB R44, RZ, R44 ;  /* 0x0000002cff2c023e */ /* 0x000fe200000000ff */
[----:B------:R3:W0:Y:S01]  /*22e0*/  F2F.F16.F32 R134, R78 ;  /* 0x0000004e00867304 */ /* 0x0006220000200800 */
[----:B----4-:R-:W-:Y:S02]  /*22f0*/  FSEL R103, R82, RZ, P6 ;  /* 0x000000ff52677208 */ /* 0x010fe40003000000 */
[----:B------:R-:W-:Y:S01]  /*2300*/  LOP3.LUT P6, RZ, R89, 0xff0000, RZ, 0xc0, !PT ;  /* 0x00ff000059ff7812 */ /* 0x000fe200078cc0ff */
[----:B------:R-:W-:Y:S01]  /*2310*/  @P1 FADD.FTZ R87, R87, R102 ;  /* 0x0000006657571221 */ /* 0x000fe20000010000 */
[----:B------:R-:W-:-:S02]  /*2320*/  @P0 F2FP.F16.F32.PACK_AB R45, RZ, R45 ;  /* 0x0000002dff2d023e */ /* 0x000fc400000000ff */
[----:B------:R-:W-:Y:S01]  /*2330*/  FSEL R106, R83, RZ, P6 ;  /* 0x000000ff536a7208 */ /* 0x000fe20003000000 */
[----:B------:R-:W-:Y:S01]  /*2340*/  FMUL.FTZ R59, R87, UR16 ;  /* 0x00000010573b7c20 */ /* 0x000fe20008410000 */
[C---:B------:R-:W-:Y:S01]  /*2350*/  LOP3.LUT P6, RZ, R89.reuse, 0xff000000, RZ, 0xc0, !PT ;  /* 0xff00000059ff7812 */ /* 0x040fe200078cc0ff */
[----:B------:R-:W4:Y:S01]  /*2360*/  F2F.F16.F32 R51, R51 ;  /* 0x0000003300337304 */ /* 0x000f220000200800 */
[----:B------:R-:W-:Y:S02]  /*2370*/  @P0 PRMT R130, R44, 0x7610, R130 ;  /* 0x000076102c820816 */ /* 0x000fe40000000082 */
[----:B------:R-:W-:Y:S02]  /*2380*/  FSEL R107, R84, RZ, P6 ;  /* 0x000000ff546b7208 */ /* 0x000fe40003000000 */
[----:B------:R-:W-:Y:S02]  /*2390*/  LOP3.LUT P6, RZ, R89, 0xff, RZ, 0xc0, !PT ;  /* 0x000000ff59ff7812 */ /* 0x000fe400078cc0ff */
[----:B------:R-:W-:Y:S01]  /*23a0*/  @P0 PRMT R105, R45, 0x7610, R105 ;  /* 0x000076102d690816 */ /* 0x000fe20000000069 */
[----:B------:R-:W4:Y:S01]  /*23b0*/  F2F.F16.F32 R103, R103 ;  /* 0x0000006700677304 */ /* 0x000f220000200800 */
[----:B------:R-:W-:Y:S01]  /*23c0*/  FSEL R80, R59, RZ, P6 ;  /* 0x000000ff3b507208 */ /* 0x000fe20003000000 */
[----:B------:R-:W4:Y:S01]  /*23d0*/  LDC.64 R44, c[0x0][0x2f8] ;  /* 0x0000be00ff2c7b82 */ /* 0x000f220000000a00 */
[----:B------:R-:W-:-:S02]  /*23e0*/  @P0 F2FP.F16.F32.PACK_AB R48, RZ, R48 ;  /* 0x00000030ff30023e */ /* 0x000fc400000000ff */
[----:B------:R-:W-:Y:S02]  /*23f0*/  @P3 PRMT R131, R46, 0x7610, R131 ;  /* 0x000076102e833816 */ /* 0x000fe40000000083 */
[----:B------:R-:W-:Y:S01]  /*2400*/  @P3 PRMT R110, R47, 0x7610, R110 ;  /* 0x000076102f6e3816 */ /* 0x000fe2000000006e */
[----:B------:R-:W4:Y:S01]  /*2410*/  F2F.F16.F32 R107, R107 ;  /* 0x0000006b006b7304 */ /* 0x000f220000200800 */
[----:B-1----:R-:W-:Y:S01]  /*2420*/  IMAD.WIDE.U32 R46, R98, 0x10000, RZ ;  /* 0x00010000622e7825 */ /* 0x002fe200078e00ff */
[----:B---3--:R-:W-:Y:S02]  /*2430*/  SHF.L.U32 R78, R49, 0x10, RZ ;  /* 0x00000010314e7819 */ /* 0x008fe400000006ff */
[----:B------:R-:W-:Y:S01]  /*2440*/  @P0 PRMT R108, R48, 0x7610, R108 ;  /* 0x00007610306c0816 */ /* 0x000fe2000000006c */
[----:B--2---:R-:W-:Y:S01]  /*2450*/  IMAD.WIDE.U32 R48, R50, 0x10000, RZ ;  /* 0x0001000032307825 */ /* 0x004fe200078e00ff */
[----:B------:R-:W-:Y:S02]  /*2460*/  @P3 LOP3.LUT P6, RZ, R126, 0xff0000, RZ, 0xc0, !PT ;  /* 0x00ff00007eff3812 */ /* 0x000fe400078cc0ff */
[----:B------:R-:W1:Y:S01]  /*2470*/  F2F.F16.F32 R101, R101 ;  /* 0x0000006500657304 */ /* 0x000e620000200800 */
[----:B0-----:R-:W-:-:S02]  /*2480*/  SHF.L.U32 R89, R134, 0x10, RZ ;  /* 0x0000001086597819 */ /* 0x001fc400000006ff */
[----:B------:R-:W-:Y:S02]  /*2490*/  LOP3.LUT R79, R47, R78, R79, 0xfe, !PT ;  /* 0x0000004e2f4f7212 */ /* 0x000fe400078efe4f */
[----:B----4-:R-:W-:Y:S01]  /*24a0*/  LOP3.LUT R78, R46, R51, RZ, 0xfc, !PT ;  /* 0x000000332e4e7212 */ /* 0x010fe200078efcff */
[----:B------:R-:W-:Y:S01]  /*24b0*/  IMAD.WIDE.U32 R46, R103, 0x10000, RZ ;  /* 0x00010000672e7825 */ /* 0x000fe200078e00ff */
[----:B------:R-:W-:Y:S01]  /*24c0*/  @P3 FSEL R95, R95, RZ, P6 ;  /* 0x000000ff5f5f3208 */ /* 0x000fe20003000000 */
[----:B------:R-:W0:Y:S01]  /*24d0*/  F2F.F16.F32 R97, R80 ;  /* 0x0000005000617304 */ /* 0x000e220000200800 */
[----:B------:R-:W-:Y:S02]  /*24e0*/  LOP3.LUT R51, R49, R89, R133, 0xfe, !PT ;  /* 0x0000005931337212 */ /* 0x000fe400078efe85 */
[----:B------:R-:W-:Y:S02]  /*24f0*/  @P3 LOP3.LUT P6, RZ, R126, 0xff, RZ, 0xc0, !PT ;  /* 0x000000ff7eff3812 */ /* 0x000fe400078cc0ff */
[----:B------:R-:W-:-:S02]  /*2500*/  @P3 F2FP.F16.F32.PACK_AB R99, RZ, R99 ;  /* 0x00000063ff63323e */ /* 0x000fc400000000ff */
[----:B------:R-:W-:Y:S01]  /*2510*/  SHF.L.U32 R49, R107, 0x10, RZ ;  /* 0x000000106b317819 */ /* 0x000fe200000006ff */
[----:B------:R-:W2:Y:S01]  /*2520*/  F2F.F16.F32 R106, R106 ;  /* 0x0000006a006a7304 */ /* 0x000ea20000200800 */
[----:B------:R-:W-:Y:S02]  /*2530*/  @P0 F2FP.F16.F32.PACK_AB R91, RZ, R91 ;  /* 0x0000005bff5b023e */ /* 0x000fe400000000ff */
[----:B-1----:R-:W-:Y:S02]  /*2540*/  LOP3.LUT R50, R48, R101, RZ, 0xfc, !PT ;  /* 0x0000006530327212 */ /* 0x002fe400078efcff */
[----:B------:R-:W-:Y:S02]  /*2550*/  @P3 FSEL R100, R100, RZ, P6 ;  /* 0x000000ff64643208 */ /* 0x000fe40003000000 */
[----:B0-----:R-:W-:Y:S02]  /*2560*/  LOP3.LUT R48, R46, R97, RZ, 0xfc, !PT ;  /* 0x000000612e307212 */ /* 0x001fe400078efcff */
[----:B------:R-:W-:-:S02]  /*2570*/  @P0 F2FP.F16.F32.PACK_AB R97, RZ, R92 ;  /* 0x0000005cff61023e */ /* 0x000fc400000000ff */
[----:B------:R-:W-:Y:S02]  /*2580*/  @P3 PRMT R125, R99, 0x7610, R125 ;  /* 0x00007610637d3816 */ /* 0x000fe4000000007d */
[----:B------:R-:W-:Y:S02]  /*2590*/  @P3 LOP3.LUT P6, RZ, R126, 0xff000000, RZ, 0xc0, !PT ;  /* 0xff0000007eff3812 */ /* 0x000fe400078cc0ff */
[----:B--2---:R-:W-:Y:S02]  /*25a0*/  LOP3.LUT R49, R47, R49, R106, 0xfe, !PT ;  /* 0x000000312f317212 */ /* 0x004fe400078efe6a */
[----:B------:R-:W-:Y:S02]  /*25b0*/  @P0 F2FP.F16.F32.PACK_AB R93, RZ, R93 ;  /* 0x0000005dff5d023e */ /* 0x000fe400000000ff */
[----:B------:R-:W-:Y:S02]  /*25c0*/  @P0 F2FP.F16.F32.PACK_AB R92, RZ, R81 ;  /* 0x00000051ff5c023e */ /* 0x000fe400000000ff */
        /* <DEDUP_REMOVED lines=10> */
.L_x_499:
[----:B0-----:R-:W-:Y:S01]  /*2670*/  IMAD.WIDE.U32 R46, R60, 0x8, R44 ;  /* 0x000000083c2e7825 */ /* 0x001fe200078e002c */
[----:B------:R-:W-:Y:S02]  /*2680*/  @P0 PRMT R105, R97, 0x7610, R105 ;  /* 0x0000761061690816 */ /* 0x000fe40000000069 */
[----:B------:R-:W-:Y:S02]  /*2690*/  @P0 PRMT R108, R93, 0x7610, R108 ;  /* 0x000076105d6c0816 */ /* 0x000fe4000000006c */
[----:B------:R0:W-:Y:S01]  /*26a0*/  STG.E.64 desc[UR6][R46.64], R78 ;  /* 0x0000004e2e007986 */ /* 0x0001e2000c101b06 */
[----:B------:R-:W-:Y:S02]  /*26b0*/  @P0 PRMT R130, R92, 0x7610, R130 ;  /* 0x000076105c820816 */ /* 0x000fe40000000082 */
[----:B------:R-:W-:Y:S01]  /*26c0*/  @P3 F2FP.F16.F32.PACK_AB R88, RZ, R88 ;  /* 0x00000058ff58323e */ /* 0x000fe200000000ff */
        /* <DEDUP_REMOVED lines=9> */
.L_x_500:
[----:B------:R-:W-:Y:S02]  /*2760*/  @P3 FSEL R96, R96, RZ, P6 ;  /* 0x000000ff60603208 */ /* 0x000fe40003000000 */
[----:B------:R-:W-:Y:S02]  /*2770*/  @P3 F2FP.F16.F32.PACK_AB R95, RZ, R95 ;  /* 0x0000005fff5f323e */ /* 0x000fe400000000ff */
[----:B------:R-:W-:Y:S02]  /*2780*/  @P3 F2FP.F16.F32.PACK_AB R100, RZ, R100 ;  /* 0x00000064ff64323e */ /* 0x000fe400000000ff */
[----:B------:R-:W-:Y:S02]  /*2790*/  @P3 F2FP.F16.F32.PACK_AB R96, RZ, R96 ;  /* 0x00000060ff60323e */ /* 0x000fe400000000ff */
[----:B------:R-:W-:Y:S02]  /*27a0*/  @P0 F2FP.F16.F32.PACK_AB R90, RZ, R90 ;  /* 0x0000005aff5a023e */ /* 0x000fe400000000ff */
[----:B------:R-:W-:-:S02]  /*27b0*/  @P3 PRMT R110, R88, 0x7610, R110 ;  /* 0x00007610586e3816 */ /* 0x000fc4000000006e */
[----:B------:R-:W-:Y:S02]  /*27c0*/  @P3 PRMT R125, R95, 0x7610, R125 ;  /* 0x000076105f7d3816 */ /* 0x000fe4000000007d */
[----:B------:R-:W-:Y:S02]  /*27d0*/  @P3 PRMT R131, R100, 0x7610, R131 ;  /* 0x0000761064833816 */ /* 0x000fe40000000083 */
[----:B------:R-:W-:Y:S02]  /*27e0*/  @P3 PRMT R132, R96, 0x7610, R132 ;  /* 0x0000761060843816 */ /* 0x000fe40000000084 */
[----:B------:R-:W-:Y:S02]  /*27f0*/  @P0 F2FP.F16.F32.PACK_AB R94, RZ, R94 ;  /* 0x0000005eff5e023e */ /* 0x000fe400000000ff */
        /* <DEDUP_REMOVED lines=10> */
.L_x_501:
[----:B012---:R-:W-:Y:S01]  /*28a0*/  IMAD.WIDE.U32 R46, R58, 0x8, R44 ;  /* 0x000000083a2e7825 */ /* 0x007fe200078e002c */
        /* <DEDUP_REMOVED lines=17> */
.L_x_502:
        /* <DEDUP_REMOVED lines=13> */
.L_x_503:
        /* <DEDUP_REMOVED lines=25> */
.L_x_504:
[----:B------:R-:W-:Y:S01]  /*2c20*/  SEL R134, RZ, 0x1, P4 ;  /* 0x00000001ff867807 */ /* 0x000fe20002000000 */
[----:B------:R-:W-:Y:S06]  /*2c30*/  @!P5 BRA `(.L_x_505) ;  /* 0xffffffd800e0d947 */ /* 0x000fec000383ffff */
[----:B------:R-:W-:Y:S01]  /*2c40*/  MOV R65, R29 ;  /* 0x0000001d00417202 */ /* 0x000fe20000000f00 */
[----:B------:R-:W-:Y:S01]  /*2c50*/  IMAD.MOV.U32 R40, RZ, RZ, R129 ;  /* 0x000000ffff287224 */ /* 0x000fe200078e0081 */
[----:B------:R-:W-:Y:S01]  /*2c60*/  MOV R58, R12 ;  /* 0x0000000c003a7202 */ /* 0x000fe20000000f00 */
[----:B------:R-:W-:Y:S01]  /*2c70*/  IMAD.MOV.U32 R12, RZ, RZ, R14 ;  /* 0x000000ffff0c7224 */ /* 0x000fe200078e000e */
[----:B01----:R-:W-:Y:S02]  /*2c80*/  MOV R44, R57 ;  /* 0x00000039002c7202 */ /* 0x003fe40000000f00 */
[----:B------:R-:W-:Y:S02]  /*2c90*/  MOV R48, R56 ;  /* 0x0000003800307202 */ /* 0x000fe40000000f00 */
[----:B------:R-:W-:Y:S01]  /*2ca0*/  MOV R45, R55 ;  /* 0x00000037002d7202 */ /* 0x000fe20000000f00 */
[----:B------:R-:W-:Y:S01]  /*2cb0*/  IMAD.MOV.U32 R55, RZ, RZ, R34 ;  /* 0x000000ffff377224 */ /* 0x000fe200078e0022 */
[----:B------:R-:W-:-:S02]  /*2cc0*/  MOV R49, R39 ;  /* 0x0000002700317202 */ /* 0x000fc40000000f00 */
[----:B------:R-:W-:Y:S01]  /*2cd0*/  MOV R46, R38 ;  /* 0x00000026002e7202 */ /* 0x000fe20000000f00 */
[----:B------:R-:W-:Y:S01]  /*2ce0*/  IMAD.MOV.U32 R38, RZ, RZ, R4 ;  /* 0x000000ffff267224 */ /* 0x000fe200078e0004 */
        /* <DEDUP_REMOVED lines=24> */
[----:B------:R-:W-:-:S07]  /*2e70*/  MOV R71, R7 ;  /* 0x0000000700477202 */ /* 0x000fce0000000f00 */
.L_x_496:
        /* <DEDUP_REMOVED lines=27> */
.L_x_497:
[----:B------:R-:W-:Y:S01]  /*3030*/  HFMA2.MMA R133, -RZ, RZ, 0, 9.5367431640625e-07 ;  /* 0x00000010ff857435 */ /* 0x000fe200000001ff */
[----:B------:R-:W-:Y:S01]  /*3040*/  IMAD.MOV.U32 R136, RZ, RZ, R47 ;  /* 0x000000ffff887224 */ /* 0x000fe200078e002f */
[----:B------:R-:W-:Y:S02]  /*3050*/  MOV R138, 0x1f ;  /* 0x0000001f008a7802 */ /* 0x000fe40000000f00 */
[----:B------:R-:W-:-:S07]  /*3060*/  MOV R103, 0xffffffff ;  /* 0xffffffff00677802 */ /* 0x000fce0000000f00 */
[----:B-----5:R-:W-:Y:S05]  /*3070*/  WARPSYNC.COLLECTIVE R103, `(.L_x_506) ;  /* 0x0000000067087348 */ /* 0x020fea0003c00000 */
[----:B------:R0:W1:Y:S02]  /*3080*/  SHFL.DOWN P2, R107, R136, R133, R138 ;  /* 0x08000085886b7389 */ /* 0x000064000004008a */
[----:B01---5:R-:W-:Y:S01]  /*3090*/  ENDCOLLECTIVE ;  /* 0x000000000000791b */ /* 0x023fe20003800000 */
.L_x_506:
[----:B------:R-:W-:Y:S02]  /*30a0*/  MOV R136, R45 ;  /* 0x0000002d00887202 */ /* 0x000fe40000000f00 */
[----:B------:R-:W-:-:S07]  /*30b0*/  MOV R44, R107 ;  /* 0x0000006b002c7202 */ /* 0x000fce0000000f00 */
[----:B------:R-:W-:Y:S05]  /*30c0*/  WARPSYNC.COLLECTIVE R103, `(.L_x_507) ;  /* 0x0000000067087348 */ /* 0x000fea0003c00000 */
[----:B------:R0:W1:Y:S02]  /*30d0*/  SHFL.DOWN P2, R107, R136, R133, R138 ;  /* 0x08000085886b7389 */ /* 0x000064000004008a */
[----:B01----:R-:W-:Y:S01]  /*30e0*/  ENDCOLLECTIVE ;  /* 0x000000000000791b */ /* 0x003fe20003800000 */
.L_x_507:
[----:B------:R-:W-:Y:S01]  /*30f0*/  FADD.FTZ R44, R47, R44 ;  /* 0x0000002c2f2c7221 */ /* 0x000fe20000010000 */
[----:B------:R-:W-:-:S04]  /*3100*/  HFMA2.MMA R133, -RZ, RZ, 0, 4.76837158203125e-07 ;  /* 0x00000008ff857435 */ /* 0x000fc800000001ff */
[----:B------:R-:W-:Y:S02]  /*3110*/  MOV R136, R44 ;  /* 0x0000002c00887202 */ /* 0x000fe40000000f00 */
[----:B------:R-:W-:-:S07]  /*3120*/  MOV R46, R107 ;  /* 0x0000006b002e7202 */ /* 0x000fce0000000f00 */
[----:B------:R-:W-:Y:S05]  /*3130*/  WARPSYNC.COLLECTIVE R103, `(.L_x_508) ;  /* 0x0000000067087348 */ /* 0x000fea0003c00000 */
[----:B------:R0:W1:Y:S02]  /*3140*/  SHFL.DOWN P2, R107, R136, R133, R138 ;  /* 0x08000085886b7389 */ /* 0x000064000004008a */
[----:B01----:R-:W-:Y:S01]  /*3150*/  ENDCOLLECTIVE ;  /* 0x000000000000791b */ /* 0x003fe20003800000 */
.L_x_508:
[----:B------:R-:W-:-:S05]  /*3160*/  FADD.FTZ R46, R45, R46 ;  /* 0x0000002e2d2e7221 */ /* 0x000fca0000010000 */
[----:B------:R-:W-:Y:S01]  /*3170*/  MOV R136, R46 ;  /* 0x0000002e00887202 */ /* 0x000fe20000000f00 */
[----:B------:R-:W-:-:S07]  /*3180*/  IMAD.MOV.U32 R49, RZ, RZ, R107 ;  /* 0x000000ffff317224 */ /* 0x000fce00078e006b */
[----:B------:R-:W-:Y:S05]  /*3190*/  WARPSYNC.COLLECTIVE R103, `(.L_x_509) ;  /* 0x0000000067087348 */ /* 0x000fea0003c00000 */
[----:B------:R0:W1:Y:S02]  /*31a0*/  SHFL.DOWN P2, R107, R136, R133, R138 ;  /* 0x08000085886b7389 */ /* 0x000064000004008a */
[----:B01----:R-:W-:Y:S01]  /*31b0*/  ENDCOLLECTIVE ;  /* 0x000000000000791b */ /* 0x003fe20003800000 */
.L_x_509:
[----:B------:R-:W-:Y:S01]  /*31c0*/  FADD.FTZ R49, R44, R49 ;  /* 0x000000312c317221 */ /* 0x000fe20000010000 */
[----:B------:R-:W-:-:S04]  /*31d0*/  HFMA2.MMA R133, -RZ, RZ, 0, 2.384185791015625e-07 ;  /* 0x00000004ff857435 */ /* 0x000fc800000001ff */
[----:B------:R-:W-:Y:S02]  /*31e0*/  MOV R136, R49 ;  /* 0x0000003100887202 */ /* 0x000fe40000000f00 */
[----:B------:R-:W-:-:S07]  /*31f0*/  MOV R51, R107 ;  /* 0x0000006b00337202 */ /* 0x000fce0000000f00 */
[----:B------:R-:W-:Y:S05]  /*3200*/  WARPSYNC.COLLECTIVE R103, `(.L_x_510) ;  /* 0x0000000067087348 */ /* 0x000fea0003c00000 */
[----:B------:R0:W1:Y:S02]  /*3210*/  SHFL.DOWN P2, R107, R136, R133, R138 ;  /* 0x08000085886b7389 */ /* 0x000064000004008a */
[----:B01----:R-:W-:Y:S01]  /*3220*/  ENDCOLLECTIVE ;  /* 0x000000000000791b */ /* 0x003fe20003800000 */
.L_x_510:
[----:B------:R-:W-:-:S05]  /*3230*/  FADD.FTZ R51, R46, R51 ;  /* 0x000000332e337221 */ /* 0x000fca0000010000 */
[----:B------:R-:W-:Y:S02]  /*3240*/  MOV R136, R51 ;  /* 0x0000003300887202 */ /* 0x000fe40000000f00 */
[----:B------:R-:W-:-:S07]  /*3250*/  MOV R48, R107 ;  /* 0x0000006b00307202 */ /* 0x000fce0000000f00 */
[----:B------:R-:W-:Y:S05]  /*3260*/  WARPSYNC.COLLECTIVE R103, `(.L_x_511) ;  /* 0x0000000067087348 */ /* 0x000fea0003c00000 */
[----:B------:R0:W1:Y:S02]  /*3270*/  SHFL.DOWN P2, R107, R136, R133, R138 ;  /* 0x08000085886b7389 */ /* 0x000064000004008a */
[----:B01----:R-:W-:Y:S01]  /*3280*/  ENDCOLLECTIVE ;  /* 0x000000000000791b */ /* 0x003fe20003800000 */
.L_x_511:
[----:B------:R-:W-:-:S05]  /*3290*/  FADD.FTZ R48, R49, R48 ;  /* 0x0000003031307221 */ /* 0x000fca0000010000 */
[----:B------:R-:W-:Y:S01]  /*32a0*/  MOV R136, R48 ;  /* 0x0000003000887202 */ /* 0x000fe20000000f00 */
[----:B------:R-:W-:Y:S01]  /*32b0*/  IMAD.MOV.U32 R133, RZ, RZ, 0x2 ;  /* 0x00000002ff857424 */ /* 0x000fe200078e00ff */
[----:B------:R-:W-:-:S07]  /*32c0*/  MOV R50, R107 ;  /* 0x0000006b00327202 */ /* 0x000fce0000000f00 */
[----:B------:R-:W-:Y:S05]  /*32d0*/  WARPSYNC.COLLECTIVE R103, `(.L_x_512) ;  /* 0x0000000067087348 */ /* 0x000fea0003c00000 */
[----:B------:R0:W1:Y:S02]  /*32e0*/  SHFL.DOWN P2, R107, R136, R133, R138 ;  /* 0x08000085886b7389 */ /* 0x000064000004008a */
[----:B01----:R-:W-:Y:S01]  /*32f0*/  ENDCOLLECTIVE ;  /* 0x000000000000791b */ /* 0x003fe20003800000 */
.L_x_512:
[----:B------:R-:W-:-:S05]  /*3300*/  FADD.FTZ R50, R51, R50 ;  /* 0x0000003233327221 */ /* 0x000fca0000010000 */
[----:B------:R-:W-:Y:S02]  /*3310*/  MOV R136, R50 ;  /* 0x0000003200887202 */ /* 0x000fe40000000f00 */
[----:B------:R-:W-:-:S07]  /*3320*/  MOV R45, R107 ;  /* 0x0000006b002d7202 */ /* 0x000fce0000000f00 */
[----:B------:R-:W-:Y:S05]  /*3330*/  WARPSYNC.COLLECTIVE R103, `(.L_x_513) ;  /* 0x0000000067087348 */ /* 0x000fea0003c00000 */
[----:B------:R0:W1:Y:S02]  /*3340*/  SHFL.DOWN P2, R107, R136, R133, R138 ;  /* 0x08000085886b7389 */ /* 0x000064000004008a */
[----:B01----:R-:W-:Y:S01]  /*3350*/  ENDCOLLECTIVE ;  /* 0x000000000000791b */ /* 0x003fe20003800000 */
.L_x_513:
[----:B------:R-:W-:Y:S01]  /*3360*/  FADD.FTZ R45, R48, R45 ;  /* 0x0000002d302d7221 */ /* 0x000fe20000010000 */
[----:B------:R-:W-:-:S04]  /*3370*/  HFMA2.MMA R133, -RZ, RZ, 0, 5.9604644775390625e-08 ;  /* 0x00000001ff857435 */ /* 0x000fc800000001ff */
[----:B------:R-:W-:Y:S02]  /*3380*/  MOV R136, R45 ;  /* 0x0000002d00887202 */ /* 0x000fe40000000f00 */
[----:B------:R-:W-:-:S07]  /*3390*/  MOV R47, R107 ;  /* 0x0000006b002f7202 */ /* 0x000fce0000000f00 */
[----:B------:R-:W-:Y:S05]  /*33a0*/  WARPSYNC.COLLECTIVE R103, `(.L_x_514) ;  /* 0x0000000067087348 */ /* 0x000fea0003c00000 */
[----:B------:R0:W1:Y:S02]  /*33b0*/  SHFL.DOWN P2, R107, R136, R133, R138 ;  /* 0x08000085886b7389 */ /* 0x000064000004008a */
[----:B01----:R-:W-:Y:S01]  /*33c0*/  ENDCOLLECTIVE ;  /* 0x000000000000791b */ /* 0x003fe20003800000 */
.L_x_514:
[----:B------:R-:W-:-:S05]  /*33d0*/  FADD.FTZ R47, R50, R47 ;  /* 0x0000002f322f7221 */ /* 0x000fca0000010000 */
[----:B------:R-:W-:Y:S02]  /*33e0*/  MOV R136, R47 ;  /* 0x0000002f00887202 */ /* 0x000fe40000000f00 */
[----:B------:R-:W-:-:S07]  /*33f0*/  MOV R44, R107 ;  /* 0x0000006b002c7202 */ /* 0x000fce0000000f00 */
[----:B------:R-:W-:Y:S05]  /*3400*/  WARPSYNC.COLLECTIVE R103, `(.L_x_515) ;  /* 0x0000000067087348 */ /* 0x000fea0003c00000 */
[----:B------:R0:W1:Y:S02]  /*3410*/  SHFL.DOWN P2, R107, R136, R133, R138 ;  /* 0x08000085886b7389 */ /* 0x000064000004008a */
[----:B01----:R-:W-:Y:S01]  /*3420*/  ENDCOLLECTIVE ;  /* 0x000000000000791b */ /* 0x003fe20003800000 */
.L_x_515:
[----:B------:R-:W-:Y:S01]  /*3430*/  MOV R46, R107 ;  /* 0x0000006b002e7202 */ /* 0x000fe20000000f00 */
[----:B------:R-:W-:Y:S06]  /*3440*/  BRA `(.L_x_516) ;  /* 0xffffffe400307947 */ /* 0x000fec000383ffff */
.L_x_517:
        /* <DEDUP_REMOVED lines=11> */
.L_x_3284:


//--------------------- .text._ZN10layer_norm22ln_bwd_finalize_kernelINS_22Kernel_traits_finalizeILj1536E6__halfS2_S2_S2_fjLb0ELj1024ELj4ENS_18Kernel_traits_baseILj1536ES2_S2_S2_S2_fjLj1024EEEEELb0ELb0EEEvNS_9BwdParamsE --------------------------
	.section	.text._ZN10layer_norm22ln_bwd_finalize_kernelINS_22Kernel_traits_finalizeILj1536E6__halfS2_S2_S2_fjLb0ELj1024ELj4ENS_18Kernel_traits_baseILj1536ES2_S2_S2_S2_fjLj1024EEEEELb0ELb0EEEvNS_9BwdParamsE,"ax",@progbits
	.align	128
        .global         _ZN10layer_norm22ln_bwd_finalize_kernelINS_22Kernel_traits_finalizeILj1536E6__halfS2_S2_S2_fjLb0ELj1024ELj4ENS_18Kernel_traits_baseILj1536ES2_S2_S2_S2_fjLj1024EEEEELb0ELb0EEEvNS_9BwdParamsE
        .type           _ZN10layer_norm22ln_bwd_finalize_kernelINS_22Kernel_traits_finalizeILj1536E6__halfS2_S2_S2_fjLb0ELj1024ELj4ENS_18Kernel_traits_baseILj1536ES2_S2_S2_S2_fjLj1024EEEEELb0ELb0EEEvNS_9BwdParamsE,@function
        .size           _ZN10layer_norm22ln_bwd_finalize_kernelINS_22Kernel_traits_finalizeILj1536E6__halfS2_S2_S2_fjLb0ELj1024ELj4ENS_18Kernel_traits_baseILj1536ES2_S2_S2_S2_fjLj1024EEEEELb0ELb0EEEvNS_9BwdParamsE,(.L_x_3285 - _ZN10layer_norm22ln_bwd_finalize_kernelINS_22Kernel_traits_finalizeILj1536E6__halfS2_S2_S2_fjLb0ELj1024ELj4ENS_18Kernel_traits_baseILj1536ES2_S2_S2_S2_fjLj1024EEEEELb0ELb0EEEvNS_9BwdParamsE)
        .other          _ZN10layer_norm22ln_bwd_finalize_kernelINS_22Kernel_traits_finalizeILj1536E6__halfS2_S2_S2_fjLb0ELj1024ELj4ENS_18Kernel_traits_baseILj1536ES2_S2_S2_S2_fjLj1024EEEEELb0ELb0EEEvNS_9BwdParamsE,@"STO_CUDA_ENTRY STV_DEFAULT"
_ZN10layer_norm22ln_bwd_finalize_kernelINS_22Kernel_traits_finalizeILj1536E6__halfS2_S2_S2_fjLb0ELj1024ELj4ENS_18Kernel_traits_baseILj1536ES2_S2_S2_S2_fjLj1024EEEEELb0ELb0EEEvNS_9BwdParamsE:
.text._ZN10layer_norm22ln_bwd_finalize_kernelINS_22Kernel_traits_finalizeILj1536E6__halfS2_S2_S2_fjLb0ELj1024ELj4ENS_18Kernel_traits_baseILj1536ES2_S2_S2_S2_fjLj1024EEEEELb0ELb0EEEvNS_9BwdParamsE:
        /* <DEDUP_REMOVED lines=25> */
.L_x_530:
        /* <DEDUP_REMOVED lines=30> */
.L_x_522:
        /* <DEDUP_REMOVED lines=36> */
.L_x_521:
[----:B------:R-:W-:Y:S05]  /*05b0*/  BSYNC B1 ;  /* 0x0000000000017941 */ /* 0x000fea0003800000 */
.L_x_520:
        /* <DEDUP_REMOVED lines=24> */
.L_x_524:
[----:B------:R-:W-:Y:S05]  /*0740*/  BSYNC B1 ;  /* 0x0000000000017941 */ /* 0x000fea0003800000 */
.L_x_523:
        /* <DEDUP_REMOVED lines=12> */
.L_x_525:
[----:B------:R-:W-:Y:S05]  /*0810*/  BSYNC B1 ;  /* 0x0000000000017941 */ /* 0x000fea0003800000 */
.L_x_519:
[----:B------:R-:W-:Y:S05]  /*0820*/  BSYNC B0 ;  /* 0x0000000000007941 */ /* 0x000fea0003800000 */
.L_x_518:
        /* <DEDUP_REMOVED lines=29> */
.L_x_541:
[----:B---3--:R-:W-:Y:S01]  /*0a00*/  FADD.FTZ R9, R18, R9 ;  /* 0x0000000912097221 */ /* 0x008fe20000010000 */
[----:B--2---:R-:W-:-:S04]  /*0a10*/  FADD.FTZ R11, R10, R11 ;  /* 0x0000000b0a0b7221 */ /* 0x004fc80000010000 */
[----:B------:R2:W-:Y:S04]  /*0a20*/  @!P1 STS [R6+0x2000], R9 ;  /* 0x0020000906009388 */ /* 0x0005e80000000800 */
[----:B------:R2:W-:Y:S02]  /*0a30*/  @!P1 STS [R6+0x2080], R11 ;  /* 0x0020800b06009388 */ /* 0x0005e40000000800 */
.L_x_526:
        /* <DEDUP_REMOVED lines=14> */
[----:B---3--:R-:W-:Y:S02]  /*0b20*/  F2FP.F16.F32.PACK_AB R15, R15, R14 ;  /* 0x0000000e0f0f723e */ /* 0x008fe400000000ff */
[----:B----4-:R-:W-:-:S03]  /*0b30*/  F2FP.F16.F32.PACK_AB R17, R17, R16 ;  /* 0x000000101111723e */ /* 0x010fc600000000ff */
[----:B------:R2:W-:Y:S04]  /*0b40*/  STG.E desc[UR6][R12.64], R15 ;  /* 0x0000000f0c007986 */ /* 0x0005e8000c101906 */
[----:B------:R2:W-:Y:S02]  /*0b50*/  STG.E desc[UR6][R10.64], R17 ;  /* 0x000000110a007986 */ /* 0x0005e4000c101906 */
.L_x_529:
[----:B------:R-:W-:Y:S05]  /*0b60*/  BSYNC B0 ;  /* 0x0000000000007941 */ /* 0x000fea0003800000 */
.L_x_528:
[C---:B------:R-:W-:Y:S01]  /*0b70*/  ISETP.GT.U32.AND P1, PT, R3.reuse, -0x601, PT ;  /* 0xfffff9ff0300780c */ /* 0x040fe20003f24070 */
[----:B------:R-:W-:Y:S01]  /*0b80*/  VIADD R4, R4, 0x300 ;  /* 0x0000030004047836 */ /* 0x000fe20000000000 */
[----:B------:R-:W-:-:S11]  /*0b90*/  IADD3 R3, R3, 0x600, RZ ;  /* 0x0000060003037810 */ /* 0x000fd60007ffe0ff */
[----:B------:R-:W-:Y:S05]  /*0ba0*/  @P1 BRA `(.L_x_530) ;  /* 0xfffffff400781947 */ /* 0x000fea000383ffff */
[----:B------:R-:W-:Y:S05]  /*0bb0*/  EXIT ;  /* 0x000000000000794d */ /* 0x000fea0003800000 */
.L_x_527:
[----:B------:R-:W-:Y:S01]  /*0bc0*/  HFMA2.MMA R21, -RZ, RZ, 0, 5.9604644775390625e-08 ;  /* 0x00000001ff157435 */ /* 0x000fe200000001ff */
[----:B0--3--:R-:W-:Y:S01]  /*0bd0*/  MOV R22, R10 ;  /* 0x0000000a00167202 */ /* 0x009fe20000000f00 */
[----:B------:R-:W-:Y:S01]  /*0be0*/  IMAD.MOV.U32 R19, RZ, RZ, -0x1 ;  /* 0xffffffffff137424 */ /* 0x000fe200078e00ff */
[----:B------:R-:W-:-:S08]  /*0bf0*/  MOV R24, 0x1f ;  /* 0x0000001f00187802 */ /* 0x000fd00000000f00 */
[----:B-12---:R-:W-:Y:S05]  /*0c00*/  WARPSYNC.COLLECTIVE R19, `(.L_x_531) ;  /* 0x0000000013087348 */ /* 0x006fea0003c00000 */
[----:B------:R0:W3:Y:S02]  /*0c10*/  SHFL.BFLY P2, R20, R22, R21, R24 ;  /* 0x0c00001516147389 */ /* 0x0000e40000040018 */
[----:B0123--:R-:W-:Y:S01]  /*0c20*/  ENDCOLLECTIVE ;  /* 0x000000000000791b */ /* 0x00ffe20003800000 */
.L_x_531:
[----:B------:R-:W-:Y:S01]  /*0c30*/  HFMA2.MMA R21, -RZ, RZ, 0, 1.1920928955078125e-07 ;  /* 0x00000002ff157435 */ /* 0x000fe200000001ff */
[----:B------:R-:W-:-:S05]  /*0c40*/  MOV R11, R20 ;  /* 0x00000014000b7202 */ /* 0x000fca0000000f00 */
[----:B------:R-:W-:-:S05]  /*0c50*/  FADD.FTZ R11, R10, R11 ;  /* 0x0000000b0a0b7221 */ /* 0x000fca0000010000 */
[----:B------:R-:W-:-:S07]  /*0c60*/  MOV R22, R11 ;  /* 0x0000000b00167202 */ /* 0x000fce0000000f00 */
[----:B------:R-:W-:Y:S05]  /*0c70*/  WARPSYNC.COLLECTIVE R19, `(.L_x_532) ;  /* 0x0000000013087348 */ /* 0x000fea0003c00000 */
[----:B------:R0:W1:Y:S02]  /*0c80*/  SHFL.BFLY P2, R20, R22, R21, R24 ;  /* 0x0c00001516147389 */ /* 0x0000640000040018 */
[----:B01----:R-:W-:Y:S01]  /*0c90*/  ENDCOLLECTIVE ;  /* 0x000000000000791b */ /* 0x003fe20003800000 */
.L_x_532:
[----:B------:R-:W-:Y:S01]  /*0ca0*/  HFMA2.MMA R21, -RZ, RZ, 0, 2.384185791015625e-07 ;  /* 0x00000004ff157435 */ /* 0x000fe200000001ff */
[----:B------:R-:W-:-:S04]  /*0cb0*/  IMAD.MOV.U32 R14, RZ, RZ, R20 ;  /* 0x000000ffff0e7224 */ /* 0x000fc800078e0014 */
[----:B------:R-:W-:-:S05]  /*0cc0*/  FADD.FTZ R14, R11, R14 ;  /* 0x0000000e0b0e7221 */ /* 0x000fca0000010000 */
[----:B------:R-:W-:-:S07]  /*0cd0*/  MOV R22, R14 ;  /* 0x0000000e00167202 */ /* 0x000fce0000000f00 */
[----:B------:R-:W-:Y:S05]  /*0ce0*/  WARPSYNC.COLLECTIVE R19, `(.L_x_533) ;  /* 0x0000000013087348 */ /* 0x000fea0003c00000 */
[----:B------:R0:W1:Y:S02]  /*0cf0*/  SHFL.BFLY P2, R20, R22, R21, R24 ;  /* 0x0c00001516147389 */ /* 0x0000640000040018 */
[----:B01----:R-:W-:Y:S01]  /*0d00*/  ENDCOLLECTIVE ;  /* 0x000000000000791b */ /* 0x003fe20003800000 */
.L_x_533:
[----:B------:R-:W-:Y:S01]  /*0d10*/  HFMA2.MMA R21, -RZ, RZ, 0, 4.76837158203125e-07 ;  /* 0x00000008ff157435 */ /* 0x000fe200000001ff */
[----:B------:R-:W-:-:S05]  /*0d20*/  MOV R13, R20 ;  /* 0x00000014000d7202 */ /* 0x000fca0000000f00 */
[----:B------:R-:W-:-:S04]  /*0d30*/  FADD.FTZ R13, R14, R13 ;  /* 0x0000000d0e0d7221 */ /* 0x000fc80000010000 */
[----:B------:R-:W-:-:S07]  /*0d40*/  IMAD.MOV.U32 R22, RZ, RZ, R13 ;  /* 0x000000ffff167224 */ /* 0x000fce00078e000d */
[----:B------:R-:W-:Y:S05]  /*0d50*/  WARPSYNC.COLLECTIVE R19, `(.L_x_534) ;  /* 0x0000000013087348 */ /* 0x000fea0003c00000 */
[----:B------:R0:W1:Y:S02]  /*0d60*/  SHFL.BFLY P2, R20, R22, R21, R24 ;  /* 0x0c00001516147389 */ /* 0x0000640000040018 */
[----:B01----:R-:W-:Y:S01]  /*0d70*/  ENDCOLLECTIVE ;  /* 0x000000000000791b */ /* 0x003fe20003800000 */
.L_x_534:
[----:B------:R-:W-:Y:S01]  /*0d80*/  IMAD.MOV.U32 R21, RZ, RZ, 0x10 ;  /* 0x00000010ff157424 */ /* 0x000fe200078e00ff */
[----:B------:R-:W-:-:S05]  /*0d90*/  MOV R10, R20 ;  /* 0x00000014000a7202 */ /* 0x000fca0000000f00 */
[----:B------:R-:W-:-:S05]  /*0da0*/  FADD.FTZ R10, R13, R10 ;  /* 0x0000000a0d0a7221 */ /* 0x000fca0000010000 */
[----:B------:R-:W-:-:S07]  /*0db0*/  MOV R22, R10 ;  /* 0x0000000a00167202 */ /* 0x000fce0000000f00 */
[----:B------:R-:W-:Y:S05]  /*0dc0*/  WARPSYNC.COLLECTIVE R19, `(.L_x_535) ;  /* 0x0000000013087348 */ /* 0x000fea0003c00000 */
[----:B------:R0:W1:Y:S02]  /*0dd0*/  SHFL.BFLY P2, R20, R22, R21, R24 ;  /* 0x0c00001516147389 */ /* 0x0000640000040018 */
[----:B01----:R-:W-:Y:S01]  /*0de0*/  ENDCOLLECTIVE ;  /* 0x000000000000791b */ /* 0x003fe20003800000 */
.L_x_535:
[----:B------:R-:W-:Y:S01]  /*0df0*/  HFMA2.MMA R21, -RZ, RZ, 0, 5.9604644775390625e-08 ;  /* 0x00000001ff157435 */ /* 0x000fe200000001ff */
[----:B------:R-:W-:Y:S02]  /*0e00*/  MOV R22, R9 ;  /* 0x0000000900167202 */ /* 0x000fe40000000f00 */
[----:B------:R-:W-:-:S08]  /*0e10*/  MOV R11, R20 ;  /* 0x00000014000b7202 */ /* 0x000fd00000000f00 */
[----:B------:R-:W-:Y:S05]  /*0e20*/  WARPSYNC.COLLECTIVE R19, `(.L_x_536) ;  /* 0x0000000013087348 */ /* 0x000fea0003c00000 */
[----:B------:R0:W1:Y:S02]  /*0e30*/  SHFL.BFLY P2, R20, R22, R21, R24 ;  /* 0x0c00001516147389 */ /* 0x0000640000040018 */
[----:B01----:R-:W-:Y:S01]  /*0e40*/  ENDCOLLECTIVE ;  /* 0x000000000000791b */ /* 0x003fe20003800000 */
.L_x_536:
[----:B------:R-:W-:Y:S01]  /*0e50*/  HFMA2.MMA R21, -RZ, RZ, 0, 1.1920928955078125e-07 ;  /* 0x00000002ff157435 */ /* 0x000fe200000001ff */
[----:B------:R-:W-:-:S04]  /*0e60*/  IMAD.MOV.U32 R14, RZ, RZ, R20 ;  /* 0x000000ffff0e7224 */ /* 0x000fc800078e0014 */
[----:B------:R-:W-:-:S05]  /*0e70*/  FADD.FTZ R15, R9, R14 ;  /* 0x0000000e090f7221 */ /* 0x000fca0000010000 */
[----:B------:R-:W-:-:S07]  /*0e80*/  MOV R22, R15 ;  /* 0x0000000f00167202 */ /* 0x000fce0000000f00 */
[----:B------:R-:W-:Y:S05]  /*0e90*/  WARPSYNC.COLLECTIVE R19, `(.L_x_537) ;  /* 0x0000000013087348 */ /* 0x000fea0003c00000 */
[----:B------:R0:W1:Y:S02]  /*0ea0*/  SHFL.BFLY P2, R20, R22, R21, R24 ;  /* 0x0c00001516147389 */ /* 0x0000640000040018 */
[----:B01----:R-:W-:Y:S01]  /*0eb0*/  ENDCOLLECTIVE ;  /* 0x000000000000791b */ /* 0x003fe20003800000 */
.L_x_537:
[----:B------:R-:W-:Y:S01]  /*0ec0*/  HFMA2.MMA R21, -RZ, RZ, 0, 2.384185791015625e-07 ;  /* 0x00000004ff157435 */ /* 0x000fe200000001ff */
[----:B------:R-:W-:-:S05]  /*0ed0*/  MOV R16, R20 ;  /* 0x0000001400107202 */ /* 0x000fca0000000f00 */
[----:B------:R-:W-:-:S04]  /*0ee0*/  FADD.FTZ R16, R15, R16 ;  /* 0x000000100f107221 */ /* 0x000fc80000010000 */
[----:B------:R-:W-:-:S07]  /*0ef0*/  IMAD.MOV.U32 R22, RZ, RZ, R16 ;  /* 0x000000ffff167224 */ /* 0x000fce00078e0010 */
[----:B------:R-:W-:Y:S05]  /*0f00*/  WARPSYNC.COLLECTIVE R19, `(.L_x_538) ;  /* 0x0000000013087348 */ /* 0x000fea0003c00000 */
[----:B------:R0:W1:Y:S02]  /*0f10*/  SHFL.BFLY P2, R20, R22, R21, R24 ;  /* 0x0c00001516147389 */ /* 0x0000640000040018 */
[----:B01----:R-:W-:Y:S01]  /*0f20*/  ENDCOLLECTIVE ;  /* 0x000000000000791b */ /* 0x003fe20003800000 */
.L_x_538:
[----:B------:R-:W-:Y:S01]  /*0f30*/  IMAD.MOV.U32 R21, RZ, RZ, 0x8 ;  /* 0x00000008ff157424 */ /* 0x000fe200078e00ff */
[----:B------:R-:W-:-:S05]  /*0f40*/  MOV R17, R20 ;  /* 0x0000001400117202 */ /* 0x000fca0000000f00 */
[----:B------:R-:W-:-:S05]  /*0f50*/  FADD.FTZ R17, R16, R17 ;  /* 0x0000001110117221 */ /* 0x000fca0000010000 */
[----:B------:R-:W-:-:S07]  /*0f60*/  MOV R22, R17 ;  /* 0x0000001100167202 */ /* 0x000fce0000000f00 */
[----:B------:R-:W-:Y:S05]  /*0f70*/  WARPSYNC.COLLECTIVE R19, `(.L_x_539) ;  /* 0x0000000013087348 */ /* 0x000fea0003c00000 */
[----:B------:R0:W1:Y:S02]  /*0f80*/  SHFL.BFLY P2, R20, R22, R21, R24 ;  /* 0x0c00001516147389 */ /* 0x0000640000040018 */
[----:B01----:R-:W-:Y:S01]  /*0f90*/  ENDCOLLECTIVE ;  /* 0x000000000000791b */ /* 0x003fe20003800000 */
.L_x_539:
[----:B------:R-:W-:Y:S01]  /*0fa0*/  HFMA2.MMA R21, -RZ, RZ, 0, 9.5367431640625e-07 ;  /* 0x00000010ff157435 */ /* 0x000fe200000001ff */
[----:B------:R-:W-:-:S05]  /*0fb0*/  MOV R18, R20 ;  /* 0x0000001400127202 */ /* 0x000fca0000000f00 */
[----:B------:R-:W-:-:S05]  /*0fc0*/  FADD.FTZ R18, R17, R18 ;  /* 0x0000001211127221 */ /* 0x000fca0000010000 */
[----:B------:R-:W-:-:S07]  /*0fd0*/  MOV R22, R18 ;  /* 0x0000001200167202 */ /* 0x000fce0000000f00 */
[----:B------:R-:W-:Y:S05]  /*0fe0*/  WARPSYNC.COLLECTIVE R19, `(.L_x_540) ;  /* 0x0000000013087348 */ /* 0x000fea0003c00000 */
[----:B------:R0:W1:Y:S02]  /*0ff0*/  SHFL.BFLY P2, R20, R22, R21, R24 ;  /* 0x0c00001516147389 */ /* 0x0000640000040018 */
[----:B01----:R-:W-:Y:S01]  /*1000*/  ENDCOLLECTIVE ;  /* 0x000000000000791b */ /* 0x003fe20003800000 */
.L_x_540:
[----:B------:R-:W-:Y:S01]  /*1010*/  MOV R9, R20 ;  /* 0x0000001400097202 */ /* 0x000fe20000000f00 */
[----:B------:R-:W-:Y:S06]  /*1020*/  BRA `(.L_x_541) ;  /* 0xfffffff800747947 */ /* 0x000fec000383ffff */
.L_x_542:
        /* <DEDUP_REMOVED lines=13> */
.L_x_3285:


//--------------------- .text._ZN10layer_norm40ln_parallel_residual_bwd_finalize_kernelINS_22Kernel_traits_finalizeILj1536E6__halfS2_S2_S2_fjLb0ELj1024ELj4ENS_18Kernel_traits_baseILj1536ES2_S2_S2_S2_fjLj1024EEEEELb0EEEvNS_9BwdParamsE --------------------------
	.section	.text._ZN10layer_norm40ln_parallel_residual_bwd_finalize_kernelINS_22Kernel_traits_finalizeILj1536E6__halfS2_S2_S2_fjLb0ELj1024ELj4ENS_18Kernel_traits_baseILj1536ES2_S2_S2_S2_fjLj1024EEEEELb0EEEvNS_9BwdParamsE,"ax",@progbits
	.align	128
        .global         _ZN10layer_norm40ln_parallel_residual_bwd_finalize_kernelINS_22Kernel_traits_finalizeILj1536E6__halfS2_S2_S2_fjLb0ELj1024ELj4ENS_18Kernel_traits_baseILj1536ES2_S2_S2_S2_fjLj1024EEEEELb0EEEvNS_9BwdParamsE
        .type           _ZN10layer_norm40ln_parallel_residual_bwd_finalize_kernelINS_22Kernel_traits_finalizeILj1536E6__halfS2_S2_S2_fjLb0ELj1024ELj4ENS_18Kernel_traits_baseILj1536ES2_S2_S2_S2_fjLj1024EEEEELb0EEEvNS_9BwdParamsE,@function
        .size           _ZN10layer_norm40ln_parallel_residual_bwd_finalize_kernelINS_22Kernel_traits_finalizeILj1536E6__halfS2_S2_S2_fjLb0ELj1024ELj4ENS_18Kernel_traits_baseILj1536ES2_S2_S2_S2_fjLj1024EEEEELb0EEEvNS_9BwdParamsE,(.L_x_3286 - _ZN10layer_norm40ln_parallel_residual_bwd_finalize_kernelINS_22Kernel_traits_finalizeILj1536E6__halfS2_S2_S2_fjLb0ELj1024ELj4ENS_18Kernel_traits_baseILj1536ES2_S2_S2_S2_fjLj1024EEEEELb0EEEvNS_9BwdParamsE)
        .other          _ZN10layer_norm40ln_parallel_residual_bwd_finalize_kernelINS_22Kernel_traits_finalizeILj1536E6__halfS2_S2_S2_fjLb0ELj1024ELj4ENS_18Kernel_traits_baseILj1536ES2_S2_S2_S2_fjLj1024EEEEELb0EEEvNS_9BwdParamsE,@"STO_CUDA_ENTRY STV_DEFAULT"
_ZN10layer_norm40ln_parallel_residual_bwd_finalize_kernelINS_22Kernel_traits_finalizeILj1536E6__halfS2_S2_S2_fjLb0ELj1024ELj4ENS_18Kernel_traits_baseILj1536ES2_S2_S2_S2_fjLj1024EEEEELb0EEEvNS_9BwdParamsE:
.text._ZN10layer_norm40ln_parallel_residual_bwd_finalize_kernelINS_22Kernel_traits_finalizeILj1536E6__halfS2_S2_S2_fjLb0ELj1024ELj4ENS_18Kernel_traits_baseILj1536ES2_S2_S2_S2_fjLj1024EEEEELb0EEEvNS_9BwdParamsE:
        /* <DEDUP_REMOVED lines=22> */
.L_x_555:
        /* <DEDUP_REMOVED lines=42> */
.L_x_547:
        /* <DEDUP_REMOVED lines=62> */
.L_x_546:
[----:B------:R-:W-:Y:S05]  /*07e0*/  BSYNC B1 ;  /* 0x0000000000017941 */ /* 0x000fea0003800000 */
.L_x_545:
        /* <DEDUP_REMOVED lines=38> */
.L_x_549:
[----:B------:R-:W-:Y:S05]  /*0a50*/  BSYNC B1 ;  /* 0x0000000000017941 */ /* 0x000fea0003800000 */
.L_x_548:
        /* <DEDUP_REMOVED lines=20> */
.L_x_550:
[----:B------:R-:W-:Y:S05]  /*0ba0*/  BSYNC B1 ;  /* 0x0000000000017941 */ /* 0x000fea0003800000 */
.L_x_544:
[----:B------:R-:W-:Y:S05]  /*0bb0*/  BSYNC B0 ;  /* 0x0000000000007941 */ /* 0x000fea0003800000 */
.L_x_543:
        /* <DEDUP_REMOVED lines=54> */
.L_x_576:
        /* <DEDUP_REMOVED lines=10> */
.L_x_551:
        /* <DEDUP_REMOVED lines=19> */
[----:B-1----:R-:W-:-:S03]  /*10f0*/  F2FP.F16.F32.PACK_AB R7, R23, R22 ;  /* 0x000000161707723e */ /* 0x002fc600000000ff */
[----:B0-----:R-:W-:Y:S01]  /*1100*/  IMAD.WIDE.U32 R8, R5, 0x4, R8 ;  /* 0x0000000405087825 */ /* 0x001fe200078e0008 */
[----:B---3--:R-:W-:Y:S01]  /*1110*/  F2FP.F16.F32.PACK_AB R15, R15, R14 ;  /* 0x0000000e0f0f723e */ /* 0x008fe200000000ff */
[----:B------:R1:W-:Y:S01]  /*1120*/  STG.E desc[UR6][R20.64], R7 ;  /* 0x0000000714007986 */ /* 0x0003e2000c101906 */
[----:B----4-:R-:W-:-:S03]  /*1130*/  F2FP.F16.F32.PACK_AB R17, R17, R16 ;  /* 0x000000101111723e */ /* 0x010fc600000000ff */
[----:B------:R1:W-:Y:S01]  /*1140*/  STG.E desc[UR6][R12.64], R15 ;  /* 0x0000000f0c007986 */ /* 0x0003e2000c101906 */
[----:B------:R-:W-:-:S03]  /*1150*/  F2FP.F16.F32.PACK_AB R19, R19, R18 ;  /* 0x000000121313723e */ /* 0x000fc600000000ff */
[----:B------:R1:W-:Y:S04]  /*1160*/  STG.E desc[UR6][R10.64], R17 ;  /* 0x000000110a007986 */ /* 0x0003e8000c101906 */
[----:B------:R1:W-:Y:S02]  /*1170*/  STG.E desc[UR6][R8.64], R19 ;  /* 0x0000001308007986 */ /* 0x0003e4000c101906 */
.L_x_554:
[----:B------:R-:W-:Y:S05]  /*1180*/  BSYNC B0 ;  /* 0x0000000000007941 */ /* 0x000fea0003800000 */
.L_x_553:
[C---:B------:R-:W-:Y:S02]  /*1190*/  ISETP.GT.U32.AND P1, PT, R4.reuse, -0x601, PT ;  /* 0xfffff9ff0400780c */ /* 0x040fe40003f24070 */
[----:B------:R-:W-:Y:S02]  /*11a0*/  IADD3 R4, R4, 0x600, RZ ;  /* 0x0000060004047810 */ /* 0x000fe40007ffe0ff */
[----:B------:R-:W-:-:S09]  /*11b0*/  IADD3 R5, R5, 0x300, RZ ;  /* 0x0000030005057810 */ /* 0x000fd20007ffe0ff */
[----:B------:R-:W-:Y:S05]  /*11c0*/  @P1 BRA `(.L_x_555) ;  /* 0xffffffec00e41947 */ /* 0x000fea000383ffff */
[----:B------:R-:W-:Y:S05]  /*11d0*/  EXIT ;  /* 0x000000000000794d */ /* 0x000fea0003800000 */
.L_x_552:
[----:B------:R-:W-:Y:S01]  /*11e0*/  HFMA2.MMA R14, -RZ, RZ, 0, 5.9604644775390625e-08 ;  /* 0x00000001ff0e7435 */ /* 0x000fe200000001ff */
[----:B----4-:R-:W-:Y:S02]  /*11f0*/  MOV R27, R10 ;  /* 0x0000000a001b7202 */ /* 0x010fe40000000f00 */
[----:B------:R-:W-:Y:S02]  /*1200*/  MOV R13, 0x1f ;  /* 0x0000001f000d7802 */ /* 0x000fe40000000f00 */
[----:B------:R-:W-:-:S07]  /*1210*/  MOV R12, 0xffffffff ;  /* 0xffffffff000c7802 */ /* 0x000fce0000000f00 */
[----:B0123--:R-:W-:Y:S05]  /*1220*/  WARPSYNC.COLLECTIVE R12, `(.L_x_556) ;  /* 0x000000000c087348 */ /* 0x00ffea0003c00000 */
[----:B------:R4:W0:Y:S02]  /*1230*/  SHFL.BFLY P2, R17, R27, R14, R13 ;  /* 0x0c00000e1b117389 */ /* 0x000824000004000d */
[----:B01234-:R-:W-:Y:S01]  /*1240*/  ENDCOLLECTIVE ;  /* 0x000000000000791b */ /* 0x01ffe20003800000 */
.L_x_556:
[----:B------:R-:W-:Y:S01]  /*1250*/  HFMA2.MMA R14, -RZ, RZ, 0, 1.1920928955078125e-07 ;  /* 0x00000002ff0e7435 */ /* 0x000fe200000001ff */
[----:B------:R-:W-:-:S05]  /*1260*/  FADD.FTZ R11, R10, R17 ;  /* 0x000000110a0b7221 */ /* 0x000fca0000010000 */
[----:B------:R-:W-:-:S07]  /*1270*/  MOV R27, R11 ;  /* 0x0000000b001b7202 */ /* 0x000fce0000000f00 */
[----:B------:R-:W-:Y:S05]  /*1280*/  WARPSYNC.COLLECTIVE R12, `(.L_x_557) ;  /* 0x000000000c087348 */ /* 0x000fea0003c00000 */
[----:B------:R0:W1:Y:S02]  /*1290*/  SHFL.BFLY P2, R17, R27, R14, R13 ;  /* 0x0c00000e1b117389 */ /* 0x000064000004000d */
[----:B01----:R-:W-:Y:S01]  /*12a0*/  ENDCOLLECTIVE ;  /* 0x000000000000791b */ /* 0x003fe20003800000 */
.L_x_557:
[----:B------:R-:W-:Y:S01]  /*12b0*/  HFMA2.MMA R14, -RZ, RZ, 0, 2.384185791015625e-07 ;  /* 0x00000004ff0e7435 */ /* 0x000fe200000001ff */
[----:B------:R-:W-:-:S05]  /*12c0*/  FADD.FTZ R10, R11, R17 ;  /* 0x000000110b0a7221 */ /* 0x000fca0000010000 */
[----:B------:R-:W-:-:S07]  /*12d0*/  MOV R27, R10 ;  /* 0x0000000a001b7202 */ /* 0x000fce0000000f00 */
[----:B------:R-:W-:Y:S05]  /*12e0*/  WARPSYNC.COLLECTIVE R12, `(.L_x_558) ;  /* 0x000000000c087348 */ /* 0x000fea0003c00000 */
[----:B------:R0:W1:Y:S02]  /*12f0*/  SHFL.BFLY P2, R17, R27, R14, R13 ;  /* 0x0c00000e1b117389 */ /* 0x000064000004000d */
[----:B01----:R-:W-:Y:S01]  /*1300*/  ENDCOLLECTIVE ;  /* 0x000000000000791b */ /* 0x003fe20003800000 */
.L_x_558:
[----:B------:R-:W-:Y:S01]  /*1310*/  MOV R14, 0x8 ;  /* 0x00000008000e7802 */ /* 0x000fe20000000f00 */
[----:B------:R-:W-:-:S04]  /*1320*/  FADD.FTZ R19, R10, R17 ;  /* 0x000000110a137221 */ /* 0x000fc80000010000 */
[----:B------:R-:W-:-:S07]  /*1330*/  IMAD.MOV.U32 R27, RZ, RZ, R19 ;  /* 0x000000ffff1b7224 */ /* 0x000fce00078e0013 */
[----:B------:R-:W-:Y:S05]  /*1340*/  WARPSYNC.COLLECTIVE R12, `(.L_x_559) ;  /* 0x000000000c087348 */ /* 0x000fea0003c00000 */
[----:B------:R0:W1:Y:S02]  /*1350*/  SHFL.BFLY P2, R17, R27, R14, R13 ;  /* 0x0c00000e1b117389 */ /* 0x000064000004000d */
[----:B01----:R-:W-:Y:S01]  /*1360*/  ENDCOLLECTIVE ;  /* 0x000000000000791b */ /* 0x003fe20003800000 */
.L_x_559:
[----:B------:R-:W-:Y:S01]  /*1370*/  HFMA2.MMA R14, -RZ, RZ, 0, 9.5367431640625e-07 ;  /* 0x00000010ff0e7435 */ /* 0x000fe200000001ff */
[----:B------:R-:W-:-:S05]  /*1380*/  FADD.FTZ R11, R19, R17 ;  /* 0x00000011130b7221 */ /* 0x000fca0000010000 */
[----:B------:R-:W-:-:S07]  /*1390*/  MOV R27, R11 ;  /* 0x0000000b001b7202 */ /* 0x000fce0000000f00 */
[----:B------:R-:W-:Y:S05]  /*13a0*/  WARPSYNC.COLLECTIVE R12, `(.L_x_560) ;  /* 0x000000000c087348 */ /* 0x000fea0003c00000 */
[----:B------:R0:W1:Y:S02]  /*13b0*/  SHFL.BFLY P2, R17, R27, R14, R13 ;  /* 0x0c00000e1b117389 */ /* 0x000064000004000d */
[----:B01----:R-:W-:Y:S01]  /*13c0*/  ENDCOLLECTIVE ;  /* 0x000000000000791b */ /* 0x003fe20003800000 */
.L_x_560:
[----:B------:R-:W-:Y:S01]  /*13d0*/  HFMA2.MMA R14, -RZ, RZ, 0, 5.9604644775390625e-08 ;  /* 0x00000001ff0e7435 */ /* 0x000fe200000001ff */
[----:B------:R-:W-:Y:S02]  /*13e0*/  MOV R27, R15 ;  /* 0x0000000f001b7202 */ /* 0x000fe40000000f00 */
[----:B------:R-:W-:-:S08]  /*13f0*/  MOV R10, R17 ;  /* 0x00000011000a7202 */ /* 0x000fd00000000f00 */
[----:B------:R-:W-:Y:S05]  /*1400*/  WARPSYNC.COLLECTIVE R12, `(.L_x_561) ;  /* 0x000000000c087348 */ /* 0x000fea0003c00000 */
[----:B------:R0:W1:Y:S02]  /*1410*/  SHFL.BFLY P2, R17, R27, R14, R13 ;  /* 0x0c00000e1b117389 */ /* 0x000064000004000d */
[----:B01----:R-:W-:Y:S01]  /*1420*/  ENDCOLLECTIVE ;  /* 0x000000000000791b */ /* 0x003fe20003800000 */
.L_x_561:
[----:B------:R-:W-:Y:S01]  /*1430*/  HFMA2.MMA R14, -RZ, RZ, 0, 1.1920928955078125e-07 ;  /* 0x00000002ff0e7435 */ /* 0x000fe200000001ff */
[----:B------:R-:W-:-:S05]  /*1440*/  MOV R16, R17 ;  /* 0x0000001100107202 */ /* 0x000fca0000000f00 */
[----:B------:R-:W-:-:S05]  /*1450*/  FADD.FTZ R16, R15, R16 ;  /* 0x000000100f107221 */ /* 0x000fca0000010000 */
[----:B------:R-:W-:-:S07]  /*1460*/  MOV R27, R16 ;  /* 0x00000010001b7202 */ /* 0x000fce0000000f00 */
[----:B------:R-:W-:Y:S05]  /*1470*/  WARPSYNC.COLLECTIVE R12, `(.L_x_562) ;  /* 0x000000000c087348 */ /* 0x000fea0003c00000 */
[----:B------:R0:W1:Y:S02]  /*1480*/  SHFL.BFLY P2, R17, R27, R14, R13 ;  /* 0x0c00000e1b117389 */ /* 0x000064000004000d */
[----:B01----:R-:W-:Y:S01]  /*1490*/  ENDCOLLECTIVE ;  /* 0x000000000000791b */ /* 0x003fe20003800000 */
.L_x_562:
[----:B------:R-:W-:Y:S01]  /*14a0*/  HFMA2.MMA R14, -RZ, RZ, 0, 2.384185791015625e-07 ;  /* 0x00000004ff0e7435 */ /* 0x000fe200000001ff */
[----:B------:R-:W-:-:S05]  /*14b0*/  MOV R19, R17 ;  /* 0x0000001100137202 */ /* 0x000fca0000000f00 */
[----:B------:R-:W-:-:S05]  /*14c0*/  FADD.FTZ R15, R16, R19 ;  /* 0x00000013100f7221 */ /* 0x000fca0000010000 */
[----:B------:R-:W-:-:S07]  /*14d0*/  MOV R27, R15 ;  /* 0x0000000f001b7202 */ /* 0x000fce0000000f00 */
[----:B------:R-:W-:Y:S05]  /*14e0*/  WARPSYNC.COLLECTIVE R12, `(.L_x_563) ;  /* 0x000000000c087348 */ /* 0x000fea0003c00000 */
[----:B------:R0:W1:Y:S02]  /*14f0*/  SHFL.BFLY P2, R17, R27, R14, R13 ;  /* 0x0c00000e1b117389 */ /* 0x000064000004000d */
[----:B01----:R-:W-:Y:S01]  /*1500*/  ENDCOLLECTIVE ;  /* 0x000000000000791b */ /* 0x003fe20003800000 */
.L_x_563:
[----:B------:R-:W-:Y:S01]  /*1510*/  HFMA2.MMA R14, -RZ, RZ, 0, 4.76837158203125e-07 ;  /* 0x00000008ff0e7435 */ /* 0x000fe200000001ff */
[----:B------:R-:W-:-:S05]  /*1520*/  MOV R18, R17 ;  /* 0x0000001100127202 */ /* 0x000fca0000000f00 */
[----:B------:R-:W-:-:S05]  /*1530*/  FADD.FTZ R20, R15, R18 ;  /* 0x000000120f147221 */ /* 0x000fca0000010000 */
[----:B------:R-:W-:-:S07]  /*1540*/  MOV R27, R20 ;  /* 0x00000014001b7202 */ /* 0x000fce0000000f00 */
[----:B------:R-:W-:Y:S05]  /*1550*/  WARPSYNC.COLLECTIVE R12, `(.L_x_564) ;  /* 0x000000000c087348 */ /* 0x000fea0003c00000 */
[----:B------:R0:W1:Y:S02]  /*1560*/  SHFL.BFLY P2, R17, R27, R14, R13 ;  /* 0x0c00000e1b117389 */ /* 0x000064000004000d */
[----:B01----:R-:W-:Y:S01]  /*1570*/  ENDCOLLECTIVE ;  /* 0x000000000000791b */ /* 0x003fe20003800000 */
.L_x_564:
[----:B------:R-:W-:Y:S01]  /*1580*/  HFMA2.MMA R14, -RZ, RZ, 0, 9.5367431640625e-07 ;  /* 0x00000010ff0e7435 */ /* 0x000fe200000001ff */
[----:B------:R-:W-:-:S04]  /*1590*/  IMAD.MOV.U32 R21, RZ, RZ, R17 ;  /* 0x000000ffff157224 */ /* 0x000fc800078e0011 */
[----:B------:R-:W-:-:S05]  /*15a0*/  FADD.FTZ R16, R20, R21 ;  /* 0x0000001514107221 */ /* 0x000fca0000010000 */
[----:B------:R-:W-:-:S07]  /*15b0*/  MOV R27, R16 ;  /* 0x00000010001b7202 */ /* 0x000fce0000000f00 */
[----:B------:R-:W-:Y:S05]  /*15c0*/  WARPSYNC.COLLECTIVE R12, `(.L_x_565) ;  /* 0x000000000c087348 */ /* 0x000fea0003c00000 */
[----:B------:R0:W1:Y:S02]  /*15d0*/  SHFL.BFLY P2, R17, R27, R14, R13 ;  /* 0x0c00000e1b117389 */ /* 0x000064000004000d */
[----:B01----:R-:W-:Y:S01]  /*15e0*/  ENDCOLLECTIVE ;  /* 0x000000000000791b */ /* 0x003fe20003800000 */
.L_x_565:
[----:B------:R-:W-:Y:S01]  /*15f0*/  HFMA2.MMA R14, -RZ, RZ, 0, 5.9604644775390625e-08 ;  /* 0x00000001ff0e7435 */ /* 0x000fe200000001ff */
[----:B------:R-:W-:Y:S02]  /*1600*/  MOV R27, R9 ;  /* 0x00000009001b7202 */ /* 0x000fe40000000f00 */
[----:B------:R-:W-:-:S08]  /*1610*/  MOV R15, R17 ;  /* 0x00000011000f7202 */ /* 0x000fd00000000f00 */
[----:B------:R-:W-:Y:S05]  /*1620*/  WARPSYNC.COLLECTIVE R12, `(.L_x_566) ;  /* 0x000000000c087348 */ /* 0x000fea0003c00000 */
[----:B------:R0:W1:Y:S02]  /*1630*/  SHFL.BFLY P2, R17, R27, R14, R13 ;  /* 0x0c00000e1b117389 */ /* 0x000064000004000d */
[----:B01----:R-:W-:Y:S01]  /*1640*/  ENDCOLLECTIVE ;  /* 0x000000000000791b */ /* 0x003fe20003800000 */
.L_x_566:
[----:B------:R-:W-:Y:S01]  /*1650*/  HFMA2.MMA R14, -RZ, RZ, 0, 1.1920928955078125e-07 ;  /* 0x00000002ff0e7435 */ /* 0x000fe200000001ff */
[----:B------:R-:W-:-:S05]  /*1660*/  MOV R18, R17 ;  /* 0x0000001100127202 */ /* 0x000fca0000000f00 */
[----:B------:R-:W-:-:S05]  /*1670*/  FADD.FTZ R20, R9, R18 ;  /* 0x0000001209147221 */ /* 0x000fca0000010000 */
[----:B------:R-:W-:-:S07]  /*1680*/  MOV R27, R20 ;  /* 0x00000014001b7202 */ /* 0x000fce0000000f00 */
[----:B------:R-:W-:Y:S05]  /*1690*/  WARPSYNC.COLLECTIVE R12, `(.L_x_567) ;  /* 0x000000000c087348 */ /* 0x000fea0003c00000 */
[----:B------:R0:W1:Y:S02]  /*16a0*/  SHFL.BFLY P2, R17, R27, R14, R13 ;  /* 0x0c00000e1b117389 */ /* 0x000064000004000d */
[----:B01----:R-:W-:Y:S01]  /*16b0*/  ENDCOLLECTIVE ;  /* 0x000000000000791b */ /* 0x003fe20003800000 */
.L_x_567:
[----:B------:R-:W-:Y:S01]  /*16c0*/  HFMA2.MMA R14, -RZ, RZ, 0, 2.384185791015625e-07 ;  /* 0x00000004ff0e7435 */ /* 0x000fe200000001ff */
[----:B------:R-:W-:-:S05]  /*16d0*/  MOV R21, R17 ;  /* 0x0000001100157202 */ /* 0x000fca0000000f00 */
[----:B------:R-:W-:-:S05]  /*16e0*/  FADD.FTZ R9, R20, R21 ;  /* 0x0000001514097221 */ /* 0x000fca0000010000 */
[----:B------:R-:W-:-:S07]  /*16f0*/  MOV R27, R9 ;  /* 0x00000009001b7202 */ /* 0x000fce0000000f00 */
[----:B------:R-:W-:Y:S05]  /*1700*/  WARPSYNC.COLLECTIVE R12, `(.L_x_568) ;  /* 0x000000000c087348 */ /* 0x000fea0003c00000 */
[----:B------:R0:W1:Y:S02]  /*1710*/  SHFL.BFLY P2, R17, R27, R14, R13 ;  /* 0x0c00000e1b117389 */ /* 0x000064000004000d */
[----:B01----:R-:W-:Y:S01]  /*1720*/  ENDCOLLECTIVE ;  /* 0x000000000000791b */ /* 0x003fe20003800000 */
.L_x_568:
[----:B------:R-:W-:Y:S01]  /*1730*/  HFMA2.MMA R14, -RZ, RZ, 0, 4.76837158203125e-07 ;  /* 0x00000008ff0e7435 */ /* 0x000fe200000001ff */
[----:B------:R-:W-:-:S05]  /*1740*/  MOV R22, R17 ;  /* 0x0000001100167202 */ /* 0x000fca0000000f00 */
[----:B------:R-:W-:-:S05]  /*1750*/  FADD.FTZ R22, R9, R22 ;  /* 0x0000001609167221 */ /* 0x000fca0000010000 */
[----:B------:R-:W-:-:S07]  /*1760*/  MOV R27, R22 ;  /* 0x00000016001b7202 */ /* 0x000fce0000000f00 */
[----:B------:R-:W-:Y:S05]  /*1770*/  WARPSYNC.COLLECTIVE R12, `(.L_x_569) ;  /* 0x000000000c087348 */ /* 0x000fea0003c00000 */
[----:B------:R0:W1:Y:S02]  /*1780*/  SHFL.BFLY P2, R17, R27, R14, R13 ;  /* 0x0c00000e1b117389 */ /* 0x000064000004000d */
[----:B01----:R-:W-:Y:S01]  /*1790*/  ENDCOLLECTIVE ;  /* 0x000000000000791b */ /* 0x003fe20003800000 */
.L_x_569:
[----:B------:R-:W-:Y:S01]  /*17a0*/  HFMA2.MMA R14, -RZ, RZ, 0, 9.5367431640625e-07 ;  /* 0x00000010ff0e7435 */ /* 0x000fe200000001ff */
[----:B------:R-:W-:-:S05]  /*17b0*/  MOV R23, R17 ;  /* 0x0000001100177202 */ /* 0x000fca0000000f00 */
[----:B------:R-:W-:-:S04]  /*17c0*/  FADD.FTZ R18, R22, R23 ;  /* 0x0000001716127221 */ /* 0x000fc80000010000 */
[----:B------:R-:W-:-:S07]  /*17d0*/  IMAD.MOV.U32 R27, RZ, RZ, R18 ;  /* 0x000000ffff1b7224 */ /* 0x000fce00078e0012 */
[----:B------:R-:W-:Y:S05]  /*17e0*/  WARPSYNC.COLLECTIVE R12, `(.L_x_570) ;  /* 0x000000000c087348 */ /* 0x000fea0003c00000 */
[----:B------:R0:W1:Y:S02]  /*17f0*/  SHFL.BFLY P2, R17, R27, R14, R13 ;  /* 0x0c00000e1b117389 */ /* 0x000064000004000d */
[----:B01----:R-:W-:Y:S01]  /*1800*/  ENDCOLLECTIVE ;  /* 0x000000000000791b */ /* 0x003fe20003800000 */
.L_x_570:
[----:B------:R-:W-:Y:S01]  /*1810*/  HFMA2.MMA R14, -RZ, RZ, 0, 5.9604644775390625e-08 ;  /* 0x00000001ff0e7435 */ /* 0x000fe200000001ff */
[----:B------:R-:W-:Y:S02]  /*1820*/  MOV R27, R8 ;  /* 0x00000008001b7202 */ /* 0x000fe40000000f00 */
[----:B------:R-:W-:-:S08]  /*1830*/  MOV R9, R17 ;  /* 0x0000001100097202 */ /* 0x000fd00000000f00 */
[----:B------:R-:W-:Y:S05]  /*1840*/  WARPSYNC.COLLECTIVE R12, `(.L_x_571) ;  /* 0x000000000c087348 */ /* 0x000fea0003c00000 */
[----:B------:R0:W1:Y:S02]  /*1850*/  SHFL.BFLY P2, R17, R27, R14, R13 ;  /* 0x0c00000e1b117389 */ /* 0x000064000004000d */
[----:B01----:R-:W-:Y:S01]  /*1860*/  ENDCOLLECTIVE ;  /* 0x000000000000791b */ /* 0x003fe20003800000 */
.L_x_571:
[----:B------:R-:W-:Y:S01]  /*1870*/  HFMA2.MMA R14, -RZ, RZ, 0, 1.1920928955078125e-07 ;  /* 0x00000002ff0e7435 */ /* 0x000fe200000001ff */
[----:B------:R-:W-:-:S05]  /*1880*/  MOV R19, R17 ;  /* 0x0000001100137202 */ /* 0x000fca0000000f00 */
[----:B------:R-:W-:-:S05]  /*1890*/  FADD.FTZ R23, R8, R19 ;  /* 0x0000001308177221 */ /* 0x000fca0000010000 */
[----:B------:R-:W-:-:S07]  /*18a0*/  MOV R27, R23 ;  /* 0x00000017001b7202 */ /* 0x000fce0000000f00 */
[----:B------:R-:W-:Y:S05]  /*18b0*/  WARPSYNC.COLLECTIVE R12, `(.L_x_572) ;  /* 0x000000000c087348 */ /* 0x000fea0003c00000 */
[----:B------:R0:W1:Y:S02]  /*18c0*/  SHFL.BFLY P2, R17, R27, R14, R13 ;  /* 0x0c00000e1b117389 */ /* 0x000064000004000d */
[----:B01----:R-:W-:Y:S01]  /*18d0*/  ENDCOLLECTIVE ;  /* 0x000000000000791b */ /* 0x003fe20003800000 */
.L_x_572:
[----:B------:R-:W-:Y:S01]  /*18e0*/  HFMA2.MMA R14, -RZ, RZ, 0, 2.384185791015625e-07 ;  /* 0x00000004ff0e7435 */ /* 0x000fe200000001ff */
[----:B------:R-:W-:-:S05]  /*18f0*/  MOV R22, R17 ;  /* 0x0000001100167202 */ /* 0x000fca0000000f00 */
[----:B------:R-:W-:-:S05]  /*1900*/  FADD.FTZ R8, R23, R22 ;  /* 0x0000001617087221 */ /* 0x000fca0000010000 */
[----:B------:R-:W-:-:S07]  /*1910*/  MOV R27, R8 ;  /* 0x00000008001b7202 */ /* 0x000fce0000000f00 */
[----:B------:R-:W-:Y:S05]  /*1920*/  WARPSYNC.COLLECTIVE R12, `(.L_x_573) ;  /* 0x000000000c087348 */ /* 0x000fea0003c00000 */
[----:B------:R0:W1:Y:S02]  /*1930*/  SHFL.BFLY P2, R17, R27, R14, R13 ;  /* 0x0c00000e1b117389 */ /* 0x000064000004000d */
[----:B01----:R-:W-:Y:S01]  /*1940*/  ENDCOLLECTIVE ;  /* 0x000000000000791b */ /* 0x003fe20003800000 */
.L_x_573:
[----:B------:R-:W-:Y:S01]  /*1950*/  HFMA2.MMA R14, -RZ, RZ, 0, 4.76837158203125e-07 ;  /* 0x00000008ff0e7435 */ /* 0x000fe200000001ff */
[----:B------:R-:W-:-:S05]  /*1960*/  MOV R21, R17 ;  /* 0x0000001100157202 */ /* 0x000fca0000000f00 */
[----:B------:R-:W-:-:S05]  /*1970*/  FADD.FTZ R24, R8, R21 ;  /* 0x0000001508187221 */ /* 0x000fca0000010000 */
[----:B------:R-:W-:-:S07]  /*1980*/  MOV R27, R24 ;  /* 0x00000018001b7202 */ /* 0x000fce0000000f00 */
[----:B------:R-:W-:Y:S05]  /*1990*/  WARPSYNC.COLLECTIVE R12, `(.L_x_574) ;  /* 0x000000000c087348 */ /* 0x000fea0003c00000 */
[----:B------:R0:W1:Y:S02]  /*19a0*/  SHFL.BFLY P2, R17, R27, R14, R13 ;  /* 0x0c00000e1b117389 */ /* 0x000064000004000d */
[----:B01----:R-:W-:Y:S01]  /*19b0*/  ENDCOLLECTIVE ;  /* 0x000000000000791b */ /* 0x003fe20003800000 */
.L_x_574:
[----:B------:R-:W-:Y:S01]  /*19c0*/  HFMA2.MMA R14, -RZ, RZ, 0, 9.5367431640625e-07 ;  /* 0x00000010ff0e7435 */ /* 0x000fe200000001ff */
[----:B------:R-:W-:-:S05]  /*19d0*/  MOV R25, R17 ;  /* 0x0000001100197202 */ /* 0x000fca0000000f00 */
[----:B------:R-:W-:-:S05]  /*19e0*/  FADD.FTZ R25, R24, R25 ;  /* 0x0000001918197221 */ /* 0x000fca0000010000 */
[----:B------:R-:W-:-:S07]  /*19f0*/  MOV R27, R25 ;  /* 0x00000019001b7202 */ /* 0x000fce0000000f00 */
[----:B------:R-:W-:Y:S05]  /*1a00*/  WARPSYNC.COLLECTIVE R12, `(.L_x_575) ;  /* 0x000000000c087348 */ /* 0x000fea0003c00000 */
[----:B------:R0:W1:Y:S02]  /*1a10*/  SHFL.BFLY P2, R17, R27, R14, R13 ;  /* 0x0c00000e1b117389 */ /* 0x000064000004000d */
[----:B01----:R-:W-:Y:S01]  /*1a20*/  ENDCOLLECTIVE ;  /* 0x000000000000791b */ /* 0x003fe20003800000 */
.L_x_575:
[----:B------:R-:W-:Y:S05]  /*1a30*/  BRA `(.L_x_576) ;  /* 0xfffffff400387947 */ /* 0x000fea000383ffff */
.L_x_577:
        /* <DEDUP_REMOVED lines=12> */
.L_x_3286:


//--------------------- .text._ZN10layer_norm31ln_parallel_residual_bwd_kernelINS_13Kernel_traitsI6__halfS2_S2_S2_fjLj1536ELj1ELj1ELj4ELj8ENS_18Kernel_traits_baseILj1536ES2_S2_S2_S2_fjLj128EEEEELb1ELb1ELb0EEEvNS_9BwdParamsE --------------------------
	.section	.text._ZN10layer_norm31ln_parallel_residual_bwd_kernelINS_13Kernel_traitsI6__halfS2_S2_S2_fjLj1536ELj1ELj1ELj4ELj8ENS_18Kernel_traits_baseILj1536ES2_S2_S2_S2_fjLj128EEEEELb1ELb1ELb0EEEvNS_9BwdParamsE,"ax",@progbits
	.align	128
        .global         _ZN10layer_norm31ln_parallel_residual_bwd_kernelINS_13Kernel_traitsI6__halfS2_S2_S2_fjLj1536ELj1ELj1ELj4ELj8ENS_18Kernel_traits_baseILj1536ES2_S2_S2_S2_fjLj128EEEEELb1ELb1ELb0EEEvNS_9BwdParamsE
        .type           _ZN10layer_norm31ln_parallel_residual_bwd_kernelINS_13Kernel_traitsI6__halfS2_S2_S2_fjLj1536ELj1ELj1ELj4ELj8ENS_18Kernel_traits_baseILj1536ES2_S2_S2_S2_fjLj128EEEEELb1ELb1ELb0EEEvNS_9BwdParamsE,@function
        .size           _ZN10layer_norm31ln_parallel_residual_bwd_kernelINS_13Kernel_traitsI6__halfS2_S2_S2_fjLj1536ELj1ELj1ELj4ELj8ENS_18Kernel_traits_baseILj1536ES2_S2_S2_S2_fjLj128EEEEELb1ELb1ELb0EEEvNS_9BwdParamsE,(.L_x_3287 - _ZN10layer_norm31ln_parallel_residual_bwd_kernelINS_13Kernel_traitsI6__halfS2_S2_S2_fjLj1536ELj1ELj1ELj4ELj8ENS_18Kernel_traits_baseILj1536ES2_S2_S2_S2_fjLj128EEEEELb1ELb1ELb0EEEvNS_9BwdParamsE)
        .other          _ZN10layer_norm31ln_parallel_residual_bwd_kernelINS_13Kernel_traitsI6__halfS2_S2_S2_fjLj1536ELj1ELj1ELj4ELj8ENS_18Kernel_traits_baseILj1536ES2_S2_S2_S2_fjLj128EEEEELb1ELb1ELb0EEEvNS_9BwdParamsE,@"STO_CUDA_ENTRY STV_DEFAULT"
_ZN10layer_norm31ln_parallel_residual_bwd_kernelINS_13Kernel_traitsI6__halfS2_S2_S2_fjLj1536ELj1ELj1ELj4ELj8ENS_18Kernel_traits_baseILj1536ES2_S2_S2_S2_fjLj128EEEEELb1ELb1ELb0EEEvNS_9BwdParamsE:
.text._ZN10layer_norm31ln_parallel_residual_bwd_kernelINS_13Kernel_traitsI6__halfS2_S2_S2_fjLj1536ELj1ELj1ELj4ELj8ENS_18Kernel_traits_baseILj1536ES2_S2_S2_S2_fjLj128EEEEELb1ELb1ELb0EEEvNS_9BwdParamsE:
        /* <DEDUP_REMOVED lines=57> */
[----:B------:R-:W-:Y:S01]  /*0390*/  IMAD.MOV.U32 R18, RZ, RZ, R4 ;  /* 0x000000ffff127224 */ /* 0x000fe200078e0004 */
[--C-:B------:R-:W-:Y:S01]  /*03a0*/  SHF.R.U64 R17, R4, 0x10, R5.reuse ;  /* 0x0000001004117819 */ /* 0x100fe20000001205 */
[--C-:B------:R-:W-:Y:S01]  /*03b0*/  IMAD.MOV.U32 R16, RZ, RZ, R5.reuse ;  /* 0x000000ffff107224 */ /* 0x100fe200078e0005 */
[----:B------:R-:W-:Y:S01]  /*03c0*/  SHF.R.U32.HI R15, RZ, 0x10, R5 ;  /* 0x00000010ff0f7819 */ /* 0x000fe20000011605 */
[----:B------:R-:W-:Y:S01]  /*03d0*/  IMAD.MOV.U32 R0, RZ, RZ, R10 ;  /* 0x000000ffff007224 */ /* 0x000fe200078e000a */
[----:B------:R-:W-:Y:S01]  /*03e0*/  MOV R14, R6 ;  /* 0x00000006000e7202 */ /* 0x000fe20000000f00 */
[----:B------:R-:W-:Y:S01]  /*03f0*/  IMAD.MOV.U32 R5, RZ, RZ, 0x1 ;  /* 0x00000001ff057424 */ /* 0x000fe200078e00ff */
[--C-:B------:R-:W-:Y:S01]  /*0400*/  SHF.R.U64 R9, R10, 0x10, R11.reuse ;  /* 0x000000100a097819 */ /* 0x100fe2000000120b */
[----:B------:R-:W-:Y:S01]  /*0410*/  IMAD.MOV.U32 R45, RZ, RZ, RZ ;  /* 0x000000ffff2d7224 */ /* 0x000fe200078e00ff */
[----:B------:R-:W-:Y:S01]  /*0420*/  MOV R8, R11 ;  /* 0x0000000b00087202 */ /* 0x000fe20000000f00 */
[----:B------:R-:W-:Y:S01]  /*0430*/  HADD2.F32 R18, -RZ, R18.H0_H0 ;  /* 0x20000012ff127230 */ /* 0x000fe20000004100 */
[----:B------:R-:W-:Y:S01]  /*0440*/  SHF.R.U32.HI R7, RZ, 0x10, R11 ;  /* 0x00000010ff077819 */ /* 0x000fe2000001160b */
        /* <DEDUP_REMOVED lines=11> */
[----:B------:R-:W-:-:S07]  /*0500*/  HADD2.F32 R7, -RZ, R7.H0_H0 ;  /* 0x20000007ff077230 */ /* 0x000fce0000004100 */
.L_x_597:
        /* <DEDUP_REMOVED lines=27> */
[C---:B------:R-:W-:Y:S02]  /*06c0*/  SHF.L.U32 R3, R5.reuse, 0x2, RZ ;  /* 0x0000000205037819 */ /* 0x040fe400000006ff */
[----:B------:R-:W-:Y:S02]  /*06d0*/  ISETP.NE.U32.AND P5, PT, RZ, UR10, PT ;  /* 0x0000000aff007c0c */ /* 0x000fe4000bfa5070 */
[----:B------:R-:W-:Y:S02]  /*06e0*/  SHF.L.U64.HI R64, R5, 0x2, RZ ;  /* 0x0000000205407819 */ /* 0x000fe400000102ff */
[----:B------:R-:W-:Y:S02]  /*06f0*/  IADD3 R54, P6, R3, UR14, RZ ;  /* 0x0000000e03367c10 */ /* 0x000fe4000ffde0ff */
[----:B------:R-:W-:-:S02]  /*0700*/  ISETP.NE.AND.EX P5, PT, RZ, UR11, PT, P5 ;  /* 0x0000000bff007c0c */ /* 0x000fc4000bfa5350 */
[----:B------:R-:W-:-:S05]  /*0710*/  IADD3.X R55, R64, UR15, RZ, P6, !PT ;  /* 0x0000000f40377c10 */ /* 0x000fca000b7fe4ff */
[----:B------:R-:W5:Y:S01]  /*0720*/  LDG.E R63, desc[UR4][R54.64] ;  /* 0x00000004363f7981 */ /* 0x000f62000c1e1900 */
[----:B0-----:R-:W-:-:S05]  /*0730*/  @P1 IADD3 R48, P6, R3, R48, RZ ;  /* 0x0000003003301210 */ /* 0x001fca0007fde0ff */
[----:B------:R-:W-:Y:S01]  /*0740*/  @P1 IMAD.X R49, R64, 0x1, R49, P6 ;  /* 0x0000000140311824 */ /* 0x000fe200030e0631 */
[----:B------:R-:W-:-:S04]  /*0750*/  @P5 LEA R64, P6, R5, UR10, 0x3 ;  /* 0x0000000a05405c11 */ /* 0x000fc8000f8c18ff */
[----:B------:R0:W5:Y:S01]  /*0760*/  @P1 LDG.E R4, desc[UR4][R48.64] ;  /* 0x0000000430041981 */ /* 0x000162000c1e1900 */
[----:B------:R-:W-:-:S05]  /*0770*/  @P5 LEA.HI.X R65, R5, UR11, RZ, 0x3, P6 ;  /* 0x0000000b05415c11 */ /* 0x000fca000b0f1cff */
[----:B------:R1:W5:Y:S01]  /*0780*/  @P5 LDG.E.64 R80, desc[UR4][R64.64] ;  /* 0x0000000440505981 */ /* 0x000362000c1e1b00 */
[----:B------:R-:W-:Y:S02]  /*0790*/  IADD3 R87, R5, 0x80, RZ ;  /* 0x0000008005577810 */ /* 0x000fe40007ffe0ff */
[----:B--2---:R-:W-:-:S05]  /*07a0*/  SHF.R.U64 R67, R50, 0x10, R51 ;  /* 0x0000001032437819 */ /* 0x004fca0000001233 */
[----:B0-----:R-:W-:Y:S01]  /*07b0*/  HADD2.F32 R48, -RZ, R67.H0_H0 ;  /* 0x20000043ff307230 */ /* 0x001fe20000004100 */
[----:B------:R-:W-:-:S04]  /*07c0*/  SHF.R.U32.HI R68, RZ, 0x10, R51 ;  /* 0x00000010ff447819 */ /* 0x000fc80000011633 */
[----:B------:R-:W-:Y:S01]  /*07d0*/  FADD.FTZ R49, -R97, R48 ;  /* 0x0000003061317221 */ /* 0x000fe20000010100 */
[----:B---3--:R-:W-:Y:S01]  /*07e0*/  IMAD.MOV.U32 R3, RZ, RZ, R52 ;  /* 0x000000ffff037224 */ /* 0x008fe200078e0034 */
[--C-:B------:R-:W-:Y:S01]  /*07f0*/  SHF.R.U64 R70, R52, 0x10, R53.reuse ;  /* 0x0000001034467819 */ /* 0x100fe20000001235 */
[----:B------:R-:W-:Y:S01]  /*0800*/  IMAD.MOV.U32 R52, RZ, RZ, R50 ;  /* 0x000000ffff347224 */ /* 0x000fe200078e0032 */
[----:B------:R-:W-:Y:S02]  /*0810*/  MOV R66, R53 ;  /* 0x0000003500427202 */ /* 0x000fe40000000f00 */
[----:B------:R-:W-:Y:S02]  /*0820*/  SHF.R.U32.HI R69, RZ, 0x10, R53 ;  /* 0x00000010ff457819 */ /* 0x000fe40000011635 */
[----:B------:R-:W-:Y:S02]  /*0830*/  HADD2.F32 R52, -RZ, R52.H0_H0 ;  /* 0x20000034ff347230 */ /* 0x000fe40000004100 */
[----:B------:R-:W-:-:S02]  /*0840*/  IMAD.MOV.U32 R53, RZ, RZ, R51 ;  /* 0x000000ffff357224 */ /* 0x000fc400078e0033 */
[----:B------:R-:W-:Y:S02]  /*0850*/  HADD2.F32 R51, -RZ, R3.H0_H0 ;  /* 0x20000003ff337230 */ /* 0x000fe40000004100 */
[----:B------:R-:W-:Y:S01]  /*0860*/  FADD.FTZ R3, -R97, R52 ;  /* 0x0000003461037221 */ /* 0x000fe20000010100 */
[----:B------:R-:W-:Y:S02]  /*0870*/  HADD2.F32 R50, -RZ, R70.H0_H0 ;  /* 0x20000046ff327230 */ /* 0x000fe40000004100 */
[----:B-1---5:R-:W-:Y:S01]  /*0880*/  FMUL.FTZ R64, R6, R49 ;  /* 0x0000003106407220 */ /* 0x022fe20000410000 */
[----:B------:R-:W-:Y:S02]  /*0890*/  HADD2.F32 R55, -RZ, R66.H0_H0 ;  /* 0x20000042ff377230 */ /* 0x000fe40000004100 */
[----:B------:R-:W-:Y:S01]  /*08a0*/  FMUL.FTZ R66, R18, R51 ;  /* 0x0000003312427220 */ /* 0x000fe20000410000 */
[----:B------:R-:W-:Y:S02]  /*08b0*/  HADD2.F32 R52, -RZ, R53.H0_H0 ;  /* 0x20000035ff347230 */ /* 0x000fe40000004100 */
[----:B------:R-:W-:Y:S01]  /*08c0*/  FMUL.FTZ R3, R6, R3 ;  /* 0x0000000306037220 */ /* 0x000fe20000410000 */
[----:B------:R-:W-:Y:S01]  /*08d0*/  FADD.FTZ R33, R33, R50 ;  /* 0x0000003221217221 */ /* 0x000fe20000010000 */
[-C--:B------:R-:W-:Y:S01]  /*08e0*/  FFMA.FTZ R45, R64, R50.reuse, R45 ;  /* 0x00000032402d7223 */ /* 0x080fe2000001002d */
[----:B------:R-:W-:Y:S01]  /*08f0*/  FMUL.FTZ R67, R17, R50 ;  /* 0x0000003211437220 */ /* 0x000fe20000410000 */
[----:B------:R-:W-:-:S02]  /*0900*/  HADD2.F32 R50, -RZ, R68.H0_H0 ;  /* 0x20000044ff327230 */ /* 0x000fc40000004100 */
[----:B------:R-:W-:Y:S01]  /*0910*/  FADD.FTZ R48, RZ, R66 ;  /* 0x00000042ff307221 */ /* 0x000fe20000010000 */
[----:B------:R-:W-:Y:S01]  /*0920*/  FADD.FTZ R65, -R97, R52 ;  /* 0x0000003461417221 */ /* 0x000fe20000010100 */
[C---:B------:R-:W-:Y:S01]  /*0930*/  FFMA.FTZ R49, R3.reuse, R66, RZ ;  /* 0x0000004203317223 */ /* 0x040fe200000100ff */
[----:B------:R-:W-:Y:S01]  /*0940*/  FADD.FTZ R32, R32, R51 ;  /* 0x0000003320207221 */ /* 0x000fe20000010000 */
[----:B------:R-:W-:Y:S01]  /*0950*/  FFMA.FTZ R44, R3, R51, R44 ;  /* 0x00000033032c7223 */ /* 0x000fe2000001002c */
[----:B------:R-:W-:Y:S02]  /*0960*/  HADD2.F32 R54, -RZ, R69.H0_H0 ;  /* 0x20000045ff367230 */ /* 0x000fe40000004100 */
[----:B------:R-:W-:Y:S01]  /*0970*/  FADD.FTZ R51, R48, R67 ;  /* 0x0000004330337221 */ /* 0x000fe20000010000 */
        /* <DEDUP_REMOVED lines=14> */
.L_x_580:
[----:B------:R-:W-:Y:S05]  /*0a60*/  BSYNC B0 ;  /* 0x0000000000007941 */ /* 0x000fea0003800000 */
.L_x_579:
        /* <DEDUP_REMOVED lines=29> */
[----:B---3--:R-:W-:Y:S02]  /*0c40*/  MOV R74, R52 ;  /* 0x00000034004a7202 */ /* 0x008fe40000000f00 */
[--C-:B------:R-:W-:Y:S02]  /*0c50*/  SHF.R.U64 R86, R52, 0x10, R53.reuse ;  /* 0x0000001034567819 */ /* 0x100fe40000001235 */
[----:B------:R-:W-:Y:S01]  /*0c60*/  MOV R52, R50 ;  /* 0x0000003200347202 */ /* 0x000fe20000000f00 */
[--C-:B------:R-:W-:Y:S01]  /*0c70*/  IMAD.MOV.U32 R75, RZ, RZ, R53.reuse ;  /* 0x000000ffff4b7224 */ /* 0x100fe200078e0035 */
[----:B------:R-:W-:Y:S01]  /*0c80*/  SHF.R.U32.HI R84, RZ, 0x10, R53 ;  /* 0x00000010ff547819 */ /* 0x000fe20000011635 */
[----:B------:R-:W-:Y:S02]  /*0c90*/  IMAD.MOV.U32 R53, RZ, RZ, R51 ;  /* 0x000000ffff357224 */ /* 0x000fe400078e0033 */
[----:B------:R-:W-:-:S02]  /*0ca0*/  HADD2.F32 R52, -RZ, R52.H0_H0 ;  /* 0x20000034ff347230 */ /* 0x000fc40000004100 */
[----:B------:R-:W-:Y:S02]  /*0cb0*/  HADD2.F32 R51, -RZ, R74.H0_H0 ;  /* 0x2000004aff337230 */ /* 0x000fe40000004100 */
[----:B-1---5:R-:W-:Y:S01]  /*0cc0*/  FMUL.FTZ R72, R6, R49 ;  /* 0x0000003106487220 */ /* 0x022fe20000410000 */
[----:B------:R-:W-:Y:S02]  /*0cd0*/  HADD2.F32 R50, -RZ, R86.H0_H0 ;  /* 0x20000056ff327230 */ /* 0x000fe40000004100 */
[----:B------:R-:W-:Y:S01]  /*0ce0*/  FADD.FTZ R73, -R97, R52 ;  /* 0x0000003461497221 */ /* 0x000fe20000010100 */
[----:B------:R-:W-:Y:S02]  /*0cf0*/  HADD2.F32 R52, -RZ, R53.H0_H0 ;  /* 0x20000035ff347230 */ /* 0x000fe40000004100 */
[----:B------:R-:W-:Y:S01]  /*0d00*/  FMUL.FTZ R74, R14, R51 ;  /* 0x000000330e4a7220 */ /* 0x000fe20000410000 */
[----:B------:R-:W-:Y:S01]  /*0d10*/  FMUL.FTZ R73, R6, R73 ;  /* 0x0000004906497220 */ /* 0x000fe20000410000 */
[----:B------:R-:W-:Y:S01]  /*0d20*/  FADD.FTZ R29, R29, R50 ;  /* 0x000000321d1d7221 */ /* 0x000fe20000010000 */
[-C--:B------:R-:W-:Y:S01]  /*0d30*/  FFMA.FTZ R41, R72, R50.reuse, R41 ;  /* 0x0000003248297223 */ /* 0x080fe20000010029 */
[----:B------:R-:W-:Y:S01]  /*0d40*/  FMUL.FTZ R83, R13, R50 ;  /* 0x000000320d537220 */ /* 0x000fe20000410000 */
[----:B------:R-:W-:-:S02]  /*0d50*/  HADD2.F32 R55, -RZ, R75.H0_H0 ;  /* 0x2000004bff377230 */ /* 0x000fc40000004100 */
[----:B------:R-:W-:Y:S01]  /*0d60*/  FADD.FTZ R48, R99, R74 ;  /* 0x0000004a63307221 */ /* 0x000fe20000010000 */
[----:B------:R-:W-:Y:S02]  /*0d70*/  HADD2.F32 R50, -RZ, R82.H0_H0 ;  /* 0x20000052ff327230 */ /* 0x000fe40000004100 */
[----:B------:R-:W-:Y:S01]  /*0d80*/  FADD.FTZ R75, -R97, R52 ;  /* 0x00000034614b7221 */ /* 0x000fe20000010100 */
[C---:B------:R-:W-:Y:S01]  /*0d90*/  FFMA.FTZ R49, R73.reuse, R74, R98 ;  /* 0x0000004a49317223 */ /* 0x040fe20000010062 */
        /* <DEDUP_REMOVED lines=18> */
.L_x_582:
[----:B------:R-:W-:Y:S05]  /*0ec0*/  BSYNC B0 ;  /* 0x0000000000007941 */ /* 0x000fea0003800000 */
.L_x_581:
        /* <DEDUP_REMOVED lines=21> */
[----:B------:R0:W5:Y:S01]  /*1020*/  LDG.E R85, desc[UR4][R86.64] ;  /* 0x0000000456557981 */ /* 0x000162000c1e1900 */
[----:B------:R-:W-:-:S05]  /*1030*/  @P1 IADD3.X R49, R90, R49, RZ, P6, !PT ;  /* 0x000000315a311210 */ /* 0x000fca00037fe4ff */
[----:B------:R1:W5:Y:S01]  /*1040*/  @P1 LDG.E R0, desc[UR4][R48.64] ;  /* 0x0000000430001981 */ /* 0x000362000c1e1900 */
[--C-:B--2---:R-:W-:Y:S01]  /*1050*/  SHF.R.U64 R92, R50, 0x10, R51.reuse ;  /* 0x00000010325c7819 */ /* 0x104fe20000001233 */
[----:B------:R-:W-:Y:S01]  /*1060*/  IMAD.MOV.U32 R89, RZ, RZ, R50 ;  /* 0x000000ffff597224 */ /* 0x000fe200078e0032 */
[----:B------:R-:W-:Y:S02]  /*1070*/  MOV R90, R51 ;  /* 0x00000033005a7202 */ /* 0x000fe40000000f00 */
[----:B------:R-:W-:Y:S01]  /*1080*/  SHF.R.U32.HI R91, RZ, 0x10, R51 ;  /* 0x00000010ff5b7819 */ /* 0x000fe20000011633 */
[----:B0-----:R-:W-:Y:S02]  /*1090*/  HADD2.F32 R86, -RZ, R92.H0_H0 ;  /* 0x2000005cff567230 */ /* 0x001fe40000004100 */
[----:B------:R-:W-:Y:S02]  /*10a0*/  HADD2.F32 R90, -RZ, R90.H0_H0 ;  /* 0x2000005aff5a7230 */ /* 0x000fe40000004100 */
[----:B-1----:R-:W-:-:S03]  /*10b0*/  HADD2.F32 R48, -RZ, R91.H0_H0 ;  /* 0x2000005bff307230 */ /* 0x002fc60000004100 */
[C---:B------:R-:W-:Y:S01]  /*10c0*/  FADD.FTZ R93, -R97.reuse, R90 ;  /* 0x0000005a615d7221 */ /* 0x040fe20000010100 */
[----:B---3--:R-:W-:Y:S01]  /*10d0*/  IMAD.MOV.U32 R50, RZ, RZ, R52 ;  /* 0x000000ffff327224 */ /* 0x008fe200078e0034 */
[--C-:B------:R-:W-:Y:S01]  /*10e0*/  SHF.R.U64 R94, R52, 0x10, R53.reuse ;  /* 0x00000010345e7819 */ /* 0x100fe20000001235 */
[----:B------:R-:W-:Y:S01]  /*10f0*/  HADD2.F32 R52, -RZ, R89.H0_H0 ;  /* 0x20000059ff347230 */ /* 0x000fe20000004100 */
[----:B------:R-:W-:Y:S02]  /*1100*/  MOV R51, R53 ;  /* 0x0000003500337202 */ /* 0x000fe40000000f00 */
[----:B------:R-:W-:Y:S01]  /*1110*/  SHF.R.U32.HI R54, RZ, 0x10, R53 ;  /* 0x00000010ff367819 */ /* 0x000fe20000011635 */
[C---:B------:R-:W-:Y:S01]  /*1120*/  FADD.FTZ R53, -R97.reuse, R86 ;  /* 0x0000005661357221 */ /* 0x040fe20000010100 */
[----:B------:R-:W-:Y:S02]  /*1130*/  HADD2.F32 R49, -RZ, R50.H0_H0 ;  /* 0x20000032ff317230 */ /* 0x000fe40000004100 */
[C---:B------:R-:W-:Y:S01]  /*1140*/  FADD.FTZ R89, -R97.reuse, R52 ;  /* 0x0000003461597221 */ /* 0x040fe20000010100 */
[----:B------:R-:W-:Y:S01]  /*1150*/  FADD.FTZ R97, -R97, R48 ;  /* 0x0000003061617221 */ /* 0x000fe20000010100 */
[----:B------:R-:W-:-:S02]  /*1160*/  HADD2.F32 R48, -RZ, R94.H0_H0 ;  /* 0x2000005eff307230 */ /* 0x000fc40000004100 */
[C---:B-----5:R-:W-:Y:S01]  /*1170*/  FMUL.FTZ R90, R6.reuse, R53 ;  /* 0x00000035065a7220 */ /* 0x060fe20000410000 */
[----:B------:R-:W-:Y:S01]  /*1180*/  FMUL.FTZ R89, R6, R89 ;  /* 0x0000005906597220 */ /* 0x000fe20000410000 */
[----:B------:R-:W-:Y:S01]  /*1190*/  FMUL.FTZ R92, R10, R49 ;  /* 0x000000310a5c7220 */ /* 0x000fe20000410000 */
[----:B------:R-:W-:Y:S02]  /*11a0*/  HADD2.F32 R51, -RZ, R51.H0_H0 ;  /* 0x20000033ff337230 */ /* 0x000fe40000004100 */
        /* <DEDUP_REMOVED lines=21> */
[----:B------:R-:W-:-:S07]  /*1300*/  FFMA.FTZ R98, R96, R95, R48 ;  /* 0x0000005f60627223 */ /* 0x000fce0000010030 */
.L_x_584:
[----:B------:R-:W-:Y:S05]  /*1310*/  BSYNC B0 ;  /* 0x0000000000007941 */ /* 0x000fea0003800000 */
.L_x_583:
        /* <DEDUP_REMOVED lines=26> */
.L_x_608:
        /* <DEDUP_REMOVED lines=108> */
.L_x_588:
        /* <DEDUP_REMOVED lines=18> */
.L_x_589:
[----:B------:R-:W-:-:S07]  /*1ca0*/  IADD3 R5, R5, 0x80, RZ ;  /* 0x0000008005057810 */ /* 0x000fce0007ffe0ff */
.L_x_587:
[----:B------:R-:W-:Y:S05]  /*1cb0*/  BSYNC B0 ;  /* 0x0000000000007941 */ /* 0x000fea0003800000 */
.L_x_586:
        /* <DEDUP_REMOVED lines=81> */
.L_x_592:
        /* <DEDUP_REMOVED lines=18> */
.L_x_593:
[----:B------:R-:W-:-:S07]  /*22f0*/  IADD3 R5, R5, 0x80, RZ ;  /* 0x0000008005057810 */ /* 0x000fce0007ffe0ff */
.L_x_591:
[----:B------:R-:W-:Y:S05]  /*2300*/  BSYNC B0 ;  /* 0x0000000000007941 */ /* 0x000fea0003800000 */
.L_x_590:
        /* <DEDUP_REMOVED lines=81> */
.L_x_596:
        /* <DEDUP_REMOVED lines=18> */
.L_x_595:
[----:B------:R-:W-:Y:S05]  /*2940*/  BSYNC B0 ;  /* 0x0000000000007941 */ /* 0x000fea0003800000 */
.L_x_594:
[----:B------:R-:W-:Y:S02]  /*2950*/  ISETP.NE.AND P5, PT, R97, RZ, PT ;  /* 0x000000ff6100720c */ /* 0x000fe40003fa5270 */
[----:B------:R-:W-:-:S11]  /*2960*/  SEL R5, RZ, 0x1, P0 ;  /* 0x00000001ff057807 */ /* 0x000fd60000000000 */
[----:B------:R-:W-:Y:S05]  /*2970*/  @!P5 BRA `(.L_x_597) ;  /* 0xffffffd800e4d947 */ /* 0x000fea000383ffff */
.L_x_578:
        /* <DEDUP_REMOVED lines=28> */
.L_x_585:
[----:B------:R-:W-:Y:S01]  /*2b40*/  HFMA2.MMA R105, -RZ, RZ, 0, 1.847743988037109375e-06 ;  /* 0x0000001fff697435 */ /* 0x000fe200000001ff */
[----:B------:R-:W-:Y:S01]  /*2b50*/  MOV R103, R99 ;  /* 0x0000006300677202 */ /* 0x000fe20000000f00 */
[----:B------:R-:W-:Y:S02]  /*2b60*/  IMAD.MOV.U32 R102, RZ, RZ, 0x10 ;  /* 0x00000010ff667424 */ /* 0x000fe400078e00ff */
[----:B------:R-:W-:-:S07]  /*2b70*/  IMAD.MOV.U32 R100, RZ, RZ, -0x1 ;  /* 0xffffffffff647424 */ /* 0x000fce00078e00ff */
[----:B-----5:R-:W-:Y:S05]  /*2b80*/  WARPSYNC.COLLECTIVE R100, `(.L_x_598) ;  /* 0x0000000064087348 */ /* 0x020fea0003c00000 */
[----:B------:R0:W1:Y:S02]  /*2b90*/  SHFL.DOWN P1, R101, R103, R102, R105 ;  /* 0x0800006667657389 */ /* 0x0000640000020069 */
[----:B01---5:R-:W-:Y:S01]  /*2ba0*/  ENDCOLLECTIVE ;  /* 0x000000000000791b */ /* 0x023fe20003800000 */
.L_x_598:
[----:B------:R-:W-:Y:S01]  /*2bb0*/  IMAD.MOV.U32 R103, RZ, RZ, R98 ;  /* 0x000000ffff677224 */ /* 0x000fe200078e0062 */
[----:B------:R-:W-:-:S07]  /*2bc0*/  MOV R50, R101 ;  /* 0x0000006500327202 */ /* 0x000fce0000000f00 */
[----:B------:R-:W-:Y:S05]  /*2bd0*/  WARPSYNC.COLLECTIVE R100, `(.L_x_599) ;  /* 0x0000000064087348 */ /* 0x000fea0003c00000 */
[----:B------:R0:W1:Y:S02]  /*2be0*/  SHFL.DOWN P1, R101, R103, R102, R105 ;  /* 0x0800006667657389 */ /* 0x0000640000020069 */
[----:B01----:R-:W-:Y:S01]  /*2bf0*/  ENDCOLLECTIVE ;  /* 0x000000000000791b */ /* 0x003fe20003800000 */
.L_x_599:
[----:B------:R-:W-:Y:S01]  /*2c00*/  FADD.FTZ R50, R50, R99 ;  /* 0x0000006332327221 */ /* 0x000fe20000010000 */
[----:B------:R-:W-:-:S03]  /*2c10*/  HFMA2.MMA R102, -RZ, RZ, 0, 4.76837158203125e-07 ;  /* 0x00000008ff667435 */ /* 0x000fc600000001ff */
[----:B------:R-:W-:Y:S01]  /*2c20*/  IMAD.MOV.U32 R103, RZ, RZ, R50 ;  /* 0x000000ffff677224 */ /* 0x000fe200078e0032 */
[----:B------:R-:W-:-:S07]  /*2c30*/  MOV R51, R101 ;  /* 0x0000006500337202 */ /* 0x000fce0000000f00 */
[----:B------:R-:W-:Y:S05]  /*2c40*/  WARPSYNC.COLLECTIVE R100, `(.L_x_600) ;  /* 0x0000000064087348 */ /* 0x000fea0003c00000 */
[----:B------:R0:W1:Y:S02]  /*2c50*/  SHFL.DOWN P1, R101, R103, R102, R105 ;  /* 0x0800006667657389 */ /* 0x0000640000020069 */
[----:B01----:R-:W-:Y:S01]  /*2c60*/  ENDCOLLECTIVE ;  /* 0x000000000000791b */ /* 0x003fe20003800000 */
.L_x_600:
[----:B------:R-:W-:-:S05]  /*2c70*/  FADD.FTZ R51, R51, R98 ;  /* 0x0000006233337221 */ /* 0x000fca0000010000 */
[----:B------:R-:W-:Y:S01]  /*2c80*/  MOV R103, R51 ;  /* 0x0000003300677202 */ /* 0x000fe20000000f00 */
[----:B------:R-:W-:-:S07]  /*2c90*/  IMAD.MOV.U32 R53, RZ, RZ, R101 ;  /* 0x000000ffff357224 */ /* 0x000fce00078e0065 */
[----:B------:R-:W-:Y:S05]  /*2ca0*/  WARPSYNC.COLLECTIVE R100, `(.L_x_601) ;  /* 0x0000000064087348 */ /* 0x000fea0003c00000 */
[----:B------:R0:W1:Y:S02]  /*2cb0*/  SHFL.DOWN P1, R101, R103, R102, R105 ;  /* 0x0800006667657389 */ /* 0x0000640000020069 */
[----:B01----:R-:W-:Y:S01]  /*2cc0*/  ENDCOLLECTIVE ;  /* 0x000000000000791b */ /* 0x003fe20003800000 */
.L_x_601:
[----:B------:R-:W-:-:S05]  /*2cd0*/  FADD.FTZ R53, R50, R53 ;  /* 0x0000003532357221 */ /* 0x000fca0000010000 */
[----:B------:R-:W-:Y:S01]  /*2ce0*/  MOV R103, R53 ;  /* 0x0000003500677202 */ /* 0x000fe20000000f00 */
[----:B------:R-:W-:Y:S02]  /*2cf0*/  IMAD.MOV.U32 R102, RZ, RZ, 0x4 ;  /* 0x00000004ff667424 */ /* 0x000fe400078e00ff */
[----:B------:R-:W-:-:S07]  /*2d00*/  IMAD.MOV.U32 R52, RZ, RZ, R101 ;  /* 0x000000ffff347224 */ /* 0x000fce00078e0065 */
[----:B------:R-:W-:Y:S05]  /*2d10*/  WARPSYNC.COLLECTIVE R100, `(.L_x_602) ;  /* 0x0000000064087348 */ /* 0x000fea0003c00000 */
[----:B------:R0:W1:Y:S02]  /*2d20*/  SHFL.DOWN P1, R101, R103, R102, R105 ;  /* 0x0800006667657389 */ /* 0x0000640000020069 */
[----:B01----:R-:W-:Y:S01]  /*2d30*/  ENDCOLLECTIVE ;  /* 0x000000000000791b */ /* 0x003fe20003800000 */
.L_x_602:
[----:B------:R-:W-:-:S04]  /*2d40*/  FADD.FTZ R52, R51, R52 ;  /* 0x0000003433347221 */ /* 0x000fc80000010000 */
[----:B------:R-:W-:Y:S01]  /*2d50*/  IMAD.MOV.U32 R103, RZ, RZ, R52 ;  /* 0x000000ffff677224 */ /* 0x000fe200078e0034 */
[----:B------:R-:W-:-:S07]  /*2d60*/  MOV R54, R101 ;  /* 0x0000006500367202 */ /* 0x000fce0000000f00 */
[----:B------:R-:W-:Y:S05]  /*2d70*/  WARPSYNC.COLLECTIVE R100, `(.L_x_603) ;  /* 0x0000000064087348 */ /* 0x000fea0003c00000 */
[----:B------:R0:W1:Y:S02]  /*2d80*/  SHFL.DOWN P1, R101, R103, R102, R105 ;  /* 0x0800006667657389 */ /* 0x0000640000020069 */
[----:B01----:R-:W-:Y:S01]  /*2d90*/  ENDCOLLECTIVE ;  /* 0x000000000000791b */ /* 0x003fe20003800000 */
.L_x_603:
[----:B------:R-:W-:Y:S01]  /*2da0*/  FADD.FTZ R54, R53, R54 ;  /* 0x0000003635367221 */ /* 0x000fe20000010000 */
[----:B------:R-:W-:-:S03]  /*2db0*/  HFMA2.MMA R102, -RZ, RZ, 0, 1.1920928955078125e-07 ;  /* 0x00000002ff667435 */ /* 0x000fc600000001ff */
[----:B------:R-:W-:Y:S01]  /*2dc0*/  IMAD.MOV.U32 R103, RZ, RZ, R54 ;  /* 0x000000ffff677224 */ /* 0x000fe200078e0036 */
[----:B------:R-:W-:-:S07]  /*2dd0*/  MOV R55, R101 ;  /* 0x0000006500377202 */ /* 0x000fce0000000f00 */
[----:B------:R-:W-:Y:S05]  /*2de0*/  WARPSYNC.COLLECTIVE R100, `(.L_x_604) ;  /* 0x0000000064087348 */ /* 0x000fea0003c00000 */
[----:B------:R0:W1:Y:S02]  /*2df0*/  SHFL.DOWN P1, R101, R103, R102, R105 ;  /* 0x0800006667657389 */ /* 0x0000640000020069 */
[----:B01----:R-:W-:Y:S01]  /*2e00*/  ENDCOLLECTIVE ;  /* 0x000000000000791b */ /* 0x003fe20003800000 */
.L_x_604:
[----:B------:R-:W-:-:S05]  /*2e10*/  FADD.FTZ R55, R52, R55 ;  /* 0x0000003734377221 */ /* 0x000fca0000010000 */
[----:B------:R-:W-:Y:S01]  /*2e20*/  MOV R103, R55 ;  /* 0x0000003700677202 */ /* 0x000fe20000000f00 */
[----:B------:R-:W-:-:S07]  /*2e30*/  IMAD.MOV.U32 R87, RZ, RZ, R101 ;  /* 0x000000ffff577224 */ /* 0x000fce00078e0065 */
[----:B------:R-:W-:Y:S05]  /*2e40*/  WARPSYNC.COLLECTIVE R100, `(.L_x_605) ;  /* 0x0000000064087348 */ /* 0x000fea0003c00000 */
[----:B------:R0:W1:Y:S02]  /*2e50*/  SHFL.DOWN P1, R101, R103, R102, R105 ;  /* 0x0800006667657389 */ /* 0x0000640000020069 */
[----:B01----:R-:W-:Y:S01]  /*2e60*/  ENDCOLLECTIVE ;  /* 0x000000000000791b */ /* 0x003fe20003800000 */
.L_x_605:
[----:B------:R-:W-:-:S05]  /*2e70*/  FADD.FTZ R87, R54, R87 ;  /* 0x0000005736577221 */ /* 0x000fca0000010000 */
[----:B------:R-:W-:Y:S01]  /*2e80*/  MOV R103, R87 ;  /* 0x0000005700677202 */ /* 0x000fe20000000f00 */
[----:B------:R-:W-:Y:S02]  /*2e90*/  IMAD.MOV.U32 R102, RZ, RZ, 0x1 ;  /* 0x00000001ff667424 */ /* 0x000fe400078e00ff */
[----:B------:R-:W-:-:S07]  /*2ea0*/  IMAD.MOV.U32 R86, RZ, RZ, R101 ;  /* 0x000000ffff567224 */ /* 0x000fce00078e0065 */
[----:B------:R-:W-:Y:S05]  /*2eb0*/  WARPSYNC.COLLECTIVE R100, `(.L_x_606) ;  /* 0x0000000064087348 */ /* 0x000fea0003c00000 */
[----:B------:R0:W1:Y:S02]  /*2ec0*/  SHFL.DOWN P1, R101, R103, R102, R105 ;  /* 0x0800006667657389 */ /* 0x0000640000020069 */
[----:B01----:R-:W-:Y:S01]  /*2ed0*/  ENDCOLLECTIVE ;  /* 0x000000000000791b */ /* 0x003fe20003800000 */
.L_x_606:
[----:B------:R-:W-:-:S04]  /*2ee0*/  FADD.FTZ R50, R55, R86 ;  /* 0x0000005637327221 */ /* 0x000fc80000010000 */
[----:B------:R-:W-:Y:S01]  /*2ef0*/  IMAD.MOV.U32 R103, RZ, RZ, R50 ;  /* 0x000000ffff677224 */ /* 0x000fe200078e0032 */
[----:B------:R-:W-:-:S07]  /*2f00*/  MOV R86, R101 ;  /* 0x0000006500567202 */ /* 0x000fce0000000f00 */
[----:B------:R-:W-:Y:S05]  /*2f10*/  WARPSYNC.COLLECTIVE R100, `(.L_x_607) ;  /* 0x0000000064087348 */ /* 0x000fea0003c00000 */
[----:B------:R0:W1:Y:S02]  /*2f20*/  SHFL.DOWN P1, R101, R103, R102, R105 ;  /* 0x0800006667657389 */ /* 0x0000640000020069 */
[----:B01----:R-:W-:Y:S01]  /*2f30*/  ENDCOLLECTIVE ;  /* 0x000000000000791b */ /* 0x003fe20003800000 */
.L_x_607:
[----:B------:R-:W-:Y:S01]  /*2f40*/  MOV R51, R101 ;  /* 0x0000006500337202 */ /* 0x000fe20000000f00 */
[----:B------:R-:W-:Y:S06]  /*2f50*/  BRA `(.L_x_608) ;  /* 0xffffffe400587947 */ /* 0x000fec000383ffff */
.L_x_609:
        /* <DEDUP_REMOVED lines=10> */
.L_x_3287:


//--------------------- .text._ZN10layer_norm22ln_bwd_finalize_kernelINS_22Kernel_traits_finalizeILj1536E6__halfS2_S2_S2_fjLb0ELj1024ELj4ENS_18Kernel_traits_baseILj1536ES2_S2_S2_S2_fjLj1024EEEEELb0ELb1EEEvNS_9BwdParamsE --------------------------
	.section	.text._ZN10layer_norm22ln_bwd_finalize_kernelINS_22Kernel_traits_finalizeILj1536E6__halfS2_S2_S2_fjLb0ELj1024ELj4ENS_18Kernel_traits_baseILj1536ES2_S2_S2_S2_fjLj1024EEEEELb0ELb1EEEvNS_9BwdParamsE,"ax",@progbits
	.align	128
        .global         _ZN10layer_norm22ln_bwd_finalize_kernelINS_22Kernel_traits_finalizeILj1536E6__halfS2_S2_S2_fjLb0ELj1024ELj4ENS_18Kernel_traits_baseILj1536ES2_S2_S2_S2_fjLj1024EEEEELb0ELb1EEEvNS_9BwdParamsE
        .type           _ZN10layer_norm22ln_bwd_finalize_kernelINS_22Kernel_traits_finalizeILj1536E6__halfS2_S2_S2_fjLb0ELj1024ELj4ENS_18Kernel_traits_baseILj1536ES2_S2_S2_S2_fjLj1024EEEEELb0ELb1EEEvNS_9BwdParamsE,@function
        .size           _ZN10layer_norm22ln_bwd_finalize_kernelINS_22Kernel_traits_finalizeILj1536E6__halfS2_S2_S2_fjLb0ELj1024ELj4ENS_18Kernel_traits_baseILj1536ES2_S2_S2_S2_fjLj1024EEEEELb0ELb1EEEvNS_9BwdParamsE,(.L_x_3288 - _ZN10layer_norm22ln_bwd_finalize_kernelINS_22Kernel_traits_finalizeILj1536E6__halfS2_S2_S2_fjLb0ELj1024ELj4ENS_18Kernel_traits_baseILj1536ES2_S2_S2_S2_fjLj1024EEEEELb0ELb1EEEvNS_9BwdParamsE)
        .other          _ZN10layer_norm22ln_bwd_finalize_kernelINS_22Kernel_traits_finalizeILj1536E6__halfS2_S2_S2_fjLb0ELj1024ELj4ENS_18Kernel_traits_baseILj1536ES2_S2_S2_S2_fjLj1024EEEEELb0ELb1EEEvNS_9BwdParamsE,@"STO_CUDA_ENTRY STV_DEFAULT"
_ZN10layer_norm22ln_bwd_finalize_kernelINS_22Kernel_traits_finalizeILj1536E6__halfS2_S2_S2_fjLb0ELj1024ELj4ENS_18Kernel_traits_baseILj1536ES2_S2_S2_S2_fjLj1024EEEEELb0ELb1EEEvNS_9BwdParamsE:
.text._ZN10layer_norm22ln_bwd_finalize_kernelINS_22Kernel_traits_finalizeILj1536E6__halfS2_S2_S2_fjLb0ELj1024ELj4ENS_18Kernel_traits_baseILj1536ES2_S2_S2_S2_fjLj1024EEEEELb0ELb1EEEvNS_9BwdParamsE:
        /* <DEDUP_REMOVED lines=26> */
.L_x_621:
        /* <DEDUP_REMOVED lines=31> */
.L_x_614:
        /* <DEDUP_REMOVED lines=34> */
.L_x_613:
[----:B------:R-:W-:Y:S05]  /*05b0*/  BSYNC B1 ;  /* 0x0000000000017941 */ /* 0x000fea0003800000 */
.L_x_612:
        /* <DEDUP_REMOVED lines=25> */
.L_x_616:
[----:B------:R-:W-:Y:S05]  /*0750*/  BSYNC B1 ;  /* 0x0000000000017941 */ /* 0x000fea0003800000 */
.L_x_615:
        /* <DEDUP_REMOVED lines=12> */
.L_x_611:
[----:B------:R-:W-:Y:S05]  /*0820*/  BSYNC B0 ;  /* 0x0000000000007941 */ /* 0x000fea0003800000 */
.L_x_610:
        /* <DEDUP_REMOVED lines=29> */
.L_x_632:
[----:B------:R-:W-:Y:S01]  /*0a00*/  @!P1 SHF.R.U32.HI R12, RZ, 0x3, R0 ;  /* 0x00000003ff0c9819 */ /* 0x000fe20000011600 */
[----:B----4-:R-:W-:Y:S01]  /*0a10*/  FADD.FTZ R14, R9, R14 ;  /* 0x0000000e090e7221 */ /* 0x010fe20000010000 */
[----:B---3--:R-:W-:Y:S02]  /*0a20*/  FADD.FTZ R11, R10, R11 ;  /* 0x0000000b0a0b7221 */ /* 0x008fe40000010000 */
[----:B------:R-:W-:-:S05]  /*0a30*/  @!P1 LOP3.LUT R12, R12, 0x1ffffffc, RZ, 0xc0, !PT ;  /* 0x1ffffffc0c0c9812 */ /* 0x000fca00078ec0ff */
[----:B------:R3:W-:Y:S04]  /*0a40*/  @!P1 STS [R12+UR4+0x2000], R14 ;  /* 0x0020000e0c009988 */ /* 0x0007e80008000804 */
[----:B------:R3:W-:Y:S02]  /*0a50*/  @!P1 STS [R12+UR4+0x2080], R11 ;  /* 0x0020800b0c009988 */ /* 0x0007e40008000804 */
.L_x_617:
        /* <DEDUP_REMOVED lines=10> */
[----:B---3--:R-:W-:Y:S02]  /*0b00*/  F2FP.F16.F32.PACK_AB R15, R15, R14 ;  /* 0x0000000e0f0f723e */ /* 0x008fe400000000ff */
[----:B-----5:R-:W-:-:S03]  /*0b10*/  F2FP.F16.F32.PACK_AB R17, R17, R16 ;  /* 0x000000101111723e */ /* 0x020fc600000000ff */
[----:B------:R4:W-:Y:S04]  /*0b20*/  STG.E desc[UR6][R12.64], R15 ;  /* 0x0000000f0c007986 */ /* 0x0009e8000c101906 */
[----:B------:R4:W-:Y:S02]  /*0b30*/  STG.E desc[UR6][R10.64], R17 ;  /* 0x000000110a007986 */ /* 0x0009e4000c101906 */
.L_x_620:
[----:B------:R-:W-:Y:S05]  /*0b40*/  BSYNC B0 ;  /* 0x0000000000007941 */ /* 0x000fea0003800000 */
.L_x_619:
[C---:B------:R-:W-:Y:S02]  /*0b50*/  ISETP.GT.U32.AND P1, PT, R3.reuse, -0x601, PT ;  /* 0xfffff9ff0300780c */ /* 0x040fe40003f24070 */
[----:B------:R-:W-:Y:S02]  /*0b60*/  IADD3 R3, R3, 0x600, RZ ;  /* 0x0000060003037810 */ /* 0x000fe40007ffe0ff */
[----:B------:R-:W-:-:S09]  /*0b70*/  IADD3 R4, R4, 0x300, RZ ;  /* 0x0000030004047810 */ /* 0x000fd20007ffe0ff */
[----:B------:R-:W-:Y:S05]  /*0b80*/  @P1 BRA `(.L_x_621) ;  /* 0xfffffff400841947 */ /* 0x000fea000383ffff */
[----:B------:R-:W-:Y:S05]  /*0b90*/  EXIT ;  /* 0x000000000000794d */ /* 0x000fea0003800000 */
.L_x_618:
[----:B------:R-:W-:Y:S01]  /*0ba0*/  HFMA2.MMA R22, -RZ, RZ, 0, 1.847743988037109375e-06 ;  /* 0x0000001fff167435 */ /* 0x000fe200000001ff */
[----:B0--3--:R-:W-:Y:S01]  /*0bb0*/  MOV R20, R10 ;  /* 0x0000000a00147202 */ /* 0x009fe20000000f00 */
[----:B------:R-:W-:Y:S01]  /*0bc0*/  IMAD.MOV.U32 R19, RZ, RZ, 0x1 ;  /* 0x00000001ff137424 */ /* 0x000fe200078e00ff */
[----:B------:R-:W-:-:S08]  /*0bd0*/  MOV R17, 0xffffffff ;  /* 0xffffffff00117802 */ /* 0x000fd00000000f00 */
[----:B-12---:R-:W-:Y:S05]  /*0be0*/  WARPSYNC.COLLECTIVE R17, `(.L_x_622) ;  /* 0x0000000011087348 */ /* 0x006fea0003c00000 */
[----:B------:R0:W3:Y:S02]  /*0bf0*/  SHFL.BFLY P2, R18, R20, R19, R22 ;  /* 0x0c00001314127389 */ /* 0x0000e40000040016 */
[----:B0123--:R-:W-:Y:S01]  /*0c00*/  ENDCOLLECTIVE ;  /* 0x000000000000791b */ /* 0x00ffe20003800000 */
.L_x_622:
[----:B------:R-:W-:Y:S01]  /*0c10*/  HFMA2.MMA R19, -RZ, RZ, 0, 1.1920928955078125e-07 ;  /* 0x00000002ff137435 */ /* 0x000fe200000001ff */
[----:B------:R-:W-:-:S05]  /*0c20*/  MOV R11, R18 ;  /* 0x00000012000b7202 */ /* 0x000fca0000000f00 */
[----:B------:R-:W-:-:S04]  /*0c30*/  FADD.FTZ R11, R10, R11 ;  /* 0x0000000b0a0b7221 */ /* 0x000fc80000010000 */
[----:B------:R-:W-:-:S07]  /*0c40*/  IMAD.MOV.U32 R20, RZ, RZ, R11 ;  /* 0x000000ffff147224 */ /* 0x000fce00078e000b */
[----:B------:R-:W-:Y:S05]  /*0c50*/  WARPSYNC.COLLECTIVE R17, `(.L_x_623) ;  /* 0x0000000011087348 */ /* 0x000fea0003c00000 */
[----:B------:R0:W1:Y:S02]  /*0c60*/  SHFL.BFLY P2, R18, R20, R19, R22 ;  /* 0x0c00001314127389 */ /* 0x0000640000040016 */
[----:B01----:R-:W-:Y:S01]  /*0c70*/  ENDCOLLECTIVE ;  /* 0x000000000000791b */ /* 0x003fe20003800000 */
.L_x_623:
[----:B------:R-:W-:Y:S01]  /*0c80*/  IMAD.MOV.U32 R19, RZ, RZ, 0x4 ;  /* 0x00000004ff137424 */ /* 0x000fe200078e00ff */
[----:B------:R-:W-:-:S05]  /*0c90*/  MOV R12, R18 ;  /* 0x00000012000c7202 */ /* 0x000fca0000000f00 */
[----:B------:R-:W-:-:S05]  /*0ca0*/  FADD.FTZ R12, R11, R12 ;  /* 0x0000000c0b0c7221 */ /* 0x000fca0000010000 */
[----:B------:R-:W-:-:S07]  /*0cb0*/  MOV R20, R12 ;  /* 0x0000000c00147202 */ /* 0x000fce0000000f00 */
[----:B------:R-:W-:Y:S05]  /*0cc0*/  WARPSYNC.COLLECTIVE R17, `(.L_x_624) ;  /* 0x0000000011087348 */ /* 0x000fea0003c00000 */
[----:B------:R0:W1:Y:S02]  /*0cd0*/  SHFL.BFLY P2, R18, R20, R19, R22 ;  /* 0x0c00001314127389 */ /* 0x0000640000040016 */
[----:B01----:R-:W-:Y:S01]  /*0ce0*/  ENDCOLLECTIVE ;  /* 0x000000000000791b */ /* 0x003fe20003800000 */
.L_x_624:
[----:B------:R-:W-:Y:S01]  /*0cf0*/  HFMA2.MMA R19, -RZ, RZ, 0, 4.76837158203125e-07 ;  /* 0x00000008ff137435 */ /* 0x000fe200000001ff */
[----:B------:R-:W-:-:S05]  /*0d00*/  MOV R13, R18 ;  /* 0x00000012000d7202 */ /* 0x000fca0000000f00 */
[----:B------:R-:W-:-:S05]  /*0d10*/  FADD.FTZ R13, R12, R13 ;  /* 0x0000000d0c0d7221 */ /* 0x000fca0000010000 */
[----:B------:R-:W-:-:S07]  /*0d20*/  MOV R20, R13 ;  /* 0x0000000d00147202 */ /* 0x000fce0000000f00 */
[----:B------:R-:W-:Y:S05]  /*0d30*/  WARPSYNC.COLLECTIVE R17, `(.L_x_625) ;  /* 0x0000000011087348 */ /* 0x000fea0003c00000 */
[----:B------:R0:W1:Y:S02]  /*0d40*/  SHFL.BFLY P2, R18, R20, R19, R22 ;  /* 0x0c00001314127389 */ /* 0x0000640000040016 */
[----:B01----:R-:W-:Y:S01]  /*0d50*/  ENDCOLLECTIVE ;  /* 0x000000000000791b */ /* 0x003fe20003800000 */
.L_x_625:
[----:B------:R-:W-:Y:S01]  /*0d60*/  HFMA2.MMA R19, -RZ, RZ, 0, 9.5367431640625e-07 ;  /* 0x00000010ff137435 */ /* 0x000fe200000001ff */
[----:B------:R-:W-:-:S04]  /*0d70*/  IMAD.MOV.U32 R10, RZ, RZ, R18 ;  /* 0x000000ffff0a7224 */ /* 0x000fc800078e0012 */
[----:B------:R-:W-:-:S05]  /*0d80*/  FADD.FTZ R10, R13, R10 ;  /* 0x0000000a0d0a7221 */ /* 0x000fca0000010000 */
[----:B------:R-:W-:-:S07]  /*0d90*/  MOV R20, R10 ;  /* 0x0000000a00147202 */ /* 0x000fce0000000f00 */
[----:B------:R-:W-:Y:S05]  /*0da0*/  WARPSYNC.COLLECTIVE R17, `(.L_x_626) ;  /* 0x0000000011087348 */ /* 0x000fea0003c00000 */
[----:B------:R0:W1:Y:S02]  /*0db0*/  SHFL.BFLY P2, R18, R20, R19, R22 ;  /* 0x0c00001314127389 */ /* 0x0000640000040016 */
[----:B01----:R-:W-:Y:S01]  /*0dc0*/  ENDCOLLECTIVE ;  /* 0x000000000000791b */ /* 0x003fe20003800000 */
.L_x_626:
[----:B------:R-:W-:Y:S01]  /*0dd0*/  HFMA2.MMA R19, -RZ, RZ, 0, 5.9604644775390625e-08 ;  /* 0x00000001ff137435 */ /* 0x000fe200000001ff */
[----:B------:R-:W-:Y:S01]  /*0de0*/  IMAD.MOV.U32 R20, RZ, RZ, R9 ;  /* 0x000000ffff147224 */ /* 0x000fe200078e0009 */
[----:B------:R-:W-:-:S09]  /*0df0*/  MOV R11, R18 ;  /* 0x00000012000b7202 */ /* 0x000fd20000000f00 */
[----:B------:R-:W-:Y:S05]  /*0e00*/  WARPSYNC.COLLECTIVE R17, `(.L_x_627) ;  /* 0x0000000011087348 */ /* 0x000fea0003c00000 */
[----:B------:R0:W1:Y:S02]  /*0e10*/  SHFL.BFLY P2, R18, R20, R19, R22 ;  /* 0x0c00001314127389 */ /* 0x0000640000040016 */
[----:B01----:R-:W-:Y:S01]  /*0e20*/  ENDCOLLECTIVE ;  /* 0x000000000000791b */ /* 0x003fe20003800000 */
.L_x_627:
[----:B------:R-:W-:Y:S01]  /*0e30*/  HFMA2.MMA R19, -RZ, RZ, 0, 1.1920928955078125e-07 ;  /* 0x00000002ff137435 */ /* 0x000fe200000001ff */
[----:B------:R-:W-:-:S05]  /*0e40*/  MOV R12, R18 ;  /* 0x00000012000c7202 */ /* 0x000fca0000000f00 */
[----:B------:R-:W-:-:S05]  /*0e50*/  FADD.FTZ R14, R9, R12 ;  /* 0x0000000c090e7221 */ /* 0x000fca0000010000 */
[----:B------:R-:W-:-:S07]  /*0e60*/  MOV R20, R14 ;  /* 0x0000000e00147202 */ /* 0x000fce0000000f00 */
[----:B------:R-:W-:Y:S05]  /*0e70*/  WARPSYNC.COLLECTIVE R17, `(.L_x_628) ;  /* 0x0000000011087348 */ /* 0x000fea0003c00000 */
[----:B------:R0:W1:Y:S02]  /*0e80*/  SHFL.BFLY P2, R18, R20, R19, R22 ;  /* 0x0c00001314127389 */ /* 0x0000640000040016 */
[----:B01----:R-:W-:Y:S01]  /*0e90*/  ENDCOLLECTIVE ;  /* 0x000000000000791b */ /* 0x003fe20003800000 */
.L_x_628:
[----:B------:R-:W-:Y:S01]  /*0ea0*/  HFMA2.MMA R19, -RZ, RZ, 0, 2.384185791015625e-07 ;  /* 0x00000004ff137435 */ /* 0x000fe200000001ff */
[----:B------:R-:W-:-:S04]  /*0eb0*/  IMAD.MOV.U32 R13, RZ, RZ, R18 ;  /* 0x000000ffff0d7224 */ /* 0x000fc800078e0012 */
[----:B------:R-:W-:-:S05]  /*0ec0*/  FADD.FTZ R15, R14, R13 ;  /* 0x0000000d0e0f7221 */ /* 0x000fca0000010000 */
[----:B------:R-:W-:-:S07]  /*0ed0*/  MOV R20, R15 ;  /* 0x0000000f00147202 */ /* 0x000fce0000000f00 */
[----:B------:R-:W-:Y:S05]  /*0ee0*/  WARPSYNC.COLLECTIVE R17, `(.L_x_629) ;  /* 0x0000000011087348 */ /* 0x000fea0003c00000 */
[----:B------:R0:W1:Y:S02]  /*0ef0*/  SHFL.BFLY P2, R18, R20, R19, R22 ;  /* 0x0c00001314127389 */ /* 0x0000640000040016 */
[----:B01----:R-:W-:Y:S01]  /*0f00*/  ENDCOLLECTIVE ;  /* 0x000000000000791b */ /* 0x003fe20003800000 */
.L_x_629:
[----:B------:R-:W-:Y:S01]  /*0f10*/  IMAD.MOV.U32 R19, RZ, RZ, 0x8 ;  /* 0x00000008ff137424 */ /* 0x000fe200078e00ff */
[----:B------:R-:W-:-:S05]  /*0f20*/  MOV R16, R18 ;  /* 0x0000001200107202 */ /* 0x000fca0000000f00 */
[----:B------:R-:W-:-:S05]  /*0f30*/  FADD.FTZ R16, R15, R16 ;  /* 0x000000100f107221 */ /* 0x000fca0000010000 */
[----:B------:R-:W-:-:S07]  /*0f40*/  MOV R20, R16 ;  /* 0x0000001000147202 */ /* 0x000fce0000000f00 */
[----:B------:R-:W-:Y:S05]  /*0f50*/  WARPSYNC.COLLECTIVE R17, `(.L_x_630) ;  /* 0x0000000011087348 */ /* 0x000fea0003c00000 */
[----:B------:R0:W1:Y:S02]  /*0f60*/  SHFL.BFLY P2, R18, R20, R19, R22 ;  /* 0x0c00001314127389 */ /* 0x0000640000040016 */
[----:B01----:R-:W-:Y:S01]  /*0f70*/  ENDCOLLECTIVE ;  /* 0x000000000000791b */ /* 0x003fe20003800000 */
.L_x_630:
[----:B------:R-:W-:Y:S01]  /*0f80*/  HFMA2.MMA R19, -RZ, RZ, 0, 9.5367431640625e-07 ;  /* 0x00000010ff137435 */ /* 0x000fe200000001ff */
[----:B------:R-:W-:-:S05]  /*0f90*/  MOV R9, R18 ;  /* 0x0000001200097202 */ /* 0x000fca0000000f00 */
[----:B------:R-:W-:-:S05]  /*0fa0*/  FADD.FTZ R9, R16, R9 ;  /* 0x0000000910097221 */ /* 0x000fca0000010000 */
[----:B------:R-:W-:-:S07]  /*0fb0*/  MOV R20, R9 ;  /* 0x0000000900147202 */ /* 0x000fce0000000f00 */
[----:B------:R-:W-:Y:S05]  /*0fc0*/  WARPSYNC.COLLECTIVE R17, `(.L_x_631) ;  /* 0x0000000011087348 */ /* 0x000fea0003c00000 */
[----:B------:R0:W1:Y:S02]  /*0fd0*/  SHFL.BFLY P2, R18, R20, R19, R22 ;  /* 0x0c00001314127389 */ /* 0x0000640000040016 */
[----:B01----:R-:W-:Y:S01]  /*0fe0*/  ENDCOLLECTIVE ;  /* 0x000000000000791b */ /* 0x003fe20003800000 */
.L_x_631:
[----:B------:R-:W-:Y:S01]  /*0ff0*/  MOV R14, R18 ;  /* 0x00000012000e7202 */ /* 0x000fe20000000f00 */
[----:B------:R-:W-:Y:S06]  /*1000*/  BRA `(.L_x_632) ;  /* 0xfffffff8007c7947 */ /* 0x000fec000383ffff */
.L_x_633:
        /* <DEDUP_REMOVED lines=15> */
.L_x_3288:


//--------------------- .text._ZN10layer_norm40ln_parallel_residual_bwd_finalize_kernelINS_22Kernel_traits_finalizeILj1536E6__halfS2_S2_S2_fjLb0ELj1024ELj4ENS_18Kernel_traits_baseILj1536ES2_S2_S2_S2_fjLj1024EEEEELb1EEEvNS_9BwdParamsE --------------------------
	.section	.text._ZN10layer_norm40ln_parallel_residual_bwd_finalize_kernelINS_22Kernel_traits_finalizeILj1536E6__halfS2_S2_S2_fjLb0ELj1024ELj4ENS_18Kernel_traits_baseILj1536ES2_S2_S2_S2_fjLj1024EEEEELb1EEEvNS_9BwdParamsE,"ax",@progbits
	.align	128
        .global         _ZN10layer_norm40ln_parallel_residual_bwd_finalize_kernelINS_22Kernel_traits_finalizeILj1536E6__halfS2_S2_S2_fjLb0ELj1024ELj4ENS_18Kernel_traits_baseILj1536ES2_S2_S2_S2_fjLj1024EEEEELb1EEEvNS_9BwdParamsE
        .type           _ZN10layer_norm40ln_parallel_residual_bwd_finalize_kernelINS_22Kernel_traits_finalizeILj1536E6__halfS2_S2_S2_fjLb0ELj1024ELj4ENS_18Kernel_traits_baseILj1536ES2_S2_S2_S2_fjLj1024EEEEELb1EEEvNS_9BwdParamsE,@function
        .size           _ZN10layer_norm40ln_parallel_residual_bwd_finalize_kernelINS_22Kernel_traits_finalizeILj1536E6__halfS2_S2_S2_fjLb0ELj1024ELj4ENS_18Kernel_traits_baseILj1536ES2_S2_S2_S2_fjLj1024EEEEELb1EEEvNS_9BwdParamsE,(.L_x_3289 - _ZN10layer_norm40ln_parallel_residual_bwd_finalize_kernelINS_22Kernel_traits_finalizeILj1536E6__halfS2_S2_S2_fjLb0ELj1024ELj4ENS_18Kernel_traits_baseILj1536ES2_S2_S2_S2_fjLj1024EEEEELb1EEEvNS_9BwdParamsE)
        .other          _ZN10layer_norm40ln_parallel_residual_bwd_finalize_kernelINS_22Kernel_traits_finalizeILj1536E6__halfS2_S2_S2_fjLb0ELj1024ELj4ENS_18Kernel_traits_baseILj1536ES2_S2_S2_S2_fjLj1024EEEEELb1EEEvNS_9BwdParamsE,@"STO_CUDA_ENTRY STV_DEFAULT"
_ZN10layer_norm40ln_parallel_residual_bwd_finalize_kernelINS_22Kernel_traits_finalizeILj1536E6__halfS2_S2_S2_fjLb0ELj1024ELj4ENS_18Kernel_traits_baseILj1536ES2_S2_S2_S2_fjLj1024EEEEELb1EEEvNS_9BwdParamsE:
.text._ZN10layer_norm40ln_parallel_residual_bwd_finalize_kernelINS_22Kernel_traits_finalizeILj1536E6__halfS2_S2_S2_fjLb0ELj1024ELj4ENS_18Kernel_traits_baseILj1536ES2_S2_S2_S2_fjLj1024EEEEELb1EEEvNS_9BwdParamsE:
        /* <DEDUP_REMOVED lines=23> */
.L_x_645:
        /* <DEDUP_REMOVED lines=41> */
.L_x_638:
        /* <DEDUP_REMOVED lines=62> */
.L_x_637:
[----:B------:R-:W-:Y:S05]  /*07e0*/  BSYNC B1 ;  /* 0x0000000000017941 */ /* 0x000fea0003800000 */
.L_x_636:
        /* <DEDUP_REMOVED lines=39> */
.L_x_640:
[----:B------:R-:W-:Y:S05]  /*0a60*/  BSYNC B1 ;  /* 0x0000000000017941 */ /* 0x000fea0003800000 */
.L_x_639:
        /* <DEDUP_REMOVED lines=20> */
.L_x_635:
[----:B------:R-:W-:Y:S05]  /*0bb0*/  BSYNC B0 ;  /* 0x0000000000007941 */ /* 0x000fea0003800000 */
.L_x_634:
        /* <DEDUP_REMOVED lines=54> */
.L_x_666:
        /* <DEDUP_REMOVED lines=10> */
.L_x_641:
        /* <DEDUP_REMOVED lines=26> */
.L_x_644:
[----:B------:R-:W-:Y:S05]  /*1160*/  BSYNC B0 ;  /* 0x0000000000007941 */ /* 0x000fea0003800000 */
.L_x_643:
[C---:B------:R-:W-:Y:S02]  /*1170*/  ISETP.GT.U32.AND P1, PT, R4.reuse, -0x601, PT ;  /* 0xfffff9ff0400780c */ /* 0x040fe40003f24070 */
[----:B------:R-:W-:Y:S02]  /*1180*/  IADD3 R4, R4, 0x600, RZ ;  /* 0x0000060004047810 */ /* 0x000fe40007ffe0ff */
[----:B------:R-:W-:-:S09]  /*1190*/  IADD3 R5, R5, 0x300, RZ ;  /* 0x0000030005057810 */ /* 0x000fd20007ffe0ff */
[----:B------:R-:W-:Y:S05]  /*11a0*/  @P1 BRA `(.L_x_645) ;  /* 0xffffffec00f01947 */ /* 0x000fea000383ffff */
[----:B------:R-:W-:Y:S05]  /*11b0*/  EXIT ;  /* 0x000000000000794d */ /* 0x000fea0003800000 */
.L_x_642:
[----:B------:R-:W-:Y:S01]  /*11c0*/  HFMA2.MMA R13, -RZ, RZ, 0, 5.9604644775390625e-08 ;  /* 0x00000001ff0d7435 */ /* 0x000fe200000001ff */
[----:B0-----:R-:W-:Y:S02]  /*11d0*/  MOV R26, R9 ;  /* 0x00000009001a7202 */ /* 0x001fe40000000f00 */
[----:B------:R-:W-:Y:S02]  /*11e0*/  MOV R12, 0x1f ;  /* 0x0000001f000c7802 */ /* 0x000fe40000000f00 */
[----:B------:R-:W-:-:S07]  /*11f0*/  MOV R11, 0xffffffff ;  /* 0xffffffff000b7802 */ /* 0x000fce0000000f00 */
[----:B-1234-:R-:W-:Y:S05]  /*1200*/  WARPSYNC.COLLECTIVE R11, `(.L_x_646) ;  /* 0x000000000b087348 */ /* 0x01efea0003c00000 */
[----:B------:R0:W0:Y:S02]  /*1210*/  SHFL.BFLY P2, R16, R26, R13, R12 ;  /* 0x0c00000d1a107389 */ /* 0x000024000004000c */
[----:B01234-:R-:W-:Y:S01]  /*1220*/  ENDCOLLECTIVE ;  /* 0x000000000000791b */ /* 0x01ffe20003800000 */
.L_x_646:
[----:B------:R-:W-:Y:S01]  /*1230*/  HFMA2.MMA R13, -RZ, RZ, 0, 1.1920928955078125e-07 ;  /* 0x00000002ff0d7435 */ /* 0x000fe200000001ff */
[----:B------:R-:W-:-:S05]  /*1240*/  FADD.FTZ R10, R9, R16 ;  /* 0x00000010090a7221 */ /* 0x000fca0000010000 */
[----:B------:R-:W-:-:S07]  /*1250*/  MOV R26, R10 ;  /* 0x0000000a001a7202 */ /* 0x000fce0000000f00 */
[----:B------:R-:W-:Y:S05]  /*1260*/  WARPSYNC.COLLECTIVE R11, `(.L_x_647) ;  /* 0x000000000b087348 */ /* 0x000fea0003c00000 */
[----:B------:R0:W1:Y:S02]  /*1270*/  SHFL.BFLY P2, R16, R26, R13, R12 ;  /* 0x0c00000d1a107389 */ /* 0x000064000004000c */
[----:B01----:R-:W-:Y:S01]  /*1280*/  ENDCOLLECTIVE ;  /* 0x000000000000791b */ /* 0x003fe20003800000 */
.L_x_647:
[----:B------:R-:W-:Y:S01]  /*1290*/  HFMA2.MMA R13, -RZ, RZ, 0, 2.384185791015625e-07 ;  /* 0x00000004ff0d7435 */ /* 0x000fe200000001ff */
[----:B------:R-:W-:-:S05]  /*12a0*/  FADD.FTZ R9, R10, R16 ;  /* 0x000000100a097221 */ /* 0x000fca0000010000 */
[----:B------:R-:W-:-:S07]  /*12b0*/  MOV R26, R9 ;  /* 0x00000009001a7202 */ /* 0x000fce0000000f00 */
[----:B------:R-:W-:Y:S05]  /*12c0*/  WARPSYNC.COLLECTIVE R11, `(.L_x_648) ;  /* 0x000000000b087348 */ /* 0x000fea0003c00000 */
[----:B------:R0:W1:Y:S02]  /*12d0*/  SHFL.BFLY P2, R16, R26, R13, R12 ;  /* 0x0c00000d1a107389 */ /* 0x000064000004000c */
[----:B01----:R-:W-:Y:S01]  /*12e0*/  ENDCOLLECTIVE ;  /* 0x000000000000791b */ /* 0x003fe20003800000 */
.L_x_648:
[----:B------:R-:W-:Y:S01]  /*12f0*/  HFMA2.MMA R13, -RZ, RZ, 0, 4.76837158203125e-07 ;  /* 0x00000008ff0d7435 */ /* 0x000fe200000001ff */
[----:B------:R-:W-:-:S05]  /*1300*/  FADD.FTZ R18, R9, R16 ;  /* 0x0000001009127221 */ /* 0x000fca0000010000 */
[----:B------:R-:W-:-:S07]  /*1310*/  MOV R26, R18 ;  /* 0x00000012001a7202 */ /* 0x000fce0000000f00 */
[----:B------:R-:W-:Y:S05]  /*1320*/  WARPSYNC.COLLECTIVE R11, `(.L_x_649) ;  /* 0x000000000b087348 */ /* 0x000fea0003c00000 */
[----:B------:R0:W1:Y:S02]  /*1330*/  SHFL.BFLY P2, R16, R26, R13, R12 ;  /* 0x0c00000d1a107389 */ /* 0x000064000004000c */
[----:B01----:R-:W-:Y:S01]  /*1340*/  ENDCOLLECTIVE ;  /* 0x000000000000791b */ /* 0x003fe20003800000 */
.L_x_649:
[----:B------:R-:W-:Y:S01]  /*1350*/  HFMA2.MMA R13, -RZ, RZ, 0, 9.5367431640625e-07 ;  /* 0x00000010ff0d7435 */ /* 0x000fe200000001ff */
[----:B------:R-:W-:-:S05]  /*1360*/  FADD.FTZ R10, R18, R16 ;  /* 0x00000010120a7221 */ /* 0x000fca0000010000 */
[----:B------:R-:W-:-:S07]  /*1370*/  MOV R26, R10 ;  /* 0x0000000a001a7202 */ /* 0x000fce0000000f00 */
[----:B------:R-:W-:Y:S05]  /*1380*/  WARPSYNC.COLLECTIVE R11, `(.L_x_650) ;  /* 0x000000000b087348 */ /* 0x000fea0003c00000 */
[----:B------:R0:W1:Y:S02]  /*1390*/  SHFL.BFLY P2, R16, R26, R13, R12 ;  /* 0x0c00000d1a107389 */ /* 0x000064000004000c */
[----:B01----:R-:W-:Y:S01]  /*13a0*/  ENDCOLLECTIVE ;  /* 0x000000000000791b */ /* 0x003fe20003800000 */
.L_x_650:
[----:B------:R-:W-:Y:S01]  /*13b0*/  MOV R26, R14 ;  /* 0x0000000e001a7202 */ /* 0x000fe20000000f00 */
[----:B------:R-:W-:Y:S01]  /*13c0*/  IMAD.MOV.U32 R13, RZ, RZ, 0x1 ;  /* 0x00000001ff0d7424 */ /* 0x000fe200078e00ff */
[----:B------:R-:W-:-:S07]  /*13d0*/  MOV R9, R16 ;  /* 0x0000001000097202 */ /* 0x000fce0000000f00 */
[----:B------:R-:W-:Y:S05]  /*13e0*/  WARPSYNC.COLLECTIVE R11, `(.L_x_651) ;  /* 0x000000000b087348 */ /* 0x000fea0003c00000 */
[----:B------:R0:W1:Y:S02]  /*13f0*/  SHFL.BFLY P2, R16, R26, R13, R12 ;  /* 0x0c00000d1a107389 */ /* 0x000064000004000c */
[----:B01----:R-:W-:Y:S01]  /*1400*/  ENDCOLLECTIVE ;  /* 0x000000000000791b */ /* 0x003fe20003800000 */
.L_x_651:
[----:B------:R-:W-:Y:S01]  /*1410*/  HFMA2.MMA R13, -RZ, RZ, 0, 1.1920928955078125e-07 ;  /* 0x00000002ff0d7435 */ /* 0x000fe200000001ff */
[----:B------:R-:W-:-:S05]  /*1420*/  MOV R15, R16 ;  /* 0x00000010000f7202 */ /* 0x000fca0000000f00 */
[----:B------:R-:W-:-:S05]  /*1430*/  FADD.FTZ R15, R14, R15 ;  /* 0x0000000f0e0f7221 */ /* 0x000fca0000010000 */
[----:B------:R-:W-:-:S07]  /*1440*/  MOV R26, R15 ;  /* 0x0000000f001a7202 */ /* 0x000fce0000000f00 */
[----:B------:R-:W-:Y:S05]  /*1450*/  WARPSYNC.COLLECTIVE R11, `(.L_x_652) ;  /* 0x000000000b087348 */ /* 0x000fea0003c00000 */
[----:B------:R0:W1:Y:S02]  /*1460*/  SHFL.BFLY P2, R16, R26, R13, R12 ;  /* 0x0c00000d1a107389 */ /* 0x000064000004000c */
[----:B01----:R-:W-:Y:S01]  /*1470*/  ENDCOLLECTIVE ;  /* 0x000000000000791b */ /* 0x003fe20003800000 */
.L_x_652:
[----:B------:R-:W-:Y:S01]  /*1480*/  HFMA2.MMA R13, -RZ, RZ, 0, 2.384185791015625e-07 ;  /* 0x00000004ff0d7435 */ /* 0x000fe200000001ff */
[----:B------:R-:W-:-:S05]  /*1490*/  MOV R18, R16 ;  /* 0x0000001000127202 */ /* 0x000fca0000000f00 */
[----:B------:R-:W-:-:S05]  /*14a0*/  FADD.FTZ R14, R15, R18 ;  /* 0x000000120f0e7221 */ /* 0x000fca0000010000 */
[----:B------:R-:W-:-:S07]  /*14b0*/  MOV R26, R14 ;  /* 0x0000000e001a7202 */ /* 0x000fce0000000f00 */
[----:B------:R-:W-:Y:S05]  /*14c0*/  WARPSYNC.COLLECTIVE R11, `(.L_x_653) ;  /* 0x000000000b087348 */ /* 0x000fea0003c00000 */
[----:B------:R0:W1:Y:S02]  /*14d0*/  SHFL.BFLY P2, R16, R26, R13, R12 ;  /* 0x0c00000d1a107389 */ /* 0x000064000004000c */
[----:B01----:R-:W-:Y:S01]  /*14e0*/  ENDCOLLECTIVE ;  /* 0x000000000000791b */ /* 0x003fe20003800000 */
.L_x_653:
[----:B------:R-:W-:Y:S01]  /*14f0*/  HFMA2.MMA R13, -RZ, RZ, 0, 4.76837158203125e-07 ;  /* 0x00000008ff0d7435 */ /* 0x000fe200000001ff */
[----:B------:R-:W-:-:S05]  /*1500*/  MOV R17, R16 ;  /* 0x0000001000117202 */ /* 0x000fca0000000f00 */
[----:B------:R-:W-:-:S05]  /*1510*/  FADD.FTZ R19, R14, R17 ;  /* 0x000000110e137221 */ /* 0x000fca0000010000 */
[----:B------:R-:W-:-:S07]  /*1520*/  MOV R26, R19 ;  /* 0x00000013001a7202 */ /* 0x000fce0000000f00 */
[----:B------:R-:W-:Y:S05]  /*1530*/  WARPSYNC.COLLECTIVE R11, `(.L_x_654) ;  /* 0x000000000b087348 */ /* 0x000fea0003c00000 */
[----:B------:R0:W1:Y:S02]  /*1540*/  SHFL.BFLY P2, R16, R26, R13, R12 ;  /* 0x0c00000d1a107389 */ /* 0x000064000004000c */
[----:B01----:R-:W-:Y:S01]  /*1550*/  ENDCOLLECTIVE ;  /* 0x000000000000791b */ /* 0x003fe20003800000 */
.L_x_654:
[----:B------:R-:W-:Y:S01]  /*1560*/  HFMA2.MMA R13, -RZ, RZ, 0, 9.5367431640625e-07 ;  /* 0x00000010ff0d7435 */ /* 0x000fe200000001ff */
[----:B------:R-:W-:-:S05]  /*1570*/  MOV R20, R16 ;  /* 0x0000001000147202 */ /* 0x000fca0000000f00 */
[----:B------:R-:W-:-:S05]  /*1580*/  FADD.FTZ R15, R19, R20 ;  /* 0x00000014130f7221 */ /* 0x000fca0000010000 */
[----:B------:R-:W-:-:S07]  /*1590*/  MOV R26, R15 ;  /* 0x0000000f001a7202 */ /* 0x000fce0000000f00 */
[----:B------:R-:W-:Y:S05]  /*15a0*/  WARPSYNC.COLLECTIVE R11, `(.L_x_655) ;  /* 0x000000000b087348 */ /* 0x000fea0003c00000 */
[----:B------:R0:W1:Y:S02]  /*15b0*/  SHFL.BFLY P2, R16, R26, R13, R12 ;  /* 0x0c00000d1a107389 */ /* 0x000064000004000c */
[----:B01----:R-:W-:Y:S01]  /*15c0*/  ENDCOLLECTIVE ;  /* 0x000000000000791b */ /* 0x003fe20003800000 */
.L_x_655:
[----:B------:R-:W-:Y:S01]  /*15d0*/  HFMA2.MMA R13, -RZ, RZ, 0, 5.9604644775390625e-08 ;  /* 0x00000001ff0d7435 */ /* 0x000fe200000001ff */
[----:B------:R-:W-:Y:S02]  /*15e0*/  MOV R26, R8 ;  /* 0x00000008001a7202 */ /* 0x000fe40000000f00 */
[----:B------:R-:W-:-:S08]  /*15f0*/  MOV R14, R16 ;  /* 0x00000010000e7202 */ /* 0x000fd00000000f00 */
[----:B------:R-:W-:Y:S05]  /*1600*/  WARPSYNC.COLLECTIVE R11, `(.L_x_656) ;  /* 0x000000000b087348 */ /* 0x000fea0003c00000 */
[----:B------:R0:W1:Y:S02]  /*1610*/  SHFL.BFLY P2, R16, R26, R13, R12 ;  /* 0x0c00000d1a107389 */ /* 0x000064000004000c */
[----:B01----:R-:W-:Y:S01]  /*1620*/  ENDCOLLECTIVE ;  /* 0x000000000000791b */ /* 0x003fe20003800000 */
.L_x_656:
[----:B------:R-:W-:Y:S01]  /*1630*/  HFMA2.MMA R13, -RZ, RZ, 0, 1.1920928955078125e-07 ;  /* 0x00000002ff0d7435 */ /* 0x000fe200000001ff */
[----:B------:R-:W-:-:S05]  /*1640*/  MOV R17, R16 ;  /* 0x0000001000117202 */ /* 0x000fca0000000f00 */
[----:B------:R-:W-:-:S05]  /*1650*/  FADD.FTZ R19, R8, R17 ;  /* 0x0000001108137221 */ /* 0x000fca0000010000 */
[----:B------:R-:W-:-:S07]  /*1660*/  MOV R26, R19 ;  /* 0x00000013001a7202 */ /* 0x000fce0000000f00 */
[----:B------:R-:W-:Y:S05]  /*1670*/  WARPSYNC.COLLECTIVE R11, `(.L_x_657) ;  /* 0x000000000b087348 */ /* 0x000fea0003c00000 */
[----:B------:R0:W1:Y:S02]  /*1680*/  SHFL.BFLY P2, R16, R26, R13, R12 ;  /* 0x0c00000d1a107389 */ /* 0x000064000004000c */
[----:B01----:R-:W-:Y:S01]  /*1690*/  ENDCOLLECTIVE ;  /* 0x000000000000791b */ /* 0x003fe20003800000 */
.L_x_657:
[----:B------:R-:W-:Y:S01]  /*16a0*/  IMAD.MOV.U32 R13, RZ, RZ, 0x4 ;  /* 0x00000004ff0d7424 */ /* 0x000fe200078e00ff */
[----:B------:R-:W-:-:S05]  /*16b0*/  MOV R20, R16 ;  /* 0x0000001000147202 */ /* 0x000fca0000000f00 */
[----:B------:R-:W-:-:S05]  /*16c0*/  FADD.FTZ R8, R19, R20 ;  /* 0x0000001413087221 */ /* 0x000fca0000010000 */
[----:B------:R-:W-:-:S07]  /*16d0*/  MOV R26, R8 ;  /* 0x00000008001a7202 */ /* 0x000fce0000000f00 */
[----:B------:R-:W-:Y:S05]  /*16e0*/  WARPSYNC.COLLECTIVE R11, `(.L_x_658) ;  /* 0x000000000b087348 */ /* 0x000fea0003c00000 */
[----:B------:R0:W1:Y:S02]  /*16f0*/  SHFL.BFLY P2, R16, R26, R13, R12 ;  /* 0x0c00000d1a107389 */ /* 0x000064000004000c */
[----:B01----:R-:W-:Y:S01]  /*1700*/  ENDCOLLECTIVE ;  /* 0x000000000000791b */ /* 0x003fe20003800000 */
.L_x_658:
[----:B------:R-:W-:Y:S01]  /*1710*/  HFMA2.MMA R13, -RZ, RZ, 0, 4.76837158203125e-07 ;  /* 0x00000008ff0d7435 */ /* 0x000fe200000001ff */
[----:B------:R-:W-:-:S05]  /*1720*/  MOV R21, R16 ;  /* 0x0000001000157202 */ /* 0x000fca0000000f00 */
[----:B------:R-:W-:-:S05]  /*1730*/  FADD.FTZ R21, R8, R21 ;  /* 0x0000001508157221 */ /* 0x000fca0000010000 */
[----:B------:R-:W-:-:S07]  /*1740*/  MOV R26, R21 ;  /* 0x00000015001a7202 */ /* 0x000fce0000000f00 */
[----:B------:R-:W-:Y:S05]  /*1750*/  WARPSYNC.COLLECTIVE R11, `(.L_x_659) ;  /* 0x000000000b087348 */ /* 0x000fea0003c00000 */
[----:B------:R0:W1:Y:S02]  /*1760*/  SHFL.BFLY P2, R16, R26, R13, R12 ;  /* 0x0c00000d1a107389 */ /* 0x000064000004000c */
[----:B01----:R-:W-:Y:S01]  /*1770*/  ENDCOLLECTIVE ;  /* 0x000000000000791b */ /* 0x003fe20003800000 */
.L_x_659:
[----:B------:R-:W-:Y:S01]  /*1780*/  HFMA2.MMA R13, -RZ, RZ, 0, 9.5367431640625e-07 ;  /* 0x00000010ff0d7435 */ /* 0x000fe200000001ff */
[----:B------:R-:W-:-:S05]  /*1790*/  MOV R22, R16 ;  /* 0x0000001000167202 */ /* 0x000fca0000000f00 */
[----:B------:R-:W-:-:S05]  /*17a0*/  FADD.FTZ R17, R21, R22 ;  /* 0x0000001615117221 */ /* 0x000fca0000010000 */
[----:B------:R-:W-:-:S07]  /*17b0*/  MOV R26, R17 ;  /* 0x00000011001a7202 */ /* 0x000fce0000000f00 */
[----:B------:R-:W-:Y:S05]  /*17c0*/  WARPSYNC.COLLECTIVE R11, `(.L_x_660) ;  /* 0x000000000b087348 */ /* 0x000fea0003c00000 */
[----:B------:R0:W1:Y:S02]  /*17d0*/  SHFL.BFLY P2, R16, R26, R13, R12 ;  /* 0x0c00000d1a107389 */ /* 0x000064000004000c */
[----:B01----:R-:W-:Y:S01]  /*17e0*/  ENDCOLLECTIVE ;  /* 0x000000000000791b */ /* 0x003fe20003800000 */
.L_x_660:
[----:B------:R-:W-:Y:S01]  /*17f0*/  HFMA2.MMA R13, -RZ, RZ, 0, 5.9604644775390625e-08 ;  /* 0x00000001ff0d7435 */ /* 0x000fe200000001ff */
[----:B------:R-:W-:Y:S02]  /*1800*/  MOV R26, R7 ;  /* 0x00000007001a7202 */ /* 0x000fe40000000f00 */
[----:B------:R-:W-:-:S08]  /*1810*/  MOV R8, R16 ;  /* 0x0000001000087202 */ /* 0x000fd00000000f00 */
[----:B------:R-:W-:Y:S05]  /*1820*/  WARPSYNC.COLLECTIVE R11, `(.L_x_661) ;  /* 0x000000000b087348 */ /* 0x000fea0003c00000 */
[----:B------:R0:W1:Y:S02]  /*1830*/  SHFL.BFLY P2, R16, R26, R13, R12 ;  /* 0x0c00000d1a107389 */ /* 0x000064000004000c */
[----:B01----:R-:W-:Y:S01]  /*1840*/  ENDCOLLECTIVE ;  /* 0x000000000000791b */ /* 0x003fe20003800000 */
.L_x_661:
[----:B------:R-:W-:Y:S01]  /*1850*/  HFMA2.MMA R13, -RZ, RZ, 0, 1.1920928955078125e-07 ;  /* 0x00000002ff0d7435 */ /* 0x000fe200000001ff */
[----:B------:R-:W-:-:S05]  /*1860*/  MOV R18, R16 ;  /* 0x0000001000127202 */ /* 0x000fca0000000f00 */
[----:B------:R-:W-:-:S05]  /*1870*/  FADD.FTZ R22, R7, R18 ;  /* 0x0000001207167221 */ /* 0x000fca0000010000 */
[----:B------:R-:W-:-:S07]  /*1880*/  MOV R26, R22 ;  /* 0x00000016001a7202 */ /* 0x000fce0000000f00 */
[----:B------:R-:W-:Y:S05]  /*1890*/  WARPSYNC.COLLECTIVE R11, `(.L_x_662) ;  /* 0x000000000b087348 */ /* 0x000fea0003c00000 */
[----:B------:R0:W1:Y:S02]  /*18a0*/  SHFL.BFLY P2, R16, R26, R13, R12 ;  /* 0x0c00000d1a107389 */ /* 0x000064000004000c */
[----:B01----:R-:W-:Y:S01]  /*18b0*/  ENDCOLLECTIVE ;  /* 0x000000000000791b */ /* 0x003fe20003800000 */
.L_x_662:
[----:B------:R-:W-:Y:S01]  /*18c0*/  HFMA2.MMA R13, -RZ, RZ, 0, 2.384185791015625e-07 ;  /* 0x00000004ff0d7435 */ /* 0x000fe200000001ff */
[----:B------:R-:W-:-:S05]  /*18d0*/  MOV R21, R16 ;  /* 0x0000001000157202 */ /* 0x000fca0000000f00 */
[----:B------:R-:W-:-:S05]  /*18e0*/  FADD.FTZ R7, R22, R21 ;  /* 0x0000001516077221 */ /* 0x000fca0000010000 */
[----:B------:R-:W-:-:S07]  /*18f0*/  MOV R26, R7 ;  /* 0x00000007001a7202 */ /* 0x000fce0000000f00 */
[----:B------:R-:W-:Y:S05]  /*1900*/  WARPSYNC.COLLECTIVE R11, `(.L_x_663) ;  /* 0x000000000b087348 */ /* 0x000fea0003c00000 */
[----:B------:R0:W1:Y:S02]  /*1910*/  SHFL.BFLY P2, R16, R26, R13, R12 ;  /* 0x0c00000d1a107389 */ /* 0x000064000004000c */
[----:B01----:R-:W-:Y:S01]  /*1920*/  ENDCOLLECTIVE ;  /* 0x000000000000791b */ /* 0x003fe20003800000 */
.L_x_663:
[----:B------:R-:W-:Y:S01]  /*1930*/  HFMA2.MMA R13, -RZ, RZ, 0, 4.76837158203125e-07 ;  /* 0x00000008ff0d7435 */ /* 0x000fe200000001ff */
[----:B------:R-:W-:-:S05]  /*1940*/  MOV R20, R16 ;  /* 0x0000001000147202 */ /* 0x000fca0000000f00 */
[----:B------:R-:W-:-:S05]  /*1950*/  FADD.FTZ R23, R7, R20 ;  /* 0x0000001407177221 */ /* 0x000fca0000010000 */
[----:B------:R-:W-:-:S07]  /*1960*/  MOV R26, R23 ;  /* 0x00000017001a7202 */ /* 0x000fce0000000f00 */
[----:B------:R-:W-:Y:S05]  /*1970*/  WARPSYNC.COLLECTIVE R11, `(.L_x_664) ;  /* 0x000000000b087348 */ /* 0x000fea0003c00000 */
[----:B------:R0:W1:Y:S02]  /*1980*/  SHFL.BFLY P2, R16, R26, R13, R12 ;  /* 0x0c00000d1a107389 */ /* 0x000064000004000c */
[----:B01----:R-:W-:Y:S01]  /*1990*/  ENDCOLLECTIVE ;  /* 0x000000000000791b */ /* 0x003fe20003800000 */
.L_x_664:
[----:B------:R-:W-:Y:S01]  /*19a0*/  HFMA2.MMA R13, -RZ, RZ, 0, 9.5367431640625e-07 ;  /* 0x00000010ff0d7435 */ /* 0x000fe200000001ff */
[----:B------:R-:W-:-:S05]  /*19b0*/  MOV R24, R16 ;  /* 0x0000001000187202 */ /* 0x000fca0000000f00 */
[----:B------:R-:W-:-:S05]  /*19c0*/  FADD.FTZ R24, R23, R24 ;  /* 0x0000001817187221 */ /* 0x000fca0000010000 */
[----:B------:R-:W-:-:S07]  /*19d0*/  MOV R26, R24 ;  /* 0x00000018001a7202 */ /* 0x000fce0000000f00 */
[----:B------:R-:W-:Y:S05]  /*19e0*/  WARPSYNC.COLLECTIVE R11, `(.L_x_665) ;  /* 0x000000000b087348 */ /* 0x000fea0003c00000 */
[----:B------:R0:W1:Y:S02]  /*19f0*/  SHFL.BFLY P2, R16, R26, R13, R12 ;  /* 0x0c00000d1a107389 */ /* 0x000064000004000c */
[----:B01----:R-:W-:Y:S01]  /*1a00*/  ENDCOLLECTIVE ;  /* 0x000000000000791b */ /* 0x003fe20003800000 */
.L_x_665:
[----:B------:R-:W-:Y:S05]  /*1a10*/  BRA `(.L_x_666) ;  /* 0xfffffff400407947 */ /* 0x000fea000383ffff */
.L_x_667:
        /* <DEDUP_REMOVED lines=14> */
.L_x_3289:


//--------------------- .text._ZN10layer_norm31ln_parallel_residual_bwd_kernelINS_13Kernel_traitsI6__halfS2_S2_S2_fjLj1536ELj1ELj1ELj4ELj8ENS_18Kernel_traits_baseILj1536ES2_S2_S2_S2_fjLj128EEEEELb1ELb1ELb1EEEvNS_9BwdParamsE --------------------------
	.section	.text._ZN10layer_norm31ln_parallel_residual_bwd_kernelINS_13Kernel_traitsI6__halfS2_S2_S2_fjLj1536ELj1ELj1ELj4ELj8ENS_18Kernel_traits_baseILj1536ES2_S2_S2_S2_fjLj128EEEEELb1ELb1ELb1EEEvNS_9BwdParamsE,"ax",@progbits
	.align	128
        .global         _ZN10layer_norm31ln_parallel_residual_bwd_kernelINS_13Kernel_traitsI6__halfS2_S2_S2_fjLj1536ELj1ELj1ELj4ELj8ENS_18Kernel_traits_baseILj1536ES2_S2_S2_S2_fjLj128EEEEELb1ELb1ELb1EEEvNS_9BwdParamsE
        .type           _ZN10layer_norm31ln_parallel_residual_bwd_kernelINS_13Kernel_traitsI6__halfS2_S2_S2_fjLj1536ELj1ELj1ELj4ELj8ENS_18Kernel_traits_baseILj1536ES2_S2_S2_S2_fjLj128EEEEELb1ELb1ELb1EEEvNS_9BwdParamsE,@function
        .size           _ZN10layer_norm31ln_parallel_residual_bwd_kernelINS_13Kernel_traitsI6__halfS2_S2_S2_fjLj1536ELj1ELj1ELj4ELj8ENS_18Kernel_traits_baseILj1536ES2_S2_S2_S2_fjLj128EEEEELb1ELb1ELb1EEEvNS_9BwdParamsE,(.L_x_3290 - _ZN10layer_norm31ln_parallel_residual_bwd_kernelINS_13Kernel_traitsI6__halfS2_S2_S2_fjLj1536ELj1ELj1ELj4ELj8ENS_18Kernel_traits_baseILj1536ES2_S2_S2_S2_fjLj128EEEEELb1ELb1ELb1EEEvNS_9BwdParamsE)
        .other          _ZN10layer_norm31ln_parallel_residual_bwd_kernelINS_13Kernel_traitsI6__halfS2_S2_S2_fjLj1536ELj1ELj1ELj4ELj8ENS_18Kernel_traits_baseILj1536ES2_S2_S2_S2_fjLj128EEEEELb1ELb1ELb1EEEvNS_9BwdParamsE,@"STO_CUDA_ENTRY STV_DEFAULT"
_ZN10layer_norm31ln_parallel_residual_bwd_kernelINS_13Kernel_traitsI6__halfS2_S2_S2_fjLj1536ELj1ELj1ELj4ELj8ENS_18Kernel_traits_baseILj1536ES2_S2_S2_S2_fjLj128EEEEELb1ELb1ELb1EEEvNS_9BwdParamsE:
.text._ZN10layer_norm31ln_parallel_residual_bwd_kernelINS_13Kernel_traitsI6__halfS2_S2_S2_fjLj1536ELj1ELj1ELj4ELj8ENS_18Kernel_traits_baseILj1536ES2_S2_S2_S2_fjLj128EEEEELb1ELb1ELb1EEEvNS_9BwdParamsE:
        /* <DEDUP_REMOVED lines=31> */
.L_x_668:
[----:B------:R-:W-:Y:S01]  /*01f0*/  IMAD.SHL.U32 R2, R0, 0x8, RZ ;  /* 0x0000000800027824 */ /* 0x000fe200078e00ff */
[----:B------:R-:W-:-:S04]  /*0200*/  ULDC.64 UR6, c[0x0][0x260] ;  /* 0x0000980000067ab9 */ /* 0x000fc80000000a00 */
        /* <DEDUP_REMOVED lines=38> */
[----:B0-----:R-:W-:Y:S01]  /*0470*/  HADD2.F32 R6, -RZ, R11.H0_H0 ;  /* 0x2000000bff067230 */ /* 0x001fe20000004100 */
[--C-:B----4-:R-:W-:Y:S01]  /*0480*/  SHF.R.U64 R29, R12, 0x10, R13.reuse ;  /* 0x000000100c1d7819 */ /* 0x110fe2000000120d */
[----:B------:R-:W-:Y:S01]  /*0490*/  HADD2.F32 R7, -RZ, R12.H0_H0 ;  /* 0x2000000cff077230 */ /* 0x000fe20000004100 */
[----:B------:R-:W-:Y:S01]  /*04a0*/  SHF.R.U32.HI R30, RZ, 0x10, R13 ;  /* 0x00000010ff1e7819 */ /* 0x000fe2000001160d */
[----:B------:R-:W-:-:S02]  /*04b0*/  HADD2.F32 R8, -RZ, R13.H0_H0 ;  /* 0x2000000dff087230 */ /* 0x000fc40000004100 */
[----:B------:R-:W-:Y:S02]  /*04c0*/  IMAD.MOV.U32 R12, RZ, RZ, RZ ;  /* 0x000000ffff0c7224 */ /* 0x000fe400078e00ff */
[----:B------:R-:W-:Y:S02]  /*04d0*/  HADD2.F32 R25, -RZ, R25.H0_H0 ;  /* 0x20000019ff197230 */ /* 0x000fe40000004100 */
[----:B------:R-:W-:Y:S02]  /*04e0*/  HADD2.F32 R26, -RZ, R26.H0_H0 ;  /* 0x2000001aff1a7230 */ /* 0x000fe40000004100 */
[----:B------:R-:W-:Y:S02]  /*04f0*/  HADD2.F32 R27, -RZ, R27.H0_H0 ;  /* 0x2000001bff1b7230 */ /* 0x000fe40000004100 */
[----:B------:R-:W-:Y:S02]  /*0500*/  HADD2.F32 R28, -RZ, R28.H0_H0 ;  /* 0x2000001cff1c7230 */ /* 0x000fe40000004100 */
[----:B------:R-:W-:-:S02]  /*0510*/  HADD2.F32 R29, -RZ, R29.H0_H0 ;  /* 0x2000001dff1d7230 */ /* 0x000fc40000004100 */
[----:B------:R-:W-:-:S07]  /*0520*/  HADD2.F32 R30, -RZ, R30.H0_H0 ;  /* 0x2000001eff1e7230 */ /* 0x000fce0000004100 */
.L_x_677:
[----:B------:R-:W-:Y:S01]  /*0530*/  IMAD R31, R86, UR8, RZ ;  /* 0x00000008561f7c24 */ /* 0x000fe2000f8e02ff */
[----:B0-----:R-:W0:Y:S04]  /*0540*/  LDC.64 R62, c[0x0][0x2b8] ;  /* 0x0000ae00ff3e7b82 */ /* 0x001e280000000a00 */
[----:B-1----:R-:W-:-:S04]  /*0550*/  SHF.R.S32.HI R32, RZ, 0x1f, R31 ;  /* 0x0000001fff207819 */ /* 0x002fc8000001141f */
[----:B------:R-:W-:Y:S01]  /*0560*/  LEA.HI R32, R32, R31, RZ, 0x2 ;  /* 0x0000001f20207211 */ /* 0x000fe200078f10ff */
[----:B------:R-:W1:Y:S03]  /*0570*/  LDC.64 R52, c[0x0][0x250] ;  /* 0x00009400ff347b82 */ /* 0x000e660000000a00 */
[----:B------:R-:W-:-:S04]  /*0580*/  LEA.HI.SX32 R101, R32, R23, 0x1e ;  /* 0x0000001720657211 */ /* 0x000fc800078ff2ff */
[C---:B------:R-:W-:Y:S01]  /*0590*/  IADD3 R99, R101.reuse, 0x100, RZ ;  /* 0x0000010065637810 */ /* 0x040fe20007ffe0ff */
[C---:B------:R-:W-:Y:S01]  /*05a0*/  VIADD R103, R101.reuse, 0x80 ;  /* 0x0000008065677836 */ /* 0x040fe20000000000 */
[----:B------:R-:W2:Y:S01]  /*05b0*/  LDC.64 R64, c[0x0][0x258] ;  /* 0x00009600ff407b82 */ /* 0x000ea20000000a00 */
[----:B------:R-:W-:Y:S01]  /*05c0*/  IMAD.SHL.U32 R41, R101, 0x8, RZ ;  /* 0x0000000865297824 */ /* 0x000fe200078e00ff */
[----:B------:R-:W-:Y:S01]  /*05d0*/  SHF.R.U32.HI R42, RZ, 0x1d, R101 ;  /* 0x0000001dff2a7819 */ /* 0x000fe20000011665 */
[----:B------:R-:W-:Y:S01]  /*05e0*/  IMAD.SHL.U32 R43, R99, 0x8, RZ ;  /* 0x00000008632b7824 */ /* 0x000fe200078e00ff */
[----:B------:R-:W-:Y:S02]  /*05f0*/  SHF.L.U32 R31, R103, 0x3, RZ ;  /* 0x00000003671f7819 */ /* 0x000fe400000006ff */
[----:B------:R-:W-:Y:S02]  /*0600*/  IADD3 R34, P0, R41, UR12, RZ ;  /* 0x0000000c29227c10 */ /* 0x000fe4000ff1e0ff */
[----:B------:R-:W-:Y:S01]  /*0610*/  SHF.R.U32.HI R40, RZ, 0x1d, R103 ;  /* 0x0000001dff287819 */ /* 0x000fe20000011667 */
[----:B------:R-:W3:Y:S01]  /*0620*/  @P1 LDC.64 R74, c[0x0][0x2c8] ;  /* 0x0000b200ff4a1b82 */ /* 0x000ee20000000a00 */
[----:B------:R-:W-:-:S02]  /*0630*/  IADD3 R38, P2, R31, UR12, RZ ;  /* 0x0000000c1f267c10 */ /* 0x000fc4000ff5e0ff */
[----:B------:R-:W-:Y:S02]  /*0640*/  IADD3.X R35, R42, UR13, RZ, P0, !PT ;  /* 0x0000000d2a237c10 */ /* 0x000fe400087fe4ff */
        /* <DEDUP_REMOVED lines=15> */
[----:B------:R-:W4:Y:S04]  /*0740*/  LDG.E.64 R32, desc[UR4][R32.64] ;  /* 0x0000000420207981 */ /* 0x000f28000c1e1b00 */
[----:B------:R3:W4:Y:S01]  /*0750*/  LDG.E R100, desc[UR4][R66.64] ;  /* 0x0000000442647981 */ /* 0x000722000c1e1900 */
[----:B--2---:R-:W-:-:S05]  /*0760*/  IMAD.WIDE R64, R86, 0x4, R64 ;  /* 0x0000000456407825 */ /* 0x004fca00078e0240 */
[----:B------:R2:W4:Y:S01]  /*0770*/  LDG.E R98, desc[UR4][R64.64] ;  /* 0x0000000440627981 */ /* 0x000522000c1e1900 */
        /* <DEDUP_REMOVED lines=10> */
[----:B------:R-:W-:Y:S02]  /*0820*/  SHF.R.U32.HI R104, RZ, 0x1e, R103 ;  /* 0x0000001eff687819 */ /* 0x000fe40000011667 */
[----:B------:R-:W-:Y:S01]  /*0830*/  IADD3 R78, P2, R107, UR14, RZ ;  /* 0x0000000e6b4e7c10 */ /* 0x000fe2000ff5e0ff */
[----:B------:R-:W5:Y:S02]  /*0840*/  LDG.E R80, desc[UR4][R80.64] ;  /* 0x0000000450507981 */ /* 0x000f64000c1e1900 */
[----:B------:R-:W3:Y:S01]  /*0850*/  @P0 LDC.64 R68, c[0x0][0x248] ;  /* 0x00009200ff440b82 */ /* 0x000ee20000000a00 */
[----:B------:R-:W-:Y:S02]  /*0860*/  IADD3.X R79, R104, UR15, RZ, P2, !PT ;  /* 0x0000000f684f7c10 */ /* 0x000fe400097fe4ff */
[----:B------:R-:W-:-:S02]  /*0870*/  SHF.L.U32 R109, R99, 0x2, RZ ;  /* 0x00000002636d7819 */ /* 0x000fc400000006ff */
[----:B------:R-:W-:Y:S01]  /*0880*/  SHF.R.U32.HI R106, RZ, 0x1e, R99 ;  /* 0x0000001eff6a7819 */ /* 0x000fe20000011663 */
[----:B------:R-:W5:Y:S01]  /*0890*/  LDG.E R78, desc[UR4][R78.64] ;  /* 0x000000044e4e7981 */ /* 0x000f62000c1e1900 */
[----:B-1----:R-:W-:Y:S02]  /*08a0*/  @P0 IADD3 R76, P2, R105, R76, RZ ;  /* 0x0000004c694c0210 */ /* 0x002fe40007f5e0ff */
[----:B--2---:R-:W-:-:S03]  /*08b0*/  IADD3 R64, P3, R109, UR14, RZ ;  /* 0x0000000e6d407c10 */ /* 0x004fc6000ff7e0ff */
[----:B------:R-:W-:Y:S01]  /*08c0*/  @P0 IMAD.X R77, R102, 0x1, R77, P2 ;  /* 0x00000001664d0824 */ /* 0x000fe200010e064d */
[C---:B------:R-:W-:Y:S02]  /*08d0*/  @P1 LEA R74, P2, R103.reuse, R74, 0x3 ;  /* 0x0000004a674a1211 */ /* 0x040fe400078418ff */
[----:B------:R-:W-:Y:S02]  /*08e0*/  IADD3.X R65, R106, UR15, RZ, P3, !PT ;  /* 0x0000000f6a417c10 */ /* 0x000fe40009ffe4ff */
[----:B------:R-:W-:Y:S01]  /*08f0*/  @P1 LEA.HI.X R75, R103, R75, RZ, 0x3, P2 ;  /* 0x0000004b674b1211 */ /* 0x000fe200010f1cff */
[----:B------:R-:W5:Y:S01]  /*0900*/  @P0 LDG.E R47, desc[UR4][R76.64] ;  /* 0x000000044c2f0981 */ /* 0x000f62000c1e1900 */
[----:B0-----:R-:W-:Y:S02]  /*0910*/  @P1 LEA R70, P2, R101, R70, 0x3 ;  /* 0x0000004665461211 */ /* 0x001fe400078418ff */
[----:B---3--:R-:W-:Y:S01]  /*0920*/  @P0 IADD3 R72, P3, R107, R72, RZ ;  /* 0x000000486b480210 */ /* 0x008fe20007f7e0ff */
[----:B------:R4:W5:Y:S01]  /*0930*/  LDG.E R64, desc[UR4][R64.64] ;  /* 0x0000000440407981 */ /* 0x000962000c1e1900 */
[----:B------:R-:W-:-:S02]  /*0940*/  @P1 LEA.HI.X R71, R101, R71, RZ, 0x3, P2 ;  /* 0x0000004765471211 */ /* 0x000fc400010f1cff */
[----:B------:R-:W-:Y:S01]  /*0950*/  @P0 IADD3.X R73, R104, R73, RZ, P3, !PT ;  /* 0x0000004968490210 */ /* 0x000fe20001ffe4ff */
[----:B------:R-:W5:Y:S01]  /*0960*/  @P1 LDG.E.64 R54, desc[UR4][R74.64] ;  /* 0x000000044a361981 */ /* 0x000f62000c1e1b00 */
[----:B------:R-:W-:Y:S02]  /*0970*/  @P0 IADD3 R68, P2, R109, R68, RZ ;  /* 0x000000446d440210 */ /* 0x000fe40007f5e0ff */
[----:B------:R-:W-:Y:S01]  /*0980*/  @P1 LEA R66, P3, R99, R66, 0x3 ;  /* 0x0000004263421211 */ /* 0x000fe200078618ff */
[----:B------:R0:W5:Y:S01]  /*0990*/  @P0 LDG.E R48, desc[UR4][R72.64] ;  /* 0x0000000448300981 */ /* 0x000162000c1e1900 */
[----:B------:R-:W-:Y:S01]  /*09a0*/  LOP3.LUT P4, RZ, R97, 0xff, RZ, 0xc0, !PT ;  /* 0x000000ff61ff7812 */ /* 0x000fe2000788c0ff */
[----:B------:R-:W-:Y:S01]  /*09b0*/  @P0 IMAD.X R69, R106, 0x1, R69, P2 ;  /* 0x000000016a450824 */ /* 0x000fe200010e0645 */
[----:B------:R-:W-:Y:S01]  /*09c0*/  @P1 LEA.HI.X R67, R99, R67, RZ, 0x3, P3 ;  /* 0x0000004363431211 */ /* 0x000fe200018f1cff */
[----:B------:R1:W5:Y:S01]  /*09d0*/  @P1 LDG.E.64 R56, desc[UR4][R70.64] ;  /* 0x0000000446381981 */ /* 0x000362000c1e1b00 */
[----:B------:R-:W-:-:S03]  /*09e0*/  SHF.R.U32.HI R102, RZ, 0x7, R0 ;  /* 0x00000007ff667819 */ /* 0x000fc60000011600 */
[----:B------:R-:W5:Y:S04]  /*09f0*/  @P1 LDG.E.64 R58, desc[UR4][R66.64] ;  /* 0x00000004423a1981 */ /* 0x000f68000c1e1b00 */
[----:B------:R2:W5:Y:S01]  /*0a00*/  @P0 LDG.E R49, desc[UR4][R68.64] ;  /* 0x0000000444310981 */ /* 0x000562000c1e1900 */
[----:B------:R-:W-:Y:S01]  /*0a10*/  UMOV UR6, 0xffffffff ;  /* 0xffffffff00067882 */ /* 0x000fe20000000000 */
[----:B------:R-:W-:-:S04]  /*0a20*/  IADD3 R86, R86, UR10, RZ ;  /* 0x0000000a56567c10 */ /* 0x000fc8000fffe0ff */
[----:B------:R-:W-:Y:S02]  /*0a30*/  ISETP.GE.AND P3, PT, R86, UR11, PT ;  /* 0x0000000b56007c0c */ /* 0x000fe4000bf66270 */
[----:B----4-:R-:W-:Y:S02]  /*0a40*/  MOV R65, R34 ;  /* 0x0000002200417202 */ /* 0x010fe40000000f00 */
[----:B------:R-:W-:Y:S02]  /*0a50*/  SHF.R.U64 R97, R34, 0x10, R35 ;  /* 0x0000001022617819 */ /* 0x000fe40000001223 */
[----:B0-----:R-:W-:Y:S02]  /*0a60*/  MOV R72, R36 ;  /* 0x0000002400487202 */ /* 0x001fe40000000f00 */
[----:B-1----:R-:W-:Y:S02]  /*0a70*/  SHF.R.U64 R70, R36, 0x10, R37 ;  /* 0x0000001024467819 */ /* 0x002fe40000001225 */
[----:B------:R-:W-:Y:S01]  /*0a80*/  MOV R76, R38 ;  /* 0x00000026004c7202 */ /* 0x000fe20000000f00 */
[--C-:B------:R-:W-:Y:S01]  /*0a90*/  IMAD.MOV.U32 R74, RZ, RZ, R39.reuse ;  /* 0x000000ffff4a7224 */ /* 0x100fe200078e0027 */
[----:B------:R-:W-:-:S02]  /*0aa0*/  SHF.R.U64 R77, R38, 0x10, R39 ;  /* 0x00000010264d7819 */ /* 0x000fc40000001227 */
[----:B------:R-:W-:Y:S01]  /*0ab0*/  SHF.R.U32.HI R75, RZ, 0x10, R39 ;  /* 0x00000010ff4b7819 */ /* 0x000fe20000011627 */
[--C-:B------:R-:W-:Y:S01]  /*0ac0*/  IMAD.MOV.U32 R36, RZ, RZ, R63.reuse ;  /* 0x000000ffff247224 */ /* 0x100fe200078e003f */
[----:B------:R-:W-:Y:S01]  /*0ad0*/  SHF.R.U64 R38, R62, 0x10, R63 ;  /* 0x000000103e267819 */ /* 0x000fe2000000123f */
[----:B------:R-:W-:Y:S01]  /*0ae0*/  IMAD.MOV.U32 R73, RZ, RZ, R35 ;  /* 0x000000ffff497224 */ /* 0x000fe200078e0023 */
[----:B------:R-:W-:Y:S01]  /*0af0*/  SHF.R.U32.HI R39, RZ, 0x10, R63 ;  /* 0x00000010ff277819 */ /* 0x000fe2000001163f */
[----:B------:R-:W-:Y:S01]  /*0b00*/  IMAD.MOV.U32 R63, RZ, RZ, R61 ;  /* 0x000000ffff3f7224 */ /* 0x000fe200078e003d */
[----:B------:R-:W-:Y:S01]  /*0b10*/  SHF.R.U32.HI R81, RZ, 0x10, R35 ;  /* 0x00000010ff517819 */ /* 0x000fe20000011623 */
[--C-:B--2---:R-:W-:Y:S01]  /*0b20*/  IMAD.MOV.U32 R68, RZ, RZ, R37.reuse ;  /* 0x000000ffff447224 */ /* 0x104fe200078e0025 */
[----:B------:R-:W-:Y:S01]  /*0b30*/  SHF.R.U32.HI R69, RZ, 0x10, R37 ;  /* 0x00000010ff457819 */ /* 0x000fe20000011625 */
[----:B------:R-:W-:Y:S01]  /*0b40*/  HADD2.F32 R65, -RZ, R65.H0_H0 ;  /* 0x20000041ff417230 */ /* 0x000fe20000004100 */
[----:B------:R-:W-:-:S02]  /*0b50*/  MOV R67, R32 ;  /* 0x0000002000437202 */ /* 0x000fc40000000f00 */
[----:B------:R-:W-:Y:S01]  /*0b60*/  SHF.R.U64 R35, R32, 0x10, R33 ;  /* 0x0000001020237819 */ /* 0x000fe20000001221 */
[----:B------:R-:W-:Y:S01]  /*0b70*/  HADD2.F32 R32, -RZ, R97.H0_H0 ;  /* 0x20000061ff207230 */ /* 0x000fe20000004100 */
[----:B------:R-:W-:Y:S02]  /*0b80*/  FSEL R100, R100, RZ, !P5 ;  /* 0x000000ff64647208 */ /* 0x000fe40006800000 */
[----:B------:R-:W-:Y:S02]  /*0b90*/  MOV R37, R62 ;  /* 0x0000003e00257202 */ /* 0x000fe40000000f00 */
[--C-:B------:R-:W-:Y:S02]  /*0ba0*/  SHF.R.U64 R71, R60, 0x10, R61.reuse ;  /* 0x000000103c477819 */ /* 0x100fe4000000123d */
[----:B------:R-:W-:Y:S01]  /*0bb0*/  SHF.R.U32.HI R79, RZ, 0x10, R61 ;  /* 0x00000010ff4f7819 */ /* 0x000fe2000001163d */
[--C-:B------:R-:W-:Y:S01]  /*0bc0*/  IMAD.MOV.U32 R34, RZ, RZ, R33.reuse ;  /* 0x000000ffff227224 */ /* 0x100fe200078e0021 */
[----:B------:R-:W-:Y:S01]  /*0bd0*/  MOV R62, R60 ;  /* 0x0000003c003e7202 */ /* 0x000fe20000000f00 */
[----:B------:R-:W-:Y:S01]  /*0be0*/  HADD2.F32 R60, -RZ, R77.H0_H0 ;  /* 0x2000004dff3c7230 */ /* 0x000fe20000004100 */
[----:B------:R-:W-:Y:S01]  /*0bf0*/  SHF.R.U32.HI R66, RZ, 0x10, R33 ;  /* 0x00000010ff427819 */ /* 0x000fe20000011621 */
[----:B------:R-:W-:-:S02]  /*0c00*/  HADD2.F32 R72, -RZ, R72.H0_H0 ;  /* 0x20000048ff487230 */ /* 0x000fc40000004100 */
[----:B------:R-:W-:Y:S02]  /*0c10*/  HADD2.F32 R33, -RZ, R81.H0_H0 ;  /* 0x20000051ff217230 */ /* 0x000fe40000004100 */
[----:B------:R-:W-:Y:S02]  /*0c20*/  HADD2.F32 R77, -RZ, R63.H0_H0 ;  /* 0x2000003fff4d7230 */ /* 0x000fe40000004100 */
[C---:B------:R-:W-:Y:S01]  /*0c30*/  FADD.FTZ R63, -R100.reuse, R65 ;  /* 0x00000041643f7221 */ /* 0x040fe20000010100 */
[----:B------:R-:W-:Y:S02]  /*0c40*/  HADD2.F32 R73, -RZ, R73.H0_H0 ;  /* 0x20000049ff497230 */ /* 0x000fe40000004100 */
[----:B------:R-:W-:Y:S01]  /*0c50*/  FADD.FTZ R97, -R100, R32 ;  /* 0x0000002064617221 */ /* 0x000fe20000010100 */
[----:B------:R-:W-:Y:S02]  /*0c60*/  HADD2.F32 R71, -RZ, R71.H0_H0 ;  /* 0x20000047ff477230 */ /* 0x000fe40000004100 */
[----:B------:R-:W-:-:S02]  /*0c70*/  HADD2.F32 R79, -RZ, R79.H0_H0 ;  /* 0x2000004fff4f7230 */ /* 0x000fc40000004100 */
[----:B------:R-:W-:Y:S02]  /*0c80*/  HADD2.F32 R76, -RZ, R76.H0_H0 ;  /* 0x2000004cff4c7230 */ /* 0x000fe40000004100 */
[----:B------:R-:W-:Y:S02]  /*0c90*/  HADD2.F32 R74, -RZ, R74.H0_H0 ;  /* 0x2000004aff4a7230 */ /* 0x000fe40000004100 */
[----:B------:R-:W-:Y:S02]  /*0ca0*/  HADD2.F32 R61, -RZ, R75.H0_H0 ;  /* 0x2000004bff3d7230 */ /* 0x000fe40000004100 */
[----:B------:R-:W-:Y:S02]  /*0cb0*/  HADD2.F32 R62, -RZ, R62.H0_H0 ;  /* 0x2000003eff3e7230 */ /* 0x000fe40000004100 */
[----:B------:R-:W-:Y:S02]  /*0cc0*/  IMAD.SHL.U32 R32, R102, 0x4, RZ ;  /* 0x0000000466207824 */ /* 0x000fe400078e00ff */
[----:B------:R-:W-:Y:S01]  /*0cd0*/  FMUL.FTZ R102, R3, R72 ;  /* 0x0000004803667220 */ /* 0x000fe20000410000 */
[----:B------:R-:W-:-:S02]  /*0ce0*/  HADD2.F32 R70, -RZ, R70.H0_H0 ;  /* 0x20000046ff467230 */ /* 0x000fc40000004100 */
[----:B------:R-:W-:Y:S01]  /*0cf0*/  FADD.FTZ R75, -R100, R33 ;  /* 0x00000021644b7221 */ /* 0x000fe20000010100 */
[----:B------:R-:W-:Y:S01]  /*0d00*/  FMUL.FTZ R63, R98, R63 ;  /* 0x0000003f623f7220 */ /* 0x000fe20000410000 */
        /* <DEDUP_REMOVED lines=9> */
[C---:B------:R-:W-:Y:S01]  /*0da0*/  FADD.FTZ R61, -R100.reuse, R61 ;  /* 0x0000003d643d7221 */ /* 0x040fe20000010100 */
[C---:B------:R-:W-:Y:S01]  /*0db0*/  FADD.FTZ R65, -R100.reuse, R62 ;  /* 0x0000003e64417221 */ /* 0x040fe20000010100 */
[----:B------:R-:W-:Y:S01]  /*0dc0*/  FADD.FTZ R71, -R100, R77 ;  /* 0x0000004d64477221 */ /* 0x000fe20000010100 */
[----:B------:R-:W-:Y:S02]  /*0dd0*/  HADD2.F32 R69, -RZ, R69.H0_H0 ;  /* 0x20000045ff457230 */ /* 0x000fe40000004100 */
[----:B------:R-:W-:Y:S01]  /*0de0*/  FMUL.FTZ R79, R25, R70 ;  /* 0x00000046194f7220 */ /* 0x000fe20000410000 */
[----:B------:R-:W-:Y:S02]  /*0df0*/  HADD2.F32 R35, -RZ, R36.H0_H0 ;  /* 0x20000024ff237230 */ /* 0x000fe40000004100 */
[----:B------:R-:W-:Y:S01]  /*0e00*/  FADD.FTZ R34, RZ, R102 ;  /* 0x00000066ff227221 */ /* 0x000fe20000010000 */
        /* <DEDUP_REMOVED lines=9> */
[----:B------:R-:W-:-:S02]  /*0ea0*/  HADD2.F32 R67, -RZ, R67.H0_H0 ;  /* 0x20000043ff437230 */ /* 0x000fc40000004100 */
[----:B------:R-:W-:Y:S01]  /*0eb0*/  FFMA.FTZ R36, R97, R79, R36 ;  /* 0x0000004f61247223 */ /* 0x000fe20000010024 */
[----:B------:R-:W-:Y:S01]  /*0ec0*/  FMUL.FTZ R69, R98, R99 ;  /* 0x0000006362457220 */ /* 0x000fe20000410000 */
[----:B------:R-:W-:Y:S02]  /*0ed0*/  HADD2.F32 R62, -RZ, R37.H0_H0 ;  /* 0x20000025ff3e7230 */ /* 0x000fe40000004100 */
        /* <DEDUP_REMOVED lines=18> */
[----:B------:R-:W-:-:S02]  /*1000*/  HADD2.F32 R105, -RZ, R66.H0_H0 ;  /* 0x20000042ff697230 */ /* 0x000fc40000004100 */
        /* <DEDUP_REMOVED lines=9> */
[----:B------:R-:W-:Y:S02]  /*10a0*/  HADD2.F32 R38, -RZ, R38.H0_H0 ;  /* 0x20000026ff267230 */ /* 0x000fe40000004100 */
[----:B------:R-:W-:Y:S01]  /*10b0*/  FADD.FTZ R96, R62, R96 ;  /* 0x000000603e607221 */ /* 0x000fe20000010000 */
[-C--:B------:R-:W-:Y:S01]  /*10c0*/  FFMA.FTZ R2, R65, R62.reuse, R2 ;  /* 0x0000003e41027223 */ /* 0x080fe20000010002 */
        /* <DEDUP_REMOVED lines=8> */
[----:B------:R-:W-:-:S02]  /*1150*/  HADD2.F32 R39, -RZ, R39.H0_H0 ;  /* 0x20000027ff277230 */ /* 0x000fc40000004100 */
[----:B------:R-:W-:Y:S01]  /*1160*/  FMUL.FTZ R71, R98, R71 ;  /* 0x0000004762477220 */ /* 0x000fe20000410000 */
        /* <DEDUP_REMOVED lines=39> */
.L_x_688:
        /* <DEDUP_REMOVED lines=9> */
[----:B---3--:R-:W-:-:S02]  /*1470*/  LEA R36, R39, R34, 0x18 ;  /* 0x0000002227247211 */ /* 0x008fc400078ec0ff */
[----:B------:R-:W-:Y:S02]  /*1480*/  @!P2 IADD3 R34, R24, R33, RZ ;  /* 0x000000211822a210 */ /* 0x000fe40007ffe0ff */
[----:B------:R-:W-:-:S03]  /*1490*/  LEA R105, R33, R36, 0x3 ;  /* 0x0000002421697211 */ /* 0x000fc600078e18ff */
[----:B------:R-:W-:-:S05]  /*14a0*/  @!P2 IMAD R103, R34, 0x8, R36 ;  /* 0x000000082267a824 */ /* 0x000fca00078e0224 */
        /* <DEDUP_REMOVED lines=9> */
[----:B------:R-:W-:Y:S02]  /*1540*/  @P1 MOV R35, R57 ;  /* 0x0000003900231202 */ /* 0x000fe40000000f00 */
[----:B-1----:R-:W-:Y:S01]  /*1550*/  FADD.FTZ R107, R107, R36 ;  /* 0x000000246b6b7221 */ /* 0x002fe20000010000 */
[----:B------:R-:W-:Y:S01]  /*1560*/  FADD.FTZ R32, R32, R37 ;  /* 0x0000002520207221 */ /* 0x000fe20000010000 */
[----:B------:R-:W-:Y:S02]  /*1570*/  @P1 SHF.R.U64 R36, R56, 0x10, R57 ;  /* 0x0000001038241819 */ /* 0x000fe40000001239 */
[----:B------:R-:W-:Y:S01]  /*1580*/  FADD.FTZ R38, R38, R107 ;  /* 0x0000006b26267221 */ /* 0x000fe20000010000 */
[----:B------:R-:W-:Y:S01]  /*1590*/  FADD.FTZ R32, R39, R32 ;  /* 0x0000002027207221 */ /* 0x000fe20000010000 */
[----:B------:R-:W-:-:S02]  /*15a0*/  @P1 SHF.R.U64 R37, R54, 0x10, R55 ;  /* 0x0000001036251819 */ /* 0x000fc40000001237 */
[----:B------:R-:W-:Y:S01]  /*15b0*/  FMUL.FTZ R38, R38, UR9 ;  /* 0x0000000926267c20 */ /* 0x000fe20008410000 */
[----:B------:R-:W-:Y:S01]  /*15c0*/  FMUL.FTZ R61, R32, UR9 ;  /* 0x00000009203d7c20 */ /* 0x000fe20008410000 */
[----:B------:R-:W-:-:S03]  /*15d0*/  @P1 IMAD.MOV.U32 R32, RZ, RZ, R56 ;  /* 0x000000ffff201224 */ /* 0x000fc600078e0038 */
[----:B------:R-:W-:Y:S02]  /*15e0*/  FSEL R60, R38, RZ, !P5 ;  /* 0x000000ff263c7208 */ /* 0x000fe40006800000 */
[----:B------:R-:W-:Y:S01]  /*15f0*/  @P1 HADD2.F32 R33, -RZ, R32.H0_H0 ;  /* 0x20000020ff211230 */ /* 0x000fe20000004100 */
[----:B------:R-:W-:Y:S02]  /*1600*/  @P1 SHF.R.U32.HI R38, RZ, 0x10, R57 ;  /* 0x00000010ff261819 */ /* 0x000fe40000011639 */
[-CC-:B------:R-:W-:Y:S01]  /*1610*/  FFMA.FTZ R63, R63, R61.reuse, R60.reuse ;  /* 0x0000003d3f3f7223 */ /* 0x180fe2000001003c */
[-CC-:B------:R-:W-:Y:S01]  /*1620*/  FFMA.FTZ R34, R97, R61.reuse, R60.reuse ;  /* 0x0000003d61227223 */ /* 0x180fe2000001003c */
[-C--:B------:R-:W-:Y:S01]  /*1630*/  FFMA.FTZ R100, R100, R61.reuse, R60 ;  /* 0x0000003d64647223 */ /* 0x080fe2000001003c */
[----:B------:R-:W-:Y:S02]  /*1640*/  @P1 HADD2.F32 R38, -RZ, R38.H0_H0 ;  /* 0x20000026ff261230 */ /* 0x000fe40000004100 */
[----:B------:R-:W-:Y:S01]  /*1650*/  FADD.FTZ R63, R102, -R63 ;  /* 0x8000003f663f7221 */ /* 0x000fe20000010000 */
[----:B------:R-:W-:Y:S01]  /*1660*/  FADD.FTZ R79, R79, -R34 ;  /* 0x800000224f4f7221 */ /* 0x000fe20000010000 */
[----:B------:R-:W-:Y:S01]  /*1670*/  FFMA.FTZ R34, R81, R61, R60 ;  /* 0x0000003d51227223 */ /* 0x000fe2000001003c */
[----:B------:R-:W-:Y:S01]  /*1680*/  FADD.FTZ R75, R75, -R100 ;  /* 0x800000644b4b7221 */ /* 0x000fe20000010000 */
[C---:B------:R-:W-:Y:S01]  /*1690*/  FMUL.FTZ R32, R98.reuse, R63 ;  /* 0x0000003f62207220 */ /* 0x040fe20000410000 */
[----:B------:R-:W-:Y:S01]  /*16a0*/  FMUL.FTZ R79, R98, R79 ;  /* 0x0000004f624f7220 */ /* 0x000fe20000410000 */
[----:B------:R-:W-:Y:S01]  /*16b0*/  FADD.FTZ R77, R77, -R34 ;  /* 0x800000224d4d7221 */ /* 0x000fe20000010000 */
[----:B------:R-:W-:-:S02]  /*16c0*/  @P1 HADD2.F32 R34, -RZ, R36.H0_H0 ;  /* 0x20000024ff221230 */ /* 0x000fc40000004100 */
[----:B------:R-:W-:Y:S01]  /*16d0*/  @P1 FADD.FTZ R32, R32, R33 ;  /* 0x0000002120201221 */ /* 0x000fe20000010000 */
[----:B------:R-:W-:Y:S02]  /*16e0*/  @P1 HADD2.F32 R36, -RZ, R35.H0_H0 ;  /* 0x20000023ff241230 */ /* 0x000fe40000004100 */
[C---:B------:R-:W-:Y:S01]  /*16f0*/  FMUL.FTZ R77, R98.reuse, R77 ;  /* 0x0000004d624d7220 */ /* 0x040fe20000410000 */
[----:B------:R-:W-:Y:S01]  /*1700*/  FMUL.FTZ R75, R98, R75 ;  /* 0x0000004b624b7220 */ /* 0x000fe20000410000 */
[----:B------:R-:W-:Y:S01]  /*1710*/  FMUL.FTZ R33, R32, UR18 ;  /* 0x0000001220217c20 */ /* 0x000fe20008410000 */
[----:B------:R-:W-:Y:S01]  /*1720*/  @P1 FADD.FTZ R79, R79, R34 ;  /* 0x000000224f4f1221 */ /* 0x000fe20000010000 */
[----:B------:R-:W-:Y:S01]  /*1730*/  @P1 FADD.FTZ R77, R77, R36 ;  /* 0x000000244d4d1221 */ /* 0x000fe20000010000 */
[----:B------:R-:W-:Y:S01]  /*1740*/  FFMA.FTZ R99, R99, R61, R60 ;  /* 0x0000003d63637223 */ /* 0x000fe2000001003c */
[----:B------:R-:W-:Y:S01]  /*1750*/  @P1 FADD.FTZ R75, R75, R38 ;  /* 0x000000264b4b1221 */ /* 0x000fe20000010000 */
[----:B------:R-:W-:Y:S01]  /*1760*/  FMUL.FTZ R39, R79, UR18 ;  /* 0x000000124f277c20 */ /* 0x000fe20008410000 */
[----:B------:R-:W-:Y:S01]  /*1770*/  FSEL R36, R33, RZ, P2 ;  /* 0x000000ff21247208 */ /* 0x000fe20001000000 */
[----:B------:R-:W-:Y:S01]  /*1780*/  FMUL.FTZ R81, R77, UR18 ;  /* 0x000000124d517c20 */ /* 0x000fe20008410000 */
[----:B------:R-:W-:Y:S01]  /*1790*/  LOP3.LUT P2, RZ, R80, 0xff00, RZ, 0xc0, !PT ;  /* 0x0000ff0050ff7812 */ /* 0x000fe2000784c0ff */
[----:B------:R-:W-:Y:S01]  /*17a0*/  @P1 HADD2.F32 R38, -RZ, R37.H0_H0 ;  /* 0x20000025ff261230 */ /* 0x000fe20000004100 */
[----:B------:R-:W-:Y:S01]  /*17b0*/  @P0 FSEL R33, R33, RZ, P6 ;  /* 0x000000ff21210208 */ /* 0x000fe20003000000 */
[----:B------:R-:W-:Y:S01]  /*17c0*/  FADD.FTZ R99, R106, -R99 ;  /* 0x800000636a637221 */ /* 0x000fe20000010000 */
[----:B------:R-:W-:Y:S01]  /*17d0*/  FSEL R34, R39, RZ, P2 ;  /* 0x000000ff27227208 */ /* 0x000fe20001000000 */
[----:B------:R-:W-:Y:S01]  /*17e0*/  FMUL.FTZ R37, R75, UR18 ;  /* 0x000000124b257c20 */ /* 0x000fe20008410000 */
[----:B------:R-:W-:Y:S01]  /*17f0*/  ISETP.NE.U32.AND P2, PT, RZ, UR16, PT ;  /* 0x00000010ff007c0c */ /* 0x000fe2000bf45070 */
[----:B------:R-:W-:Y:S01]  /*1800*/  FMUL.FTZ R63, R98, R99 ;  /* 0x00000063623f7220 */ /* 0x000fe20000410000 */
[----:B------:R-:W-:Y:S01]  /*1810*/  LOP3.LUT P6, RZ, R80, 0xff0000, RZ, 0xc0, !PT ;  /* 0x00ff000050ff7812 */ /* 0x000fe200078cc0ff */
[----:B------:R-:W-:Y:S01]  /*1820*/  FFMA.FTZ R104, R104, R61, R60 ;  /* 0x0000003d68687223 */ /* 0x000fe2000001003c */
[----:B------:R-:W-:Y:S01]  /*1830*/  ISETP.NE.AND.EX P2, PT, RZ, UR17, PT, P2 ;  /* 0x00000011ff007c0c */ /* 0x000fe2000bf45320 */
[----:B------:R-:W-:Y:S01]  /*1840*/  @P1 FADD.FTZ R63, R63, R38 ;  /* 0x000000263f3f1221 */ /* 0x000fe20000010000 */
[----:B------:R-:W-:Y:S01]  /*1850*/  FSEL R35, R81, RZ, P6 ;  /* 0x000000ff51237208 */ /* 0x000fe20003000000 */
[----:B------:R-:W-:Y:S01]  /*1860*/  FADD.FTZ R101, R101, -R104 ;  /* 0x8000006865657221 */ /* 0x000fe20000010000 */
[----:B------:R-:W-:-:S02]  /*1870*/  LOP3.LUT P6, RZ, R80, 0xff000000, RZ, 0xc0, !PT ;  /* 0xff00000050ff7812 */ /* 0x000fc400078cc0ff */
[----:B------:R0:W-:Y:S07]  /*1880*/  F2F.F16.F32 R80, R34 ;  /* 0x0000002200507304 */ /* 0x0001ee0000200800 */
[----:B------:R-:W-:Y:S01]  /*1890*/  @P2 F2FP.F16.F32.PACK_AB R32, RZ, R32 ;  /* 0x00000020ff20223e */ /* 0x000fe200000000ff */
[----:B------:R1:W-:Y:S01]  /*18a0*/  F2F.F16.F32 R97, R35 ;  /* 0x0000002300617304 */ /* 0x0003e20000200800 */
[----:B0-----:R-:W-:Y:S02]  /*18b0*/  FSEL R34, R37, RZ, P6 ;  /* 0x000000ff25227208 */ /* 0x001fe40003000000 */
[----:B------:R-:W-:-:S02]  /*18c0*/  @P0 LOP3.LUT P6, RZ, R47, 0xff00, RZ, 0xc0, !PT ;  /* 0x0000ff002fff0812 */ /* 0x000fc400078cc0ff */
[----:B------:R-:W-:Y:S02]  /*18d0*/  @P2 PRMT R95, R32, 0x7610, R95 ;  /* 0x00007610205f2816 */ /* 0x000fe4000000005f */
[----:B------:R-:W-:Y:S01]  /*18e0*/  @P0 FSEL R32, R39, RZ, P6 ;  /* 0x000000ff27200208 */ /* 0x000fe20003000000 */
[----:B------:R-:W0:Y:S01]  /*18f0*/  F2F.F16.F32 R38, R34 ;  /* 0x0000002200267304 */ /* 0x000e220000200800 */
[----:B------:R-:W-:Y:S02]  /*1900*/  @P0 LOP3.LUT P6, RZ, R47, 0xff0000, RZ, 0xc0, !PT ;  /* 0x00ff00002fff0812 */ /* 0x000fe400078cc0ff */
[----:B------:R-:W-:Y:S02]  /*1910*/  @P2 F2FP.F16.F32.PACK_AB R77, RZ, R77 ;  /* 0x0000004dff4d223e */ /* 0x000fe400000000ff */
[----:B-1----:R-:W-:Y:S02]  /*1920*/  @P0 F2FP.F16.F32.PACK_AB R35, RZ, R33 ;  /* 0x00000021ff23023e */ /* 0x002fe400000000ff */
[----:B------:R-:W-:Y:S01]  /*1930*/  @P0 FSEL R33, R81, RZ, P6 ;  /* 0x000000ff51210208 */ /* 0x000fe20003000000 */
[----:B------:R-:W1:Y:S01]  /*1940*/  F2F.F16.F32 R39, R36 ;  /* 0x0000002400277304 */ /* 0x000e620000200800 */
[----:B------:R-:W-:-:S02]  /*1950*/  @P0 LOP3.LUT P6, RZ, R47, 0xff000000, RZ, 0xc0, !PT ;  /* 0xff0000002fff0812 */ /* 0x000fc400078cc0ff */
[----:B------:R-:W-:Y:S02]  /*1960*/  @P2 PRMT R22, R77, 0x7610, R22 ;  /* 0x000076104d162816 */ /* 0x000fe40000000016 */
[----:B------:R-:W-:Y:S02]  /*1970*/  @P2 F2FP.F16.F32.PACK_AB R77, RZ, R75 ;  /* 0x0000004bff4d223e */ /* 0x000fe400000000ff */
[----:B------:R-:W-:Y:S02]  /*1980*/  @P0 F2FP.F16.F32.PACK_AB R75, RZ, R32 ;  /* 0x00000020ff4b023e */ /* 0x000fe400000000ff */
[----:B------:R-:W-:Y:S01]  /*1990*/  @P0 FSEL R32, R37, RZ, P6 ;  /* 0x000000ff25200208 */ /* 0x000fe20003000000 */
[----:B0-----:R-:W-:Y:S01]  /*19a0*/  IMAD.U32 R37, R38, 0x10000, RZ ;  /* 0x0001000026257824 */ /* 0x001fe200078e00ff */
[----:B------:R-:W-:Y:S01]  /*19b0*/  @P0 PRMT R11, R35, 0x7610, R11 ;  /* 0x00007610230b0816 */ /* 0x000fe2000000000b */
[----:B------:R-:W-:Y:S01]  /*19c0*/  IMAD.WIDE.U32 R34, R80, 0x10000, RZ ;  /* 0x0001000050227825 */ /* 0x000fe200078e00ff */
[----:B------:R-:W-:-:S02]  /*19d0*/  @P0 PRMT R87, R75, 0x7610, R87 ;  /* 0x000076104b570816 */ /* 0x000fc40000000057 */
[----:B------:R-:W-:Y:S02]  /*19e0*/  @P0 F2FP.F16.F32.PACK_AB R33, RZ, R33 ;  /* 0x00000021ff21023e */ /* 0x000fe400000000ff */
[----:B------:R-:W-:Y:S02]  /*19f0*/  @P0 F2FP.F16.F32.PACK_AB R75, RZ, R32 ;  /* 0x00000020ff4b023e */ /* 0x000fe400000000ff */
[----:B------:R-:W-:Y:S02]  /*1a00*/  @P2 F2FP.F16.F32.PACK_AB R79, RZ, R79 ;  /* 0x0000004fff4f223e */ /* 0x000fe400000000ff */
[----:B------:R-:W-:Y:S02]  /*1a10*/  IADD3 R32, P6, R41, UR20, RZ ;  /* 0x0000001429207c10 */ /* 0x000fe4000ffde0ff */
[----:B------:R-:W-:Y:S02]  /*1a20*/  @P0 PRMT R10, R33, 0x7610, R10 ;  /* 0x00007610210a0816 */ /* 0x000fe4000000000a */
[----:B------:R-:W-:-:S02]  /*1a30*/  @P0 PRMT R19, R75, 0x7610, R19 ;  /* 0x000076104b130816 */ /* 0x000fc40000000013 */
[----:B------:R-:W-:Y:S02]  /*1a40*/  @P2 PRMT R46, R79, 0x7610, R46 ;  /* 0x000076104f2e2816 */ /* 0x000fe4000000002e */
[----:B------:R-:W-:Y:S02]  /*1a50*/  @P2 PRMT R13, R77, 0x7610, R13 ;  /* 0x000076104d0d2816 */ /* 0x000fe4000000000d */
[----:B------:R-:W-:Y:S02]  /*1a60*/  IADD3.X R33, R42, UR21, RZ, P6, !PT ;  /* 0x000000152a217c10 */ /* 0x000fe4000b7fe4ff */
[----:B------:R-:W-:Y:S02]  /*1a70*/  LOP3.LUT R35, R35, R37, R97, 0xfe, !PT ;  /* 0x0000002523237212 */ /* 0x000fe400078efe61 */
[----:B-1----:R-:W-:Y:S02]  /*1a80*/  LOP3.LUT R34, R34, R39, RZ, 0xfc, !PT ;  /* 0x0000002722227212 */ /* 0x002fe400078efcff */
[----:B------:R-:W-:Y:S01]  /*1a90*/  @P1 MOV R75, R55 ;  /* 0x00000037004b1202 */ /* 0x000fe20000000f00 */
        /* <DEDUP_REMOVED lines=9> */
.L_x_671:
        /* <DEDUP_REMOVED lines=10> */
.L_x_672:
[----:B0-----:R-:W-:Y:S01]  /*1bd0*/  FMUL.FTZ R38, R63, UR18 ;  /* 0x000000123f267c20 */ /* 0x001fe20008410000 */
[----:B-12---:R-:W-:Y:S01]  /*1be0*/  @P1 HADD2.F32 R33, -RZ, R75.H0_H0 ;  /* 0x2000004bff211230 */ /* 0x006fe20000004100 */
[----:B------:R-:W-:Y:S01]  /*1bf0*/  LOP3.LUT P6, RZ, R78, 0xff00, RZ, 0xc0, !PT ;  /* 0x0000ff004eff7812 */ /* 0x000fe200078cc0ff */
[----:B------:R-:W-:Y:S01]  /*1c00*/  FMUL.FTZ R34, R98, R101 ;  /* 0x0000006562227220 */ /* 0x000fe20000410000 */
[-CC-:B------:R-:W-:Y:S01]  /*1c10*/  FFMA.FTZ R69, R69, R61.reuse, R60.reuse ;  /* 0x0000003d45457223 */ /* 0x180fe2000001003c */
[----:B------:R-:W-:Y:S01]  /*1c20*/  @P1 MOV R32, R54 ;  /* 0x0000003600201202 */ /* 0x000fe20000000f00 */
[----:B------:R-:W-:Y:S01]  /*1c30*/  FFMA.FTZ R67, R67, R61, R60 ;  /* 0x0000003d43437223 */ /* 0x000fe2000001003c */
[----:B------:R-:W-:Y:S01]  /*1c40*/  FSEL R37, R38, RZ, P6 ;  /* 0x000000ff26257208 */ /* 0x000fe20003000000 */
[----:B------:R-:W-:Y:S01]  /*1c50*/  @P1 FADD.FTZ R34, R34, R33 ;  /* 0x0000002122221221 */ /* 0x000fe20000010000 */
[----:B------:R-:W-:Y:S01]  /*1c60*/  @P0 LOP3.LUT P6, RZ, R48, 0xff00, RZ, 0xc0, !PT ;  /* 0x0000ff0030ff0812 */ /* 0x000fe200078cc0ff */
[----:B------:R-:W-:Y:S01]  /*1c70*/  FADD.FTZ R69, R68, -R69 ;  /* 0x8000004544457221 */ /* 0x000fe20000010000 */
[----:B------:R-:W-:-:S02]  /*1c80*/  @P1 HADD2.F32 R33, -RZ, R32.H0_H0 ;  /* 0x20000020ff211230 */ /* 0x000fc40000004100 */
[----:B------:R-:W-:Y:S01]  /*1c90*/  FMUL.FTZ R39, R34, UR18 ;  /* 0x0000001222277c20 */ /* 0x000fe20008410000 */
[----:B------:R-:W-:Y:S01]  /*1ca0*/  @P0 FSEL R38, R38, RZ, P6 ;  /* 0x000000ff26260208 */ /* 0x000fe20003000000 */
[----:B------:R-:W-:Y:S01]  /*1cb0*/  FMUL.FTZ R68, R98, R69 ;  /* 0x0000004562447220 */ /* 0x000fe20000410000 */
[----:B------:R-:W-:Y:S01]  /*1cc0*/  LOP3.LUT P6, RZ, R78, 0xff0000, RZ, 0xc0, !PT ;  /* 0x00ff00004eff7812 */ /* 0x000fe200078cc0ff */
[----:B------:R-:W-:Y:S01]  /*1cd0*/  FADD.FTZ R67, R66, -R67 ;  /* 0x8000004342437221 */ /* 0x000fe20000010000 */
[-CC-:B------:R-:W-:Y:S01]  /*1ce0*/  FFMA.FTZ R41, R72, R61.reuse, R60.reuse ;  /* 0x0000003d48297223 */ /* 0x180fe2000001003c */
[----:B------:R-:W-:Y:S01]  /*1cf0*/  @P1 FADD.FTZ R68, R68, R33 ;  /* 0x0000002144441221 */ /* 0x000fe20000010000 */
[----:B------:R-:W-:Y:S01]  /*1d00*/  FSEL R32, R39, RZ, P6 ;  /* 0x000000ff27207208 */ /* 0x000fe20003000000 */
[-CC-:B------:R-:W-:Y:S01]  /*1d10*/  FFMA.FTZ R71, R71, R61.reuse, R60.reuse ;  /* 0x0000003d47477223 */ /* 0x180fe2000001003c */
[----:B------:R-:W-:Y:S01]  /*1d20*/  @P0 LOP3.LUT P6, RZ, R48, 0xff0000, RZ, 0xc0, !PT ;  /* 0x00ff000030ff0812 */ /* 0x000fe200078cc0ff */
[----:B------:R-:W-:Y:S01]  /*1d30*/  FMUL.FTZ R35, R68, UR18 ;  /* 0x0000001244237c20 */ /* 0x000fe20008410000 */
[----:B------:R-:W-:Y:S01]  /*1d40*/  @P1 SHF.R.U32.HI R33, RZ, 0x10, R55 ;  /* 0x00000010ff211819 */ /* 0x000fe20000011637 */
[-CC-:B------:R-:W-:Y:S01]  /*1d50*/  FFMA.FTZ R65, R65, R61.reuse, R60.reuse ;  /* 0x0000003d41417223 */ /* 0x180fe2000001003c */
[----:B------:R-:W-:Y:S01]  /*1d60*/  @P0 FSEL R39, R39, RZ, P6 ;  /* 0x000000ff27270208 */ /* 0x000fe20003000000 */
[----:B------:R-:W-:Y:S01]  /*1d70*/  FFMA.FTZ R61, R73, R61, R60 ;  /* 0x0000003d493d7223 */ /* 0x000fe2000001003c */
[----:B------:R-:W-:Y:S01]  /*1d80*/  @P1 SHF.R.U64 R42, R58, 0x10, R59 ;  /* 0x000000103a2a1819 */ /* 0x000fe2000000123b */
[----:B------:R-:W-:Y:S01]  /*1d90*/  @P1 HADD2.F32 R33, -RZ, R33.H0_H0 ;  /* 0x20000021ff211230 */ /* 0x000fe20000004100 */
[----:B------:R-:W-:Y:S01]  /*1da0*/  LOP3.LUT P6, RZ, R78, 0xff, RZ, 0xc0, !PT ;  /* 0x000000ff4eff7812 */ /* 0x000fe200078cc0ff */
[----:B------:R-:W-:Y:S01]  /*1db0*/  FMUL.FTZ R60, R98, R67 ;  /* 0x00000043623c7220 */ /* 0x000fe20000410000 */
[----:B------:R-:W-:Y:S01]  /*1dc0*/  FADD.FTZ R41, R70, -R41 ;  /* 0x8000002946297221 */ /* 0x000fe20000010000 */
[----:B------:R-:W-:Y:S01]  /*1dd0*/  @P1 HADD2.F32 R42, -RZ, R42.H0_H0 ;  /* 0x2000002aff2a1230 */ /* 0x000fe20000004100 */
[C---:B------:R-:W-:Y:S01]  /*1de0*/  FSEL R36, R35.reuse, RZ, P6 ;  /* 0x000000ff23247208 */ /* 0x040fe20003000000 */
[----:B------:R-:W-:Y:S01]  /*1df0*/  @P1 FADD.FTZ R60, R60, R33 ;  /* 0x000000213c3c1221 */ /* 0x000fe20000010000 */
[----:B------:R-:W-:Y:S01]  /*1e00*/  @P0 LOP3.LUT P6, RZ, R48, 0xff, RZ, 0xc0, !PT ;  /* 0x000000ff30ff0812 */ /* 0x000fe200078cc0ff */
[----:B------:R-:W-:Y:S01]  /*1e10*/  FMUL.FTZ R41, R98, R41 ;  /* 0x0000002962297220 */ /* 0x000fe20000410000 */
[----:B------:R-:W-:Y:S01]  /*1e20*/  FADD.FTZ R65, R62, -R65 ;  /* 0x800000413e417221 */ /* 0x000fe20000010000 */
[----:B------:R-:W-:Y:S01]  /*1e30*/  FMUL.FTZ R69, R60, UR18 ;  /* 0x000000123c457c20 */ /* 0x000fe20008410000 */
[----:B------:R-:W-:Y:S01]  /*1e40*/  @P0 FSEL R35, R35, RZ, P6 ;  /* 0x000000ff23230208 */ /* 0x000fe20003000000 */
[----:B------:R-:W-:Y:S01]  /*1e50*/  @P1 FADD.FTZ R41, R41, R42 ;  /* 0x0000002a29291221 */ /* 0x000fe20000010000 */
[--C-:B------:R-:W-:Y:S01]  /*1e60*/  @P1 SHF.R.U32.HI R62, RZ, 0x10, R59.reuse ;  /* 0x00000010ff3e1819 */ /* 0x100fe2000001163b */
[----:B------:R-:W-:Y:S01]  /*1e70*/  @P1 IMAD.MOV.U32 R42, RZ, RZ, R59 ;  /* 0x000000ffff2a1224 */ /* 0x000fe200078e003b */
[----:B------:R-:W-:Y:S01]  /*1e80*/  LOP3.LUT P6, RZ, R78, 0xff000000, RZ, 0xc0, !PT ;  /* 0xff0000004eff7812 */ /* 0x000fe200078cc0ff */
[----:B------:R-:W-:Y:S01]  /*1e90*/  FADD.FTZ R67, R76, -R61 ;  /* 0x8000003d4c437221 */ /* 0x000fe20000010000 */
[----:B------:R-:W-:Y:S01]  /*1ea0*/  FADD.FTZ R71, R74, -R71 ;  /* 0x800000474a477221 */ /* 0x000fe20000010000 */
[----:B------:R0:W1:Y:S01]  /*1eb0*/  F2F.F16.F32 R72, R37 ;  /* 0x0000002500487304 */ /* 0x0000620000200800 */
[----:B------:R-:W-:Y:S01]  /*1ec0*/  FSEL R33, R69, RZ, P6 ;  /* 0x000000ff45217208 */ /* 0x000fe20003000000 */
[----:B------:R-:W-:Y:S01]  /*1ed0*/  FMUL.FTZ R67, R98, R67 ;  /* 0x0000004362437220 */ /* 0x000fe20000410000 */
[----:B------:R-:W-:Y:S01]  /*1ee0*/  @P0 LOP3.LUT P6, RZ, R48, 0xff000000, RZ, 0xc0, !PT ;  /* 0xff00000030ff0812 */ /* 0x000fe200078cc0ff */
[C---:B------:R-:W-:Y:S01]  /*1ef0*/  FMUL.FTZ R66, R98.reuse, R71 ;  /* 0x0000004762427220 */ /* 0x040fe20000410000 */
[----:B------:R-:W-:Y:S01]  /*1f00*/  FMUL.FTZ R98, R98, R65 ;  /* 0x0000004162627220 */ /* 0x000fe20000410000 */
[----:B------:R-:W-:-:S02]  /*1f10*/  @P2 F2FP.F16.F32.PACK_AB R63, RZ, R63 ;  /* 0x0000003fff3f223e */ /* 0x000fc400000000ff */
[----:B------:R2:W-:Y:S01]  /*1f20*/  F2F.F16.F32 R74, R32 ;  /* 0x00000020004a7304 */ /* 0x0005e20000200800 */
[----:B0-----:R-:W-:Y:S02]  /*1f30*/  @P1 HADD2.F32 R37, -RZ, R42.H0_H0 ;  /* 0x2000002aff251230 */ /* 0x001fe40000004100 */
[----:B------:R-:W-:Y:S01]  /*1f40*/  FMUL.FTZ R42, R41, UR18 ;  /* 0x00000012292a7c20 */ /* 0x000fe20008410000 */
[----:B------:R-:W-:Y:S02]  /*1f50*/  @P0 FSEL R61, R69, RZ, P6 ;  /* 0x000000ff453d0208 */ /* 0x000fe40003000000 */
[----:B------:R-:W-:Y:S01]  /*1f60*/  LOP3.LUT P6, RZ, R64, 0xff00, RZ, 0xc0, !PT ;  /* 0x0000ff0040ff7812 */ /* 0x000fe200078cc0ff */
[----:B------:R-:W-:Y:S01]  /*1f70*/  @P1 FADD.FTZ R66, R66, R37 ;  /* 0x0000002542421221 */ /* 0x000fe20000010000 */
[----:B------:R-:W-:Y:S01]  /*1f80*/  @P2 PRMT R46, R63, 0x7610, R46 ;  /* 0x000076103f2e2816 */ /* 0x000fe2000000002e */
[----:B------:R1:W0:Y:S01]  /*1f90*/  F2F.F16.F32 R73, R33 ;  /* 0x0000002100497304 */ /* 0x0002220000200800 */
[----:B--2---:R-:W-:Y:S01]  /*1fa0*/  @P1 HADD2.F32 R32, -RZ, R62.H0_H0 ;  /* 0x2000003eff201230 */ /* 0x004fe20000004100 */
[----:B------:R-:W-:Y:S01]  /*1fb0*/  FSEL R69, R42, RZ, P6 ;  /* 0x000000ff2a457208 */ /* 0x000fe20003000000 */
[----:B------:R-:W-:Y:S01]  /*1fc0*/  FMUL.FTZ R62, R66, UR18 ;  /* 0x00000012423e7c20 */ /* 0x000fe20008410000 */
[----:B------:R-:W-:-:S02]  /*1fd0*/  LOP3.LUT P6, RZ, R64, 0xff0000, RZ, 0xc0, !PT ;  /* 0x00ff000040ff7812 */ /* 0x000fc400078cc0ff */
[----:B------:R-:W-:Y:S01]  /*1fe0*/  @P1 FADD.FTZ R67, R67, R32 ;  /* 0x0000002043431221 */ /* 0x000fe20000010000 */
[----:B------:R-:W-:Y:S01]  /*1ff0*/  @P1 MOV R32, R58 ;  /* 0x0000003a00201202 */ /* 0x000fe20000000f00 */
[----:B------:R-:W2:Y:S01]  /*2000*/  F2F.F16.F32 R75, R36 ;  /* 0x00000024004b7304 */ /* 0x000ea20000200800 */
[----:B------:R-:W-:Y:S01]  /*2010*/  FSEL R70, R62, RZ, P6 ;  /* 0x000000ff3e467208 */ /* 0x000fe20003000000 */
[----:B------:R-:W-:Y:S01]  /*2020*/  FMUL.FTZ R65, R67, UR18 ;  /* 0x0000001243417c20 */ /* 0x000fe20008410000 */
[----:B------:R-:W-:Y:S01]  /*2030*/  LOP3.LUT P6, RZ, R64, 0xff000000, RZ, 0xc0, !PT ;  /* 0xff00000040ff7812 */ /* 0x000fe200078cc0ff */
[----:B------:R-:W-:Y:S01]  /*2040*/  @P1 HADD2.F32 R37, -RZ, R32.H0_H0 ;  /* 0x20000020ff251230 */ /* 0x000fe20000004100 */
[----:B------:R-:W-:Y:S01]  /*2050*/  @P2 F2FP.F16.F32.PACK_AB R34, RZ, R34 ;  /* 0x00000022ff22223e */ /* 0x000fe200000000ff */
[----:B-1----:R-:W-:Y:S01]  /*2060*/  IMAD.WIDE.U32 R32, R72, 0x10000, RZ ;  /* 0x0001000048207825 */ /* 0x002fe200078e00ff */
[----:B------:R-:W-:Y:S01]  /*2070*/  FSEL R71, R65, RZ, P6 ;  /* 0x000000ff41477208 */ /* 0x000fe20003000000 */
[----:B------:R-:W1:Y:S02]  /*2080*/  F2F.F16.F32 R76, R69 ;  /* 0x00000045004c7304 */ /* 0x000e640000200800 */
[----:B------:R-:W-:Y:S01]  /*2090*/  @P1 FADD.FTZ R98, R98, R37 ;  /* 0x0000002562621221 */ /* 0x000fe20000010000 */
[----:B------:R-:W-:Y:S01]  /*20a0*/  LOP3.LUT P6, RZ, R64, 0xff, RZ, 0xc0, !PT ;  /* 0x000000ff40ff7812 */ /* 0x000fe200078cc0ff */
[----:B0-----:R-:W-:Y:S01]  /*20b0*/  IMAD.U32 R73, R73, 0x10000, RZ ;  /* 0x0001000049497824 */ /* 0x001fe200078e00ff */
[----:B------:R-:W-:Y:S01]  /*20c0*/  @P2 PRMT R22, R34, 0x7610, R22 ;  /* 0x0000761022162816 */ /* 0x000fe20000000016 */
[----:B------:R-:W-:Y:S01]  /*20d0*/  FMUL.FTZ R63, R98, UR18 ;  /* 0x00000012623f7c20 */ /* 0x000fe20008410000 */
[----:B------:R-:W-:Y:S01]  /*20e0*/  @P2 F2FP.F16.F32.PACK_AB R60, RZ, R60 ;  /* 0x0000003cff3c223e */ /* 0x000fe200000000ff */
[----:B------:R-:W0:Y:S01]  /*20f0*/  F2F.F16.F32 R69, R71 ;  /* 0x0000004700457304 */ /* 0x000e220000200800 */
[----:B------:R-:W-:-:S02]  /*2100*/  LOP3.LUT R37, R33, R73, R74, 0xfe, !PT ;  /* 0x0000004921257212 */ /* 0x000fc400078efe4a */
[----:B------:R-:W-:Y:S02]  /*2110*/  FSEL R34, R63, RZ, P6 ;  /* 0x000000ff3f227208 */ /* 0x000fe40003000000 */
[----:B--2---:R-:W-:Y:S02]  /*2120*/  LOP3.LUT R36, R32, R75, RZ, 0xfc, !PT ;  /* 0x0000004b20247212 */ /* 0x004fe400078efcff */
[----:B------:R-:W-:Y:S01]  /*2130*/  @P0 F2FP.F16.F32.PACK_AB R61, RZ, R61 ;  /* 0x0000003dff3d023e */ /* 0x000fe200000000ff */
[----:B------:R-:W2:Y:S01]  /*2140*/  F2F.F16.F32 R70, R70 ;  /* 0x0000004600467304 */ /* 0x000ea20000200800 */
[----:B------:R-:W-:Y:S02]  /*2150*/  @P2 F2FP.F16.F32.PACK_AB R68, RZ, R68 ;  /* 0x00000044ff44223e */ /* 0x000fe400000000ff */
[----:B------:R-:W-:Y:S02]  /*2160*/  @P0 F2FP.F16.F32.PACK_AB R38, RZ, R38 ;  /* 0x00000026ff26023e */ /* 0x000fe400000000ff */
[----:B------:R-:W-:-:S02]  /*2170*/  @P0 F2FP.F16.F32.PACK_AB R39, RZ, R39 ;  /* 0x00000027ff27023e */ /* 0x000fc400000000ff */
[----:B------:R-:W-:Y:S01]  /*2180*/  IADD3 R32, P6, R31, UR20, RZ ;  /* 0x000000141f207c10 */ /* 0x000fe2000ffde0ff */
[----:B------:R3:W4:Y:S01]  /*2190*/  F2F.F16.F32 R73, R34 ;  /* 0x0000002200497304 */ /* 0x0007220000200800 */
[----:B------:R-:W-:Y:S02]  /*21a0*/  @P0 F2FP.F16.F32.PACK_AB R35, RZ, R35 ;  /* 0x00000023ff23023e */ /* 0x000fe400000000ff */
[----:B------:R-:W-:Y:S02]  /*21b0*/  @P2 PRMT R13, R60, 0x7610, R13 ;  /* 0x000076103c0d2816 */ /* 0x000fe4000000000d */
[----:B------:R-:W-:Y:S01]  /*21c0*/  @P0 PRMT R19, R61, 0x7610, R19 ;  /* 0x000076103d130816 */ /* 0x000fe20000000013 */
[----:B-1----:R-:W-:Y:S01]  /*21d0*/  IMAD.WIDE.U32 R60, R76, 0x10000, RZ ;  /* 0x000100004c3c7825 */ /* 0x002fe200078e00ff */
[----:B------:R-:W-:Y:S02]  /*21e0*/  @P2 PRMT R95, R68, 0x7610, R95 ;  /* 0x00007610445f2816 */ /* 0x000fe4000000005f */
[----:B------:R-:W-:-:S02]  /*21f0*/  IADD3.X R33, R40, UR21, RZ, P6, !PT ;  /* 0x0000001528217c10 */ /* 0x000fc4000b7fe4ff */
[----:B------:R-:W-:Y:S02]  /*2200*/  @P0 PRMT R87, R38, 0x7610, R87 ;  /* 0x0000761026570816 */ /* 0x000fe40000000057 */
[----:B------:R-:W-:Y:S02]  /*2210*/  @P0 PRMT R10, R39, 0x7610, R10 ;  /* 0x00007610270a0816 */ /* 0x000fe4000000000a */
[----:B------:R-:W-:Y:S02]  /*2220*/  @P0 PRMT R11, R35, 0x7610, R11 ;  /* 0x00007610230b0816 */ /* 0x000fe4000000000b */
[----:B0-----:R-:W-:Y:S01]  /*2230*/  SHF.L.U32 R69, R69, 0x10, RZ ;  /* 0x0000001045457819 */ /* 0x001fe200000006ff */
[----:B--234-:R-:W-:Y:S06]  /*2240*/  @!P2 BRA `(.L_x_673) ;  /* 0x000000000020a947 */ /* 0x01cfec0003800000 */
        /* <DEDUP_REMOVED lines=8> */
.L_x_673:
[----:B------:R1:W-:Y:S01]  /*22d0*/  STG.E.64 desc[UR4][R32.64], R36 ;  /* 0x0000002420007986 */ /* 0x0003e2000c101b04 */
[----:B------:R-:W-:Y:S05]  /*22e0*/  @!P0 BRA `(.L_x_674) ;  /* 0x0000000000208947 */ /* 0x000fea0003800000 */
[----:B0-----:R-:W-:Y:S02]  /*22f0*/  LOP3.LUT R34, R87, 0xffff, RZ, 0xc0, !PT ;  /* 0x0000ffff57227812 */ /* 0x001fe400078ec0ff */
[----:B-1----:R-:W-:Y:S02]  /*2300*/  IADD3 R32, P6, R31, R52, RZ ;  /* 0x000000341f207210 */ /* 0x002fe40007fde0ff */
[----:B------:R-:W-:Y:S01]  /*2310*/  PRMT R31, R10, 0x5410, R19 ;  /* 0x000054100a1f7816 */ /* 0x000fe20000000013 */
[----:B------:R-:W-:-:S04]  /*2320*/  IMAD.WIDE.U32 R34, R34, 0x10000, RZ ;  /* 0x0001000022227825 */ /* 0x000fc800078e00ff */
[----:B------:R-:W-:Y:S01]  /*2330*/  IMAD.X R33, R40, 0x1, R53, P6 ;  /* 0x0000000128217824 */ /* 0x000fe200030e0635 */
[----:B------:R-:W-:Y:S02]  /*2340*/  LOP3.LUT R35, R31, R35, RZ, 0xfc, !PT ;  /* 0x000000231f237212 */ /* 0x000fe400078efcff */
[----:B------:R-:W-:-:S05]  /*2350*/  LOP3.LUT R34, R34, 0xffff, R11, 0xf8, !PT ;  /* 0x0000ffff22227812 */ /* 0x000fca00078ef80b */
[----:B------:R2:W-:Y:S02]  /*2360*/  STG.E.64 desc[UR4][R32.64], R34 ;  /* 0x0000002220007986 */ /* 0x0005e4000c101b04 */
.L_x_674:
[----:B-12---:R-:W-:Y:S02]  /*2370*/  IADD3 R32, P6, R43, UR20, RZ ;  /* 0x000000142b207c10 */ /* 0x006fe4000ffde0ff */
[----:B------:R-:W-:Y:S02]  /*2380*/  @P2 F2FP.F16.F32.PACK_AB R41, RZ, R41 ;  /* 0x00000029ff29223e */ /* 0x000fe400000000ff */
[----:B------:R-:W-:Y:S02]  /*2390*/  @P2 F2FP.F16.F32.PACK_AB R66, RZ, R66 ;  /* 0x00000042ff42223e */ /* 0x000fe400000000ff */
[----:B------:R-:W-:Y:S02]  /*23a0*/  @P2 F2FP.F16.F32.PACK_AB R98, RZ, R98 ;  /* 0x00000062ff62223e */ /* 0x000fe400000000ff */
[----:B------:R-:W-:Y:S02]  /*23b0*/  @P2 F2FP.F16.F32.PACK_AB R67, RZ, R67 ;  /* 0x00000043ff43223e */ /* 0x000fe400000000ff */
[----:B------:R-:W-:-:S02]  /*23c0*/  IADD3.X R33, R44, UR21, RZ, P6, !PT ;  /* 0x000000152c217c10 */ /* 0x000fc4000b7fe4ff */
[----:B0-----:R-:W-:Y:S02]  /*23d0*/  LOP3.LUT R35, R61, R69, R70, 0xfe, !PT ;  /* 0x000000453d237212 */ /* 0x001fe400078efe46 */
[----:B------:R-:W-:Y:S02]  /*23e0*/  LOP3.LUT R34, R60, R73, RZ, 0xfc, !PT ;  /* 0x000000493c227212 */ /* 0x000fe400078efcff */
        /* <DEDUP_REMOVED lines=14> */
.L_x_675:
        /* <DEDUP_REMOVED lines=20> */
[----:B------:R-:W-:Y:S01]  /*2610*/  IMAD.WIDE.U32 R32, R32, 0x10000, RZ ;  /* 0x0001000020207825 */ /* 0x000fe200078e00ff */
[----:B------:R-:W-:-:S04]  /*2620*/  IADD3.X R53, R44, R53, RZ, P0, !PT ;  /* 0x000000352c357210 */ /* 0x000fc800007fe4ff */
[----:B------:R-:W-:Y:S02]  /*2630*/  LOP3.LUT R33, R31, R33, RZ, 0xfc, !PT ;  /* 0x000000211f217212 */ /* 0x000fe400078efcff */
[----:B------:R-:W-:-:S05]  /*2640*/  LOP3.LUT R32, R32, 0xffff, R11, 0xf8, !PT ;  /* 0x0000ffff20207812 */ /* 0x000fca00078ef80b */
[----:B------:R1:W-:Y:S02]  /*2650*/  STG.E.64 desc[UR4][R52.64], R32 ;  /* 0x0000002034007986 */ /* 0x0003e4000c101b04 */
.L_x_676:
[----:B------:R-:W-:Y:S01]  /*2660*/  SEL R97, RZ, 0x1, P4 ;  /* 0x00000001ff617807 */ /* 0x000fe20002000000 */
[----:B------:R-:W-:Y:S06]  /*2670*/  @!P3 BRA `(.L_x_677) ;  /* 0xffffffdc00acb947 */ /* 0x000fec000383ffff */
        /* <DEDUP_REMOVED lines=20> */
[----:B------:R-:W-:-:S07]  /*27c0*/  IMAD.MOV.U32 R99, RZ, RZ, R17 ;  /* 0x000000ffff637224 */ /* 0x000fce00078e0011 */
.L_x_669:
        /* <DEDUP_REMOVED lines=17> */
.L_x_670:
[----:B------:R-:W-:Y:S01]  /*28e0*/  HFMA2.MMA R110, -RZ, RZ, 0, 1.847743988037109375e-06 ;  /* 0x0000001fff6e7435 */ /* 0x000fe200000001ff */
[----:B------:R-:W-:Y:S01]  /*28f0*/  MOV R108, R35 ;  /* 0x00000023006c7202 */ /* 0x000fe20000000f00 */
[----:B------:R-:W-:Y:S02]  /*2900*/  IMAD.MOV.U32 R107, RZ, RZ, 0x10 ;  /* 0x00000010ff6b7424 */ /* 0x000fe400078e00ff */
[----:B------:R-:W-:-:S07]  /*2910*/  IMAD.MOV.U32 R103, RZ, RZ, -0x1 ;  /* 0xffffffffff677424 */ /* 0x000fce00078e00ff */
[----:B-----5:R-:W-:Y:S05]  /*2920*/  WARPSYNC.COLLECTIVE R103, `(.L_x_678) ;  /* 0x0000000067087348 */ /* 0x020fea0003c00000 */
[----:B------:R0:W1:Y:S02]  /*2930*/  SHFL.DOWN P2, R105, R108, R107, R110 ;  /* 0x0800006b6c697389 */ /* 0x000064000004006e */
[----:B01---5:R-:W-:Y:S01]  /*2940*/  ENDCOLLECTIVE ;  /* 0x000000000000791b */ /* 0x023fe20003800000 */
.L_x_678:
[----:B------:R-:W-:Y:S01]  /*2950*/  IMAD.MOV.U32 R108, RZ, RZ, R37 ;  /* 0x000000ffff6c7224 */ /* 0x000fe200078e0025 */
[----:B------:R-:W-:-:S07]  /*2960*/  MOV R32, R105 ;  /* 0x0000006900207202 */ /* 0x000fce0000000f00 */
[----:B------:R-:W-:Y:S05]  /*2970*/  WARPSYNC.COLLECTIVE R103, `(.L_x_679) ;  /* 0x0000000067087348 */ /* 0x000fea0003c00000 */
[----:B------:R0:W1:Y:S02]  /*2980*/  SHFL.DOWN P2, R105, R108, R107, R110 ;  /* 0x0800006b6c697389 */ /* 0x000064000004006e */
[----:B01----:R-:W-:Y:S01]  /*2990*/  ENDCOLLECTIVE ;  /* 0x000000000000791b */ /* 0x003fe20003800000 */
.L_x_679:
[----:B------:R-:W-:Y:S01]  /*29a0*/  FADD.FTZ R32, R35, R32 ;  /* 0x0000002023207221 */ /* 0x000fe20000010000 */
[----:B------:R-:W-:-:S03]  /*29b0*/  HFMA2.MMA R107, -RZ, RZ, 0, 4.76837158203125e-07 ;  /* 0x00000008ff6b7435 */ /* 0x000fc600000001ff */
[----:B------:R-:W-:Y:S01]  /*29c0*/  IMAD.MOV.U32 R108, RZ, RZ, R32 ;  /* 0x000000ffff6c7224 */ /* 0x000fe200078e0020 */
[----:B------:R-:W-:-:S07]  /*29d0*/  MOV R34, R105 ;  /* 0x0000006900227202 */ /* 0x000fce0000000f00 */
[----:B------:R-:W-:Y:S05]  /*29e0*/  WARPSYNC.COLLECTIVE R103, `(.L_x_680) ;  /* 0x0000000067087348 */ /* 0x000fea0003c00000 */
[----:B------:R0:W1:Y:S02]  /*29f0*/  SHFL.DOWN P2, R105, R108, R107, R110 ;  /* 0x0800006b6c697389 */ /* 0x000064000004006e */
[----:B01----:R-:W-:Y:S01]  /*2a00*/  ENDCOLLECTIVE ;  /* 0x000000000000791b */ /* 0x003fe20003800000 */
.L_x_680:
[----:B------:R-:W-:-:S05]  /*2a10*/  FADD.FTZ R34, R37, R34 ;  /* 0x0000002225227221 */ /* 0x000fca0000010000 */
[----:B------:R-:W-:Y:S01]  /*2a20*/  MOV R108, R34 ;  /* 0x00000022006c7202 */ /* 0x000fe20000000f00 */
[----:B------:R-:W-:-:S07]  /*2a30*/  IMAD.MOV.U32 R39, RZ, RZ, R105 ;  /* 0x000000ffff277224 */ /* 0x000fce00078e0069 */
[----:B------:R-:W-:Y:S05]  /*2a40*/  WARPSYNC.COLLECTIVE R103, `(.L_x_681) ;  /* 0x0000000067087348 */ /* 0x000fea0003c00000 */
[----:B------:R0:W1:Y:S02]  /*2a50*/  SHFL.DOWN P2, R105, R108, R107, R110 ;  /* 0x0800006b6c697389 */ /* 0x000064000004006e */
[----:B01----:R-:W-:Y:S01]  /*2a60*/  ENDCOLLECTIVE ;  /* 0x000000000000791b */ /* 0x003fe20003800000 */
.L_x_681:
[----:B------:R-:W-:-:S05]  /*2a70*/  FADD.FTZ R39, R32, R39 ;  /* 0x0000002720277221 */ /* 0x000fca0000010000 */
[----:B------:R-:W-:Y:S01]  /*2a80*/  MOV R108, R39 ;  /* 0x00000027006c7202 */ /* 0x000fe20000000f00 */
[----:B------:R-:W-:Y:S02]  /*2a90*/  IMAD.MOV.U32 R107, RZ, RZ, 0x4 ;  /* 0x00000004ff6b7424 */ /* 0x000fe400078e00ff */
[----:B------:R-:W-:-:S07]  /*2aa0*/  IMAD.MOV.U32 R61, RZ, RZ, R105 ;  /* 0x000000ffff3d7224 */ /* 0x000fce00078e0069 */
[----:B------:R-:W-:Y:S05]  /*2ab0*/  WARPSYNC.COLLECTIVE R103, `(.L_x_682) ;  /* 0x0000000067087348 */ /* 0x000fea0003c00000 */
[----:B------:R0:W1:Y:S02]  /*2ac0*/  SHFL.DOWN P2, R105, R108, R107, R110 ;  /* 0x0800006b6c697389 */ /* 0x000064000004006e */
[----:B01----:R-:W-:Y:S01]  /*2ad0*/  ENDCOLLECTIVE ;  /* 0x000000000000791b */ /* 0x003fe20003800000 */
.L_x_682:
[----:B------:R-:W-:-:S04]  /*2ae0*/  FADD.FTZ R61, R34, R61 ;  /* 0x0000003d223d7221 */ /* 0x000fc80000010000 */
[----:B------:R-:W-:Y:S01]  /*2af0*/  IMAD.MOV.U32 R108, RZ, RZ, R61 ;  /* 0x000000ffff6c7224 */ /* 0x000fe200078e003d */
[----:B------:R-:W-:-:S07]  /*2b00*/  MOV R36, R105 ;  /* 0x0000006900247202 */ /* 0x000fce0000000f00 */
[----:B------:R-:W-:Y:S05]  /*2b10*/  WARPSYNC.COLLECTIVE R103, `(.L_x_683) ;  /* 0x0000000067087348 */ /* 0x000fea0003c00000 */
[----:B------:R0:W1:Y:S02]  /*2b20*/  SHFL.DOWN P2, R105, R108, R107, R110 ;  /* 0x0800006b6c697389 */ /* 0x000064000004006e */
[----:B01----:R-:W-:Y:S01]  /*2b30*/  ENDCOLLECTIVE ;  /* 0x000000000000791b */ /* 0x003fe20003800000 */
.L_x_683:
[----:B------:R-:W-:Y:S01]  /*2b40*/  FADD.FTZ R36, R39, R36 ;  /* 0x0000002427247221 */ /* 0x000fe20000010000 */
[----:B------:R-:W-:-:S03]  /*2b50*/  HFMA2.MMA R107, -RZ, RZ, 0, 1.1920928955078125e-07 ;  /* 0x00000002ff6b7435 */ /* 0x000fc600000001ff */
[----:B------:R-:W-:Y:S01]  /*2b60*/  IMAD.MOV.U32 R108, RZ, RZ, R36 ;  /* 0x000000ffff6c7224 */ /* 0x000fe200078e0024 */
[----:B------:R-:W-:-:S07]  /*2b70*/  MOV R38, R105 ;  /* 0x0000006900267202 */ /* 0x000fce0000000f00 */
[----:B------:R-:W-:Y:S05]  /*2b80*/  WARPSYNC.COLLECTIVE R103, `(.L_x_684) ;  /* 0x0000000067087348 */ /* 0x000fea0003c00000 */
[----:B------:R0:W1:Y:S02]  /*2b90*/  SHFL.DOWN P2, R105, R108, R107, R110 ;  /* 0x0800006b6c697389 */ /* 0x000064000004006e */
[----:B01----:R-:W-:Y:S01]  /*2ba0*/  ENDCOLLECTIVE ;  /* 0x000000000000791b */ /* 0x003fe20003800000 */
.L_x_684:
[----:B------:R-:W-:-:S05]  /*2bb0*/  FADD.FTZ R38, R61, R38 ;  /* 0x000000263d267221 */ /* 0x000fca0000010000 */
[----:B------:R-:W-:Y:S01]  /*2bc0*/  MOV R108, R38 ;  /* 0x00000026006c7202 */ /* 0x000fe20000000f00 */
[----:B------:R-:W-:-:S07]  /*2bd0*/  IMAD.MOV.U32 R35, RZ, RZ, R105 ;  /* 0x000000ffff237224 */ /* 0x000fce00078e0069 */
[----:B------:R-:W-:Y:S05]  /*2be0*/  WARPSYNC.COLLECTIVE R103, `(.L_x_685) ;  /* 0x0000000067087348 */ /* 0x000fea0003c00000 */
[----:B------:R0:W1:Y:S02]  /*2bf0*/  SHFL.DOWN P2, R105, R108, R107, R110 ;  /* 0x0800006b6c697389 */ /* 0x000064000004006e */
[----:B01----:R-:W-:Y:S01]  /*2c00*/  ENDCOLLECTIVE ;  /* 0x000000000000791b */ /* 0x003fe20003800000 */
.L_x_685:
[----:B------:R-:W-:-:S05]  /*2c10*/  FADD.FTZ R35, R36, R35 ;  /* 0x0000002324237221 */ /* 0x000fca0000010000 */
[----:B------:R-:W-:Y:S01]  /*2c20*/  MOV R108, R35 ;  /* 0x00000023006c7202 */ /* 0x000fe20000000f00 */
[----:B------:R-:W-:Y:S02]  /*2c30*/  IMAD.MOV.U32 R107, RZ, RZ, 0x1 ;  /* 0x00000001ff6b7424 */ /* 0x000fe400078e00ff */
[----:B------:R-:W-:-:S07]  /*2c40*/  IMAD.MOV.U32 R37, RZ, RZ, R105 ;  /* 0x000000ffff257224 */ /* 0x000fce00078e0069 */
[----:B------:R-:W-:Y:S05]  /*2c50*/  WARPSYNC.COLLECTIVE R103, `(.L_x_686) ;  /* 0x0000000067087348 */ /* 0x000fea0003c00000 */
[----:B------:R0:W1:Y:S02]  /*2c60*/  SHFL.DOWN P2, R105, R108, R107, R110 ;  /* 0x0800006b6c697389 */ /* 0x000064000004006e */
[----:B01----:R-:W-:Y:S01]  /*2c70*/  ENDCOLLECTIVE ;  /* 0x000000000000791b */ /* 0x003fe20003800000 */
.L_x_686:
[----:B------:R-:W-:-:S04]  /*2c80*/  FADD.FTZ R37, R38, R37 ;  /* 0x0000002526257221 */ /* 0x000fc80000010000 */
[----:B------:R-:W-:Y:S01]  /*2c90*/  IMAD.MOV.U32 R108, RZ, RZ, R37 ;  /* 0x000000ffff6c7224 */ /* 0x000fe200078e0025 */
[----:B------:R-:W-:-:S07]  /*2ca0*/  MOV R60, R105 ;  /* 0x00000069003c7202 */ /* 0x000fce0000000f00 */
[----:B------:R-:W-:Y:S05]  /*2cb0*/  WARPSYNC.COLLECTIVE R103, `(.L_x_687) ;  /* 0x0000000067087348 */ /* 0x000fea0003c00000 */
[----:B------:R0:W1:Y:S02]  /*2cc0*/  SHFL.DOWN P2, R105, R108, R107, R110 ;  /* 0x0800006b6c697389 */ /* 0x000064000004006e */
[----:B01----:R-:W-:Y:S01]  /*2cd0*/  ENDCOLLECTIVE ;  /* 0x000000000000791b */ /* 0x003fe20003800000 */
.L_x_687:
[----:B------:R-:W-:Y:S01]  /*2ce0*/  MOV R32, R105 ;  /* 0x0000006900207202 */ /* 0x000fe20000000f00 */
[----:B------:R-:W-:Y:S06]  /*2cf0*/  BRA `(.L_x_688) ;  /* 0xffffffe400b87947 */ /* 0x000fec000383ffff */
.L_x_689:
        /* <DEDUP_REMOVED lines=16> */
.L_x_3290:


//--------------------- .text._ZN10layer_norm31ln_parallel_residual_bwd_kernelINS_13Kernel_traitsIf13__nv_bfloat16S2_S2_fjLj1536ELj1ELj1ELj4ELj8ENS_18Kernel_traits_baseILj1536EfS2_S2_S2_fjLj128EEEEELb0ELb0ELb0EEEvNS_9BwdParamsE --------------------------
	.section	.text._ZN10layer_norm31ln_parallel_residual_bwd_kernelINS_13Kernel_traitsIf13__nv_bfloat16S2_S2_fjLj1536ELj1ELj1ELj4ELj8ENS_18Kernel_traits_baseILj1536EfS2_S2_S2_fjLj128EEEEELb0ELb0ELb0EEEvNS_9BwdParamsE,"ax",@progbits
	.align	128
        .global         _ZN10layer_norm31ln_parallel_residual_bwd_kernelINS_13Kernel_traitsIf13__nv_bfloat16S2_S2_fjLj1536ELj1ELj1ELj4ELj8ENS_18Kernel_traits_baseILj1536EfS2_S2_S2_fjLj128EEEEELb0ELb0ELb0EEEvNS_9BwdParamsE
        .type           _ZN10layer_norm31ln_parallel_residual_bwd_kernelINS_13Kernel_traitsIf13__nv_bfloat16S2_S2_fjLj1536ELj1ELj1ELj4ELj8ENS_18Kernel_traits_baseILj1536EfS2_S2_S2_fjLj128EEEEELb0ELb0ELb0EEEvNS_9BwdParamsE,@function
        .size           _ZN10layer_norm31ln_parallel_residual_bwd_kernelINS_13Kernel_traitsIf13__nv_bfloat16S2_S2_fjLj1536ELj1ELj1ELj4ELj8ENS_18Kernel_traits_baseILj1536EfS2_S2_S2_fjLj128EEEEELb0ELb0ELb0EEEvNS_9BwdParamsE,(.L_x_3291 - _ZN10layer_norm31ln_parallel_residual_bwd_kernelINS_13Kernel_traitsIf13__nv_bfloat16S2_S2_fjLj1536ELj1ELj1ELj4ELj8ENS_18Kernel_traits_baseILj1536EfS2_S2_S2_fjLj128EEEEELb0ELb0ELb0EEEvNS_9BwdParamsE)
        .other          _ZN10layer_norm31ln_parallel_residual_bwd_kernelINS_13Kernel_traitsIf13__nv_bfloat16S2_S2_fjLj1536ELj1ELj1ELj4ELj8ENS_18Kernel_traits_baseILj1536EfS2_S2_S2_fjLj128EEEEELb0ELb0ELb0EEEvNS_9BwdParamsE,@"STO_CUDA_ENTRY STV_DEFAULT"
_ZN10layer_norm31ln_parallel_residual_bwd_kernelINS_13Kernel_traitsIf13__nv_bfloat16S2_S2_fjLj1536ELj1ELj1ELj4ELj8ENS_18Kernel_traits_baseILj1536EfS2_S2_S2_fjLj128EEEEELb0ELb0ELb0EEEvNS_9BwdParamsE:
.text._ZN10layer_norm31ln_parallel_residual_bwd_kernelINS_13Kernel_traitsIf13__nv_bfloat16S2_S2_fjLj1536ELj1ELj1ELj4ELj8ENS_18Kernel_traits_baseILj1536EfS2_S2_S2_fjLj128EEEEELb0ELb0ELb0EEEvNS_9BwdParamsE:
[----:B------:R-:W-:Y:S01]  /*0000*/  LDC R1, c[0x0][0x28] ;  /* 0x00000a00ff017b82 */ /* 0x000fe20000000800 */
[----:B------:R-:W0:Y:S01]  /*0010*/  S2R R123, SR_TID.X ;  /* 0x00000000007b7919 */ /* 0x000e220000002100 */
[----:B------:R-:W-:-:S06]  /*0020*/  ULDC UR4, c[0x0][0x218] ;  /* 0x0000860000047ab9 */ /* 0x000fcc0000000800 */
[----:B------:R-:W1:Y:S01]  /*0030*/  S2UR UR6, SR_CTAID.X ;  /* 0x00000000000679c3 */ /* 0x000e620000002500 */
[----:B------:R-:W-:Y:S01]  /*0040*/  MOV R0, UR4 ;  /* 0x0000000400007c02 */ /* 0x000fe20008000f00 */
[----:B------:R-:W-:Y:S01]  /*0050*/  ULDC UR7, c[0x0][0x214] ;  /* 0x0000850000077ab9 */ /* 0x000fe20000000800 */
[----:B------:R-:W-:Y:S01]  /*0060*/  ULDC.64 UR4, c[0x0][0x208] ;  /* 0x0000820000047ab9 */ /* 0x000fe20000000a00 */
        /* <DEDUP_REMOVED lines=11> */
[----:B------:R-:W-:-:S04]  /*0120*/  LEA.HI.SX32 R2, R3, R2, 0x1e ;  /* 0x0000000203027211 */ /* 0x000fc800078ff2ff */
[C---:B------:R-:W-:Y:S02]  /*0130*/  LOP3.LUT P4, RZ, R2.reuse, 0xffffff80, RZ, 0xc0, !PT ;  /* 0xffffff8002ff7812 */ /* 0x040fe4000788c0ff */
[C---:B------:R-:W-:Y:S02]  /*0140*/  ISETP.GE.U32.AND P3, PT, R2.reuse, 0x100, PT ;  /* 0x000001000200780c */ /* 0x040fe40003f66070 */
[----:B------:R-:W-:Y:S02]  /*0150*/  ISETP.GE.U32.AND P2, PT, R2, 0x180, PT ;  /* 0x000001800200780c */ /* 0x000fe40003f46070 */
[----:B------:R-:W-:-:S04]  /*0160*/  LOP3.LUT R2, R123, 0x7f, RZ, 0xc0, !PT ;  /* 0x0000007f7b027812 */ /* 0x000fc800078ec0ff */
[----:B------:R-:W-:-:S03]  /*0170*/  MOV R3, R2 ;  /* 0x0000000200037202 */ /* 0x000fc60000000f00 */
[----:B------:R-:W0:Y:S08]  /*0180*/  @P4 LDC.64 R4, c[0x0][0x260] ;  /* 0x00009800ff044b82 */ /* 0x000e300000000a00 */
[----:B------:R-:W2:Y:S08]  /*0190*/  @P4 LDC.64 R6, c[0x0][0x268] ;  /* 0x00009a00ff064b82 */ /* 0x000eb00000000a00 */
[----:B------:R-:W3:Y:S08]  /*01a0*/  @P3 LDC.64 R8, c[0x0][0x260] ;  /* 0x00009800ff083b82 */ /* 0x000ef00000000a00 */
[----:B------:R-:W4:Y:S01]  /*01b0*/  @P3 LDC.64 R10, c[0x0][0x268] ;  /* 0x00009a00ff0a3b82 */ /* 0x000f220000000a00 */
[----:B-1----:R-:W-:Y:S01]  /*01c0*/  LEA.HI R93, R123, UR6, RZ, 0x19 ;  /* 0x000000067b5d7c11 */ /* 0x002fe2000f8fc8ff */
[----:B0-----:R-:W-:-:S06]  /*01d0*/  @P4 IMAD.WIDE.U32 R4, R3, 0x10, R4 ;  /* 0x0000001003044825 */ /* 0x001fcc00078e0004 */
[----:B------:R-:W0:Y:S01]  /*01e0*/  @P2 LDC.64 R16, c[0x0][0x260] ;  /* 0x00009800ff102b82 */ /* 0x000e220000000a00 */
[C---:B--2---:R-:W-:Y:S01]  /*01f0*/  @P4 IMAD.WIDE.U32 R6, R3.reuse, 0x10, R6 ;  /* 0x0000001003064825 */ /* 0x044fe200078e0006 */
[----:B------:R-:W-:Y:S01]  /*0200*/  @P4 LOP3.LUT R3, R3, 0x80, RZ, 0xfc, !PT ;  /* 0x0000008003034812 */ /* 0x000fe200078efcff */
[----:B------:R-:W5:Y:S05]  /*0210*/  @P4 LDG.E.128 R72, desc[UR4][R4.64] ;  /* 0x0000000404484981 */ /* 0x000f6a000c1e1d00 */
[----:B------:R-:W1:Y:S01]  /*0220*/  @P2 LDC.64 R18, c[0x0][0x268] ;  /* 0x00009a00ff122b82 */ /* 0x000e620000000a00 */
[----:B------:R-:W-:Y:S01]  /*0230*/  ISETP.GE.AND P0, PT, R93, UR7, PT ;  /* 0x000000075d007c0c */ /* 0x000fe2000bf06270 */
[C---:B---3--:R-:W-:Y:S01]  /*0240*/  @P3 IMAD.WIDE.U32 R12, R3.reuse, 0x10, R8 ;  /* 0x00000010030c3825 */ /* 0x048fe200078e0008 */
[----:B------:R-:W5:Y:S03]  /*0250*/  @P4 LDG.E.128 R68, desc[UR4][R6.64] ;  /* 0x0000000406444981 */ /* 0x000f66000c1e1d00 */
[C---:B----4-:R-:W-:Y:S01]  /*0260*/  @P3 IMAD.WIDE.U32 R14, R3.reuse, 0x10, R10 ;  /* 0x00000010030e3825 */ /* 0x050fe200078e000a */
[----:B------:R2:W5:Y:S03]  /*0270*/  @P3 LDG.E.128 R64, desc[UR4][R12.64] ;  /* 0x000000040c403981 */ /* 0x000566000c1e1d00 */
[----:B------:R-:W-:Y:S01]  /*0280*/  @P3 VIADD R3, R3, 0x80 ;  /* 0x0000008003033836 */ /* 0x000fe20000000000 */
[----:B------:R3:W5:Y:S03]  /*0290*/  @P3 LDG.E.128 R60, desc[UR4][R14.64] ;  /* 0x000000040e3c3981 */ /* 0x000766000c1e1d00 */
[----:B0-----:R-:W-:Y:S01]  /*02a0*/  @P2 IMAD.WIDE.U32 R8, R3, 0x10, R16 ;  /* 0x0000001003082825 */ /* 0x001fe200078e0010 */
[----:B------:R-:W-:-:S02]  /*02b0*/  CS2R R48, SRZ ;  /* 0x0000000000307805 */ /* 0x000fc4000001ff00 */
[----:B------:R-:W-:Y:S01]  /*02c0*/  CS2R R50, SRZ ;  /* 0x0000000000327805 */ /* 0x000fe2000001ff00 */
[----:B-1----:R-:W-:Y:S01]  /*02d0*/  @P2 IMAD.WIDE.U32 R10, R3, 0x10, R18 ;  /* 0x00000010030a2825 */ /* 0x002fe200078e0012 */
[----:B------:R0:W5:Y:S01]  /*02e0*/  @P2 LDG.E.128 R56, desc[UR4][R8.64] ;  /* 0x0000000408382981 */ /* 0x000162000c1e1d00 */
[----:B------:R-:W-:Y:S02]  /*02f0*/  CS2R R44, SRZ ;  /* 0x00000000002c7805 */ /* 0x000fe4000001ff00 */
[----:B------:R-:W-:Y:S02]  /*0300*/  CS2R R46, SRZ ;  /* 0x00000000002e7805 */ /* 0x000fe4000001ff00 */
[----:B------:R-:W-:Y:S01]  /*0310*/  CS2R R40, SRZ ;  /* 0x0000000000287805 */ /* 0x000fe2000001ff00 */
[----:B------:R1:W5:Y:S01]  /*0320*/  @P2 LDG.E.128 R52, desc[UR4][R10.64] ;  /* 0x000000040a342981 */ /* 0x000362000c1e1d00 */
        /* <DEDUP_REMOVED lines=13> */
[----:B--2---:R-:W-:-:S02]  /*0400*/  CS2R R12, SRZ ;  /* 0x00000000000c7805 */ /* 0x004fc4000001ff00 */
[----:B---3--:R-:W-:Y:S02]  /*0410*/  CS2R R14, SRZ ;  /* 0x00000000000e7805 */ /* 0x008fe4000001ff00 */
[----:B0-----:R-:W-:Y:S02]  /*0420*/  CS2R R8, SRZ ;  /* 0x0000000000087805 */ /* 0x001fe4000001ff00 */
[----:B-1----:R-:W-:Y:S02]  /*0430*/  CS2R R10, SRZ ;  /* 0x00000000000a7805 */ /* 0x002fe4000001ff00 */
[----:B------:R-:W-:Y:S02]  /*0440*/  CS2R R4, SRZ ;  /* 0x0000000000047805 */ /* 0x000fe4000001ff00 */
[----:B------:R-:W-:Y:S01]  /*0450*/  CS2R R6, SRZ ;  /* 0x0000000000067805 */ /* 0x000fe2000001ff00 */
[----:B------:R-:W-:Y:S06]  /*0460*/  @P0 BRA `(.L_x_690) ;  /* 0x00000020008c0947 */ /* 0x000fec0003800000 */
[----:B------:R-:W-:Y:S01]  /*0470*/  ULDC.U8 UR6, c[0x0][0x2a0] ;  /* 0x0000a80000067ab9 */ /* 0x000fe20000000000 */
[----:B------:R-:W-:Y:S01]  /*0480*/  HFMA2.MMA R76, -RZ, RZ, 0, 5.9604644775390625e-08 ;  /* 0x00000001ff4c7435 */ /* 0x000fe200000001ff */
[----:B------:R-:W-:Y:S01]  /*0490*/  UISETP.NE.AND UP0, UPT, UR6, URZ, UPT ;  /* 0x0000003f0600728c */ /* 0x000fe2000bf05270 */
[----:B------:R-:W-:-:S05]  /*04a0*/  MOV R49, RZ ;  /* 0x000000ff00317202 */ /* 0x000fca0000000f00 */
[----:B------:R-:W-:-:S13]  /*04b0*/  PLOP3.LUT P1, PT, PT, PT, UP0, 0x80, 0x0 ;  /* 0x000000000000781c */ /* 0x000fda0003f2f008 */
.L_x_709:
[----:B0-----:R-:W0:Y:S08]  /*04c0*/  LDC.64 R78, c[0x0][0x250] ;  /* 0x00009400ff4e7b82 */ /* 0x001e300000000a00 */
[----:B------:R-:W1:Y:S01]  /*04d0*/  LDC.64 R80, c[0x0][0x258] ;  /* 0x00009600ff507b82 */ /* 0x000e620000000a00 */
[----:B0-----:R-:W-:-:S06]  /*04e0*/  IMAD.WIDE R78, R93, 0x4, R78 ;  /* 0x000000045d4e7825 */ /* 0x001fcc00078e024e */
[----:B------:R-:W2:Y:S01]  /*04f0*/  LDG.E R78, desc[UR4][R78.64] ;  /* 0x000000044e4e7981 */ /* 0x000ea2000c1e1900 */
[----:B-1----:R-:W-:-:S05]  /*0500*/  IMAD.WIDE R80, R93, 0x4, R80 ;  /* 0x000000045d507825 */ /* 0x002fca00078e0250 */
[----:B-----5:R0:W5:Y:S01]  /*0510*/  LDG.E R116, desc[UR4][R80.64] ;  /* 0x0000000450747981 */ /* 0x020162000c1e1900 */
[----:B------:R-:W-:Y:S01]  /*0520*/  IMAD.U32 R0, RZ, RZ, UR20 ;  /* 0x00000014ff007e24 */ /* 0x000fe2000f8e00ff */
[----:B------:R-:W-:Y:S01]  /*0530*/  BSSY B0, `(.L_x_691) ;  /* 0x0000059000007945 */ /* 0x000fe20003800000 */
[----:B------:R-:W-:Y:S02]  /*0540*/  LOP3.LUT P0, RZ, R76, 0xff, RZ, 0xc0, !PT ;  /* 0x000000ff4cff7812 */ /* 0x000fe4000780c0ff */
[C---:B------:R-:W-:Y:S01]  /*0550*/  IMAD R77, R93.reuse, R0, RZ ;  /* 0x000000005d4d7224 */ /* 0x040fe200078e02ff */
[----:B------:R-:W-:Y:S01]  /*0560*/  MOV R126, RZ ;  /* 0x000000ff007e7202 */ /* 0x000fe20000000f00 */
[----:B------:R-:W-:-:S03]  /*0570*/  VIADD R93, R93, UR8 ;  /* 0x000000085d5d7c36 */ /* 0x000fc60008000000 */
[----:B------:R-:W-:-:S04]  /*0580*/  SHF.R.S32.HI R82, RZ, 0x1f, R77 ;  /* 0x0000001fff527819 */ /* 0x000fc8000001144d */
[----:B------:R-:W-:Y:S02]  /*0590*/  LEA.HI R83, R82, R77, RZ, 0x2 ;  /* 0x0000004d52537211 */ /* 0x000fe400078f10ff */
[----:B------:R-:W-:Y:S02]  /*05a0*/  MOV R77, RZ ;  /* 0x000000ff004d7202 */ /* 0x000fe40000000f00 */
        /* <DEDUP_REMOVED lines=18> */
[C---:B--2---:R-:W-:Y:S02]  /*06d0*/  SHF.L.U32 R111, R78.reuse, 0x10, RZ ;  /* 0x000000104e6f7819 */ /* 0x044fe400000006ff */
[----:B------:R-:W-:Y:S02]  /*06e0*/  SHF.R.U64 R78, R78, 0x10, R79 ;  /* 0x000000104e4e7819 */ /* 0x000fe4000000124f */
[----:B---3--:R-:W-:Y:S02]  /*06f0*/  MOV R3, R82 ;  /* 0x0000005200037202 */ /* 0x008fe40000000f00 */
[--C-:B------:R-:W-:Y:S01]  /*0700*/  SHF.R.U64 R112, R82, 0x10, R83.reuse ;  /* 0x0000001052707819 */ /* 0x100fe20000001253 */
[--C-:B------:R-:W-:Y:S01]  /*0710*/  IMAD.MOV.U32 R77, RZ, RZ, R83.reuse ;  /* 0x000000ffff4d7224 */ /* 0x100fe200078e0053 */
[----:B------:R-:W-:Y:S02]  /*0720*/  SHF.R.U32.HI R125, RZ, 0x10, R83 ;  /* 0x00000010ff7d7819 */ /* 0x000fe40000011653 */
[----:B----4-:R-:W-:Y:S01]  /*0730*/  MOV R82, R80 ;  /* 0x0000005000527202 */ /* 0x010fe20000000f00 */
[--C-:B------:R-:W-:Y:S01]  /*0740*/  IMAD.MOV.U32 R83, RZ, RZ, R81.reuse ;  /* 0x000000ffff537224 */ /* 0x100fe200078e0051 */
[----:B------:R-:W-:-:S02]  /*0750*/  SHF.R.U64 R80, R80, 0x10, R81 ;  /* 0x0000001050507819 */ /* 0x000fc40000001251 */
[----:B------:R-:W-:Y:S02]  /*0760*/  SHF.R.U32.HI R126, RZ, 0x10, R81 ;  /* 0x00000010ff7e7819 */ /* 0x000fe40000011651 */
[----:B------:R-:W-:Y:S02]  /*0770*/  SHF.L.U32 R113, R82, 0x10, RZ ;  /* 0x0000001052717819 */ /* 0x000fe400000006ff */
[----:B------:R-:W-:Y:S01]  /*0780*/  SHF.L.U32 R81, R3, 0x10, RZ ;  /* 0x0000001003517819 */ /* 0x000fe200000006ff */
[----:B------:R-:W-:Y:S02]  /*0790*/  FADD.FTZ R3, -R76, R111 ;  /* 0x0000006f4c037221 */ /* 0x000fe40000010100 */
[----:B0-----:R-:W-:Y:S02]  /*07a0*/  FMUL.FTZ R109, R68, R113 ;  /* 0x00000071446d7220 */ /* 0x001fe40000410000 */
[----:B-----5:R-:W-:Y:S01]  /*07b0*/  FMUL.FTZ R3, R116, R3 ;  /* 0x0000000374037220 */ /* 0x020fe20000410000 */
[----:B------:R-:W-:Y:S01]  /*07c0*/  FADD.FTZ R36, R36, R81 ;  /* 0x0000005124247221 */ /* 0x000fe20000010000 */
[----:B------:R-:W-:-:S02]  /*07d0*/  FFMA.FTZ R108, R72, R81, R109 ;  /* 0x00000051486c7223 */ /* 0x000fc4000001006d */
[----:B------:R-:W-:Y:S01]  /*07e0*/  FFMA.FTZ R48, R3, R81, R48 ;  /* 0x0000005103307223 */ /* 0x000fe20000010030 */
[----:B------:R-:W-:Y:S01]  /*07f0*/  SHF.L.U32 R81, R77, 0x10, RZ ;  /* 0x000000104d517819 */ /* 0x000fe200000006ff */
[----:B------:R-:W-:Y:S01]  /*0800*/  IMAD.U32 R77, R78, 0x10000, RZ ;  /* 0x000100004e4d7824 */ /* 0x000fe200078e00ff */
[----:B------:R-:W-:Y:S01]  /*0810*/  SHF.R.U32.HI R114, RZ, 0x10, R79 ;  /* 0x00000010ff727819 */ /* 0x000fe2000001164f */
[----:B------:R-:W-:Y:S01]  /*0820*/  IMAD.U32 R79, R79, 0x10000, RZ ;  /* 0x000100004f4f7824 */ /* 0x000fe200078e00ff */
[----:B------:R-:W-:Y:S01]  /*0830*/  SHF.L.U32 R83, R83, 0x10, RZ ;  /* 0x0000001053537819 */ /* 0x000fe200000006ff */
[----:B------:R-:W-:Y:S01]  /*0840*/  FADD.FTZ R77, -R76, R77 ;  /* 0x0000004d4c4d7221 */ /* 0x000fe20000010100 */
[----:B------:R-:W-:Y:S02]  /*0850*/  SHF.L.U32 R80, R80, 0x10, RZ ;  /* 0x0000001050507819 */ /* 0x000fe400000006ff */
[----:B------:R-:W-:Y:S01]  /*0860*/  SHF.L.U32 R78, R112, 0x10, RZ ;  /* 0x00000010704e7819 */ /* 0x000fe200000006ff */
[----:B------:R-:W-:Y:S01]  /*0870*/  FMUL.FTZ R112, R116, R77 ;  /* 0x0000004d74707220 */ /* 0x000fe20000410000 */
[----:B------:R-:W-:Y:S01]  /*0880*/  FADD.FTZ R79, -R76, R79 ;  /* 0x0000004f4c4f7221 */ /* 0x000fe20000010100 */
[----:B------:R-:W-:Y:S01]  /*0890*/  FMUL.FTZ R111, R70, R83 ;  /* 0x00000053466f7220 */ /* 0x000fe20000410000 */
[----:B------:R-:W-:Y:S01]  /*08a0*/  SHF.L.U32 R77, R114, 0x10, RZ ;  /* 0x00000010724d7819 */ /* 0x000fe200000006ff */
[----:B------:R-:W-:Y:S01]  /*08b0*/  FMUL.FTZ R82, R69, R80 ;  /* 0x0000005045527220 */ /* 0x000fe20000410000 */
[----:B------:R-:W-:Y:S01]  /*08c0*/  FMUL.FTZ R109, R116, R79 ;  /* 0x0000004f746d7220 */ /* 0x000fe20000410000 */
[----:B------:R-:W-:Y:S01]  /*08d0*/  FFMA.FTZ R110, R74, R81, R111 ;  /* 0x000000514a6e7223 */ /* 0x000fe2000001006f */
[----:B------:R-:W-:Y:S01]  /*08e0*/  FADD.FTZ R37, R37, R78 ;  /* 0x0000004e25257221 */ /* 0x000fe20000010000 */
[-C--:B------:R-:W-:Y:S01]  /*08f0*/  FFMA.FTZ R111, R73, R78.reuse, R82 ;  /* 0x0000004e496f7223 */ /* 0x080fe20000010052 */
[----:B------:R-:W-:Y:S01]  /*0900*/  FFMA.FTZ R49, R112, R78, R49 ;  /* 0x0000004e70317223 */ /* 0x000fe20000010031 */
[----:B------:R-:W-:Y:S01]  /*0910*/  FADD.FTZ R79, -R76, R77 ;  /* 0x0000004d4c4f7221 */ /* 0x000fe20000010100 */
[----:B------:R-:W-:-:S02]  /*0920*/  IMAD.U32 R126, R126, 0x10000, RZ ;  /* 0x000100007e7e7824 */ /* 0x000fc400078e00ff */
[----:B------:R-:W-:Y:S01]  /*0930*/  FADD.FTZ R78, RZ, R108 ;  /* 0x0000006cff4e7221 */ /* 0x000fe20000010000 */
[----:B------:R-:W-:Y:S01]  /*0940*/  FFMA.FTZ R77, R3, R108, RZ ;  /* 0x0000006c034d7223 */ /* 0x000fe200000100ff */
        /* <DEDUP_REMOVED lines=20> */
[----:B------:R-:W-:-:S02]  /*0a90*/  VIADD R82, R94, 0x80 ;  /* 0x000000805e527836 */ /* 0x000fc40000000000 */
[----:B------:R-:W-:Y:S01]  /*0aa0*/  FADD.FTZ R77, R80, R113 ;  /* 0x00000071504d7221 */ /* 0x000fe20000010000 */
[----:B------:R-:W-:-:S07]  /*0ab0*/  FFMA.FTZ R126, R114, R113, R78 ;  /* 0x00000071727e7223 */ /* 0x000fce000001004e */
.L_x_692:
[----:B------:R-:W-:Y:S05]  /*0ac0*/  BSYNC B0 ;  /* 0x0000000000007941 */ /* 0x000fea0003800000 */
.L_x_691:
        /* <DEDUP_REMOVED lines=17> */
[C---:B--2---:R-:W-:Y:S02]  /*0be0*/  SHF.L.U32 R125, R80.reuse, 0x10, RZ ;  /* 0x00000010507d7819 */ /* 0x044fe400000006ff */
[----:B------:R-:W-:Y:S01]  /*0bf0*/  SHF.R.U64 R80, R80, 0x10, R81 ;  /* 0x0000001050507819 */ /* 0x000fe20000001251 */
[----:B---3--:R-:W-:Y:S01]  /*0c00*/  IMAD.MOV.U32 R115, RZ, RZ, R78 ;  /* 0x000000ffff737224 */ /* 0x008fe200078e004e */
[--C-:B------:R-:W-:Y:S02]  /*0c10*/  SHF.R.U64 R78, R78, 0x10, R79.reuse ;  /* 0x000000104e4e7819 */ /* 0x100fe4000000124f */
[----:B------:R-:W-:Y:S02]  /*0c20*/  SHF.R.U32.HI R130, RZ, 0x10, R79 ;  /* 0x00000010ff827819 */ /* 0x000fe4000001164f */
[----:B----4-:R-:W-:-:S02]  /*0c30*/  SHF.R.U64 R122, R118, 0x10, R119 ;  /* 0x00000010767a7819 */ /* 0x010fc40000001277 */
[----:B------:R-:W-:Y:S02]  /*0c40*/  MOV R117, R119 ;  /* 0x0000007700757202 */ /* 0x000fe40000000f00 */
[----:B------:R-:W-:Y:S02]  /*0c50*/  SHF.R.U32.HI R128, RZ, 0x10, R119 ;  /* 0x00000010ff807819 */ /* 0x000fe40000011677 */
[----:B------:R-:W-:Y:S01]  /*0c60*/  MOV R119, R79 ;  /* 0x0000004f00777202 */ /* 0x000fe20000000f00 */
[----:B------:R-:W-:Y:S02]  /*0c70*/  IMAD.U32 R79, R115, 0x10000, RZ ;  /* 0x00010000734f7824 */ /* 0x000fe400078e00ff */
[----:B------:R-:W-:Y:S01]  /*0c80*/  FADD.FTZ R115, -R76, R125 ;  /* 0x0000007d4c737221 */ /* 0x000fe20000010100 */
[----:B------:R-:W-:-:S03]  /*0c90*/  MOV R83, R118 ;  /* 0x0000007600537202 */ /* 0x000fc60000000f00 */
[----:B-----5:R-:W-:Y:S01]  /*0ca0*/  FMUL.FTZ R115, R116, R115 ;  /* 0x0000007374737220 */ /* 0x020fe20000410000 */
[----:B------:R-:W-:Y:S01]  /*0cb0*/  SHF.R.U32.HI R125, RZ, 0x10, R81 ;  /* 0x00000010ff7d7819 */ /* 0x000fe20000011651 */
[-C--:B0-----:R-:W-:Y:S01]  /*0cc0*/  FMUL.FTZ R121, R60, R79.reuse ;  /* 0x0000004f3c797220 */ /* 0x081fe20000410000 */
[----:B------:R-:W-:Y:S01]  /*0cd0*/  FADD.FTZ R8, R8, R79 ;  /* 0x0000004f08087221 */ /* 0x000fe20000010000 */
[----:B------:R-:W-:Y:S01]  /*0ce0*/  FFMA.FTZ R20, R115, R79, R20 ;  /* 0x0000004f73147223 */ /* 0x000fe20000010014 */
[----:B------:R-:W-:Y:S02]  /*0cf0*/  SHF.L.U32 R81, R81, 0x10, RZ ;  /* 0x0000001051517819 */ /* 0x000fe400000006ff */
[----:B------:R-:W-:Y:S02]  /*0d00*/  SHF.L.U32 R79, R80, 0x10, RZ ;  /* 0x00000010504f7819 */ /* 0x000fe400000006ff */
[----:B------:R-:W-:Y:S01]  /*0d10*/  SHF.L.U32 R83, R83, 0x10, RZ ;  /* 0x0000001053537819 */ /* 0x000fe200000006ff */
[----:B------:R-:W-:Y:S01]  /*0d20*/  FADD.FTZ R81, -R76, R81 ;  /* 0x000000514c517221 */ /* 0x000fe20000010100 */
[----:B------:R-:W-:-:S02]  /*0d30*/  IMAD.U32 R80, R78, 0x10000, RZ ;  /* 0x000100004e507824 */ /* 0x000fc400078e00ff */
[----:B------:R-:W-:Y:S01]  /*0d40*/  FADD.FTZ R79, -R76, R79 ;  /* 0x0000004f4c4f7221 */ /* 0x000fe20000010100 */
[----:B------:R-:W-:Y:S01]  /*0d50*/  SHF.L.U32 R78, R122, 0x10, RZ ;  /* 0x000000107a4e7819 */ /* 0x000fe200000006ff */
[----:B------:R-:W-:Y:S01]  /*0d60*/  FADD.FTZ R32, R32, R83 ;  /* 0x0000005320207221 */ /* 0x000fe20000010000 */
[-C--:B------:R-:W-:Y:S01]  /*0d70*/  FFMA.FTZ R118, R64, R83.reuse, R121 ;  /* 0x0000005340767223 */ /* 0x080fe20000010079 */
[----:B------:R-:W-:Y:S01]  /*0d80*/  FFMA.FTZ R44, R115, R83, R44 ;  /* 0x00000053732c7223 */ /* 0x000fe2000001002c */
[----:B------:R-:W-:Y:S01]  /*0d90*/  SHF.L.U32 R83, R117, 0x10, RZ ;  /* 0x0000001075537819 */ /* 0x000fe200000006ff */
[----:B------:R-:W-:Y:S02]  /*0da0*/  IMAD.U32 R119, R119, 0x10000, RZ ;  /* 0x0001000077777824 */ /* 0x000fe400078e00ff */
[C---:B------:R-:W-:Y:S01]  /*0db0*/  FMUL.FTZ R117, R116.reuse, R81 ;  /* 0x0000005174757220 */ /* 0x040fe20000410000 */
[----:B------:R-:W-:Y:S01]  /*0dc0*/  FMUL.FTZ R122, R116, R79 ;  /* 0x0000004f747a7220 */ /* 0x000fe20000410000 */
[----:B------:R-:W-:Y:S01]  /*0dd0*/  FMUL.FTZ R124, R61, R80 ;  /* 0x000000503d7c7220 */ /* 0x000fe20000410000 */
[----:B------:R-:W-:-:S02]  /*0de0*/  IMAD.U32 R79, R125, 0x10000, RZ ;  /* 0x000100007d4f7824 */ /* 0x000fc400078e00ff */
[-C--:B------:R-:W-:Y:S01]  /*0df0*/  FMUL.FTZ R121, R62, R119.reuse ;  /* 0x000000773e797220 */ /* 0x080fe20000410000 */
[----:B------:R-:W-:Y:S01]  /*0e00*/  FADD.FTZ R10, R10, R119 ;  /* 0x000000770a0a7221 */ /* 0x000fe20000010000 */
[----:B------:R-:W-:Y:S01]  /*0e10*/  FFMA.FTZ R22, R117, R119, R22 ;  /* 0x0000007775167223 */ /* 0x000fe20000010016 */
[----:B------:R-:W-:Y:S01]  /*0e20*/  FADD.FTZ R33, R33, R78 ;  /* 0x0000004e21217221 */ /* 0x000fe20000010000 */
[-C--:B------:R-:W-:Y:S01]  /*0e30*/  FFMA.FTZ R119, R65, R78.reuse, R124 ;  /* 0x0000004e41777223 */ /* 0x080fe2000001007c */
[----:B------:R-:W-:Y:S01]  /*0e40*/  FFMA.FTZ R45, R122, R78, R45 ;  /* 0x0000004e7a2d7223 */ /* 0x000fe2000001002d */
[----:B------:R-:W-:Y:S01]  /*0e50*/  SHF.L.U32 R130, R130, 0x10, RZ ;  /* 0x0000001082827819 */ /* 0x000fe200000006ff */
[----:B------:R-:W-:Y:S01]  /*0e60*/  FADD.FTZ R79, -R76, R79 ;  /* 0x0000004f4c4f7221 */ /* 0x000fe20000010100 */
        /* <DEDUP_REMOVED lines=9> */
[----:B------:R-:W-:Y:S01]  /*0f00*/  FFMA.FTZ R78, R122, R119, R77 ;  /* 0x000000777a4e7223 */ /* 0x000fe2000001004d */
[----:B------:R-:W-:-:S02]  /*0f10*/  FFMA.FTZ R121, R67, R128, R80 ;  /* 0x0000008043797223 */ /* 0x000fc40000010050 */
        /* <DEDUP_REMOVED lines=10> */
.L_x_694:
[----:B------:R-:W-:Y:S05]  /*0fc0*/  BSYNC B0 ;  /* 0x0000000000007941 */ /* 0x000fea0003800000 */
.L_x_693:
        /* <DEDUP_REMOVED lines=17> */
[----:B------:R-:W-:Y:S02]  /*10e0*/  SHF.L.U32 R103, R79, 0x10, RZ ;  /* 0x000000104f677819 */ /* 0x000fe400000006ff */
[----:B------:R-:W-:Y:S02]  /*10f0*/  SHF.L.U32 R127, R127, 0x10, RZ ;  /* 0x000000107f7f7819 */ /* 0x000fe400000006ff */
[----:B---3--:R-:W-:Y:S02]  /*1100*/  MOV R97, R80 ;  /* 0x0000005000617202 */ /* 0x008fe40000000f00 */
[----:B------:R-:W-:Y:S02]  /*1110*/  SHF.R.U64 R102, R80, 0x10, R81 ;  /* 0x0000001050667819 */ /* 0x000fe40000001251 */
[----:B------:R-:W-:-:S02]  /*1120*/  SHF.R.U64 R80, R78, 0x10, R79 ;  /* 0x000000104e507819 */ /* 0x000fc4000000124f */
[----:B------:R-:W-:Y:S01]  /*1130*/  SHF.R.U32.HI R104, RZ, 0x10, R81 ;  /* 0x00000010ff687819 */ /* 0x000fe20000011651 */
[----:B----4-:R-:W-:Y:S01]  /*1140*/  IMAD.MOV.U32 R82, RZ, RZ, R98 ;  /* 0x000000ffff527224 */ /* 0x010fe200078e0062 */
[----:B------:R-:W-:Y:S01]  /*1150*/  SHF.R.U64 R129, R98, 0x10, R99 ;  /* 0x0000001062817819 */ /* 0x000fe20000001263 */
[----:B------:R-:W-:Y:S01]  /*1160*/  IMAD.MOV.U32 R98, RZ, RZ, R81 ;  /* 0x000000ffff627224 */ /* 0x000fe200078e0051 */
[----:B------:R-:W-:Y:S02]  /*1170*/  SHF.L.U32 R81, R78, 0x10, RZ ;  /* 0x000000104e517819 */ /* 0x000fe400000006ff */
[----:B0-----:R-:W-:Y:S02]  /*1180*/  SHF.L.U32 R101, R80, 0x10, RZ ;  /* 0x0000001050657819 */ /* 0x001fe400000006ff */
[----:B------:R-:W-:Y:S02]  /*1190*/  MOV R83, R99 ;  /* 0x0000006300537202 */ /* 0x000fe40000000f00 */
[----:B------:R-:W-:Y:S01]  /*11a0*/  SHF.R.U32.HI R128, RZ, 0x10, R99 ;  /* 0x00000010ff807819 */ /* 0x000fe20000011663 */
[----:B------:R-:W-:-:S02]  /*11b0*/  IMAD.U32 R99, R97, 0x10000, RZ ;  /* 0x0001000061637824 */ /* 0x000fc400078e00ff */
[C---:B------:R-:W-:Y:S01]  /*11c0*/  FADD.FTZ R81, -R76.reuse, R81 ;  /* 0x000000514c517221 */ /* 0x040fe20000010100 */
[C---:B------:R-:W-:Y:S01]  /*11d0*/  FADD.FTZ R125, -R76.reuse, R103 ;  /* 0x000000674c7d7221 */ /* 0x040fe20000010100 */
[----:B------:R-:W-:Y:S01]  /*11e0*/  FADD.FTZ R103, -R76, R101 ;  /* 0x000000654c677221 */ /* 0x000fe20000010100 */
[----:B------:R-:W-:Y:S02]  /*11f0*/  IMAD.U32 R78, R102, 0x10000, RZ ;  /* 0x00010000664e7824 */ /* 0x000fe400078e00ff */
[----:B------:R-:W-:Y:S01]  /*1200*/  FMUL.FTZ R101, R52, R99 ;  /* 0x0000006334657220 */ /* 0x000fe20000410000 */
[----:B------:R-:W-:Y:S02]  /*1210*/  IMAD.U32 R79, R82, 0x10000, RZ ;  /* 0x00010000524f7824 */ /* 0x000fe400078e00ff */
[----:B------:R-:W-:Y:S01]  /*1220*/  FADD.FTZ R127, -R76, R127 ;  /* 0x0000007f4c7f7221 */ /* 0x000fe20000010100 */
[----:B-----5:R-:W-:Y:S01]  /*1230*/  FMUL.FTZ R97, R116, R81 ;  /* 0x0000005174617220 */ /* 0x020fe20000410000 */
[----:B------:R-:W-:Y:S01]  /*1240*/  SHF.L.U32 R81, R98, 0x10, RZ ;  /* 0x0000001062517819 */ /* 0x000fe200000006ff */
[----:B------:R-:W-:Y:S01]  /*1250*/  FMUL.FTZ R80, R53, R78 ;  /* 0x0000004e35507220 */ /* 0x000fe20000410000 */
[----:B------:R-:W-:Y:S01]  /*1260*/  SHF.L.U32 R76, R129, 0x10, RZ ;  /* 0x00000010814c7819 */ /* 0x000fe200000006ff */
[----:B------:R-:W-:Y:S01]  /*1270*/  FMUL.FTZ R102, R116, R103 ;  /* 0x0000006774667220 */ /* 0x000fe20000410000 */
[-C--:B------:R-:W-:Y:S01]  /*1280*/  FFMA.FTZ R98, R56, R79.reuse, R101 ;  /* 0x0000004f38627223 */ /* 0x080fe20000010065 */
[----:B------:R-:W-:Y:S01]  /*1290*/  FADD.FTZ R28, R28, R79 ;  /* 0x0000004f1c1c7221 */ /* 0x000fe20000010000 */
[----:B------:R-:W-:Y:S01]  /*12a0*/  FFMA.FTZ R40, R97, R79, R40 ;  /* 0x0000004f61287223 */ /* 0x000fe20000010028 */
[----:B------:R-:W-:Y:S01]  /*12b0*/  SHF.L.U32 R83, R83, 0x10, RZ ;  /* 0x0000001053537819 */ /* 0x000fe200000006ff */
[----:B------:R-:W-:Y:S01]  /*12c0*/  FMUL.FTZ R79, R54, R81 ;  /* 0x00000051364f7220 */ /* 0x000fe20000410000 */
[----:B------:R-:W-:Y:S01]  /*12d0*/  SHF.L.U32 R82, R104, 0x10, RZ ;  /* 0x0000001068527819 */ /* 0x000fe200000006ff */
[----:B------:R-:W-:Y:S01]  /*12e0*/  FADD.FTZ R29, R29, R76 ;  /* 0x0000004c1d1d7221 */ /* 0x000fe20000010000 */
[-C--:B------:R-:W-:Y:S01]  /*12f0*/  FFMA.FTZ R101, R57, R76.reuse, R80 ;  /* 0x0000004c39657223 */ /* 0x080fe20000010050 */
[----:B------:R-:W-:Y:S01]  /*1300*/  FFMA.FTZ R41, R102, R76, R41 ;  /* 0x0000004c66297223 */ /* 0x000fe20000010029 */
[----:B------:R-:W-:Y:S01]  /*1310*/  FADD.FTZ R76, R77, R98 ;  /* 0x000000624d4c7221 */ /* 0x000fe20000010000 */
[----:B------:R-:W-:Y:S01]  /*1320*/  FFMA.FTZ R77, R97, R98, R126 ;  /* 0x00000062614d7223 */ /* 0x000fe2000001007e */
        /* <DEDUP_REMOVED lines=8> */
[----:B------:R-:W-:Y:S01]  /*13b0*/  FMUL.FTZ R99, R116, R125 ;  /* 0x0000007d74637220 */ /* 0x000fe20000410000 */
[----:B------:R-:W-:Y:S01]  /*13c0*/  FFMA.FTZ R76, R102, R101, R77 ;  /* 0x00000065664c7223 */ /* 0x000fe2000001004d */
[----:B------:R-:W-:Y:S01]  /*13d0*/  FFMA.FTZ R103, R59, R80, R78 ;  /* 0x000000503b677223 */ /* 0x000fe2000001004e */
[----:B------:R-:W-:Y:S01]  /*13e0*/  FMUL.FTZ R104, R116, R127 ;  /* 0x0000007f74687220 */ /* 0x000fe20000410000 */
[----:B------:R-:W-:Y:S01]  /*13f0*/  FADD.FTZ R78, R79, R100 ;  /* 0x000000644f4e7221 */ /* 0x000fe20000010000 */
[C---:B------:R-:W-:Y:S01]  /*1400*/  FFMA.FTZ R76, R99.reuse, R100, R76 ;  /* 0x00000064634c7223 */ /* 0x040fe2000001004c */
        /* <DEDUP_REMOVED lines=10> */
.L_x_696:
[----:B------:R-:W-:Y:S05]  /*14b0*/  BSYNC B0 ;  /* 0x0000000000007941 */ /* 0x000fea0003800000 */
.L_x_695:
        /* <DEDUP_REMOVED lines=26> */
.L_x_724:
        /* <DEDUP_REMOVED lines=32> */
[-CC-:B------:R-:W-:Y:S01]  /*1860*/  FFMA.FTZ R81, R109, R126.reuse, R127.reuse ;  /* 0x0000007e6d517223 */ /* 0x180fe2000001007f */
        /* <DEDUP_REMOVED lines=14> */
[----:B------:R-:W-:Y:S01]  /*1950*/  @P5 SHF.R.U32.HI R82, RZ, 0x10, R87 ;  /* 0x00000010ff525819 */ /* 0x000fe20000011657 */
[----:B------:R-:W-:Y:S01]  /*1960*/  @P5 IMAD.U32 R78, R78, 0x10000, RZ ;  /* 0x000100004e4e5824 */ /* 0x000fe200078e00ff */
[----:B------:R-:W-:Y:S02]  /*1970*/  @P5 SHF.L.U32 R77, R76, 0x10, RZ ;  /* 0x000000104c4d5819 */ /* 0x000fe400000006ff */
[----:B------:R-:W-:Y:S01]  /*1980*/  @P5 SHF.L.U32 R76, R79, 0x10, RZ ;  /* 0x000000104f4c5819 */ /* 0x000fe200000006ff */
[----:B------:R-:W-:Y:S01]  /*1990*/  @P5 FADD.FTZ R83, R83, R78 ;  /* 0x0000004e53535221 */ /* 0x000fe20000010000 */
[----:B------:R-:W-:Y:S01]  /*19a0*/  @P5 SHF.L.U32 R82, R82, 0x10, RZ ;  /* 0x0000001052525819 */ /* 0x000fe200000006ff */
[----:B------:R-:W-:Y:S01]  /*19b0*/  @P5 FADD.FTZ R80, R80, R77 ;  /* 0x0000004d50505221 */ /* 0x000fe20000010000 */
[----:B------:R-:W0:Y:S01]  /*19c0*/  LDC.64 R78, c[0x0][0x2f8] ;  /* 0x0000be00ff4e7b82 */ /* 0x000e220000000a00 */
[----:B------:R-:W-:Y:S01]  /*19d0*/  @P5 FADD.FTZ R81, R81, R76 ;  /* 0x0000004c51515221 */ /* 0x000fe20000010000 */
[----:B------:R-:W-:Y:S01]  /*19e0*/  F2F.BF16.F32 R128, R83 ;  /* 0x0000005300807304 */ /* 0x000fe20000202000 */
[----:B------:R-:W-:Y:S01]  /*19f0*/  @P5 FADD.FTZ R129, R129, R82 ;  /* 0x0000005281815221 */ /* 0x000fe20000010000 */
[----:B------:R-:W-:-:S02]  /*1a00*/  ISETP.NE.U32.AND P5, PT, RZ, UR16, PT ;  /* 0x00000010ff007c0c */ /* 0x000fc4000bfa5070 */
[----:B------:R-:W-:Y:S02]  /*1a10*/  ISETP.NE.AND.EX P6, PT, RZ, UR17, PT, P6 ;  /* 0x00000011ff007c0c */ /* 0x000fe4000bfc5360 */
[----:B------:R-:W-:Y:S02]  /*1a20*/  ISETP.NE.AND.EX P5, PT, RZ, UR17, PT, P5 ;  /* 0x00000011ff007c0c */ /* 0x000fe4000bfa5350 */
[----:B------:R-:W1:Y:S08]  /*1a30*/  F2F.BF16.F32 R132, R81 ;  /* 0x0000005100847304 */ /* 0x000e700000202000 */
[----:B------:R-:W2:Y:S03]  /*1a40*/  F2F.BF16.F32 R130, R129 ;  /* 0x0000008100827304 */ /* 0x000ea60000202000 */
[----:B------:R-:W-:-:S02]  /*1a50*/  @P5 F2FP.BF16.F32.PACK_AB R131, RZ, R129 ;  /* 0x00000081ff83523e */ /* 0x000fc400000010ff */
[----:B------:R-:W-:Y:S01]  /*1a60*/  @P5 F2FP.BF16.F32.PACK_AB R76, RZ, R80 ;  /* 0x00000050ff4c523e */ /* 0x000fe200000010ff */
[----:B0-----:R-:W-:Y:S01]  /*1a70*/  IMAD.WIDE.U32 R78, R94, 0x8, R78 ;  /* 0x000000085e4e7825 */ /* 0x001fe200078e004e */
[----:B------:R-:W-:Y:S02]  /*1a80*/  @P5 PRMT R90, R131, 0x7610, R90 ;  /* 0x00007610835a5816 */ /* 0x000fe4000000005a */
[----:B------:R-:W0:Y:S01]  /*1a90*/  F2F.BF16.F32 R131, R80 ;  /* 0x0000005000837304 */ /* 0x000e220000202000 */
[----:B------:R-:W-:Y:S02]  /*1aa0*/  @P5 F2FP.BF16.F32.PACK_AB R77, RZ, R81 ;  /* 0x00000051ff4d523e */ /* 0x000fe400000010ff */
[----:B------:R-:W-:Y:S02]  /*1ab0*/  @P5 F2FP.BF16.F32.PACK_AB R82, RZ, R83 ;  /* 0x00000053ff52523e */ /* 0x000fe400000010ff */
[----:B------:R-:W-:Y:S02]  /*1ac0*/  @P5 PRMT R105, R76, 0x7610, R105 ;  /* 0x000076104c695816 */ /* 0x000fe40000000069 */
[----:B------:R-:W-:Y:S01]  /*1ad0*/  @P5 PRMT R106, R77, 0x7610, R106 ;  /* 0x000076104d6a5816 */ /* 0x000fe2000000006a */
[----:B-1----:R-:W-:Y:S01]  /*1ae0*/  IMAD.WIDE.U32 R76, R132, 0x10000, RZ ;  /* 0x00010000844c7825 */ /* 0x002fe200078e00ff */
[----:B------:R-:W-:-:S02]  /*1af0*/  @P5 PRMT R107, R82, 0x7610, R107 ;  /* 0x00007610526b5816 */ /* 0x000fc4000000006b */
[----:B------:R-:W-:Y:S02]  /*1b00*/  ISETP.NE.U32.AND P5, PT, RZ, UR18, PT ;  /* 0x00000012ff007c0c */ /* 0x000fe4000bfa5070 */
[----:B--2---:R-:W-:Y:S02]  /*1b10*/  SHF.L.U32 R81, R130, 0x10, RZ ;  /* 0x0000001082517819 */ /* 0x004fe400000006ff */
[----:B------:R-:W-:Y:S02]  /*1b20*/  ISETP.NE.AND.EX P5, PT, RZ, UR19, PT, P5 ;  /* 0x00000013ff007c0c */ /* 0x000fe4000bfa5350 */
[----:B------:R-:W-:Y:S02]  /*1b30*/  LOP3.LUT R77, R77, R81, R128, 0xfe, !PT ;  /* 0x000000514d4d7212 */ /* 0x000fe400078efe80 */
[----:B0-----:R-:W-:Y:S01]  /*1b40*/  LOP3.LUT R76, R76, R131, RZ, 0xfc, !PT ;  /* 0x000000834c4c7212 */ /* 0x001fe200078efcff */
        /* <DEDUP_REMOVED lines=9> */
.L_x_700:
        /* <DEDUP_REMOVED lines=14> */
.L_x_701:
[----:B------:R-:W-:-:S07]  /*1cc0*/  VIADD R94, R94, 0x80 ;  /* 0x000000805e5e7836 */ /* 0x000fce0000000000 */
.L_x_699:
[----:B------:R-:W-:Y:S05]  /*1cd0*/  BSYNC B0 ;  /* 0x0000000000007941 */ /* 0x000fea0003800000 */
.L_x_698:
[----:B------:R-:W-:Y:S04]  /*1ce0*/  BSSY B0, `(.L_x_702) ;  /* 0x000004c000007945 */ /* 0x000fe80003800000 */
[----:B------:R-:W-:Y:S05]  /*1cf0*/  @!P3 BRA `(.L_x_703) ;  /* 0x000000040028b947 */ /* 0x000fea0003800000 */
[----:B------:R-:W-:Y:S01]  /*1d00*/  ISETP.NE.U32.AND P5, PT, RZ, UR10, PT ;  /* 0x0000000aff007c0c */ /* 0x000fe2000bfa5070 */
[-CC-:B-12---:R-:W-:Y:S01]  /*1d10*/  FFMA.FTZ R76, R122, R126.reuse, R127.reuse ;  /* 0x0000007e7a4c7223 */ /* 0x186fe2000001007f */
        /* <DEDUP_REMOVED lines=11> */
[----:B------:R-:W-:Y:S01]  /*1dd0*/  FMUL.FTZ R129, R116, R129 ;  /* 0x0000008174817220 */ /* 0x000fe20000410000 */
[----:B------:R-:W-:-:S03]  /*1de0*/  ISETP.NE.U32.AND P6, PT, RZ, UR16, PT ;  /* 0x00000010ff007c0c */ /* 0x000fc6000bfc5070 */
        /* <DEDUP_REMOVED lines=44> */
.L_x_704:
        /* <DEDUP_REMOVED lines=14> */
.L_x_705:
[----:B------:R-:W-:-:S07]  /*2190*/  IADD3 R94, R94, 0x80, RZ ;  /* 0x000000805e5e7810 */ /* 0x000fce0007ffe0ff */
.L_x_703:
[----:B------:R-:W-:Y:S05]  /*21a0*/  BSYNC B0 ;  /* 0x0000000000007941 */ /* 0x000fea0003800000 */
.L_x_702:
[----:B------:R-:W-:Y:S04]  /*21b0*/  BSSY B0, `(.L_x_706) ;  /* 0x000004b000007945 */ /* 0x000fe80003800000 */
[----:B------:R-:W-:Y:S05]  /*21c0*/  @!P2 BRA `(.L_x_707) ;  /* 0x000000040024a947 */ /* 0x000fea0003800000 */
[----:B------:R-:W-:Y:S01]  /*21d0*/  ISETP.NE.U32.AND P5, PT, RZ, UR10, PT ;  /* 0x0000000aff007c0c */ /* 0x000fe2000bfa5070 */
[-CC-:B-12---:R-:W-:Y:S01]  /*21e0*/  FFMA.FTZ R76, R102, R126.reuse, R127.reuse ;  /* 0x0000007e664c7223 */ /* 0x186fe2000001007f */
[-C--:B------:R-:W-:Y:S01]  /*21f0*/  FFMA.FTZ R77, R97, R126.reuse, R127 ;  /* 0x0000007e614d7223 */ /* 0x080fe2000001007f */
[----:B------:R-:W-:Y:S02]  /*2200*/  ISETP.NE.U32.AND P6, PT, RZ, UR16, PT ;  /* 0x00000010ff007c0c */ /* 0x000fe4000bfc5070 */
[----:B------:R-:W-:Y:S01]  /*2210*/  ISETP.NE.AND.EX P5, PT, RZ, UR11, PT, P5 ;  /* 0x0000000bff007c0c */ /* 0x000fe2000bfa5350 */
[----:B------:R-:W-:Y:S01]  /*2220*/  FADD.FTZ R79, R101, -R76 ;  /* 0x8000004c654f7221 */ /* 0x000fe20000010000 */
[----:B------:R-:W-:Y:S01]  /*2230*/  FADD.FTZ R77, R98, -R77 ;  /* 0x8000004d624d7221 */ /* 0x000fe20000010000 */
[----:B------:R-:W-:Y:S02]  /*2240*/  ISETP.NE.AND.EX P6, PT, RZ, UR17, PT, P6 ;  /* 0x00000011ff007c0c */ /* 0x000fe4000bfc5360 */
[----:B0----5:R-:W-:Y:S01]  /*2250*/  FMUL.FTZ R81, R116, R79 ;  /* 0x0000004f74517220 */ /* 0x021fe20000410000 */
[-CC-:B------:R-:W-:Y:S01]  /*2260*/  FFMA.FTZ R79, R99, R126.reuse, R127.reuse ;  /* 0x0000007e634f7223 */ /* 0x180fe2000001007f */
[----:B------:R-:W-:Y:S01]  /*2270*/  FFMA.FTZ R126, R104, R126, R127 ;  /* 0x0000007e687e7223 */ /* 0x000fe2000001007f */
[----:B------:R-:W-:-:S02]  /*2280*/  FMUL.FTZ R80, R116, R77 ;  /* 0x0000004d74507220 */ /* 0x000fc40000410000 */
[----:B------:R-:W-:Y:S01]  /*2290*/  FADD.FTZ R79, R100, -R79 ;  /* 0x8000004f644f7221 */ /* 0x000fe20000010000 */
[----:B------:R-:W-:Y:S02]  /*22a0*/  FADD.FTZ R83, R103, -R126 ;  /* 0x8000007e67537221 */ /* 0x000fe40000010000 */
[--C-:B------:R-:W-:Y:S01]  /*22b0*/  @P5 SHF.R.U64 R78, R88, 0x10, R89.reuse ;  /* 0x00000010584e5819 */ /* 0x100fe20000001259 */
[C---:B------:R-:W-:Y:S01]  /*22c0*/  FMUL.FTZ R82, R116.reuse, R79 ;  /* 0x0000004f74527220 */ /* 0x040fe20000410000 */
[----:B------:R-:W-:Y:S01]  /*22d0*/  @P5 SHF.R.U32.HI R126, RZ, 0x10, R89 ;  /* 0x00000010ff7e5819 */ /* 0x000fe20000011659 */
[----:B------:R-:W-:Y:S02]  /*22e0*/  FMUL.FTZ R83, R116, R83 ;  /* 0x0000005374537220 */ /* 0x000fe40000410000 */
[----:B------:R-:W-:Y:S01]  /*22f0*/  @P5 IMAD.U32 R76, R78, 0x10000, RZ ;  /* 0x000100004e4c5824 */ /* 0x000fe200078e00ff */
[----:B------:R-:W-:-:S03]  /*2300*/  @P5 MOV R78, R89 ;  /* 0x00000059004e5202 */ /* 0x000fc60000000f00 */
[----:B------:R-:W-:Y:S01]  /*2310*/  @P5 FADD.FTZ R81, R81, R76 ;  /* 0x0000004c51515221 */ /* 0x000fe20000010000 */
[----:B------:R-:W-:Y:S01]  /*2320*/  @P5 MOV R76, R88 ;  /* 0x00000058004c5202 */ /* 0x000fe20000000f00 */
[----:B------:R-:W-:Y:S02]  /*2330*/  @P5 IMAD.U32 R79, R78, 0x10000, RZ ;  /* 0x000100004e4f5824 */ /* 0x000fe400078e00ff */
[----:B------:R0:W1:Y:S01]  /*2340*/  F2F.BF16.F32 R130, R81 ;  /* 0x0000005100827304 */ /* 0x0000620000202000 */
[----:B------:R-:W-:Y:S01]  /*2350*/  @P5 SHF.L.U32 R77, R76, 0x10, RZ ;  /* 0x000000104c4d5819 */ /* 0x000fe200000006ff */
[----:B------:R-:W-:Y:S01]  /*2360*/  @P5 FADD.FTZ R82, R82, R79 ;  /* 0x0000004f52525221 */ /* 0x000fe20000010000 */
[----:B------:R-:W-:Y:S01]  /*2370*/  @P5 SHF.L.U32 R76, R126, 0x10, RZ ;  /* 0x000000107e4c5819 */ /* 0x000fe200000006ff */
[----:B------:R-:W2:Y:S02]  /*2380*/  LDC.64 R78, c[0x0][0x2f8] ;  /* 0x0000be00ff4e7b82 */ /* 0x000ea40000000a00 */
[----:B------:R-:W-:-:S02]  /*2390*/  @P5 FADD.FTZ R80, R80, R77 ;  /* 0x0000004d50505221 */ /* 0x000fc40000010000 */
[----:B------:R-:W-:Y:S01]  /*23a0*/  @P5 FADD.FTZ R83, R83, R76 ;  /* 0x0000004c53535221 */ /* 0x000fe20000010000 */
[----:B------:R-:W-:Y:S01]  /*23b0*/  ISETP.NE.U32.AND P5, PT, RZ, UR16, PT ;  /* 0x00000010ff007c0c */ /* 0x000fe2000bfa5070 */
[----:B------:R-:W-:Y:S03]  /*23c0*/  F2F.BF16.F32 R116, R82 ;  /* 0x0000005200747304 */ /* 0x000fe60000202000 */
[----:B------:R-:W-:-:S05]  /*23d0*/  ISETP.NE.AND.EX P5, PT, RZ, UR17, PT, P5 ;  /* 0x00000011ff007c0c */ /* 0x000fca000bfa5350 */
[----:B------:R-:W3:Y:S08]  /*23e0*/  F2F.BF16.F32 R126, R83 ;  /* 0x00000053007e7304 */ /* 0x000ef00000202000 */
[----:B------:R-:W4:Y:S01]  /*23f0*/  F2F.BF16.F32 R127, R80 ;  /* 0x00000050007f7304 */ /* 0x000f220000202000 */
[----:B------:R-:W-:Y:S01]  /*2400*/  @P5 F2FP.BF16.F32.PACK_AB R76, RZ, R80 ;  /* 0x00000050ff4c523e */ /* 0x000fe200000010ff */
[----:B--2---:R-:W-:Y:S01]  /*2410*/  IMAD.WIDE.U32 R78, R94, 0x8, R78 ;  /* 0x000000085e4e7825 */ /* 0x004fe200078e004e */
[----:B------:R-:W-:-:S02]  /*2420*/  @P5 F2FP.BF16.F32.PACK_AB R77, RZ, R82 ;  /* 0x00000052ff4d523e */ /* 0x000fc400000010ff */
[----:B0-----:R-:W-:Y:S02]  /*2430*/  @P5 F2FP.BF16.F32.PACK_AB R81, RZ, R81 ;  /* 0x00000051ff51523e */ /* 0x001fe400000010ff */
[----:B------:R-:W-:Y:S02]  /*2440*/  @P5 PRMT R105, R76, 0x7610, R105 ;  /* 0x000076104c695816 */ /* 0x000fe40000000069 */
[----:B------:R-:W-:Y:S01]  /*2450*/  @P5 PRMT R107, R77, 0x7610, R107 ;  /* 0x000076104d6b5816 */ /* 0x000fe2000000006b */
[----:B-1----:R-:W-:Y:S01]  /*2460*/  IMAD.WIDE.U32 R76, R130, 0x10000, RZ ;  /* 0x00010000824c7825 */ /* 0x002fe200078e00ff */
[----:B------:R-:W-:Y:S02]  /*2470*/  @P5 PRMT R106, R81, 0x7610, R106 ;  /* 0x00007610516a5816 */ /* 0x000fe4000000006a */
[----:B------:R-:W-:Y:S02]  /*2480*/  @P5 F2FP.BF16.F32.PACK_AB R128, RZ, R83 ;  /* 0x00000053ff80523e */ /* 0x000fe400000010ff */
[----:B---3--:R-:W-:-:S02]  /*2490*/  SHF.L.U32 R81, R126, 0x10, RZ ;  /* 0x000000107e517819 */ /* 0x008fc400000006ff */
[----:B------:R-:W-:Y:S02]  /*24a0*/  @P5 PRMT R90, R128, 0x7610, R90 ;  /* 0x00007610805a5816 */ /* 0x000fe4000000005a */
[----:B------:R-:W-:Y:S02]  /*24b0*/  LOP3.LUT R77, R77, R81, R116, 0xfe, !PT ;  /* 0x000000514d4d7212 */ /* 0x000fe400078efe74 */
[----:B----4-:R-:W-:Y:S02]  /*24c0*/  LOP3.LUT R76, R76, R127, RZ, 0xfc, !PT ;  /* 0x0000007f4c4c7212 */ /* 0x010fe400078efcff */
        /* <DEDUP_REMOVED lines=10> */
.L_x_708:
        /* <DEDUP_REMOVED lines=15> */
.L_x_707:
[----:B------:R-:W-:Y:S05]  /*2660*/  BSYNC B0 ;  /* 0x0000000000007941 */ /* 0x000fea0003800000 */
.L_x_706:
[----:B------:R-:W-:Y:S02]  /*2670*/  ISETP.NE.AND P5, PT, R125, RZ, PT ;  /* 0x000000ff7d00720c */ /* 0x000fe40003fa5270 */
[----:B-123--:R-:W-:-:S11]  /*2680*/  SEL R76, RZ, 0x1, P0 ;  /* 0x00000001ff4c7807 */ /* 0x00efd60000000000 */
[----:B------:R-:W-:Y:S05]  /*2690*/  @!P5 BRA `(.L_x_709) ;  /* 0xffffffdc0088d947 */ /* 0x000fea000383ffff */
.L_x_690:
[----:B------:R-:W1:Y:S01]  /*26a0*/  S2R R2, SR_TID.X ;  /* 0x0000000000027919 */ /* 0x000e620000002100 */
[----:B------:R-:W1:Y:S01]  /*26b0*/  S2UR UR6, SR_CTAID.X ;  /* 0x00000000000679c3 */ /* 0x000e620000002500 */
[----:B------:R-:W-:Y:S01]  /*26c0*/  BSSY B0, `(.L_x_710) ;  /* 0x0000013000007945 */ /* 0x000fe20003800000 */
[C---:B-1----:R-:W-:Y:S02]  /*26d0*/  LEA.HI R3, R2.reuse, UR6, RZ, 0x19 ;  /* 0x0000000602037c11 */ /* 0x042fe4000f8fc8ff */
[----:B-----5:R-:W-:-:S03]  /*26e0*/  LOP3.LUT R59, R2, 0x7f, RZ, 0xc0, !PT ;  /* 0x0000007f023b7812 */ /* 0x020fc600078ec0ff */
[----:B------:R-:W-:-:S05]  /*26f0*/  IMAD R0, R3, R0, RZ ;  /* 0x0000000003007224 */ /* 0x000fca00078e02ff */
[----:B------:R-:W-:Y:S01]  /*2700*/  LEA.HI R59, R0, R59, RZ, 0x1e ;  /* 0x0000003b003b7211 */ /* 0x000fe200078ff0ff */
[----:B------:R-:W-:Y:S06]  /*2710*/  @!P4 BRA `(.L_x_711) ;  /* 0x000000000034c947 */ /* 0x000fec0003800000 */
[----:B------:R-:W1:Y:S08]  /*2720*/  LDC.64 R2, c[0x0][0x2d0] ;  /* 0x0000b400ff027b82 */ /* 0x000e700000000a00 */
[----:B------:R-:W2:Y:S08]  /*2730*/  LDC.64 R52, c[0x0][0x2d8] ;  /* 0x0000b600ff347b82 */ /* 0x000eb00000000a00 */
[----:B------:R-:W3:Y:S08]  /*2740*/  LDC.64 R54, c[0x0][0x2e0] ;  /* 0x0000b800ff367b82 */ /* 0x000ef00000000a00 */
[----:B------:R-:W4:Y:S01]  /*2750*/  LDC.64 R56, c[0x0][0x2e8] ;  /* 0x0000ba00ff387b82 */ /* 0x000f220000000a00 */
[----:B-1----:R-:W-:-:S05]  /*2760*/  IMAD.WIDE.U32 R2, R59, 0x10, R2 ;  /* 0x000000103b027825 */ /* 0x002fca00078e0002 */
[----:B------:R1:W-:Y:S01]  /*2770*/  STG.E.128 desc[UR4][R2.64], R36 ;  /* 0x0000002402007986 */ /* 0x0003e2000c101d04 */
[----:B--2---:R-:W-:-:S05]  /*2780*/  IMAD.WIDE.U32 R52, R59, 0x10, R52 ;  /* 0x000000103b347825 */ /* 0x004fca00078e0034 */
[----:B------:R1:W-:Y:S01]  /*2790*/  STG.E.128 desc[UR4][R52.64], R48 ;  /* 0x0000003034007986 */ /* 0x0003e2000c101d04 */
[----:B---3--:R-:W-:-:S05]  /*27a0*/  IMAD.WIDE.U32 R54, R59, 0x10, R54 ;  /* 0x000000103b367825 */ /* 0x008fca00078e0036 */
[----:B------:R1:W-:Y:S01]  /*27b0*/  STG.E.128 desc[UR4][R54.64], R12 ;  /* 0x0000000c36007986 */ /* 0x0003e2000c101d04 */
[C---:B----4-:R-:W-:Y:S01]  /*27c0*/  IMAD.WIDE.U32 R56, R59.reuse, 0x10, R56 ;  /* 0x000000103b387825 */ /* 0x050fe200078e0038 */
[----:B------:R-:W-:-:S04]  /*27d0*/  IADD3 R59, R59, 0x80, RZ ;  /* 0x000000803b3b7810 */ /* 0x000fc80007ffe0ff */
[----:B------:R1:W-:Y:S03]  /*27e0*/  STG.E.128 desc[UR4][R56.64], R24 ;  /* 0x0000001838007986 */ /* 0x0003e6000c101d04 */
.L_x_711:
[----:B------:R-:W-:Y:S05]  /*27f0*/  BSYNC B0 ;  /* 0x0000000000007941 */ /* 0x000fea0003800000 */
.L_x_710:
[----:B------:R-:W-:Y:S04]  /*2800*/  BSSY B0, `(.L_x_712) ;  /* 0x000000f000007945 */ /* 0x000fe80003800000 */
[----:B------:R-:W-:Y:S05]  /*2810*/  @!P3 BRA `(.L_x_713) ;  /* 0x000000000034b947 */ /* 0x000fea0003800000 */
[----:B-1----:R-:W1:Y:S08]  /*2820*/  LDC.64 R2, c[0x0][0x2d0] ;  /* 0x0000b400ff027b82 */ /* 0x002e700000000a00 */
        /* <DEDUP_REMOVED lines=9> */
[----:B----4-:R-:W-:-:S04]  /*28c0*/  IMAD.WIDE.U32 R24, R59, 0x10, R24 ;  /* 0x000000103b187825 */ /* 0x010fc800078e0018 */
[----:B------:R-:W-:Y:S01]  /*28d0*/  VIADD R59, R59, 0x80 ;  /* 0x000000803b3b7836 */ /* 0x000fe20000000000 */
[----:B------:R1:W-:Y:S06]  /*28e0*/  STG.E.128 desc[UR4][R24.64], R20 ;  /* 0x0000001418007986 */ /* 0x0003ec000c101d04 */
.L_x_713:
[----:B------:R-:W-:Y:S05]  /*28f0*/  BSYNC B0 ;  /* 0x0000000000007941 */ /* 0x000fea0003800000 */
.L_x_712:
[----:B------:R-:W-:Y:S05]  /*2900*/  @!P2 EXIT ;  /* 0x000000000000a94d */ /* 0x000fea0003800000 */
[----:B-1----:R-:W1:Y:S08]  /*2910*/  LDC.64 R2, c[0x0][0x2d0] ;  /* 0x0000b400ff027b82 */ /* 0x002e700000000a00 */
[----:B------:R-:W2:Y:S08]  /*2920*/  LDC.64 R8, c[0x0][0x2d8] ;  /* 0x0000b600ff087b82 */ /* 0x000eb00000000a00 */
[----:B------:R-:W3:Y:S08]  /*2930*/  LDC.64 R10, c[0x0][0x2e0] ;  /* 0x0000b800ff0a7b82 */ /* 0x000ef00000000a00 */
[----:B------:R-:W4:Y:S01]  /*2940*/  LDC.64 R12, c[0x0][0x2e8] ;  /* 0x0000ba00ff0c7b82 */ /* 0x000f220000000a00 */
[----:B-1----:R-:W-:-:S05]  /*2950*/  IMAD.WIDE.U32 R2, R59, 0x10, R2 ;  /* 0x000000103b027825 */ /* 0x002fca00078e0002 */
[----:B------:R-:W-:Y:S01]  /*2960*/  STG.E.128 desc[UR4][R2.64], R28 ;  /* 0x0000001c02007986 */ /* 0x000fe2000c101d04 */
[----:B--2---:R-:W-:-:S05]  /*2970*/  IMAD.WIDE.U32 R8, R59, 0x10, R8 ;  /* 0x000000103b087825 */ /* 0x004fca00078e0008 */
[----:B------:R-:W-:Y:S01]  /*2980*/  STG.E.128 desc[UR4][R8.64], R40 ;  /* 0x0000002808007986 */ /* 0x000fe2000c101d04 */
[----:B---3--:R-:W-:-:S05]  /*2990*/  IMAD.WIDE.U32 R10, R59, 0x10, R10 ;  /* 0x000000103b0a7825 */ /* 0x008fca00078e000a */
[----:B------:R-:W-:Y:S01]  /*29a0*/  STG.E.128 desc[UR4][R10.64], R4 ;  /* 0x000000040a007986 */ /* 0x000fe2000c101d04 */
[----:B----4-:R-:W-:-:S05]  /*29b0*/  IMAD.WIDE.U32 R12, R59, 0x10, R12 ;  /* 0x000000103b0c7825 */ /* 0x010fca00078e000c */
[----:B------:R-:W-:Y:S01]  /*29c0*/  STG.E.128 desc[UR4][R12.64], R16 ;  /* 0x000000100c007986 */ /* 0x000fe2000c101d04 */
[----:B------:R-:W-:Y:S05]  /*29d0*/  EXIT ;  /* 0x000000000000794d */ /* 0x000fea0003800000 */
.L_x_697:
[----:B------:R-:W-:Y:S01]  /*29e0*/  HFMA2.MMA R131, -RZ, RZ, 0, 9.5367431640625e-07 ;  /* 0x00000010ff837435 */ /* 0x000fe200000001ff */
[----:B------:R-:W-:Y:S01]  /*29f0*/  MOV R132, R77 ;  /* 0x0000004d00847202 */ /* 0x000fe20000000f00 */
[----:B------:R-:W-:Y:S01]  /*2a00*/  IMAD.MOV.U32 R129, RZ, RZ, -0x1 ;  /* 0xffffffffff817424 */ /* 0x000fe200078e00ff */
[----:B------:R-:W-:-:S08]  /*2a10*/  MOV R134, 0x1f ;  /* 0x0000001f00867802 */ /* 0x000fd00000000f00 */
[----:B-----5:R-:W-:Y:S05]  /*2a20*/  WARPSYNC.COLLECTIVE R129, `(.L_x_714) ;  /* 0x0000000081087348 */ /* 0x020fea0003c00000 */
[----:B------:R0:W1:Y:S02]  /*2a30*/  SHFL.DOWN P1, R130, R132, R131, R134 ;  /* 0x0800008384827389 */ /* 0x0000640000020086 */
[----:B01---5:R-:W-:Y:S01]  /*2a40*/  ENDCOLLECTIVE ;  /* 0x000000000000791b */ /* 0x023fe20003800000 */
.L_x_714:
[----:B------:R-:W-:Y:S02]  /*2a50*/  MOV R132, R126 ;  /* 0x0000007e00847202 */ /* 0x000fe40000000f00 */
[----:B------:R-:W-:-:S07]  /*2a60*/  MOV R80, R130 ;  /* 0x0000008200507202 */ /* 0x000fce0000000f00 */
[----:B------:R-:W-:Y:S05]  /*2a70*/  WARPSYNC.COLLECTIVE R129, `(.L_x_715) ;  /* 0x0000000081087348 */ /* 0x000fea0003c00000 */
[----:B------:R0:W1:Y:S02]  /*2a80*/  SHFL.DOWN P1, R130, R132, R131, R134 ;  /* 0x0800008384827389 */ /* 0x0000640000020086 */
[----:B01----:R-:W-:Y:S01]  /*2a90*/  ENDCOLLECTIVE ;  /* 0x000000000000791b */ /* 0x003fe20003800000 */
.L_x_715:
[----:B------:R-:W-:Y:S01]  /*2aa0*/  FADD.FTZ R80, R80, R77 ;  /* 0x0000004d50507221 */ /* 0x000fe20000010000 */
[----:B------:R-:W-:-:S03]  /*2ab0*/  HFMA2.MMA R131, -RZ, RZ, 0, 4.76837158203125e-07 ;  /* 0x00000008ff837435 */ /* 0x000fc600000001ff */
[----:B------:R-:W-:Y:S01]  /*2ac0*/  IMAD.MOV.U32 R132, RZ, RZ, R80 ;  /* 0x000000ffff847224 */ /* 0x000fe200078e0050 */
[----:B------:R-:W-:-:S07]  /*2ad0*/  MOV R79, R130 ;  /* 0x00000082004f7202 */ /* 0x000fce0000000f00 */
[----:B------:R-:W-:Y:S05]  /*2ae0*/  WARPSYNC.COLLECTIVE R129, `(.L_x_716) ;  /* 0x0000000081087348 */ /* 0x000fea0003c00000 */
[----:B------:R0:W1:Y:S02]  /*2af0*/  SHFL.DOWN P1, R130, R132, R131, R134 ;  /* 0x0800008384827389 */ /* 0x0000640000020086 */
[----:B01----:R-:W-:Y:S01]  /*2b00*/  ENDCOLLECTIVE ;  /* 0x000000000000791b */ /* 0x003fe20003800000 */
.L_x_716:
[----:B------:R-:W-:-:S05]  /*2b10*/  FADD.FTZ R79, R79, R126 ;  /* 0x0000007e4f4f7221 */ /* 0x000fca0000010000 */
[----:B------:R-:W-:Y:S02]  /*2b20*/  MOV R132, R79 ;  /* 0x0000004f00847202 */ /* 0x000fe40000000f00 */
[----:B------:R-:W-:-:S07]  /*2b30*/  MOV R81, R130 ;  /* 0x0000008200517202 */ /* 0x000fce0000000f00 */
[----:B------:R-:W-:Y:S05]  /*2b40*/  WARPSYNC.COLLECTIVE R129, `(.L_x_717) ;  /* 0x0000000081087348 */ /* 0x000fea0003c00000 */
[----:B------:R0:W1:Y:S02]  /*2b50*/  SHFL.DOWN P1, R130, R132, R131, R134 ;  /* 0x0800008384827389 */ /* 0x0000640000020086 */
[----:B01----:R-:W-:Y:S01]  /*2b60*/  ENDCOLLECTIVE ;  /* 0x000000000000791b */ /* 0x003fe20003800000 */
.L_x_717:
[----:B------:R-:W-:Y:S01]  /*2b70*/  FADD.FTZ R81, R80, R81 ;  /* 0x0000005150517221 */ /* 0x000fe20000010000 */
[----:B------:R-:W-:-:S04]  /*2b80*/  HFMA2.MMA R131, -RZ, RZ, 0, 2.384185791015625e-07 ;  /* 0x00000004ff837435 */ /* 0x000fc800000001ff */
[----:B------:R-:W-:Y:S01]  /*2b90*/  MOV R132, R81 ;  /* 0x0000005100847202 */ /* 0x000fe20000000f00 */
[----:B------:R-:W-:-:S07]  /*2ba0*/  IMAD.MOV.U32 R82, RZ, RZ, R130 ;  /* 0x000000ffff527224 */ /* 0x000fce00078e0082 */
[----:B------:R-:W-:Y:S05]  /*2bb0*/  WARPSYNC.COLLECTIVE R129, `(.L_x_718) ;  /* 0x0000000081087348 */ /* 0x000fea0003c00000 */
[----:B------:R0:W1:Y:S02]  /*2bc0*/  SHFL.DOWN P1, R130, R132, R131, R134 ;  /* 0x0800008384827389 */ /* 0x0000640000020086 */
[----:B01----:R-:W-:Y:S01]  /*2bd0*/  ENDCOLLECTIVE ;  /* 0x000000000000791b */ /* 0x003fe20003800000 */
.L_x_718:
[----:B------:R-:W-:-:S04]  /*2be0*/  FADD.FTZ R82, R79, R82 ;  /* 0x000000524f527221 */ /* 0x000fc80000010000 */
[----:B------:R-:W-:Y:S01]  /*2bf0*/  IMAD.MOV.U32 R132, RZ, RZ, R82 ;  /* 0x000000ffff847224 */ /* 0x000fe200078e0052 */
[----:B------:R-:W-:-:S07]  /*2c00*/  MOV R128, R130 ;  /* 0x0000008200807202 */ /* 0x000fce0000000f00 */
[----:B------:R-:W-:Y:S05]  /*2c10*/  WARPSYNC.COLLECTIVE R129, `(.L_x_719) ;  /* 0x0000000081087348 */ /* 0x000fea0003c00000 */
[----:B------:R0:W1:Y:S02]  /*2c20*/  SHFL.DOWN P1, R130, R132, R131, R134 ;  /* 0x0800008384827389 */ /* 0x0000640000020086 */
[----:B01----:R-:W-:Y:S01]  /*2c30*/  ENDCOLLECTIVE ;  /* 0x000000000000791b */ /* 0x003fe20003800000 */
.L_x_719:
[----:B------:R-:W-:Y:S01]  /*2c40*/  FADD.FTZ R128, R81, R128 ;  /* 0x0000008051807221 */ /* 0x000fe20000010000 */
[----:B------:R-:W-:-:S04]  /*2c50*/  HFMA2.MMA R131, -RZ, RZ, 0, 1.1920928955078125e-07 ;  /* 0x00000002ff837435 */ /* 0x000fc800000001ff */
[----:B------:R-:W-:Y:S02]  /*2c60*/  MOV R132, R128 ;  /* 0x0000008000847202 */ /* 0x000fe40000000f00 */
[----:B------:R-:W-:-:S07]  /*2c70*/  MOV R83, R130 ;  /* 0x0000008200537202 */ /* 0x000fce0000000f00 */
[----:B------:R-:W-:Y:S05]  /*2c80*/  WARPSYNC.COLLECTIVE R129, `(.L_x_720) ;  /* 0x0000000081087348 */ /* 0x000fea0003c00000 */
[----:B------:R0:W1:Y:S02]  /*2c90*/  SHFL.DOWN P1, R130, R132, R131, R134 ;  /* 0x0800008384827389 */ /* 0x0000640000020086 */
[----:B01----:R-:W-:Y:S01]  /*2ca0*/  ENDCOLLECTIVE ;  /* 0x000000000000791b */ /* 0x003fe20003800000 */
.L_x_720:
[----:B------:R-:W-:-:S05]  /*2cb0*/  FADD.FTZ R83, R82, R83 ;  /* 0x0000005352537221 */ /* 0x000fca0000010000 */
[----:B------:R-:W-:Y:S01]  /*2cc0*/  MOV R132, R83 ;  /* 0x0000005300847202 */ /* 0x000fe20000000f00 */
[----:B------:R-:W-:-:S07]  /*2cd0*/  IMAD.MOV.U32 R77, RZ, RZ, R130 ;  /* 0x000000ffff4d7224 */ /* 0x000fce00078e0082 */
[----:B------:R-:W-:Y:S05]  /*2ce0*/  WARPSYNC.COLLECTIVE R129, `(.L_x_721) ;  /* 0x0000000081087348 */ /* 0x000fea0003c00000 */
[----:B------:R0:W1:Y:S02]  /*2cf0*/  SHFL.DOWN P1, R130, R132, R131, R134 ;  /* 0x0800008384827389 */ /* 0x0000640000020086 */
[----:B01----:R-:W-:Y:S01]  /*2d00*/  ENDCOLLECTIVE ;  /* 0x000000000000791b */ /* 0x003fe20003800000 */
.L_x_721:
[----:B------:R-:W-:-:S05]  /*2d10*/  FADD.FTZ R77, R128, R77 ;  /* 0x0000004d804d7221 */ /* 0x000fca0000010000 */
[----:B------:R-:W-:Y:S01]  /*2d20*/  MOV R132, R77 ;  /* 0x0000004d00847202 */ /* 0x000fe20000000f00 */
[----:B------:R-:W-:Y:S01]  /*2d30*/  IMAD.MOV.U32 R131, RZ, RZ, 0x1 ;  /* 0x00000001ff837424 */ /* 0x000fe200078e00ff */
[----:B------:R-:W-:-:S07]  /*2d40*/  MOV R126, R130 ;  /* 0x00000082007e7202 */ /* 0x000fce0000000f00 */
[----:B------:R-:W-:Y:S05]  /*2d50*/  WARPSYNC.COLLECTIVE R129, `(.L_x_722) ;  /* 0x0000000081087348 */ /* 0x000fea0003c00000 */
[----:B------:R0:W1:Y:S02]  /*2d60*/  SHFL.DOWN P1, R130, R132, R131, R134 ;  /* 0x0800008384827389 */ /* 0x0000640000020086 */
[----:B01----:R-:W-:Y:S01]  /*2d70*/  ENDCOLLECTIVE ;  /* 0x000000000000791b */ /* 0x003fe20003800000 */
.L_x_722:
[----:B------:R-:W-:-:S05]  /*2d80*/  FADD.FTZ R127, R83, R126 ;  /* 0x0000007e537f7221 */ /* 0x000fca0000010000 */
[----:B------:R-:W-:Y:S02]  /*2d90*/  MOV R132, R127 ;  /* 0x0000007f00847202 */ /* 0x000fe40000000f00 */
[----:B------:R-:W-:-:S07]  /*2da0*/  MOV R126, R130 ;  /* 0x00000082007e7202 */ /* 0x000fce0000000f00 */
[----:B------:R-:W-:Y:S05]  /*2db0*/  WARPSYNC.COLLECTIVE R129, `(.L_x_723) ;  /* 0x0000000081087348 */ /* 0x000fea0003c00000 */
[----:B------:R0:W1:Y:S02]  /*2dc0*/  SHFL.DOWN P1, R130, R132, R131, R134 ;  /* 0x0800008384827389 */ /* 0x0000640000020086 */
[----:B01----:R-:W-:Y:S01]  /*2dd0*/  ENDCOLLECTIVE ;  /* 0x000000000000791b */ /* 0x003fe20003800000 */
.L_x_723:
[----:B------:R-:W-:Y:S01]  /*2de0*/  MOV R80, R130 ;  /* 0x0000008200507202 */ /* 0x000fe20000000f00 */
[----:B------:R-:W-:Y:S06]  /*2df0*/  BRA `(.L_x_724) ;  /* 0xffffffe800187947 */ /* 0x000fec000383ffff */
.L_x_725:
        /* <DEDUP_REMOVED lines=16> */
.L_x_3291:


//--------------------- .text._ZN10layer_norm31ln_parallel_residual_bwd_kernelINS_13Kernel_traitsIf13__nv_bfloat16S2_S2_fjLj1536ELj1ELj1ELj4ELj8ENS_18Kernel_traits_baseILj1536EfS2_S2_S2_fjLj128EEEEELb0ELb0ELb1EEEvNS_9BwdParamsE --------------------------
	.section	.text._ZN10layer_norm31ln_parallel_residual_bwd_kernelINS_13Kernel_traitsIf13__nv_bfloat16S2_S2_fjLj1536ELj1ELj1ELj4ELj8ENS_18Kernel_traits_baseILj1536EfS2_S2_S2_fjLj128EEEEELb0ELb0ELb1EEEvNS_9BwdParamsE,"ax",@progbits
	.align	128
        .global         _ZN10layer_norm31ln_parallel_residual_bwd_kernelINS_13Kernel_traitsIf13__nv_bfloat16S2_S2_fjLj1536ELj1ELj1ELj4ELj8ENS_18Kernel_traits_baseILj1536EfS2_S2_S2_fjLj128EEEEELb0ELb0ELb1EEEvNS_9BwdParamsE
        .type           _ZN10layer_norm31ln_parallel_residual_bwd_kernelINS_13Kernel_traitsIf13__nv_bfloat16S2_S2_fjLj1536ELj1ELj1ELj4ELj8ENS_18Kernel_traits_baseILj1536EfS2_S2_S2_fjLj128EEEEELb0ELb0ELb1EEEvNS_9BwdParamsE,@function
        .size           _ZN10layer_norm31ln_parallel_residual_bwd_kernelINS_13Kernel_traitsIf13__nv_bfloat16S2_S2_fjLj1536ELj1ELj1ELj4ELj8ENS_18Kernel_traits_baseILj1536EfS2_S2_S2_fjLj128EEEEELb0ELb0ELb1EEEvNS_9BwdParamsE,(.L_x_3292 - _ZN10layer_norm31ln_parallel_residual_bwd_kernelINS_13Kernel_traitsIf13__nv_bfloat16S2_S2_fjLj1536ELj1ELj1ELj4ELj8ENS_18Kernel_traits_baseILj1536EfS2_S2_S2_fjLj128EEEEELb0ELb0ELb1EEEvNS_9BwdParamsE)
        .other          _ZN10layer_norm31ln_parallel_residual_bwd_kernelINS_13Kernel_traitsIf13__nv_bfloat16S2_S2_fjLj1536ELj1ELj1ELj4ELj8ENS_18Kernel_traits_baseILj1536EfS2_S2_S2_fjLj128EEEEELb0ELb0ELb1EEEvNS_9BwdParamsE,@"STO_CUDA_ENTRY STV_DEFAULT"
_ZN10layer_norm31ln_parallel_residual_bwd_kernelINS_13Kernel_traitsIf13__nv_bfloat16S2_S2_fjLj1536ELj1ELj1ELj4ELj8ENS_18Kernel_traits_baseILj1536EfS2_S2_S2_fjLj128EEEEELb0ELb0ELb1EEEvNS_9BwdParamsE:
.text._ZN10layer_norm31ln_parallel_residual_bwd_kernelINS_13Kernel_traitsIf13__nv_bfloat16S2_S2_fjLj1536ELj1ELj1ELj4ELj8ENS_18Kernel_traits_baseILj1536EfS2_S2_S2_fjLj128EEEEELb0ELb0ELb1EEEvNS_9BwdParamsE:
        /* <DEDUP_REMOVED lines=41> */
.L_x_726:
[----:B------:R-:W-:Y:S01]  /*0290*/  SHF.L.U32 R0, R0, 0x4, RZ ;  /* 0x0000000400007819 */ /* 0x000fe200000006ff */
[----:B------:R-:W-:Y:S01]  /*02a0*/  ULDC.64 UR4, c[0x0][0x260] ;  /* 0x0000980000047ab9 */ /* 0x000fe20000000a00 */
[----:B------:R-:W-:Y:S02]  /*02b0*/  ULDC.64 UR8, c[0x0][0x268] ;  /* 0x00009a0000087ab9 */ /* 0x000fe40000000a00 */
[----:B------:R-:W-:-:S04]  /*02c0*/  LOP3.LUT R0, R0, 0x7f0, RZ, 0xc0, !PT ;  /* 0x000007f000007812 */ /* 0x000fc800078ec0ff */
[C---:B------:R-:W-:Y:S02]  /*02d0*/  IADD3 R2, P0, R0.reuse, UR4, RZ ;  /* 0x0000000400027c10 */ /* 0x040fe4000ff1e0ff */
[----:B------:R-:W-:-:S03]  /*02e0*/  IADD3 R4, P1, R0, UR8, RZ ;  /* 0x0000000800047c10 */ /* 0x000fc6000ff3e0ff */
[----:B------:R-:W-:Y:S01]  /*02f0*/  IMAD.X R3, RZ, RZ, UR5, P0 ;  /* 0x00000005ff037e24 */ /* 0x000fe200080e06ff */
[----:B------:R-:W-:Y:S01]  /*0300*/  IADD3.X R5, RZ, UR9, RZ, P1, !PT ;  /* 0x00000009ff057c10 */ /* 0x000fe20008ffe4ff */
[----:B------:R-:W-:-:S03]  /*0310*/  ULDC.64 UR4, c[0x0][0x2c8] ;  /* 0x0000b20000047ab9 */ /* 0x000fc60000000a00 */
[----:B------:R0:W5:Y:S04]  /*0320*/  LDG.E.128 R24, desc[UR6][R2.64] ;  /* 0x0000000602187981 */ /* 0x000168000c1e1d00 */
[----:B------:R0:W5:Y:S04]  /*0330*/  LDG.E.128 R28, desc[UR6][R2.64+0x800] ;  /* 0x00080006021c7981 */ /* 0x000168000c1e1d00 */
[----:B------:R0:W5:Y:S04]  /*0340*/  LDG.E.128 R32, desc[UR6][R2.64+0x1000] ;  /* 0x0010000602207981 */ /* 0x000168000c1e1d00 */
[----:B------:R0:W5:Y:S04]  /*0350*/  LDG.E.128 R36, desc[UR6][R4.64] ;  /* 0x0000000604247981 */ /* 0x000168000c1e1d00 */
[----:B------:R0:W5:Y:S04]  /*0360*/  LDG.E.128 R40, desc[UR6][R4.64+0x800] ;  /* 0x0008000604287981 */ /* 0x000168000c1e1d00 */
[----:B------:R0:W5:Y:S01]  /*0370*/  LDG.E.128 R44, desc[UR6][R4.64+0x1000] ;  /* 0x00100006042c7981 */ /* 0x000162000c1e1d00 */
        /* <DEDUP_REMOVED lines=22> */
[----:B------:R-:W-:Y:S02]  /*04e0*/  CS2R R92, SRZ ;  /* 0x00000000005c7805 */ /* 0x000fe4000001ff00 */
[----:B------:R-:W-:Y:S02]  /*04f0*/  CS2R R22, SRZ ;  /* 0x0000000000167805 */ /* 0x000fe4000001ff00 */
[----:B------:R-:W-:Y:S02]  /*0500*/  CS2R R20, SRZ ;  /* 0x0000000000147805 */ /* 0x000fe4000001ff00 */
[----:B------:R-:W-:-:S02]  /*0510*/  CS2R R18, SRZ ;  /* 0x0000000000127805 */ /* 0x000fc4000001ff00 */
[----:B------:R-:W-:Y:S02]  /*0520*/  CS2R R16, SRZ ;  /* 0x0000000000107805 */ /* 0x000fe4000001ff00 */
[----:B------:R-:W-:Y:S01]  /*0530*/  MOV R91, RZ ;  /* 0x000000ff005b7202 */ /* 0x000fe20000000f00 */
[----:B------:R-:W-:Y:S01]  /*0540*/  IMAD.MOV.U32 R88, RZ, RZ, RZ ;  /* 0x000000ffff587224 */ /* 0x000fe200078e00ff */
[----:B------:R-:W-:Y:S02]  /*0550*/  PLOP3.LUT P3, PT, PT, PT, UP0, 0x80, 0x0 ;  /* 0x000000000000781c */ /* 0x000fe40003f6f008 */
[----:B------:R-:W-:Y:S02]  /*0560*/  CS2R R14, SRZ ;  /* 0x00000000000e7805 */ /* 0x000fe4000001ff00 */
[----:B0-----:R-:W-:-:S09]  /*0570*/  CS2R R12, SRZ ;  /* 0x00000000000c7805 */ /* 0x001fd2000001ff00 */
.L_x_736:
[----:B012-4-:R-:W0:Y:S01]  /*0580*/  S2R R10, SR_TID.X ;  /* 0x00000000000a7919 */ /* 0x017e220000002100 */
[----:B------:R-:W1:Y:S01]  /*0590*/  LDC.64 R74, c[0x0][0x250] ;  /* 0x00009400ff4a7b82 */ /* 0x000e620000000a00 */
[----:B------:R-:W-:-:S07]  /*05a0*/  IMAD R9, R86, UR10, RZ ;  /* 0x0000000a56097c24 */ /* 0x000fce000f8e02ff */
[----:B---3--:R-:W2:Y:S08]  /*05b0*/  LDC.64 R76, c[0x0][0x238] ;  /* 0x00008e00ff4c7b82 */ /* 0x008eb00000000a00 */
[----:B------:R-:W3:Y:S08]  /*05c0*/  LDC.64 R110, c[0x0][0x2c0] ;  /* 0x0000b000ff6e7b82 */ /* 0x000ef00000000a00 */
[----:B------:R-:W4:Y:S01]  /*05d0*/  LDC.64 R78, c[0x0][0x258] ;  /* 0x00009600ff4e7b82 */ /* 0x000f220000000a00 */
[----:B0-----:R-:W-:-:S07]  /*05e0*/  LOP3.LUT R11, R10, 0x7f, RZ, 0xc0, !PT ;  /* 0x0000007f0a0b7812 */ /* 0x001fce00078ec0ff */
[----:B------:R-:W0:Y:S01]  /*05f0*/  LDC.64 R108, c[0x0][0x2b8] ;  /* 0x0000ae00ff6c7b82 */ /* 0x000e220000000a00 */
[----:B------:R-:W-:-:S04]  /*0600*/  SHF.R.S32.HI R10, RZ, 0x1f, R9 ;  /* 0x0000001fff0a7819 */ /* 0x000fc80000011409 */
[----:B------:R-:W-:-:S03]  /*0610*/  LEA.HI R10, R10, R9, RZ, 0x2 ;  /* 0x000000090a0a7211 */ /* 0x000fc600078f10ff */
[----:B------:R-:W4:Y:S01]  /*0620*/  @P0 LDC.64 R82, c[0x0][0x2c8] ;  /* 0x0000b200ff520b82 */ /* 0x000f220000000a00 */
[----:B------:R-:W-:Y:S01]  /*0630*/  LEA.HI.SX32 R11, R10, R11, 0x1e ;  /* 0x0000000b0a0b7211 */ /* 0x000fe200078ff2ff */
[----:B-1----:R-:W-:-:S04]  /*0640*/  IMAD.WIDE R74, R86, 0x4, R74 ;  /* 0x00000004564a7825 */ /* 0x002fc800078e024a */
[C---:B--2---:R-:W-:Y:S01]  /*0650*/  IMAD.WIDE.U32 R76, R11.reuse, 0x8, R76 ;  /* 0x000000080b4c7825 */ /* 0x044fe200078e004c */
[----:B------:R-:W2:Y:S03]  /*0660*/  LDG.E R103, desc[UR6][R74.64] ;  /* 0x000000064a677981 */ /* 0x000ea6000c1e1900 */
[----:B---3--:R-:W-:-:S06]  /*0670*/  IMAD.WIDE.U32 R50, R11, 0x8, R110 ;  /* 0x000000080b327825 */ /* 0x008fcc00078e006e */
[----:B------:R-:W3:Y:S01]  /*0680*/  LDG.E.64 R50, desc[UR6][R50.64] ;  /* 0x0000000632327981 */ /* 0x000ee2000c1e1b00 */
[----:B0-----:R-:W-:-:S03]  /*0690*/  IMAD.WIDE.U32 R48, R11, 0x8, R108 ;  /* 0x000000080b307825 */ /* 0x001fc600078e006c */
[----:B------:R4:W3:Y:S04]  /*06a0*/  LDG.E.64 R74, desc[UR6][R76.64] ;  /* 0x000000064c4a7981 */ /* 0x0008e8000c1e1b00 */
[----:B------:R-:W3:Y:S01]  /*06b0*/  LDG.E.64 R48, desc[UR6][R48.64] ;  /* 0x0000000630307981 */ /* 0x000ee2000c1e1b00 */
[----:B----4-:R-:W-:-:S05]  /*06c0*/  IMAD.WIDE R76, R86, 0x4, R78 ;  /* 0x00000004564c7825 */ /* 0x010fca00078e024e */
[----:B------:R0:W4:Y:S01]  /*06d0*/  LDG.E R89, desc[UR6][R76.64] ;  /* 0x000000064c597981 */ /* 0x000122000c1e1900 */
[----:B------:R-:W-:-:S05]  /*06e0*/  IADD3 R95, R11, 0x80, RZ ;  /* 0x000000800b5f7810 */ /* 0x000fca0007ffe0ff */
[----:B------:R-:W-:Y:S01]  /*06f0*/  IMAD.SHL.U32 R10, R95, 0x8, RZ ;  /* 0x000000085f0a7824 */ /* 0x000fe200078e00ff */
[----:B------:R-:W-:-:S04]  /*0700*/  SHF.R.U32.HI R9, RZ, 0x1d, R95 ;  /* 0x0000001dff097819 */ /* 0x000fc8000001165f */
[----:B------:R-:W-:Y:S01]  /*0710*/  IADD3 R80, P1, R10, UR14, RZ ;  /* 0x0000000e0a507c10 */ /* 0x000fe2000ff3e0ff */
[----:B0-----:R-:W-:-:S03]  /*0720*/  IMAD.WIDE.U32 R76, R95, 0x8, R108 ;  /* 0x000000085f4c7825 */ /* 0x001fc600078e006c */
[----:B------:R-:W-:Y:S01]  /*0730*/  IADD3.X R81, R9, UR15, RZ, P1, !PT ;  /* 0x0000000f09517c10 */ /* 0x000fe20008ffe4ff */
[C---:B------:R-:W-:Y:S02]  /*0740*/  IMAD.WIDE.U32 R78, R95.reuse, 0x8, R110 ;  /* 0x000000085f4e7825 */ /* 0x040fe400078e006e */
[----:B------:R-:W4:Y:S04]  /*0750*/  LDG.E.64 R76, desc[UR6][R76.64] ;  /* 0x000000064c4c7981 */ /* 0x000f28000c1e1b00 */
[----:B------:R-:W4:Y:S04]  /*0760*/  LDG.E.64 R78, desc[UR6][R78.64] ;  /* 0x000000064e4e7981 */ /* 0x000f28000c1e1b00 */
[----:B------:R-:W4:Y:S01]  /*0770*/  LDG.E.64 R80, desc[UR6][R80.64] ;  /* 0x0000000650507981 */ /* 0x000f22000c1e1b00 */
[----:B------:R-:W-:-:S04]  /*0780*/  @P0 LEA R82, P1, R95, R82, 0x3 ;  /* 0x000000525f520211 */ /* 0x000fc800078218ff */
[----:B------:R-:W-:-:S05]  /*0790*/  @P0 LEA.HI.X R83, R95, R83, RZ, 0x3, P1 ;  /* 0x000000535f530211 */ /* 0x000fca00008f1cff */
[----:B-----5:R0:W5:Y:S01]  /*07a0*/  @P0 LDG.E.64 R68, desc[UR6][R82.64] ;  /* 0x0000000652440981 */ /* 0x020162000c1e1b00 */
[----:B--2---:R-:W-:Y:S02]  /*07b0*/  FSEL R103, R103, RZ, !P3 ;  /* 0x000000ff67677208 */ /* 0x004fe40005800000 */
[----:B---3--:R-:W-:Y:S02]  /*07c0*/  MOV R98, R50 ;  /* 0x0000003200627202 */ /* 0x008fe40000000f00 */
[----:B------:R-:W-:-:S03]  /*07d0*/  SHF.L.U32 R100, R74, 0x10, RZ ;  /* 0x000000104a647819 */ /* 0x000fc600000006ff */
[----:B------:R-:W-:Y:S02]  /*07e0*/  IMAD.U32 R98, R98, 0x10000, RZ ;  /* 0x0001000062627824 */ /* 0x000fe400078e00ff */
[----:B0-----:R-:W-:Y:S02]  /*07f0*/  FADD.FTZ R82, -R103, R100 ;  /* 0x0000006467527221 */ /* 0x001fe40000010100 */
[----:B------:R-:W-:Y:S01]  /*0800*/  FMUL.FTZ R83, R36, R98 ;  /* 0x0000006224537220 */ /* 0x000fe20000410000 */
[----:B------:R-:W-:Y:S01]  /*0810*/  FADD.FTZ R65, R98, R65 ;  /* 0x0000004162417221 */ /* 0x000fe20000010000 */
[----:B------:R-:W-:Y:S02]  /*0820*/  IMAD.MOV.U32 R94, RZ, RZ, R51 ;  /* 0x000000ffff5e7224 */ /* 0x000fe400078e0033 */
[----:B----4-:R-:W-:-:S04]  /*0830*/  FMUL.FTZ R82, R89, R82 ;  /* 0x0000005259527220 */ /* 0x010fc80000410000 */
[----:B------:R-:W-:Y:S01]  /*0840*/  FFMA.FTZ R57, R82, R98, R57 ;  /* 0x0000006252397223 */ /* 0x000fe20000010039 */
[----:B------:R-:W-:Y:S01]  /*0850*/  IMAD.U32 R98, R75, 0x10000, RZ ;  /* 0x000100004b627824 */ /* 0x000fe200078e00ff */
[----:B------:R-:W-:-:S03]  /*0860*/  SHF.R.U64 R96, R50, 0x10, R51 ;  /* 0x0000001032607819 */ /* 0x000fc60000001233 */
[----:B------:R-:W-:Y:S01]  /*0870*/  FADD.FTZ R98, -R103, R98 ;  /* 0x0000006267627221 */ /* 0x000fe20000010100 */
[----:B------:R-:W-:Y:S01]  /*0880*/  SHF.R.U32.HI R50, RZ, 0x10, R51 ;  /* 0x00000010ff327819 */ /* 0x000fe20000011633 */
[----:B------:R-:W-:Y:S01]  /*0890*/  IMAD.MOV.U32 R95, RZ, RZ, R49 ;  /* 0x000000ffff5f7224 */ /* 0x000fe200078e0031 */
[----:B------:R-:W-:Y:S01]  /*08a0*/  SHF.L.U32 R51, R94, 0x10, RZ ;  /* 0x000000105e337819 */ /* 0x000fe200000006ff */
[----:B------:R-:W-:Y:S01]  /*08b0*/  FMUL.FTZ R94, R89, R98 ;  /* 0x00000062595e7220 */ /* 0x000fe20000410000 */
[----:B------:R-:W-:Y:S02]  /*08c0*/  SHF.R.U64 R74, R74, 0x10, R75 ;  /* 0x000000104a4a7819 */ /* 0x000fe4000000124b */
[----:B------:R-:W-:Y:S01]  /*08d0*/  MOV R97, R48 ;  /* 0x0000003000617202 */ /* 0x000fe20000000f00 */
[----:B------:R-:W-:Y:S02]  /*08e0*/  IMAD.U32 R95, R95, 0x10000, RZ ;  /* 0x000100005f5f7824 */ /* 0x000fe400078e00ff */
[----:B------:R-:W-:Y:S01]  /*08f0*/  FADD.FTZ R67, R51, R67 ;  /* 0x0000004333437221 */ /* 0x000fe20000010000 */
[-C--:B------:R-:W-:Y:S01]  /*0900*/  FFMA.FTZ R59, R94, R51.reuse, R59 ;  /* 0x000000335e3b7223 */ /* 0x080fe2000001003b */
[----:B------:R-:W-:Y:S01]  /*0910*/  SHF.L.U32 R74, R74, 0x10, RZ ;  /* 0x000000104a4a7819 */ /* 0x000fe200000006ff */
[----:B------:R-:W-:Y:S01]  /*0920*/  FMUL.FTZ R51, R38, R51 ;  /* 0x0000003326337220 */ /* 0x000fe20000410000 */
[----:B------:R-:W-:Y:S01]  /*0930*/  SHF.L.U32 R97, R97, 0x10, RZ ;  /* 0x0000001061617819 */ /* 0x000fe200000006ff */
[----:B------:R-:W-:Y:S01]  /*0940*/  FADD.FTZ R23, R95, R23 ;  /* 0x000000175f177221 */ /* 0x000fe20000010000 */
[----:B------:R-:W-:Y:S01]  /*0950*/  SHF.R.U64 R48, R48, 0x10, R49 ;  /* 0x0000001030307819 */ /* 0x000fe20000001231 */
[-C--:B------:R-:W-:Y:S01]  /*0960*/  FFMA.FTZ R15, R94, R95.reuse, R15 ;  /* 0x0000005f5e0f7223 */ /* 0x080fe2000001000f */
[----:B------:R-:W-:Y:S01]  /*0970*/  FFMA.FTZ R95, R26, R95, R51 ;  /* 0x0000005f1a5f7223 */ /* 0x000fe20000010033 */
[----:B------:R-:W-:Y:S01]  /*0980*/  FADD.FTZ R74, -R103, R74 ;  /* 0x0000004a674a7221 */ /* 0x000fe20000010100 */
[----:B------:R-:W-:-:S02]  /*0990*/  IMAD.U32 R51, R96, 0x10000, RZ ;  /* 0x0001000060337824 */ /* 0x000fc400078e00ff */
[----:B------:R-:W-:Y:S01]  /*09a0*/  FADD.FTZ R21, R97, R21 ;  /* 0x0000001561157221 */ /* 0x000fe20000010000 */
[-C--:B------:R-:W-:Y:S01]  /*09b0*/  FFMA.FTZ R13, R82, R97.reuse, R13 ;  /* 0x00000061520d7223 */ /* 0x080fe2000001000d */
[----:B------:R-:W-:Y:S01]  /*09c0*/  FFMA.FTZ R83, R24, R97, R83 ;  /* 0x0000006118537223 */ /* 0x000fe20000010053 */
[----:B------:R-:W-:Y:S01]  /*09d0*/  SHF.L.U32 R97, R48, 0x10, RZ ;  /* 0x0000001030617819 */ /* 0x000fe200000006ff */
[----:B------:R-:W-:Y:S01]  /*09e0*/  FMUL.FTZ R96, R89, R74 ;  /* 0x0000004a59607220 */ /* 0x000fe20000410000 */
[----:B------:R-:W-:Y:S01]  /*09f0*/  SHF.R.U32.HI R75, RZ, 0x10, R75 ;  /* 0x00000010ff4b7819 */ /* 0x000fe2000001164b */
[----:B------:R-:W-:Y:S02]  /*0a00*/  FMUL.FTZ R48, R37, R51 ;  /* 0x0000003325307220 */ /* 0x000fe40000410000 */
[----:B------:R-:W-:Y:S01]  /*0a10*/  FADD.FTZ R20, R97, R20 ;  /* 0x0000001461147221 */ /* 0x000fe20000010000 */
[-C--:B------:R-:W-:Y:S01]  /*0a20*/  FFMA.FTZ R12, R96, R97.reuse, R12 ;  /* 0x00000061600c7223 */ /* 0x080fe2000001000c */
[----:B------:R-:W-:Y:S01]  /*0a30*/  FFMA.FTZ R97, R25, R97, R48 ;  /* 0x0000006119617223 */ /* 0x000fe20000010030 */
[----:B------:R-:W-:-:S02]  /*0a40*/  IMAD.U32 R48, R75, 0x10000, RZ ;  /* 0x000100004b307824 */ /* 0x000fc400078e00ff */
[----:B------:R-:W-:Y:S01]  /*0a50*/  FADD.FTZ R64, R51, R64 ;  /* 0x0000004033407221 */ /* 0x000fe20000010000 */
[----:B------:R-:W-:Y:S01]  /*0a60*/  FFMA.FTZ R56, R96, R51, R56 ;  /* 0x0000003360387223 */ /* 0x000fe20000010038 */
[----:B------:R-:W-:Y:S01]  /*0a70*/  SHF.R.U32.HI R49, RZ, 0x10, R49 ;  /* 0x00000010ff317819 */ /* 0x000fe20000011631 */
[----:B------:R-:W-:Y:S01]  /*0a80*/  FADD.FTZ R48, -R103, R48 ;  /* 0x0000003067307221 */ /* 0x000fe20000010100 */
[----:B------:R-:W-:-:S03]  /*0a90*/  SHF.L.U32 R51, R50, 0x10, RZ ;  /* 0x0000001032337819 */ /* 0x000fc600000006ff */
[----:B------:R-:W-:Y:S01]  /*0aa0*/  FMUL.FTZ R98, R89, R48 ;  /* 0x0000003059627220 */ /* 0x000fe20000410000 */
[----:B------:R-:W-:Y:S02]  /*0ab0*/  IMAD.U32 R49, R49, 0x10000, RZ ;  /* 0x0001000031317824 */ /* 0x000fe400078e00ff */
[----:B------:R-:W-:Y:S01]  /*0ac0*/  FMUL.FTZ R48, R39, R51 ;  /* 0x0000003327307220 */ /* 0x000fe20000410000 */
[----:B------:R-:W-:Y:S01]  /*0ad0*/  SHF.R.U64 R50, R76, 0x10, R77 ;  /* 0x000000104c327819 */ /* 0x000fe2000000124d */
[----:B------:R-:W-:Y:S02]  /*0ae0*/  FADD.FTZ R22, R49, R22 ;  /* 0x0000001631167221 */ /* 0x000fe40000010000 */
[-C--:B------:R-:W-:Y:S01]  /*0af0*/  FFMA.FTZ R99, R27, R49.reuse, R48 ;  /* 0x000000311b637223 */ /* 0x080fe20000010030 */
[----:B------:R-:W-:Y:S01]  /*0b00*/  FFMA.FTZ R14, R98, R49, R14 ;  /* 0x00000031620e7223 */ /* 0x000fe2000001000e */
[----:B------:R-:W-:Y:S02]  /*0b10*/  MOV R48, R76 ;  /* 0x0000004c00307202 */ /* 0x000fe40000000f00 */
[----:B------:R-:W-:-:S02]  /*0b20*/  MOV R49, R78 ;  /* 0x0000004e00317202 */ /* 0x000fc40000000f00 */
[----:B------:R-:W-:-:S03]  /*0b30*/  SHF.L.U32 R76, R80, 0x10, RZ ;  /* 0x00000010504c7819 */ /* 0x000fc600000006ff */
[----:B------:R-:W-:Y:S02]  /*0b40*/  IMAD.U32 R49, R49, 0x10000, RZ ;  /* 0x0001000031317824 */ /* 0x000fe400078e00ff */
[----:B------:R-:W-:Y:S01]  /*0b50*/  FADD.FTZ R76, -R103, R76 ;  /* 0x0000004c674c7221 */ /* 0x000fe20000010100 */
[----:B------:R-:W-:Y:S01]  /*0b60*/  SHF.L.U32 R48, R48, 0x10, RZ ;  /* 0x0000001030307819 */ /* 0x000fe200000006ff */
[-C--:B------:R-:W-:Y:S02]  /*0b70*/  FMUL.FTZ R75, R40, R49.reuse ;  /* 0x00000031284b7220 */ /* 0x080fe40000410000 */
[----:B------:R-:W-:Y:S01]  /*0b80*/  FMUL.FTZ R101, R89, R76 ;  /* 0x0000004c59657220 */ /* 0x000fe20000410000 */
[----:B------:R-:W-:Y:S01]  /*0b90*/  FADD.FTZ R119, R49, R119 ;  /* 0x0000007731777221 */ /* 0x000fe20000010000 */
[----:B------:R-:W-:Y:S01]  /*0ba0*/  FADD.FTZ R113, R48, R113 ;  /* 0x0000007130717221 */ /* 0x000fe20000010000 */
[-C--:B------:R-:W-:Y:S01]  /*0bb0*/  FFMA.FTZ R100, R28, R48.reuse, R75 ;  /* 0x000000301c647223 */ /* 0x080fe2000001004b */
[C---:B------:R-:W-:Y:S01]  /*0bc0*/  FFMA.FTZ R91, R101.reuse, R48, R91 ;  /* 0x00000030655b7223 */ /* 0x040fe2000001005b */
[----:B------:R-:W-:-:S02]  /*0bd0*/  FFMA.FTZ R116, R101, R49, R116 ;  /* 0x0000003165747223 */ /* 0x000fc40000010074 */
[----:B------:R-:W0:Y:S01]  /*0be0*/  @P0 LDC.64 R48, c[0x0][0x2c8] ;  /* 0x0000b200ff300b82 */ /* 0x000e220000000a00 */
[----:B------:R-:W-:Y:S02]  /*0bf0*/  IMAD.MOV.U32 R74, RZ, RZ, R79 ;  /* 0x000000ffff4a7224 */ /* 0x000fe400078e004f */
[----:B------:R-:W-:Y:S02]  /*0c00*/  IMAD.U32 R76, R81, 0x10000, RZ ;  /* 0x00010000514c7824 */ /* 0x000fe400078e00ff */
[----:B------:R-:W-:Y:S01]  /*0c10*/  FADD.FTZ R66, R51, R66 ;  /* 0x0000004233427221 */ /* 0x000fe20000010000 */
[----:B------:R-:W-:Y:S01]  /*0c20*/  FFMA.FTZ R58, R98, R51, R58 ;  /* 0x00000033623a7223 */ /* 0x000fe2000001003a */
[----:B------:R-:W-:Y:S01]  /*0c30*/  SHF.L.U32 R74, R74, 0x10, RZ ;  /* 0x000000104a4a7819 */ /* 0x000fe200000006ff */
[----:B------:R-:W-:Y:S02]  /*0c40*/  IMAD.MOV.U32 R51, RZ, RZ, R77 ;  /* 0x000000ffff337224 */ /* 0x000fe400078e004d */
[----:B------:R-:W-:Y:S01]  /*0c50*/  FADD.FTZ R76, -R103, R76 ;  /* 0x0000004c674c7221 */ /* 0x000fe20000010100 */
[----:B------:R-:W-:-:S02]  /*0c60*/  SHF.R.U64 R106, R78, 0x10, R79 ;  /* 0x000000104e6a7819 */ /* 0x000fc4000000124f */
[----:B------:R-:W-:Y:S01]  /*0c70*/  SHF.R.U32.HI R105, RZ, 0x10, R79 ;  /* 0x00000010ff697819 */ /* 0x000fe2000001164f */
[----:B------:R-:W-:Y:S02]  /*0c80*/  IMAD.U32 R51, R51, 0x10000, RZ ;  /* 0x0001000033337824 */ /* 0x000fe400078e00ff */
[----:B------:R-:W-:Y:S01]  /*0c90*/  FMUL.FTZ R79, R89, R76 ;  /* 0x0000004c594f7220 */ /* 0x000fe20000410000 */
[----:B------:R-:W-:Y:S01]  /*0ca0*/  FMUL.FTZ R75, R42, R74 ;  /* 0x0000004a2a4b7220 */ /* 0x000fe20000410000 */
[----:B------:R-:W-:-:S03]  /*0cb0*/  SHF.R.U64 R76, R80, 0x10, R81 ;  /* 0x00000010504c7819 */ /* 0x000fc60000001251 */
[----:B------:R-:W-:Y:S01]  /*0cc0*/  FFMA.FTZ R78, R30, R51, R75 ;  /* 0x000000331e4e7223 */ /* 0x000fe2000001004b */
[----:B------:R-:W-:Y:S01]  /*0cd0*/  IADD3 R75, R11, 0x100, RZ ;  /* 0x000001000b4b7810 */ /* 0x000fe20007ffe0ff */
[----:B------:R-:W-:Y:S01]  /*0ce0*/  IMAD.U32 R76, R76, 0x10000, RZ ;  /* 0x000100004c4c7824 */ /* 0x000fe200078e00ff */
[----:B------:R-:W-:Y:S02]  /*0cf0*/  SHF.L.U32 R106, R106, 0x10, RZ ;  /* 0x000000106a6a7819 */ /* 0x000fe400000006ff */
[----:B0-----:R-:W-:Y:S01]  /*0d00*/  @P0 LEA R48, P1, R75, R48, 0x3 ;  /* 0x000000304b300211 */ /* 0x001fe200078218ff */
[----:B------:R-:W-:Y:S01]  /*0d10*/  FADD.FTZ R76, -R103, R76 ;  /* 0x0000004c674c7221 */ /* 0x000fe20000010100 */
[----:B------:R-:W-:Y:S02]  /*0d20*/  IMAD.U32 R50, R50, 0x10000, RZ ;  /* 0x0001000032327824 */ /* 0x000fe400078e00ff */
[----:B------:R-:W-:Y:S01]  /*0d30*/  FMUL.FTZ R80, R41, R106 ;  /* 0x0000006a29507220 */ /* 0x000fe20000410000 */
[----:B------:R-:W-:Y:S01]  /*0d40*/  @P0 LEA.HI.X R49, R75, R49, RZ, 0x3, P1 ;  /* 0x000000314b310211 */ /* 0x000fe200008f1cff */
[----:B------:R-:W-:Y:S01]  /*0d50*/  FMUL.FTZ R102, R89, R76 ;  /* 0x0000004c59667220 */ /* 0x000fe20000410000 */
[----:B------:R-:W-:Y:S01]  /*0d60*/  FADD.FTZ R121, R74, R121 ;  /* 0x000000794a797221 */ /* 0x000fe20000010000 */
[----:B------:R-:W-:Y:S01]  /*0d70*/  FFMA.FTZ R117, R79, R74, R117 ;  /* 0x0000004a4f757223 */ /* 0x000fe20000010075 */
[----:B------:R-:W-:Y:S01]  /*0d80*/  SHF.L.U32 R74, R75, 0x3, RZ ;  /* 0x000000034b4a7819 */ /* 0x000fe200000006ff */
[----:B------:R-:W-:Y:S01]  /*0d90*/  FADD.FTZ R114, R51, R114 ;  /* 0x0000007233727221 */ /* 0x000fe20000010000 */
[----:B------:R-:W-:Y:S01]  /*0da0*/  FFMA.FTZ R92, R79, R51, R92 ;  /* 0x000000334f5c7223 */ /* 0x000fe2000001005c */
[----:B------:R0:W5:Y:S01]  /*0db0*/  @P0 LDG.E.64 R70, desc[UR6][R48.64] ;  /* 0x0000000630460981 */ /* 0x000162000c1e1b00 */
[----:B------:R-:W-:Y:S01]  /*0dc0*/  FADD.FTZ R93, R50, R93 ;  /* 0x0000005d325d7221 */ /* 0x000fe20000010000 */
[-C--:B------:R-:W-:Y:S01]  /*0dd0*/  FFMA.FTZ R88, R102, R50.reuse, R88 ;  /* 0x0000003266587223 */ /* 0x080fe20000010058 */
[----:B------:R-:W-:Y:S01]  /*0de0*/  FFMA.FTZ R80, R29, R50, R80 ;  /* 0x000000321d507223 */ /* 0x000fe20000010050 */
[----:B------:R-:W-:Y:S01]  /*0df0*/  IMAD.WIDE.U32 R50, R75, 0x8, R108 ;  /* 0x000000084b327825 */ /* 0x000fe200078e006c */
[----:B------:R-:W-:-:S03]  /*0e00*/  IADD3 R76, P1, R74, UR14, RZ ;  /* 0x0000000e4a4c7c10 */ /* 0x000fc6000ff3e0ff */
[----:B0-----:R-:W-:Y:S01]  /*0e10*/  IMAD.WIDE.U32 R48, R75, 0x8, R110 ;  /* 0x000000084b307825 */ /* 0x001fe200078e006e */
[----:B------:R-:W-:Y:S01]  /*0e20*/  SHF.R.U32.HI R75, RZ, 0x1d, R75 ;  /* 0x0000001dff4b7819 */ /* 0x000fe2000001164b */
[----:B------:R-:W2:Y:S01]  /*0e30*/  LDG.E.64 R50, desc[UR6][R50.64] ;  /* 0x0000000632327981 */ /* 0x000ea2000c1e1b00 */
[----:B------:R-:W-:Y:S02]  /*0e40*/  SHF.R.U32.HI R104, RZ, 0x10, R77 ;  /* 0x00000010ff687819 */ /* 0x000fe4000001164d */
[----:B------:R-:W-:Y:S01]  /*0e50*/  IADD3.X R77, R75, UR15, RZ, P1, !PT ;  /* 0x0000000f4b4d7c10 */ /* 0x000fe20008ffe4ff */
[----:B------:R-:W3:Y:S05]  /*0e60*/  LDG.E.64 R48, desc[UR6][R48.64] ;  /* 0x0000000630307981 */ /* 0x000eea000c1e1b00 */
[----:B------:R-:W4:Y:S01]  /*0e70*/  LDG.E.64 R76, desc[UR6][R76.64] ;  /* 0x000000064c4c7981 */ /* 0x000f22000c1e1b00 */
[----:B------:R-:W-:Y:S01]  /*0e80*/  SHF.R.U32.HI R108, RZ, 0x10, R81 ;  /* 0x00000010ff6c7819 */ /* 0x000fe20000011651 */
[----:B------:R-:W-:Y:S01]  /*0e90*/  FADD.FTZ R118, R106, R118 ;  /* 0x000000766a767221 */ /* 0x000fe20000010000 */
[----:B------:R-:W-:-:S03]  /*0ea0*/  FFMA.FTZ R115, R102, R106, R115 ;  /* 0x0000006a66737223 */ /* 0x000fc60000010073 */
[----:B------:R-:W-:Y:S01]  /*0eb0*/  IMAD.U32 R108, R108, 0x10000, RZ ;  /* 0x000100006c6c7824 */ /* 0x000fe200078e00ff */
[----:B------:R-:W-:-:S03]  /*0ec0*/  SHF.L.U32 R81, R105, 0x10, RZ ;  /* 0x0000001069517819 */ /* 0x000fc600000006ff */
[----:B------:R-:W-:Y:S01]  /*0ed0*/  FADD.FTZ R106, -R103, R108 ;  /* 0x0000006c676a7221 */ /* 0x000fe20000010100 */
[----:B------:R-:W-:-:S03]  /*0ee0*/  IMAD.U32 R104, R104, 0x10000, RZ ;  /* 0x0001000068687824 */ /* 0x000fc600078e00ff */
[----:B------:R-:W-:Y:S01]  /*0ef0*/  FMUL.FTZ R106, R89, R106 ;  /* 0x0000006a596a7220 */ /* 0x000fe20000410000 */
[-C--:B------:R-:W-:Y:S01]  /*0f00*/  FMUL.FTZ R108, R43, R81.reuse ;  /* 0x000000512b6c7220 */ /* 0x080fe20000410000 */
[----:B------:R-:W-:Y:S02]  /*0f10*/  FADD.FTZ R125, R81, R125 ;  /* 0x0000007d517d7221 */ /* 0x000fe40000010000 */
[----:B------:R-:W-:Y:S01]  /*0f20*/  FFMA.FTZ R124, R106, R81, R124 ;  /* 0x000000516a7c7223 */ /* 0x000fe2000001007c */
[----:B------:R-:W-:Y:S01]  /*0f30*/  FADD.FTZ R123, R104, R123 ;  /* 0x0000007b687b7221 */ /* 0x000fe20000010000 */
[-C--:B------:R-:W-:Y:S01]  /*0f40*/  FFMA.FTZ R122, R106, R104.reuse, R122 ;  /* 0x000000686a7a7223 */ /* 0x080fe2000001007a */
[----:B------:R-:W-:Y:S01]  /*0f50*/  FFMA.FTZ R105, R31, R104, R108 ;  /* 0x000000681f697223 */ /* 0x000fe2000001006c */
[----:B------:R-:W-:Y:S01]  /*0f60*/  UMOV UR4, 0xffffffff ;  /* 0xffffffff00047882 */ /* 0x000fe20000000000 */
[----:B------:R-:W-:-:S04]  /*0f70*/  IADD3 R86, R86, UR12, RZ ;  /* 0x0000000c56567c10 */ /* 0x000fc8000fffe0ff */
[----:B------:R-:W-:Y:S02]  /*0f80*/  ISETP.GE.AND P4, PT, R86, UR13, PT ;  /* 0x0000000d56007c0c */ /* 0x000fe4000bf86270 */
[----:B---3--:R-:W-:-:S04]  /*0f90*/  MOV R81, R48 ;  /* 0x0000003000517202 */ /* 0x008fc80000000f00 */
[----:B------:R-:W-:Y:S01]  /*0fa0*/  SHF.L.U32 R108, R81, 0x10, RZ ;  /* 0x00000010516c7819 */ /* 0x000fe200000006ff */
[C---:B----4-:R-:W-:Y:S02]  /*0fb0*/  IMAD.U32 R104, R76.reuse, 0x10000, RZ ;  /* 0x000100004c687824 */ /* 0x050fe400078e00ff */
[----:B--2---:R-:W-:Y:S02]  /*0fc0*/  IMAD.MOV.U32 R81, RZ, RZ, R50 ;  /* 0x000000ffff517224 */ /* 0x004fe400078e0032 */
[----:B------:R-:W-:Y:S01]  /*0fd0*/  FADD.FTZ R104, -R103, R104 ;  /* 0x0000006867687221 */ /* 0x000fe20000010100 */
[----:B------:R-:W-:Y:S02]  /*0fe0*/  SHF.R.U64 R76, R76, 0x10, R77 ;  /* 0x000000104c4c7819 */ /* 0x000fe4000000124d */
[----:B------:R-:W-:Y:S01]  /*0ff0*/  SHF.L.U32 R107, R81, 0x10, RZ ;  /* 0x00000010516b7819 */ /* 0x000fe200000006ff */
[----:B------:R-:W-:Y:S02]  /*1000*/  FMUL.FTZ R104, R89, R104 ;  /* 0x0000006859687220 */ /* 0x000fe40000410000 */
[----:B------:R-:W-:-:S02]  /*1010*/  IMAD.U32 R76, R76, 0x10000, RZ ;  /* 0x000100004c4c7824 */ /* 0x000fc400078e00ff */
[----:B------:R-:W-:Y:S01]  /*1020*/  FFMA.FTZ R110, R104, R107, R17 ;  /* 0x0000006b686e7223 */ /* 0x000fe20000010011 */
[----:B------:R-:W-:Y:S01]  /*1030*/  SHF.R.U64 R17, R48, 0x10, R49 ;  /* 0x0000001030117819 */ /* 0x000fe20000001231 */
[----:B------:R-:W-:Y:S01]  /*1040*/  FADD.FTZ R76, -R103, R76 ;  /* 0x0000004c674c7221 */ /* 0x000fe20000010100 */
[----:B------:R-:W-:Y:S02]  /*1050*/  SHF.R.U64 R109, R50, 0x10, R51 ;  /* 0x00000010326d7819 */ /* 0x000fe40000001233 */
[----:B------:R-:W-:Y:S01]  /*1060*/  SHF.L.U32 R17, R17, 0x10, RZ ;  /* 0x0000001011117819 */ /* 0x000fe200000006ff */
[----:B------:R-:W-:Y:S01]  /*1070*/  FMUL.FTZ R81, R44, R108 ;  /* 0x0000006c2c517220 */ /* 0x000fe20000410000 */
[----:B------:R-:W-:Y:S01]  /*1080*/  FMUL.FTZ R76, R89, R76 ;  /* 0x0000004c594c7220 */ /* 0x000fe20000410000 */
[----:B------:R-:W-:Y:S02]  /*1090*/  IMAD.U32 R109, R109, 0x10000, RZ ;  /* 0x000100006d6d7824 */ /* 0x000fe400078e00ff */
[----:B------:R-:W-:Y:S01]  /*10a0*/  FFMA.FTZ R61, R104, R108, R61 ;  /* 0x0000006c683d7223 */ /* 0x000fe2000001003d */
[----:B------:R-:W-:Y:S01]  /*10b0*/  FMUL.FTZ R48, R45, R17 ;  /* 0x000000112d307220 */ /* 0x000fe20000410000 */
[----:B------:R-:W-:Y:S01]  /*10c0*/  FADD.FTZ R85, R108, R85 ;  /* 0x000000556c557221 */ /* 0x000fe20000010000 */
[----:B------:R-:W-:Y:S01]  /*10d0*/  SHF.R.U32.HI R108, RZ, 0x10, R77 ;  /* 0x00000010ff6c7819 */ /* 0x000fe2000001164d */
[----:B------:R-:W-:Y:S01]  /*10e0*/  FFMA.FTZ R81, R32, R107, R81 ;  /* 0x0000006b20517223 */ /* 0x000fe20000010051 */
[----:B------:R-:W-:Y:S01]  /*10f0*/  FADD.FTZ R53, R107, R53 ;  /* 0x000000356b357221 */ /* 0x000fe20000010000 */
[----:B------:R-:W-:Y:S01]  /*1100*/  FFMA.FTZ R107, R33, R109, R48 ;  /* 0x0000006d216b7223 */ /* 0x000fe20000010030 */
[C---:B------:R-:W-:Y:S01]  /*1110*/  FFMA.FTZ R60, R76.reuse, R17, R60 ;  /* 0x000000114c3c7223 */ /* 0x040fe2000001003c */
[----:B------:R-:W-:Y:S01]  /*1120*/  FADD.FTZ R84, R17, R84 ;  /* 0x0000005411547221 */ /* 0x000fe20000010000 */
[----:B------:R-:W-:Y:S01]  /*1130*/  FFMA.FTZ R48, R76, R109, R16 ;  /* 0x0000006d4c307223 */ /* 0x000fe20000010010 */
[----:B------:R-:W-:Y:S01]  /*1140*/  SHF.R.U32.HI R17, RZ, 0x10, R49 ;  /* 0x00000010ff117819 */ /* 0x000fe20000011631 */
[----:B------:R-:W-:Y:S01]  /*1150*/  IMAD.U32 R108, R108, 0x10000, RZ ;  /* 0x000100006c6c7824 */ /* 0x000fe200078e00ff */
[----:B------:R-:W-:-:S02]  /*1160*/  MOV R50, R51 ;  /* 0x0000003300327202 */ /* 0x000fc40000000f00 */
[----:B------:R-:W-:Y:S01]  /*1170*/  SHF.R.U32.HI R16, RZ, 0x10, R51 ;  /* 0x00000010ff107819 */ /* 0x000fe20000011633 */
[----:B------:R-:W-:Y:S01]  /*1180*/  IMAD.MOV.U32 R51, RZ, RZ, R49 ;  /* 0x000000ffff337224 */ /* 0x000fe200078e0031 */
[----:B------:R-:W-:Y:S01]  /*1190*/  SHF.L.U32 R17, R17, 0x10, RZ ;  /* 0x0000001011117819 */ /* 0x000fe200000006ff */
[----:B------:R-:W-:-:S03]  /*11a0*/  FADD.FTZ R108, -R103, R108 ;  /* 0x0000006c676c7221 */ /* 0x000fc60000010100 */
[----:B------:R-:W-:Y:S01]  /*11b0*/  SHF.L.U32 R49, R51, 0x10, RZ ;  /* 0x0000001033317819 */ /* 0x000fe200000006ff */
[----:B------:R-:W-:Y:S02]  /*11c0*/  IMAD.U32 R51, R16, 0x10000, RZ ;  /* 0x0001000010337824 */ /* 0x000fe400078e00ff */
[----:B------:R-:W-:Y:S01]  /*11d0*/  FMUL.FTZ R16, R47, R17 ;  /* 0x000000112f107220 */ /* 0x000fe20000410000 */
[----:B------:R-:W-:Y:S01]  /*11e0*/  SHF.L.U32 R112, R77, 0x10, RZ ;  /* 0x000000104d707819 */ /* 0x000fe200000006ff */
[----:B------:R-:W-:Y:S01]  /*11f0*/  FMUL.FTZ R108, R89, R108 ;  /* 0x0000006c596c7220 */ /* 0x000fe20000410000 */
[----:B------:R-:W-:Y:S01]  /*1200*/  FADD.FTZ R52, R109, R52 ;  /* 0x000000346d347221 */ /* 0x000fe20000010000 */
[----:B------:R-:W-:Y:S01]  /*1210*/  FFMA.FTZ R109, R35, R51, R16 ;  /* 0x00000033236d7223 */ /* 0x000fe20000010010 */
[----:B------:R-:W-:Y:S01]  /*1220*/  FADD.FTZ R87, R17, R87 ;  /* 0x0000005711577221 */ /* 0x000fe20000010000 */
[----:B------:R-:W-:Y:S01]  /*1230*/  FFMA.FTZ R62, R108, R17, R62 ;  /* 0x000000116c3e7223 */ /* 0x000fe2000001003e */
[----:B------:R-:W-:Y:S01]  /*1240*/  FADD.FTZ R112, -R103, R112 ;  /* 0x0000007067707221 */ /* 0x000fe20000010100 */
[----:B------:R-:W0:Y:S01]  /*1250*/  @P0 LDC.64 R16, c[0x0][0x2c8] ;  /* 0x0000b200ff100b82 */ /* 0x000e220000000a00 */
[----:B------:R-:W-:-:S02]  /*1260*/  IMAD.U32 R50, R50, 0x10000, RZ ;  /* 0x0001000032327824 */ /* 0x000fc400078e00ff */
[----:B------:R-:W-:Y:S01]  /*1270*/  FMUL.FTZ R103, R46, R49 ;  /* 0x000000312e677220 */ /* 0x000fe20000410000 */
[----:B------:R-:W-:Y:S01]  /*1280*/  FMUL.FTZ R77, R89, R112 ;  /* 0x00000070594d7220 */ /* 0x000fe20000410000 */
[----:B------:R-:W-:Y:S01]  /*1290*/  FFMA.FTZ R18, R108, R51, R18 ;  /* 0x000000336c127223 */ /* 0x000fe20000010012 */
[----:B------:R-:W-:Y:S01]  /*12a0*/  FADD.FTZ R55, R50, R55 ;  /* 0x0000003732377221 */ /* 0x000fe20000010000 */
[-C--:B------:R-:W-:Y:S01]  /*12b0*/  FFMA.FTZ R103, R34, R50.reuse, R103 ;  /* 0x0000003222677223 */ /* 0x080fe20000010067 */
[----:B------:R-:W-:Y:S01]  /*12c0*/  FFMA.FTZ R19, R77, R50, R19 ;  /* 0x000000324d137223 */ /* 0x000fe20000010013 */
[----:B------:R-:W-:Y:S01]  /*12d0*/  FADD.FTZ R54, R51, R54 ;  /* 0x0000003633367221 */ /* 0x000fe20000010000 */
[----:B------:R-:W-:Y:S01]  /*12e0*/  FADD.FTZ R50, RZ, R83 ;  /* 0x00000053ff327221 */ /* 0x000fe20000010000 */
[----:B------:R-:W-:-:S03]  /*12f0*/  FFMA.FTZ R51, R82, R83, RZ ;  /* 0x0000005352337223 */ /* 0x000fc600000100ff */
[----:B------:R-:W-:Y:S01]  /*1300*/  FADD.FTZ R50, R97, R50 ;  /* 0x0000003261327221 */ /* 0x000fe20000010000 */
[----:B------:R-:W-:-:S03]  /*1310*/  FFMA.FTZ R51, R96, R97, R51 ;  /* 0x0000006160337223 */ /* 0x000fc60000010033 */
[----:B------:R-:W-:Y:S01]  /*1320*/  FADD.FTZ R50, R95, R50 ;  /* 0x000000325f327221 */ /* 0x000fe20000010000 */
[----:B------:R-:W-:Y:S01]  /*1330*/  FFMA.FTZ R51, R94, R95, R51 ;  /* 0x0000005f5e337223 */ /* 0x000fe20000010033 */
[----:B------:R-:W1:Y:S02]  /*1340*/  S2R R112, SR_TID.X ;  /* 0x0000000000707919 */ /* 0x000e640000002100 */
[----:B------:R-:W-:Y:S01]  /*1350*/  FADD.FTZ R111, R99, R50 ;  /* 0x00000032636f7221 */ /* 0x000fe20000010000 */
[----:B------:R-:W-:Y:S01]  /*1360*/  FFMA.FTZ R50, R98, R99, R51 ;  /* 0x0000006362327223 */ /* 0x000fe20000010033 */
[----:B0-----:R-:W-:-:S04]  /*1370*/  @P0 IMAD.WIDE.U32 R16, R11, 0x8, R16 ;  /* 0x000000080b100825 */ /* 0x001fc800078e0010 */
[----:B------:R-:W-:Y:S01]  /*1380*/  FADD.FTZ R111, R100, R111 ;  /* 0x0000006f646f7221 */ /* 0x000fe20000010000 */
[----:B------:R-:W-:Y:S01]  /*1390*/  FFMA.FTZ R51, R101, R100, R50 ;  /* 0x0000006465337223 */ /* 0x000fe20000010032 */
[----:B------:R0:W5:Y:S02]  /*13a0*/  @P0 LDG.E.64 R72, desc[UR6][R16.64] ;  /* 0x0000000610480981 */ /* 0x000164000c1e1b00 */
[----:B------:R-:W-:-:S04]  /*13b0*/  FADD.FTZ R111, R80, R111 ;  /* 0x0000006f506f7221 */ /* 0x000fc80000010000 */
[----:B------:R-:W-:Y:S01]  /*13c0*/  FADD.FTZ R50, R78, R111 ;  /* 0x0000006f4e327221 */ /* 0x000fe20000010000 */
[----:B0-----:R-:W-:-:S03]  /*13d0*/  FFMA.FTZ R16, R102, R80, R51 ;  /* 0x0000005066107223 */ /* 0x001fc60000010033 */
        /* <DEDUP_REMOVED lines=8> */
[----:B------:R-:W-:-:S03]  /*1460*/  FFMA.FTZ R63, R77, R49, R63 ;  /* 0x000000314d3f7223 */ /* 0x000fc6000001003f */
[----:B------:R-:W-:Y:S01]  /*1470*/  FFMA.FTZ R17, R77, R103, R16 ;  /* 0x000000674d117223 */ /* 0x000fe20000010010 */
[----:B------:R-:W-:Y:S01]  /*1480*/  FADD.FTZ R111, R50, R109 ;  /* 0x0000006d326f7221 */ /* 0x000fe20000010000 */
[----:B------:R-:W-:Y:S01]  /*1490*/  FADD.FTZ R49, R49, R120 ;  /* 0x0000007831317221 */ /* 0x000fe20000010000 */
[----:B-1----:R-:W-:Y:S01]  /*14a0*/  LOP3.LUT P1, RZ, R112, 0x1f, RZ, 0xc0, !PT ;  /* 0x0000001f70ff7812 */ /* 0x002fe2000782c0ff */
[----:B------:R-:W-:Y:S01]  /*14b0*/  FFMA.FTZ R50, R108, R109, R17 ;  /* 0x0000006d6c327223 */ /* 0x000fe20000010011 */
[----:B------:R-:W-:Y:S11]  /*14c0*/  BRA.DIV UR4, `(.L_x_728) ;  /* 0x00000016043c7947 */ /* 0x000ff6000b800000 */
[----:B------:R-:W0:Y:S01]  /*14d0*/  SHFL.DOWN PT, R112, R111, 0x10, 0x1f ;  /* 0x0a001f006f707f89 */ /* 0x000e2200000e0000 */
[----:B------:R-:W-:Y:S01]  /*14e0*/  IMAD.MOV.U32 R17, RZ, RZ, R110 ;  /* 0x000000ffff117224 */ /* 0x000fe200078e006e */
[----:B------:R-:W-:Y:S01]  /*14f0*/  MOV R16, R48 ;  /* 0x0000003000107202 */ /* 0x000fe20000000f00 */
[----:B------:R-:W-:Y:S02]  /*1500*/  IMAD.MOV.U32 R120, RZ, RZ, R49 ;  /* 0x000000ffff787224 */ /* 0x000fe400078e0031 */
[----:B0-----:R-:W-:Y:S02]  /*1510*/  FADD.FTZ R111, R111, R112 ;  /* 0x000000706f6f7221 */ /* 0x001fe40000010000 */
[----:B------:R-:W0:Y:S02]  /*1520*/  SHFL.DOWN PT, R112, R50, 0x10, 0x1f ;  /* 0x0a001f0032707f89 */ /* 0x000e2400000e0000 */
[----:B0-----:R-:W-:Y:S02]  /*1530*/  FADD.FTZ R50, R50, R112 ;  /* 0x0000007032327221 */ /* 0x001fe40000010000 */
[----:B------:R-:W0:Y:S02]  /*1540*/  SHFL.DOWN PT, R112, R111, 0x8, 0x1f ;  /* 0x09001f006f707f89 */ /* 0x000e2400000e0000 */
[----:B0-----:R-:W-:-:S02]  /*1550*/  FADD.FTZ R111, R111, R112 ;  /* 0x000000706f6f7221 */ /* 0x001fc40000010000 */
[----:B------:R-:W0:Y:S02]  /*1560*/  SHFL.DOWN PT, R112, R50, 0x8, 0x1f ;  /* 0x09001f0032707f89 */ /* 0x000e2400000e0000 */
        /* <DEDUP_REMOVED lines=9> */
[----:B------:R0:W1:Y:S04]  /*1600*/  SHFL.DOWN PT, R112, R111, 0x1, 0x1f ;  /* 0x08201f006f707f89 */ /* 0x00006800000e0000 */
[----:B------:R0:W2:Y:S02]  /*1610*/  SHFL.DOWN PT, R51, R50, 0x1, 0x1f ;  /* 0x08201f0032337f89 */ /* 0x0000a400000e0000 */
.L_x_747:
[----:B------:R-:W3:Y:S01]  /*1620*/  S2R R110, SR_TID.X ;  /* 0x00000000006e7919 */ /* 0x000ee20000002100 */
[----:B-1----:R-:W-:Y:S01]  /*1630*/  FADD.FTZ R48, R111, R112 ;  /* 0x000000706f307221 */ /* 0x002fe20000010000 */
[----:B--2---:R-:W-:Y:S01]  /*1640*/  FADD.FTZ R49, R50, R51 ;  /* 0x0000003332317221 */ /* 0x004fe20000010000 */
[----:B------:R-:W-:Y:S01]  /*1650*/  LOP3.LUT P5, RZ, R90, 0xff, RZ, 0xc0, !PT ;  /* 0x000000ff5aff7812 */ /* 0x000fe200078ac0ff */
[----:B------:R-:W-:-:S12]  /*1660*/  @P1 BRA `(.L_x_729) ;  /* 0x0000000000241947 */ /* 0x000fd80003800000 */
[----:B------:R-:W1:Y:S01]  /*1670*/  S2UR UR5, SR_CgaCtaId ;  /* 0x00000000000579c3 */ /* 0x000e620000008800 */
[----:B0--3--:R-:W-:Y:S01]  /*1680*/  SHF.R.U32.HI R50, RZ, 0x5, R110 ;  /* 0x00000005ff327819 */ /* 0x009fe2000001166e */
[----:B------:R-:W-:-:S03]  /*1690*/  UMOV UR4, 0x400 ;  /* 0x0000040000047882 */ /* 0x000fc60000000000 */
[----:B------:R-:W-:-:S04]  /*16a0*/  LOP3.LUT R51, R50, 0x7fffffc, RZ, 0xc0, !PT ;  /* 0x07fffffc32337812 */ /* 0x000fc800078ec0ff */
[----:B------:R-:W-:-:S04]  /*16b0*/  @!P5 IADD3 R51, R51, 0x4, RZ ;  /* 0x000000043333d810 */ /* 0x000fc80007ffe0ff */
[----:B------:R-:W-:Y:S01]  /*16c0*/  LOP3.LUT R50, R51, 0x3, R50, 0xf8, !PT ;  /* 0x0000000333327812 */ /* 0x000fe200078ef832 */
[----:B-1----:R-:W-:-:S06]  /*16d0*/  ULEA UR4, UR5, UR4, 0x18 ;  /* 0x0000000405047291 */ /* 0x002fcc000f8ec03f */
[----:B------:R-:W-:-:S05]  /*16e0*/  LEA R50, R50, UR4, 0x3 ;  /* 0x0000000432327c11 */ /* 0x000fca000f8e18ff */
[----:B------:R1:W-:Y:S02]  /*16f0*/  STS.64 [R50+0x1800], R48 ;  /* 0x0018003032007388 */ /* 0x0003e40000000a00 */
.L_x_729:
[----:B------:R-:W-:Y:S01]  /*1700*/  UISETP.NE.AND UP0, UPT, UR22, URZ, UPT ;  /* 0x0000003f1600728c */ /* 0x000fe2000bf05270 */
[----:B-1-3--:R-:W-:Y:S02]  /*1710*/  SHF.R.U32.HI R48, RZ, 0x5, R110 ;  /* 0x00000005ff307819 */ /* 0x00afe4000001166e */
[----:B------:R-:W-:Y:S02]  /*1720*/  ISETP.NE.U32.AND P1, PT, RZ, UR16, PT ;  /* 0x00000010ff007c0c */ /* 0x000fe4000bf25070 */
[----:B------:R-:W-:Y:S02]  /*1730*/  LOP3.LUT R48, R48, 0x7fffffc, RZ, 0xc0, !PT ;  /* 0x07fffffc30307812 */ /* 0x000fe400078ec0ff */
[----:B------:R-:W-:Y:S01]  /*1740*/  PLOP3.LUT P3, PT, PT, PT, UP0, 0x80, 0x0 ;  /* 0x000000000000781c */ /* 0x000fe20003f6f008 */
[----:B------:R-:W-:Y:S05]  /*1750*/  WARPSYNC.ALL ;  /* 0x0000000000007948 */ /* 0x000fea0003800000 */
[----:B------:R-:W1:Y:S08]  /*1760*/  S2UR UR5, SR_CgaCtaId ;  /* 0x00000000000579c3 */ /* 0x000e700000008800 */
[----:B------:R-:W-:Y:S01]  /*1770*/  BAR.SYNC.DEFER_BLOCKING 0x0 ;  /* 0x0000000000007b1d */ /* 0x000fe20000010000 */
[----:B------:R-:W-:Y:S01]  /*1780*/  @!P5 VIADD R48, R48, 0x4 ;  /* 0x000000043030d836 */ /* 0x000fe20000000000 */
[----:B------:R-:W-:-:S02]  /*1790*/  ISETP.NE.U32.AND P2, PT, RZ, UR18, PT ;  /* 0x00000012ff007c0c */ /* 0x000fc4000bf45070 */
[----:B------:R-:W-:Y:S02]  /*17a0*/  ISETP.NE.AND.EX P1, PT, RZ, UR17, PT, P1 ;  /* 0x00000011ff007c0c */ /* 0x000fe4000bf25310 */
[----:B------:R-:W-:Y:S01]  /*17b0*/  UMOV UR4, 0x400 ;  /* 0x0000040000047882 */ /* 0x000fe20000000000 */
[----:B------:R-:W-:Y:S01]  /*17c0*/  ISETP.NE.AND.EX P2, PT, RZ, UR19, PT, P2 ;  /* 0x00000013ff007c0c */ /* 0x000fe2000bf45320 */
[----:B-1----:R-:W-:-:S06]  /*17d0*/  ULEA UR4, UR5, UR4, 0x18 ;  /* 0x0000000405047291 */ /* 0x002fcc000f8ec03f */
[----:B------:R-:W-:-:S05]  /*17e0*/  LEA R110, R48, UR4, 0x3 ;  /* 0x00000004306e7c11 */ /* 0x000fca000f8e18ff */
[----:B0-----:R-:W0:Y:S02]  /*17f0*/  LDS.128 R48, [R110+0x1800] ;  /* 0x001800006e307984 */ /* 0x001e240000000c00 */
[----:B0-----:R-:W-:Y:S01]  /*1800*/  FADD.FTZ R111, RZ, R48 ;  /* 0x00000030ff6f7221 */ /* 0x001fe20000010000 */
[----:B------:R-:W-:-:S03]  /*1810*/  FADD.FTZ R48, RZ, R49 ;  /* 0x00000031ff307221 */ /* 0x000fc60000010000 */
[----:B------:R-:W-:Y:S01]  /*1820*/  FADD.FTZ R90, R50, R111 ;  /* 0x0000006f325a7221 */ /* 0x000fe20000010000 */
[----:B------:R-:W-:Y:S02]  /*1830*/  FADD.FTZ R111, R51, R48 ;  /* 0x00000030336f7221 */ /* 0x000fe40000010000 */
[----:B------:R-:W0:Y:S02]  /*1840*/  LDS.128 R48, [R110+0x1810] ;  /* 0x001810006e307984 */ /* 0x000e240000000c00 */
[----:B0-----:R-:W-:Y:S01]  /*1850*/  FADD.FTZ R48, R90, R48 ;  /* 0x000000305a307221 */ /* 0x001fe20000010000 */
[----:B------:R-:W-:-:S03]  /*1860*/  FADD.FTZ R90, R111, R49 ;  /* 0x000000316f5a7221 */ /* 0x000fc60000010000 */
[----:B------:R-:W-:Y:S01]  /*1870*/  FADD.FTZ R48, R50, R48 ;  /* 0x0000003032307221 */ /* 0x000fe20000010000 */
[----:B------:R-:W-:-:S03]  /*1880*/  FADD.FTZ R51, R51, R90 ;  /* 0x0000005a33337221 */ /* 0x000fc60000010000 */
[----:B------:R-:W-:-:S05]  /*1890*/  FMUL.FTZ R48, R48, UR11 ;  /* 0x0000000b30307c20 */ /* 0x000fca0008410000 */
[----:B------:R-:W-:Y:S01]  /*18a0*/  FSEL R49, R48, RZ, !P3 ;  /* 0x000000ff30317208 */ /* 0x000fe20005800000 */
[----:B------:R-:W-:-:S04]  /*18b0*/  FMUL.FTZ R48, R51, UR11 ;  /* 0x0000000b33307c20 */ /* 0x000fc80008410000 */
[-CC-:B------:R-:W-:Y:S01]  /*18c0*/  FFMA.FTZ R82, R82, R48.reuse, R49.reuse ;  /* 0x0000003052527223 */ /* 0x180fe20000010031 */
        /* <DEDUP_REMOVED lines=10> */
[----:B------:R-:W-:Y:S01]  /*1970*/  FFMA.FTZ R48, R108, R48, R49 ;  /* 0x000000306c307223 */ /* 0x000fe20000010031 */
[----:B-----5:R-:W-:Y:S01]  /*1980*/  @P0 MOV R49, R72 ;  /* 0x0000004800310202 */ /* 0x020fe20000000f00 */
[----:B------:R-:W-:Y:S01]  /*1990*/  FADD.FTZ R82, R83, -R82 ;  /* 0x8000005253527221 */ /* 0x000fe20000010000 */
[----:B------:R-:W-:Y:S01]  /*19a0*/  FADD.FTZ R96, R97, -R96 ;  /* 0x8000006061607221 */ /* 0x000fe20000010000 */
[----:B------:R-:W-:Y:S01]  /*19b0*/  FADD.FTZ R108, R109, -R48 ;  /* 0x800000306d6c7221 */ /* 0x000fe20000010000 */
[----:B------:R-:W-:Y:S01]  /*19c0*/  FADD.FTZ R80, R80, -R51 ;  /* 0x8000003350507221 */ /* 0x000fe20000010000 */
[----:B------:R-:W-:-:S02]  /*19d0*/  @P0 IMAD.U32 R49, R49, 0x10000, RZ ;  /* 0x0001000031310824 */ /* 0x000fc400078e00ff */
[C---:B------:R-:W-:Y:S01]  /*19e0*/  FMUL.FTZ R82, R89.reuse, R82 ;  /* 0x0000005259527220 */ /* 0x040fe20000410000 */
[----:B------:R-:W-:Y:S01]  /*19f0*/  FMUL.FTZ R48, R89, R96 ;  /* 0x0000006059307220 */ /* 0x000fe20000410000 */
[--C-:B------:R-:W-:Y:S01]  /*1a00*/  @P0 SHF.R.U64 R51, R72, 0x10, R73.reuse ;  /* 0x0000001048330819 */ /* 0x100fe20000001249 */
[----:B------:R-:W-:Y:S01]  /*1a10*/  FADD.FTZ R98, R99, -R98 ;  /* 0x8000006263627221 */ /* 0x000fe20000010000 */
[----:B------:R-:W-:Y:S01]  /*1a20*/  @P0 SHF.R.U32.HI R96, RZ, 0x10, R73 ;  /* 0x00000010ff600819 */ /* 0x000fe20000011649 */
[----:B------:R-:W-:Y:S01]  /*1a30*/  FADD.FTZ R90, R107, -R76 ;  /* 0x8000004c6b5a7221 */ /* 0x000fe20000010000 */
[----:B------:R-:W-:Y:S01]  /*1a40*/  @P0 FADD.FTZ R82, R82, R49 ;  /* 0x0000003152520221 */ /* 0x000fe20000010000 */
[----:B------:R-:W-:Y:S01]  /*1a50*/  @P0 SHF.L.U32 R49, R51, 0x10, RZ ;  /* 0x0000001033310819 */ /* 0x000fe200000006ff */
[----:B------:R-:W-:Y:S02]  /*1a60*/  @P0 IMAD.MOV.U32 R76, RZ, RZ, R73 ;  /* 0x000000ffff4c0224 */ /* 0x000fe400078e0049 */
[----:B------:R-:W-:Y:S01]  /*1a70*/  FMUL.FTZ R77, R89, R98 ;  /* 0x00000062594d7220 */ /* 0x000fe20000410000 */
[----:B------:R-:W-:-:S02]  /*1a80*/  @P0 IMAD.U32 R96, R96, 0x10000, RZ ;  /* 0x0001000060600824 */ /* 0x000fc400078e00ff */
[----:B------:R-:W-:Y:S01]  /*1a90*/  FADD.FTZ R94, R95, -R94 ;  /* 0x8000005e5f5e7221 */ /* 0x000fe20000010000 */
[----:B------:R-:W-:Y:S01]  /*1aa0*/  FADD.FTZ R50, R103, -R50 ;  /* 0x8000003267327221 */ /* 0x000fe20000010000 */
[----:B------:R-:W-:Y:S01]  /*1ab0*/  FADD.FTZ R78, R78, -R79 ;  /* 0x8000004f4e4e7221 */ /* 0x000fe20000010000 */
[----:B------:R-:W-:Y:S01]  /*1ac0*/  @P0 FADD.FTZ R48, R48, R49 ;  /* 0x0000003130300221 */ /* 0x000fe20000010000 */
[----:B------:R-:W-:Y:S01]  /*1ad0*/  @P0 SHF.L.U32 R79, R76, 0x10, RZ ;  /* 0x000000104c4f0819 */ /* 0x000fe200000006ff */
[----:B------:R-:W-:Y:S01]  /*1ae0*/  @P0 FADD.FTZ R77, R77, R96 ;  /* 0x000000604d4d0221 */ /* 0x000fe20000010000 */
[----:B------:R-:W-:Y:S01]  /*1af0*/  FADD.FTZ R104, R81, -R104 ;  /* 0x8000006851687221 */ /* 0x000fe20000010000 */
[C---:B------:R-:W-:Y:S01]  /*1b00*/  FMUL.FTZ R76, R89.reuse, R94 ;  /* 0x0000005e594c7220 */ /* 0x040fe20000410000 */
[----:B------:R-:W-:Y:S01]  /*1b10*/  @P0 MOV R81, R68 ;  /* 0x0000004400510202 */ /* 0x000fe20000000f00 */
[C---:B------:R-:W-:Y:S01]  /*1b20*/  FMUL.FTZ R94, R89.reuse, R90 ;  /* 0x0000005a595e7220 */ /* 0x040fe20000410000 */
[----:B------:R-:W-:Y:S01]  /*1b30*/  FADD.FTZ R100, R100, -R101 ;  /* 0x8000006564647221 */ /* 0x000fe20000010000 */
[----:B------:R-:W-:Y:S01]  /*1b40*/  FMUL.FTZ R90, R89, R50 ;  /* 0x00000032595a7220 */ /* 0x000fe20000410000 */
[----:B------:R-:W0:Y:S01]  /*1b50*/  F2F.BF16.F32 R49, R48 ;  /* 0x0000003000317304 */ /* 0x000e220000202000 */
[----:B------:R-:W-:Y:S01]  /*1b60*/  @P0 FADD.FTZ R76, R76, R79 ;  /* 0x0000004f4c4c0221 */ /* 0x000fe20000010000 */
[----:B------:R-:W-:Y:S01]  /*1b70*/  @P0 SHF.L.U32 R81, R81, 0x10, RZ ;  /* 0x0000001051510819 */ /* 0x000fe200000006ff */
[C---:B------:R-:W-:Y:S01]  /*1b80*/  FMUL.FTZ R102, R89.reuse, R100 ;  /* 0x0000006459667220 */ /* 0x040fe20000410000 */
[----:B------:R-:W-:Y:S01]  /*1b90*/  FMUL.FTZ R101, R89, R78 ;  /* 0x0000004e59657220 */ /* 0x000fe20000410000 */
[----:B------:R-:W-:Y:S01]  /*1ba0*/  FADD.FTZ R106, R105, -R106 ;  /* 0x8000006a696a7221 */ /* 0x000fe20000010000 */
[----:B------:R-:W-:-:S02]  /*1bb0*/  @P0 IMAD.MOV.U32 R78, RZ, RZ, R69 ;  /* 0x000000ffff4e0224 */ /* 0x000fc400078e0045 */
[----:B------:R-:W-:Y:S01]  /*1bc0*/  @P0 FADD.FTZ R102, R102, R81 ;  /* 0x0000005166660221 */ /* 0x000fe20000010000 */
[----:B------:R-:W1:Y:S01]  /*1bd0*/  F2F.BF16.F32 R50, R77 ;  /* 0x0000004d00327304 */ /* 0x000e620000202000 */
[----:B------:R-:W-:Y:S01]  /*1be0*/  @P0 SHF.R.U32.HI R81, RZ, 0x10, R69 ;  /* 0x00000010ff510819 */ /* 0x000fe20000011645 */
[C---:B------:R-:W-:Y:S01]  /*1bf0*/  FMUL.FTZ R103, R89.reuse, R80 ;  /* 0x0000005059677220 */ /* 0x040fe20000410000 */
[C---:B------:R-:W-:Y:S01]  /*1c00*/  FMUL.FTZ R96, R89.reuse, R106 ;  /* 0x0000006a59607220 */ /* 0x040fe20000410000 */
[----:B------:R-:W-:Y:S01]  /*1c10*/  @P0 MOV R80, R70 ;  /* 0x0000004600500202 */ /* 0x000fe20000000f00 */
[----:B------:R-:W-:Y:S01]  /*1c20*/  FMUL.FTZ R95, R89, R104 ;  /* 0x00000068595f7220 */ /* 0x000fe20000410000 */
[----:B------:R-:W-:Y:S01]  /*1c30*/  @P0 IMAD.U32 R81, R81, 0x10000, RZ ;  /* 0x0001000051510824 */ /* 0x000fe200078e00ff */
[----:B------:R-:W-:Y:S01]  /*1c40*/  @P0 SHF.L.U32 R78, R78, 0x10, RZ ;  /* 0x000000104e4e0819 */ /* 0x000fe200000006ff */
[----:B------:R-:W2:Y:S01]  /*1c50*/  F2F.BF16.F32 R51, R82 ;  /* 0x0000005200337304 */ /* 0x000ea20000202000 */
[----:B------:R-:W-:Y:S01]  /*1c60*/  @P1 F2FP.BF16.F32.PACK_AB R83, RZ, R48 ;  /* 0x00000030ff53123e */ /* 0x000fe200000010ff */
[----:B------:R-:W-:Y:S01]  /*1c70*/  @P0 FADD.FTZ R96, R96, R81 ;  /* 0x0000005160600221 */ /* 0x000fe20000010000 */
[C---:B0-----:R-:W-:Y:S01]  /*1c80*/  @P2 PRMT R8, R49.reuse, 0x7610, R8 ;  /* 0x0000761031082816 */ /* 0x041fe20000000008 */
[----:B------:R-:W-:Y:S01]  /*1c90*/  IMAD.WIDE.U32 R48, R49, 0x10000, RZ ;  /* 0x0001000031307825 */ /* 0x000fe200078e00ff */
[----:B------:R-:W-:-:S03]  /*1ca0*/  @P0 SHF.L.U32 R80, R80, 0x10, RZ ;  /* 0x0000001050500819 */ /* 0x000fc600000006ff */
[----:B------:R-:W-:Y:S01]  /*1cb0*/  @P0 FADD.FTZ R101, R101, R78 ;  /* 0x0000004e65650221 */ /* 0x000fe20000010000 */
[C---:B-1----:R-:W-:Y:S01]  /*1cc0*/  @P2 PRMT R7, R50.reuse, 0x7610, R7 ;  /* 0x0000761032072816 */ /* 0x042fe20000000007 */
[----:B------:R-:W0:Y:S01]  /*1cd0*/  F2F.BF16.F32 R79, R76 ;  /* 0x0000004c004f7304 */ /* 0x000e220000202000 */
[----:B------:R-:W-:Y:S01]  /*1ce0*/  IMAD.U32 R50, R50, 0x10000, RZ ;  /* 0x0001000032327824 */ /* 0x000fe200078e00ff */
[----:B------:R-:W-:Y:S01]  /*1cf0*/  @P0 SHF.R.U64 R81, R70, 0x10, R71 ;  /* 0x0000001046510819 */ /* 0x000fe20000001247 */
[----:B------:R-:W-:Y:S01]  /*1d00*/  @P0 FADD.FTZ R95, R95, R80 ;  /* 0x000000505f5f0221 */ /* 0x000fe20000010000 */
[----:B------:R-:W-:Y:S01]  /*1d10*/  @P1 F2FP.BF16.F32.PACK_AB R78, RZ, R82 ;  /* 0x00000052ff4e123e */ /* 0x000fe200000010ff */
[----:B------:R-:W-:Y:S01]  /*1d20*/  FMUL.FTZ R89, R89, R108 ;  /* 0x0000006c59597220 */ /* 0x000fe20000410000 */
[----:B------:R-:W-:Y:S02]  /*1d30*/  @P0 SHF.R.U64 R98, R68, 0x10, R69 ;  /* 0x0000001044620819 */ /* 0x000fe40000001245 */
[----:B--2---:R-:W-:Y:S01]  /*1d40*/  LOP3.LUT R48, R48, R51, RZ, 0xfc, !PT ;  /* 0x0000003330307212 */ /* 0x004fe200078efcff */
[----:B------:R1:W2:Y:S01]  /*1d50*/  F2F.BF16.F32 R97, R102 ;  /* 0x0000006600617304 */ /* 0x0002a20000202000 */
[----:B------:R-:W-:-:S02]  /*1d60*/  @P2 PRMT R6, R51, 0x7610, R6 ;  /* 0x0000761033062816 */ /* 0x000fc40000000006 */
[----:B------:R-:W-:Y:S02]  /*1d70*/  @P0 SHF.R.U32.HI R82, RZ, 0x10, R71 ;  /* 0x00000010ff520819 */ /* 0x000fe40000011647 */
[----:B------:R-:W-:Y:S02]  /*1d80*/  @P0 SHF.L.U32 R81, R81, 0x10, RZ ;  /* 0x0000001051510819 */ /* 0x000fe400000006ff */
[----:B0-----:R-:W-:Y:S01]  /*1d90*/  LOP3.LUT R49, R49, R50, R79, 0xfe, !PT ;  /* 0x0000003231317212 */ /* 0x001fe200078efe4f */
[----:B------:R-:W-:Y:S01]  /*1da0*/  @P0 IMAD.U32 R82, R82, 0x10000, RZ ;  /* 0x0001000052520824 */ /* 0x000fe200078e00ff */
[----:B------:R-:W0:Y:S01]  /*1db0*/  LDC.64 R50, c[0x0][0x2f8] ;  /* 0x0000be00ff327b82 */ /* 0x000e220000000a00 */
[----:B------:R-:W-:Y:S01]  /*1dc0*/  @P0 MOV R80, R71 ;  /* 0x0000004700500202 */ /* 0x000fe20000000f00 */
[----:B------:R-:W-:Y:S01]  /*1dd0*/  @P0 FADD.FTZ R94, R94, R81 ;  /* 0x000000515e5e0221 */ /* 0x000fe20000010000 */
[----:B------:R-:W-:Y:S01]  /*1de0*/  @P0 SHF.L.U32 R98, R98, 0x10, RZ ;  /* 0x0000001062620819 */ /* 0x000fe200000006ff */
[----:B------:R-:W-:Y:S01]  /*1df0*/  @P0 FADD.FTZ R89, R89, R82 ;  /* 0x0000005259590221 */ /* 0x000fe20000010000 */
[----:B------:R-:W-:Y:S01]  /*1e00*/  @P0 SHF.L.U32 R81, R80, 0x10, RZ ;  /* 0x0000001050510819 */ /* 0x000fe200000006ff */
[----:B------:R1:W3:Y:S01]  /*1e10*/  F2F.BF16.F32 R99, R101 ;  /* 0x0000006500637304 */ /* 0x0002e20000202000 */
[----:B------:R-:W-:Y:S01]  /*1e20*/  @P1 F2FP.BF16.F32.PACK_AB R76, RZ, R76 ;  /* 0x0000004cff4c123e */ /* 0x000fe200000010ff */
[----:B------:R-:W-:Y:S01]  /*1e30*/  @P0 FADD.FTZ R103, R103, R98 ;  /* 0x0000006267670221 */ /* 0x000fe20000010000 */
[----:B------:R-:W-:Y:S01]  /*1e40*/  @P1 F2FP.BF16.F32.PACK_AB R77, RZ, R77 ;  /* 0x0000004dff4d123e */ /* 0x000fe200000010ff */
[----:B------:R-:W-:Y:S01]  /*1e50*/  @P0 FADD.FTZ R90, R90, R81 ;  /* 0x000000515a5a0221 */ /* 0x000fe20000010000 */
[----:B------:R-:W-:-:S02]  /*1e60*/  @P2 PRMT R5, R79, 0x7610, R5 ;  /* 0x000076104f052816 */ /* 0x000fc40000000005 */
[----:B------:R-:W-:Y:S01]  /*1e70*/  @P1 PRMT R4, R78, 0x7610, R4 ;  /* 0x000076104e041816 */ /* 0x000fe20000000004 */
[----:B------:R1:W4:Y:S01]  /*1e80*/  F2F.BF16.F32 R98, R103 ;  /* 0x0000006700627304 */ /* 0x0003220000202000 */
[----:B------:R-:W-:Y:S02]  /*1e90*/  @P1 PRMT R3, R83, 0x7610, R3 ;  /* 0x0000761053031816 */ /* 0x000fe40000000003 */
[----:B------:R-:W-:Y:S02]  /*1ea0*/  @P1 PRMT R2, R76, 0x7610, R2 ;  /* 0x000076104c021816 */ /* 0x000fe40000000002 */
[----:B------:R-:W-:-:S03]  /*1eb0*/  @P1 PRMT R0, R77, 0x7610, R0 ;  /* 0x000076104d001816 */ /* 0x000fc60000000000 */
[----:B------:R1:W0:Y:S02]  /*1ec0*/  F2F.BF16.F32 R100, R96 ;  /* 0x0000006000647304 */ /* 0x0002240000202000 */
[----:B0-----:R-:W-:-:S06]  /*1ed0*/  IMAD.WIDE.U32 R50, R11, 0x8, R50 ;  /* 0x000000080b327825 */ /* 0x001fcc00078e0032 */
[----:B------:R1:W0:Y:S08]  /*1ee0*/  F2F.BF16.F32 R80, R95 ;  /* 0x0000005f00507304 */ /* 0x0002300000202000 */
[----:B------:R1:W0:Y:S08]  /*1ef0*/  F2F.BF16.F32 R81, R94 ;  /* 0x0000005e00517304 */ /* 0x0002300000202000 */
[----:B------:R1:W0:Y:S01]  /*1f00*/  F2F.BF16.F32 R82, R89 ;  /* 0x0000005900527304 */ /* 0x0002220000202000 */
[----:B--234-:R-:W-:Y:S05]  /*1f10*/  @!P1 BRA `(.L_x_730) ;  /* 0x0000000000209947 */ /* 0x01cfea0003800000 */
[----:B------:R-:W2:Y:S01]  /*1f20*/  LDC.64 R78, c[0x0][0x308] ;  /* 0x0000c200ff4e7b82 */ /* 0x000ea20000000a00 */
[----:B------:R-:W-:Y:S02]  /*1f30*/  LOP3.LUT R76, R3, 0xffff, RZ, 0xc0, !PT ;  /* 0x0000ffff034c7812 */ /* 0x000fe400078ec0ff */
[----:B------:R-:W-:-:S03]  /*1f40*/  PRMT R83, R2, 0x5410, R0 ;  /* 0x0000541002537816 */ /* 0x000fc60000000000 */
[----:B------:R-:W-:-:S05]  /*1f50*/  IMAD.WIDE.U32 R76, R76, 0x10000, RZ ;  /* 0x000100004c4c7825 */ /* 0x000fca00078e00ff */
[----:B------:R-:W-:Y:S02]  /*1f60*/  LOP3.LUT R77, R83, R77, RZ, 0xfc, !PT ;  /* 0x0000004d534d7212 */ /* 0x000fe400078efcff */
[----:B------:R-:W-:Y:S01]  /*1f70*/  LOP3.LUT R76, R76, 0xffff, R4, 0xf8, !PT ;  /* 0x0000ffff4c4c7812 */ /* 0x000fe200078ef804 */
[----:B--2---:R-:W-:-:S05]  /*1f80*/  IMAD.WIDE.U32 R78, R11, 0x8, R78 ;  /* 0x000000080b4e7825 */ /* 0x004fca00078e004e */
[----:B------:R2:W-:Y:S02]  /*1f90*/  STG.E.64 desc[UR6][R78.64], R76 ;  /* 0x0000004c4e007986 */ /* 0x0005e4000c101b06 */
.L_x_730:
[----:B------:R-:W3:Y:S01]  /*1fa0*/  F2F.BF16.F32 R83, R90 ;  /* 0x0000005a00537304 */ /* 0x000ee20000202000 */
[----:B------:R4:W-:Y:S01]  /*1fb0*/  STG.E.64 desc[UR6][R50.64], R48 ;  /* 0x0000003032007986 */ /* 0x0009e2000c101b06 */
[----:B--2---:R-:W-:Y:S02]  /*1fc0*/  SHF.L.U32 R76, R100, 0x10, RZ ;  /* 0x00000010644c7819 */ /* 0x004fe400000006ff */
[----:B-1----:R-:W-:Y:S02]  /*1fd0*/  @P1 F2FP.BF16.F32.PACK_AB R102, RZ, R102 ;  /* 0x00000066ff66123e */ /* 0x002fe400000010ff */
[----:B------:R-:W-:Y:S02]  /*1fe0*/  @P1 F2FP.BF16.F32.PACK_AB R103, RZ, R103 ;  /* 0x00000067ff67123e */ /* 0x000fe400000010ff */
[----:B------:R-:W-:Y:S02]  /*1ff0*/  @P1 F2FP.BF16.F32.PACK_AB R101, RZ, R101 ;  /* 0x00000065ff65123e */ /* 0x000fe400000010ff */
[----:B------:R-:W-:-:S02]  /*2000*/  @P1 PRMT R4, R102, 0x7610, R4 ;  /* 0x0000761066041816 */ /* 0x000fc40000000004 */
[----:B------:R-:W-:Y:S02]  /*2010*/  @P1 PRMT R3, R103, 0x7610, R3 ;  /* 0x0000761067031816 */ /* 0x000fe40000000003 */
[----:B------:R-:W-:Y:S01]  /*2020*/  @P1 PRMT R2, R101, 0x7610, R2 ;  /* 0x0000761065021816 */ /* 0x000fe20000000002 */
[----:B----4-:R-:W-:-:S04]  /*2030*/  IMAD.WIDE.U32 R48, R98, 0x10000, RZ ;  /* 0x0001000062307825 */ /* 0x010fc800078e00ff */
[----:B0-----:R-:W-:Y:S01]  /*2040*/  IMAD.WIDE.U32 R50, R81, 0x10000, RZ ;  /* 0x0001000051327825 */ /* 0x001fe200078e00ff */
[----:B------:R-:W-:Y:S02]  /*2050*/  LOP3.LUT R49, R49, R76, R99, 0xfe, !PT ;  /* 0x0000004c31317212 */ /* 0x000fe400078efe63 */
[----:B------:R-:W-:Y:S02]  /*2060*/  SHF.L.U32 R76, R82, 0x10, RZ ;  /* 0x00000010524c7819 */ /* 0x000fe400000006ff */
[----:B------:R-:W-:Y:S02]  /*2070*/  LOP3.LUT R48, R48, R97, RZ, 0xfc, !PT ;  /* 0x0000006130307212 */ /* 0x000fe400078efcff */
[----:B---3--:R-:W-:Y:S02]  /*2080*/  LOP3.LUT R51, R51, R76, R83, 0xfe, !PT ;  /* 0x0000004c33337212 */ /* 0x008fe400078efe53 */
[----:B------:R-:W-:Y:S01]  /*2090*/  LOP3.LUT R50, R50, R80, RZ, 0xfc, !PT ;  /* 0x0000005032327212 */ /* 0x000fe200078efcff */
        /* <DEDUP_REMOVED lines=9> */
.L_x_731:
        /* <DEDUP_REMOVED lines=8> */
[----:B0-----:R-:W-:Y:S02]  /*21b0*/  LOP3.LUT R78, R3, 0xffff, RZ, 0xc0, !PT ;  /* 0x0000ffff034e7812 */ /* 0x001fe400078ec0ff */
[----:B------:R-:W-:Y:S02]  /*21c0*/  IADD3 R76, P6, R10, UR16, RZ ;  /* 0x000000100a4c7c10 */ /* 0x000fe4000ffde0ff */
[----:B------:R-:W-:Y:S01]  /*21d0*/  PRMT R11, R2, 0x5410, R0 ;  /* 0x00005410020b7816 */ /* 0x000fe20000000000 */
[----:B------:R-:W-:Y:S01]  /*21e0*/  IMAD.WIDE.U32 R78, R78, 0x10000, RZ ;  /* 0x000100004e4e7825 */ /* 0x000fe200078e00ff */
[----:B------:R-:W-:-:S04]  /*21f0*/  IADD3.X R77, R9, UR17, RZ, P6, !PT ;  /* 0x00000011094d7c10 */ /* 0x000fc8000b7fe4ff */
[----:B------:R-:W-:Y:S02]  /*2200*/  LOP3.LUT R79, R11, R79, RZ, 0xfc, !PT ;  /* 0x0000004f0b4f7212 */ /* 0x000fe400078efcff */
[----:B------:R-:W-:-:S05]  /*2210*/  LOP3.LUT R78, R78, 0xffff, R4, 0xf8, !PT ;  /* 0x0000ffff4e4e7812 */ /* 0x000fca00078ef804 */
[----:B------:R1:W-:Y:S02]  /*2220*/  STG.E.64 desc[UR6][R76.64], R78 ;  /* 0x0000004e4c007986 */ /* 0x0003e4000c101b06 */
.L_x_732:
[----:B01----:R-:W-:Y:S02]  /*2230*/  IADD3 R78, P6, R10, UR20, RZ ;  /* 0x000000140a4e7c10 */ /* 0x003fe4000ffde0ff */
[----:B------:R-:W-:Y:S02]  /*2240*/  @P1 F2FP.BF16.F32.PACK_AB R94, RZ, R94 ;  /* 0x0000005eff5e123e */ /* 0x000fe400000010ff */
[----:B------:R-:W-:Y:S02]  /*2250*/  IADD3.X R79, R9, UR21, RZ, P6, !PT ;  /* 0x00000015094f7c10 */ /* 0x000fe4000b7fe4ff */
[----:B------:R-:W-:Y:S02]  /*2260*/  @P1 F2FP.BF16.F32.PACK_AB R90, RZ, R90 ;  /* 0x0000005aff5a123e */ /* 0x000fe400000010ff */
[----:B------:R-:W-:Y:S01]  /*2270*/  @P1 F2FP.BF16.F32.PACK_AB R89, RZ, R89 ;  /* 0x00000059ff59123e */ /* 0x000fe200000010ff */
[----:B------:R0:W-:Y:S01]  /*2280*/  STG.E.64 desc[UR6][R78.64], R48 ;  /* 0x000000304e007986 */ /* 0x0001e2000c101b06 */
[----:B------:R-:W-:-:S02]  /*2290*/  IADD3 R76, P6, R74, UR20, RZ ;  /* 0x000000144a4c7c10 */ /* 0x000fc4000ffde0ff */
[----:B------:R-:W-:Y:S02]  /*22a0*/  @P1 PRMT R4, R95, 0x7610, R4 ;  /* 0x000076105f041816 */ /* 0x000fe40000000004 */
[----:B------:R-:W-:Y:S02]  /*22b0*/  @P1 PRMT R3, R94, 0x7610, R3 ;  /* 0x000076105e031816 */ /* 0x000fe40000000003 */
[----:B------:R-:W-:Y:S02]  /*22c0*/  @P1 PRMT R2, R90, 0x7610, R2 ;  /* 0x000076105a021816 */ /* 0x000fe40000000002 */
[----:B------:R-:W-:Y:S02]  /*22d0*/  @P1 PRMT R0, R89, 0x7610, R0 ;  /* 0x0000761059001816 */ /* 0x000fe40000000000 */
[----:B------:R-:W-:Y:S01]  /*22e0*/  IADD3.X R77, R75, UR21, RZ, P6, !PT ;  /* 0x000000154b4d7c10 */ /* 0x000fe2000b7fe4ff */
        /* <DEDUP_REMOVED lines=9> */
.L_x_733:
[----:B------:R-:W-:Y:S05]  /*2380*/  @!P1 BRA `(.L_x_734) ;  /* 0x0000000000209947 */ /* 0x000fea0003800000 */
[----:B01----:R-:W-:Y:S02]  /*2390*/  LOP3.LUT R48, R3, 0xffff, RZ, 0xc0, !PT ;  /* 0x0000ffff03307812 */ /* 0x003fe400078ec0ff */
[----:B------:R-:W-:Y:S02]  /*23a0*/  IADD3 R10, P1, R74, UR16, RZ ;  /* 0x000000104a0a7c10 */ /* 0x000fe4000ff3e0ff */
[----:B------:R-:W-:Y:S01]  /*23b0*/  PRMT R9, R2, 0x5410, R0 ;  /* 0x0000541002097816 */ /* 0x000fe20000000000 */
[----:B------:R-:W-:Y:S01]  /*23c0*/  IMAD.WIDE.U32 R48, R48, 0x10000, RZ ;  /* 0x0001000030307825 */ /* 0x000fe200078e00ff */
[----:B------:R-:W-:-:S04]  /*23d0*/  IADD3.X R11, R75, UR17, RZ, P1, !PT ;  /* 0x000000114b0b7c10 */ /* 0x000fc80008ffe4ff */
[----:B------:R-:W-:Y:S02]  /*23e0*/  LOP3.LUT R49, R9, R49, RZ, 0xfc, !PT ;  /* 0x0000003109317212 */ /* 0x000fe400078efcff */
[----:B------:R-:W-:-:S05]  /*23f0*/  LOP3.LUT R48, R48, 0xffff, R4, 0xf8, !PT ;  /* 0x0000ffff30307812 */ /* 0x000fca00078ef804 */
[----:B------:R2:W-:Y:S02]  /*2400*/  STG.E.64 desc[UR6][R10.64], R48 ;  /* 0x000000300a007986 */ /* 0x0005e4000c101b06 */
.L_x_734:
[----:B------:R3:W-:Y:S01]  /*2410*/  STG.E.64 desc[UR6][R76.64], R50 ;  /* 0x000000324c007986 */ /* 0x0007e2000c101b06 */
[----:B------:R-:W-:Y:S02]  /*2420*/  @P2 PRMT R6, R80, 0x7610, R6 ;  /* 0x0000761050062816 */ /* 0x000fe40000000006 */
[----:B------:R-:W-:Y:S02]  /*2430*/  @P2 PRMT R8, R81, 0x7610, R8 ;  /* 0x0000761051082816 */ /* 0x000fe40000000008 */
[----:B------:R-:W-:Y:S02]  /*2440*/  @P2 PRMT R5, R83, 0x7610, R5 ;  /* 0x0000761053052816 */ /* 0x000fe40000000005 */
[----:B------:R-:W-:Y:S01]  /*2450*/  @P2 PRMT R7, R82, 0x7610, R7 ;  /* 0x0000761052072816 */ /* 0x000fe20000000007 */
[----:B------:R-:W-:Y:S06]  /*2460*/  @!P2 BRA `(.L_x_735) ;  /* 0x000000000020a947 */ /* 0x000fec0003800000 */
[----:B-12---:R-:W-:Y:S02]  /*2470*/  LOP3.LUT R10, R8, 0xffff, RZ, 0xc0, !PT ;  /* 0x0000ffff080a7812 */ /* 0x006fe400078ec0ff */
[----:B------:R-:W-:Y:S02]  /*2480*/  IADD3 R74, P1, R74, UR18, RZ ;  /* 0x000000124a4a7c10 */ /* 0x000fe4000ff3e0ff */
[----:B------:R-:W-:Y:S01]  /*2490*/  PRMT R9, R5, 0x5410, R7 ;  /* 0x0000541005097816 */ /* 0x000fe20000000007 */
[----:B------:R-:W-:Y:S01]  /*24a0*/  IMAD.WIDE.U32 R10, R10, 0x10000, RZ ;  /* 0x000100000a0a7825 */ /* 0x000fe200078e00ff */
[----:B------:R-:W-:-:S04]  /*24b0*/  IADD3.X R75, R75, UR19, RZ, P1, !PT ;  /* 0x000000134b4b7c10 */ /* 0x000fc80008ffe4ff */
[----:B------:R-:W-:Y:S02]  /*24c0*/  LOP3.LUT R11, R9, R11, RZ, 0xfc, !PT ;  /* 0x0000000b090b7212 */ /* 0x000fe400078efcff */
[----:B------:R-:W-:-:S05]  /*24d0*/  LOP3.LUT R10, R10, 0xffff, R6, 0xf8, !PT ;  /* 0x0000ffff0a0a7812 */ /* 0x000fca00078ef806 */
[----:B------:R4:W-:Y:S02]  /*24e0*/  STG.E.64 desc[UR6][R74.64], R10 ;  /* 0x0000000a4a007986 */ /* 0x0009e4000c101b06 */
.L_x_735:
[----:B------:R-:W-:Y:S01]  /*24f0*/  SEL R90, RZ, 0x1, P5 ;  /* 0x00000001ff5a7807 */ /* 0x000fe20002800000 */
[----:B------:R-:W-:Y:S06]  /*2500*/  @!P4 BRA `(.L_x_736) ;  /* 0xffffffe0001cc947 */ /* 0x000fec000383ffff */
[----:B------:R-:W-:Y:S01]  /*2510*/  MOV R8, R21 ;  /* 0x0000001500087202 */ /* 0x000fe20000000f00 */
[----:B------:R-:W-:Y:S01]  /*2520*/  IMAD.MOV.U32 R4, RZ, RZ, R13 ;  /* 0x000000ffff047224 */ /* 0x000fe200078e000d */
[----:B------:R-:W-:Y:S01]  /*2530*/  MOV R5, R12 ;  /* 0x0000000c00057202 */ /* 0x000fe20000000f00 */
[----:B-12-4-:R-:W-:Y:S01]  /*2540*/  IMAD.MOV.U32 R10, RZ, RZ, R23 ;  /* 0x000000ffff0a7224 */ /* 0x016fe200078e0017 */
        /* <DEDUP_REMOVED lines=25> */
[----:B---3--:R-:W-:Y:S01]  /*26e0*/  IMAD.MOV.U32 R50, RZ, RZ, R120 ;  /* 0x000000ffff327224 */ /* 0x008fe200078e0078 */
        /* <DEDUP_REMOVED lines=8> */
[----:B0-----:R-:W-:-:S02]  /*2770*/  MOV R48, R85 ;  /* 0x0000005500307202 */ /* 0x001fc40000000f00 */
        /* <DEDUP_REMOVED lines=8> */
.L_x_727:
[----:B------:R-:W0:Y:S01]  /*2800*/  S2R R54, SR_TID.X ;  /* 0x0000000000367919 */ /* 0x000e220000002100 */
[----:B------:R-:W0:Y:S08]  /*2810*/  S2UR UR4, SR_CTAID.X ;  /* 0x00000000000479c3 */ /* 0x000e300000002500 */
[----:B------:R-:W1:Y:S08]  /*2820*/  LDC.64 R2, c[0x0][0x2d0] ;  /* 0x0000b400ff027b82 */ /* 0x000e700000000a00 */
[----:B------:R-:W2:Y:S08]  /*2830*/  LDC.64 R16, c[0x0][0x2d8] ;  /* 0x0000b600ff107b82 */ /* 0x000eb00000000a00 */
[----:B------:R-:W3:Y:S01]  /*2840*/  LDC.64 R18, c[0x0][0x2e0] ;  /* 0x0000b800ff127b82 */ /* 0x000ee20000000a00 */
[----:B0-----:R-:W-:-:S07]  /*2850*/  LEA.HI R0, R54, UR4, RZ, 0x19 ;  /* 0x0000000436007c11 */ /* 0x001fce000f8fc8ff */
[----:B------:R-:W0:Y:S01]  /*2860*/  LDC.64 R52, c[0x0][0x2e8] ;  /* 0x0000ba00ff347b82 */ /* 0x000e220000000a00 */
[----:B------:R-:W-:Y:S01]  /*2870*/  ULDC UR4, c[0x0][0x218] ;  /* 0x0000860000047ab9 */ /* 0x000fe20000000800 */
[----:B------:R-:W-:Y:S01]  /*2880*/  LOP3.LUT R55, R54, 0x7f, RZ, 0xc0, !PT ;  /* 0x0000007f36377812 */ /* 0x000fe200078ec0ff */
[----:B------:R-:W-:-:S05]  /*2890*/  IMAD R0, R0, UR4, RZ ;  /* 0x0000000400007c24 */ /* 0x000fca000f8e02ff */
[----:B------:R-:W-:-:S05]  /*28a0*/  LEA.HI R55, R0, R55, RZ, 0x1e ;  /* 0x0000003700377211 */ /* 0x000fca00078ff0ff */
[----:B-1----:R-:W-:-:S04]  /*28b0*/  IMAD.WIDE.U32 R2, R55, 0x10, R2 ;  /* 0x0000001037027825 */ /* 0x002fc800078e0002 */
[C---:B--2---:R-:W-:Y:S01]  /*28c0*/  IMAD.WIDE.U32 R16, R55.reuse, 0x10, R16 ;  /* 0x0000001037107825 */ /* 0x044fe200078e0010 */
[----:B------:R-:W-:Y:S03]  /*28d0*/  STG.E.128 desc[UR6][R2.64], R8 ;  /* 0x0000000802007986 */ /* 0x000fe6000c101d06 */
[C---:B---3--:R-:W-:Y:S01]  /*28e0*/  IMAD.WIDE.U32 R18, R55.reuse, 0x10, R18 ;  /* 0x0000001037127825 */ /* 0x048fe200078e0012 */
[----:B------:R-:W-:Y:S03]  /*28f0*/  STG.E.128 desc[UR6][R16.64], R4 ;  /* 0x0000000410007986 */ /* 0x000fe6000c101d06 */
[----:B0-----:R-:W-:Y:S01]  /*2900*/  IMAD.WIDE.U32 R52, R55, 0x10, R52 ;  /* 0x0000001037347825 */ /* 0x001fe200078e0034 */
        /* <DEDUP_REMOVED lines=11> */
.L_x_728:
[----:B------:R-:W-:Y:S01]  /*29c0*/  HFMA2.MMA R17, -RZ, RZ, 0, 1.847743988037109375e-06 ;  /* 0x0000001fff117435 */ /* 0x000fe200000001ff */
[----:B------:R-:W-:Y:S01]  /*29d0*/  IMAD.MOV.U32 R51, RZ, RZ, 0x10 ;  /* 0x00000010ff337424 */ /* 0x000fe200078e00ff */
[----:B------:R-:W-:Y:S02]  /*29e0*/  MOV R120, R111 ;  /* 0x0000006f00787202 */ /* 0x000fe40000000f00 */
[----:B------:R-:W-:-:S07]  /*29f0*/  MOV R16, 0xffffffff ;  /* 0xffffffff00107802 */ /* 0x000fce0000000f00 */
[----:B-----5:R-:W-:Y:S05]  /*2a00*/  WARPSYNC.COLLECTIVE R16, `(.L_x_737) ;  /* 0x0000000010087348 */ /* 0x020fea0003c00000 */
[----:B------:R0:W1:Y:S02]  /*2a10*/  SHFL.DOWN P2, R51, R120, R51, R17 ;  /* 0x0800003378337389 */ /* 0x0000640000040011 */
[----:B01---5:R-:W-:Y:S01]  /*2a20*/  ENDCOLLECTIVE ;  /* 0x000000000000791b */ /* 0x023fe20003800000 */
.L_x_737:
[----:B------:R-:W-:Y:S01]  /*2a30*/  MOV R120, R50 ;  /* 0x0000003200787202 */ /* 0x000fe20000000f00 */
[----:B------:R-:W-:Y:S01]  /*2a40*/  IMAD.MOV.U32 R112, RZ, RZ, R51 ;  /* 0x000000ffff707224 */ /* 0x000fe200078e0033 */
[----:B------:R-:W-:-:S03]  /*2a50*/  HFMA2.MMA R51, -RZ, RZ, 0, 9.5367431640625e-07 ;  /* 0x00000010ff337435 */ /* 0x000fc600000001ff */
[----:B------:R-:W-:-:S08]  /*2a60*/  FADD.FTZ R111, R111, R112 ;  /* 0x000000706f6f7221 */ /* 0x000fd00000010000 */
[----:B------:R-:W-:Y:S05]  /*2a70*/  WARPSYNC.COLLECTIVE R16, `(.L_x_738) ;  /* 0x0000000010087348 */ /* 0x000fea0003c00000 */
[----:B------:R0:W1:Y:S02]  /*2a80*/  SHFL.DOWN P2, R51, R120, R51, R17 ;  /* 0x0800003378337389 */ /* 0x0000640000040011 */
[----:B01----:R-:W-:Y:S01]  /*2a90*/  ENDCOLLECTIVE ;  /* 0x000000000000791b */ /* 0x003fe20003800000 */
.L_x_738:
[----:B------:R-:W-:Y:S01]  /*2aa0*/  MOV R120, R111 ;  /* 0x0000006f00787202 */ /* 0x000fe20000000f00 */
[----:B------:R-:W-:Y:S01]  /*2ab0*/  IMAD.MOV.U32 R112, RZ, RZ, R51 ;  /* 0x000000ffff707224 */ /* 0x000fe200078e0033 */
[----:B------:R-:W-:-:S03]  /*2ac0*/  HFMA2.MMA R51, -RZ, RZ, 0, 4.76837158203125e-07 ;  /* 0x00000008ff337435 */ /* 0x000fc600000001ff */
[----:B------:R-:W-:-:S08]  /*2ad0*/  FADD.FTZ R50, R50, R112 ;  /* 0x0000007032327221 */ /* 0x000fd00000010000 */
[----:B------:R-:W-:Y:S05]  /*2ae0*/  WARPSYNC.COLLECTIVE R16, `(.L_x_739) ;  /* 0x0000000010087348 */ /* 0x000fea0003c00000 */
[----:B------:R0:W1:Y:S02]  /*2af0*/  SHFL.DOWN P2, R51, R120, R51, R17 ;  /* 0x0800003378337389 */ /* 0x0000640000040011 */
[----:B01----:R-:W-:Y:S01]  /*2b00*/  ENDCOLLECTIVE ;  /* 0x000000000000791b */ /* 0x003fe20003800000 */
.L_x_739:
[----:B------:R-:W-:Y:S01]  /*2b10*/  MOV R120, R50 ;  /* 0x0000003200787202 */ /* 0x000fe20000000f00 */
[----:B------:R-:W-:Y:S01]  /*2b20*/  IMAD.MOV.U32 R112, RZ, RZ, R51 ;  /* 0x000000ffff707224 */ /* 0x000fe200078e0033 */
[----:B------:R-:W-:-:S03]  /*2b30*/  HFMA2.MMA R51, -RZ, RZ, 0, 4.76837158203125e-07 ;  /* 0x00000008ff337435 */ /* 0x000fc600000001ff */
[----:B------:R-:W-:-:S08]  /*2b40*/  FADD.FTZ R111, R111, R112 ;  /* 0x000000706f6f7221 */ /* 0x000fd00000010000 */
[----:B------:R-:W-:Y:S05]  /*2b50*/  WARPSYNC.COLLECTIVE R16, `(.L_x_740) ;  /* 0x0000000010087348 */ /* 0x000fea0003c00000 */
[----:B------:R0:W1:Y:S02]  /*2b60*/  SHFL.DOWN P2, R51, R120, R51, R17 ;  /* 0x0800003378337389 */ /* 0x0000640000040011 */
[----:B01----:R-:W-:Y:S01]  /*2b70*/  ENDCOLLECTIVE ;  /* 0x000000000000791b */ /* 0x003fe20003800000 */
.L_x_740:
[----:B------:R-:W-:Y:S01]  /*2b80*/  MOV R120, R111 ;  /* 0x0000006f00787202 */ /* 0x000fe20000000f00 */
[----:B------:R-:W-:Y:S01]  /*2b90*/  IMAD.MOV.U32 R112, RZ, RZ, R51 ;  /* 0x000000ffff707224 */ /* 0x000fe200078e0033 */
[----:B------:R-:W-:-:S03]  /*2ba0*/  HFMA2.MMA R51, -RZ, RZ, 0, 2.384185791015625e-07 ;  /* 0x00000004ff337435 */ /* 0x000fc600000001ff */
[----:B------:R-:W-:-:S08]  /*2bb0*/  FADD.FTZ R50, R50, R112 ;  /* 0x0000007032327221 */ /* 0x000fd00000010000 */
[----:B------:R-:W-:Y:S05]  /*2bc0*/  WARPSYNC.COLLECTIVE R16, `(.L_x_741) ;  /* 0x0000000010087348 */ /* 0x000fea0003c00000 */
[----:B------:R0:W1:Y:S02]  /*2bd0*/  SHFL.DOWN P2, R51, R120, R51, R17 ;  /* 0x0800003378337389 */ /* 0x0000640000040011 */
[----:B01----:R-:W-:Y:S01]  /*2be0*/  ENDCOLLECTIVE ;  /* 0x000000000000791b */ /* 0x003fe20003800000 */
.L_x_741:
[----:B------:R-:W-:Y:S01]  /*2bf0*/  MOV R120, R50 ;  /* 0x0000003200787202 */ /* 0x000fe20000000f00 */
[----:B------:R-:W-:Y:S01]  /*2c00*/  IMAD.MOV.U32 R112, RZ, RZ, R51 ;  /* 0x000000ffff707224 */ /* 0x000fe200078e0033 */
[----:B------:R-:W-:-:S03]  /*2c10*/  HFMA2.MMA R51, -RZ, RZ, 0, 2.384185791015625e-07 ;  /* 0x00000004ff337435 */ /* 0x000fc600000001ff */
[----:B------:R-:W-:-:S08]  /*2c20*/  FADD.FTZ R111, R111, R112 ;  /* 0x000000706f6f7221 */ /* 0x000fd00000010000 */
[----:B------:R-:W-:Y:S05]  /*2c30*/  WARPSYNC.COLLECTIVE R16, `(.L_x_742) ;  /* 0x0000000010087348 */ /* 0x000fea0003c00000 */
[----:B------:R0:W1:Y:S02]  /*2c40*/  SHFL.DOWN P2, R51, R120, R51, R17 ;  /* 0x0800003378337389 */ /* 0x0000640000040011 */
[----:B01----:R-:W-:Y:S01]  /*2c50*/  ENDCOLLECTIVE ;  /* 0x000000000000791b */ /* 0x003fe20003800000 */
.L_x_742:
[----:B------:R-:W-:Y:S01]  /*2c60*/  MOV R120, R111 ;  /* 0x0000006f00787202 */ /* 0x000fe20000000f00 */
[----:B------:R-:W-:Y:S01]  /*2c70*/  IMAD.MOV.U32 R112, RZ, RZ, R51 ;  /* 0x000000ffff707224 */ /* 0x000fe200078e0033 */
[----:B------:R-:W-:-:S03]  /*2c80*/  HFMA2.MMA R51, -RZ, RZ, 0, 1.1920928955078125e-07 ;  /* 0x00000002ff337435 */ /* 0x000fc600000001ff */
[----:B------:R-:W-:-:S08]  /*2c90*/  FADD.FTZ R50, R50, R112 ;  /* 0x0000007032327221 */ /* 0x000fd00000010000 */
[----:B------:R-:W-:Y:S05]  /*2ca0*/  WARPSYNC.COLLECTIVE R16, `(.L_x_743) ;  /* 0x0000000010087348 */ /* 0x000fea0003c00000 */
[----:B------:R0:W1:Y:S02]  /*2cb0*/  SHFL.DOWN P2, R51, R120, R51, R17 ;  /* 0x0800003378337389 */ /* 0x0000640000040011 */
[----:B01----:R-:W-:Y:S01]  /*2cc0*/  ENDCOLLECTIVE ;  /* 0x000000000000791b */ /* 0x003fe20003800000 */
.L_x_743:
[----:B------:R-:W-:Y:S01]  /*2cd0*/  MOV R120, R50 ;  /* 0x0000003200787202 */ /* 0x000fe20000000f00 */
[----:B------:R-:W-:Y:S01]  /*2ce0*/  IMAD.MOV.U32 R112, RZ, RZ, R51 ;  /* 0x000000ffff707224 */ /* 0x000fe200078e0033 */
[----:B------:R-:W-:-:S03]  /*2cf0*/  HFMA2.MMA R51, -RZ, RZ, 0, 1.1920928955078125e-07 ;  /* 0x00000002ff337435 */ /* 0x000fc600000001ff */
[----:B------:R-:W-:-:S08]  /*2d00*/  FADD.FTZ R111, R111, R112 ;  /* 0x000000706f6f7221 */ /* 0x000fd00000010000 */
[----:B------:R-:W-:Y:S05]  /*2d10*/  WARPSYNC.COLLECTIVE R16, `(.L_x_744) ;  /* 0x0000000010087348 */ /* 0x000fea0003c00000 */
[----:B------:R0:W1:Y:S02]  /*2d20*/  SHFL.DOWN P2, R51, R120, R51, R17 ;  /* 0x0800003378337389 */ /* 0x0000640000040011 */
[----:B01----:R-:W-:Y:S01]  /*2d30*/  ENDCOLLECTIVE ;  /* 0x000000000000791b */ /* 0x003fe20003800000 */
.L_x_744:
[----:B------:R-:W-:Y:S01]  /*2d40*/  MOV R120, R111 ;  /* 0x0000006f00787202 */ /* 0x000fe20000000f00 */
[----:B------:R-:W-:Y:S01]  /*2d50*/  IMAD.MOV.U32 R112, RZ, RZ, R51 ;  /* 0x000000ffff707224 */ /* 0x000fe200078e0033 */
[----:B------:R-:W-:-:S03]  /*2d60*/  HFMA2.MMA R51, -RZ, RZ, 0, 5.9604644775390625e-08 ;  /* 0x00000001ff337435 */ /* 0x000fc600000001ff */
[----:B------:R-:W-:-:S08]  /*2d70*/  FADD.FTZ R50, R50, R112 ;  /* 0x0000007032327221 */ /* 0x000fd00000010000 */
[----:B------:R-:W-:Y:S05]  /*2d80*/  WARPSYNC.COLLECTIVE R16, `(.L_x_745) ;  /* 0x0000000010087348 */ /* 0x000fea0003c00000 */
[----:B------:R0:W1:Y:S02]  /*2d90*/  SHFL.DOWN P2, R51, R120, R51, R17 ;  /* 0x0800003378337389 */ /* 0x0000640000040011 */
[----:B01----:R-:W-:Y:S01]  /*2da0*/  ENDCOLLECTIVE ;  /* 0x000000000000791b */ /* 0x003fe20003800000 */
.L_x_745:
[----:B------:R-:W-:Y:S01]  /*2db0*/  MOV R120, R50 ;  /* 0x0000003200787202 */ /* 0x000fe20000000f00 */
[----:B------:R-:W-:Y:S01]  /*2dc0*/  IMAD.MOV.U32 R112, RZ, RZ, R51 ;  /* 0x000000ffff707224 */ /* 0x000fe200078e0033 */
[----:B------:R-:W-:-:S11]  /*2dd0*/  HFMA2.MMA R51, -RZ, RZ, 0, 5.9604644775390625e-08 ;  /* 0x00000001ff337435 */ /* 0x000fd600000001ff */
[----:B------:R-:W-:Y:S05]  /*2de0*/  WARPSYNC.COLLECTIVE R16, `(.L_x_746) ;  /* 0x0000000010087348 */ /* 0x000fea0003c00000 */
[----:B------:R0:W1:Y:S02]  /*2df0*/  SHFL.DOWN P2, R51, R120, R51, R17 ;  /* 0x0800003378337389 */ /* 0x0000640000040011 */
[----:B01----:R-:W-:Y:S01]  /*2e00*/  ENDCOLLECTIVE ;  /* 0x000000000000791b */ /* 0x003fe20003800000 */
.L_x_746:
[----:B------:R-:W-:Y:S01]  /*2e10*/  IMAD.MOV.U32 R17, RZ, RZ, R110 ;  /* 0x000000ffff117224 */ /* 0x000fe200078e006e */
[----:B------:R-:W-:Y:S02]  /*2e20*/  MOV R16, R48 ;  /* 0x0000003000107202 */ /* 0x000fe40000000f00 */
[----:B------:R-:W-:Y:S01]  /*2e30*/  MOV R120, R49 ;  /* 0x0000003100787202 */ /* 0x000fe20000000f00 */
[----:B------:R-:W-:Y:S06]  /*2e40*/  BRA `(.L_x_747) ;  /* 0xffffffe400f47947 */ /* 0x000fec000383ffff */
.L_x_748:
        /* <DEDUP_REMOVED lines=11> */
.L_x_3292:


//--------------------- .text._ZN10layer_norm31ln_parallel_residual_bwd_kernelINS_13Kernel_traitsIf13__nv_bfloat16S2_S2_fjLj1536ELj1ELj1ELj4ELj8ENS_18Kernel_traits_baseILj1536EfS2_S2_S2_fjLj128EEEEELb0ELb1ELb0EEEvNS_9BwdParamsE --------------------------
	.section	.text._ZN10layer_norm31ln_parallel_residual_bwd_kernelINS_13Kernel_traitsIf13__nv_bfloat16S2_S2_fjLj1536ELj1ELj1ELj4ELj8ENS_18Kernel_traits_baseILj1536EfS2_S2_S2_fjLj128EEEEELb0ELb1ELb0EEEvNS_9BwdParamsE,"ax",@progbits
	.align	128
        .global         _ZN10layer_norm31ln_parallel_residual_bwd_kernelINS_13Kernel_traitsIf13__nv_bfloat16S2_S2_fjLj1536ELj1ELj1ELj4ELj8ENS_18Kernel_traits_baseILj1536EfS2_S2_S2_fjLj128EEEEELb0ELb1ELb0EEEvNS_9BwdParamsE
        .type           _ZN10layer_norm31ln_parallel_residual_bwd_kernelINS_13Kernel_traitsIf13__nv_bfloat16S2_S2_fjLj1536ELj1ELj1ELj4ELj8ENS_18Kernel_traits_baseILj1536EfS2_S2_S2_fjLj128EEEEELb0ELb1ELb0EEEvNS_9BwdParamsE,@function
        .size           _ZN10layer_norm31ln_parallel_residual_bwd_kernelINS_13Kernel_traitsIf13__nv_bfloat16S2_S2_fjLj1536ELj1ELj1ELj4ELj8ENS_18Kernel_traits_baseILj1536EfS2_S2_S2_fjLj128EEEEELb0ELb1ELb0EEEvNS_9BwdParamsE,(.L_x_3293 - _ZN10layer_norm31ln_parallel_residual_bwd_kernelINS_13Kernel_traitsIf13__nv_bfloat16S2_S2_fjLj1536ELj1ELj1ELj4ELj8ENS_18Kernel_traits_baseILj1536EfS2_S2_S2_fjLj128EEEEELb0ELb1ELb0EEEvNS_9BwdParamsE)
        .other          _ZN10layer_norm31ln_parallel_residual_bwd_kernelINS_13Kernel_traitsIf13__nv_bfloat16S2_S2_fjLj1536ELj1ELj1ELj4ELj8ENS_18Kernel_traits_baseILj1536EfS2_S2_S2_fjLj128EEEEELb0ELb1ELb0EEEvNS_9BwdParamsE,@"STO_CUDA_ENTRY STV_DEFAULT"
_ZN10layer_norm31ln_parallel_residual_bwd_kernelINS_13Kernel_traitsIf13__nv_bfloat16S2_S2_fjLj1536ELj1ELj1ELj4ELj8ENS_18Kernel_traits_baseILj1536EfS2_S2_S2_fjLj128EEEEELb0ELb1ELb0EEEvNS_9BwdParamsE:
.text._ZN10layer_norm31ln_parallel_residual_bwd_kernelINS_13Kernel_traitsIf13__nv_bfloat16S2_S2_fjLj1536ELj1ELj1ELj4ELj8ENS_18Kernel_traits_baseILj1536EfS2_S2_S2_fjLj128EEEEELb0ELb1ELb0EEEvNS_9BwdParamsE:
        /* <DEDUP_REMOVED lines=29> */
[----:B------:R0:W5:Y:S01]  /*01d0*/  @P4 LDG.E.128 R12, desc[UR4][R2.64] ;  /* 0x00000004020c4981 */ /* 0x000162000c1e1d00 */
[C---:B--2---:R-:W-:Y:S01]  /*01e0*/  @P3 IMAD.WIDE.U32 R10, R27.reuse, 0x10, R8 ;  /* 0x000000101b0a3825 */ /* 0x044fe200078e0008 */
[----:B------:R-:W-:-:S04]  /*01f0*/  @P3 IADD3 R27, R27, 0x80, RZ ;  /* 0x000000801b1b3810 */ /* 0x000fc80007ffe0ff */
[----:B------:R0:W5:Y:S01]  /*0200*/  @P3 LDG.E.128 R16, desc[UR4][R10.64] ;  /* 0x000000040a103981 */ /* 0x000162000c1e1d00 */
[----:B---3--:R-:W-:-:S05]  /*0210*/  @P2 IMAD.WIDE.U32 R8, R27, 0x10, R24 ;  /* 0x000000101b082825 */ /* 0x008fca00078e0018 */
[----:B------:R0:W5:Y:S01]  /*0220*/  @P2 LDG.E.128 R20, desc[UR4][R8.64] ;  /* 0x0000000408142981 */ /* 0x000162000c1e1d00 */
        /* <DEDUP_REMOVED lines=16> */
[----:B------:R-:W-:Y:S01]  /*0330*/  HFMA2.MMA R45, -RZ, RZ, 0, 0 ;  /* 0x00000000ff2d7435 */ /* 0x000fe200000001ff */
[----:B------:R-:W-:Y:S01]  /*0340*/  UISETP.NE.AND UP0, UPT, UR6, URZ, UPT ;  /* 0x0000003f0600728c */ /* 0x000fe2000bf05270 */
[----:B------:R-:W-:-:S05]  /*0350*/  IMAD.MOV.U32 R0, RZ, RZ, 0x1 ;  /* 0x00000001ff007424 */ /* 0x000fca00078e00ff */
[----:B------:R-:W-:-:S13]  /*0360*/  PLOP3.LUT P1, PT, PT, PT, UP0, 0x80, 0x0 ;  /* 0x000000000000781c */ /* 0x000fda0003f2f008 */
.L_x_768:
        /* <DEDUP_REMOVED lines=30> */
[----:B------:R-:W-:-:S03]  /*0550*/  SHF.L.U32 R63, R49, 0x10, RZ ;  /* 0x00000010313f7819 */ /* 0x000fc600000006ff */
[----:B------:R-:W-:-:S04]  /*0560*/  IMAD.U32 R61, R61, 0x10000, RZ ;  /* 0x000100003d3d7824 */ /* 0x000fc800078e00ff */
[----:B------:R-:W-:Y:S01]  /*0570*/  FADD.FTZ R61, -R54, R61 ;  /* 0x0000003d363d7221 */ /* 0x000fe20000010100 */
[----:B---3--:R-:W-:Y:S01]  /*0580*/  IMAD.MOV.U32 R3, RZ, RZ, R50 ;  /* 0x000000ffff037224 */ /* 0x008fe200078e0032 */
[--C-:B------:R-:W-:Y:S02]  /*0590*/  SHF.R.U64 R62, R50, 0x10, R51.reuse ;  /* 0x00000010323e7819 */ /* 0x100fe40000001233 */
[----:B------:R-:W-:Y:S02]  /*05a0*/  MOV R55, R51 ;  /* 0x0000003300377202 */ /* 0x000fe40000000f00 */
[----:B------:R-:W-:Y:S01]  /*05b0*/  SHF.R.U32.HI R60, RZ, 0x10, R51 ;  /* 0x00000010ff3c7819 */ /* 0x000fe20000011633 */
[----:B------:R-:W-:Y:S01]  /*05c0*/  IMAD.U32 R51, R48, 0x10000, RZ ;  /* 0x0001000030337824 */ /* 0x000fe200078e00ff */
[----:B------:R-:W-:Y:S02]  /*05d0*/  SHF.R.U32.HI R50, RZ, 0x10, R49 ;  /* 0x00000010ff327819 */ /* 0x000fe40000011631 */
[----:B------:R-:W-:Y:S01]  /*05e0*/  SHF.L.U32 R49, R3, 0x10, RZ ;  /* 0x0000001003317819 */ /* 0x000fe200000006ff */
[----:B------:R-:W-:Y:S01]  /*05f0*/  FADD.FTZ R3, -R54, R51 ;  /* 0x0000003336037221 */ /* 0x000fe20000010100 */
[----:B0-----:R-:W-:Y:S01]  /*0600*/  IMAD.U32 R52, R62, 0x10000, RZ ;  /* 0x000100003e347824 */ /* 0x001fe200078e00ff */
[----:B------:R-:W-:-:S02]  /*0610*/  SHF.L.U32 R51, R50, 0x10, RZ ;  /* 0x0000001032337819 */ /* 0x000fc400000006ff */
[----:B-----5:R-:W-:Y:S01]  /*0620*/  FMUL.FTZ R3, R2, R3 ;  /* 0x0000000302037220 */ /* 0x020fe20000410000 */
[----:B------:R-:W-:Y:S01]  /*0630*/  FMUL.FTZ R62, R12, R49 ;  /* 0x000000310c3e7220 */ /* 0x000fe20000410000 */
[----:B------:R-:W-:Y:S02]  /*0640*/  IMAD.U32 R48, R60, 0x10000, RZ ;  /* 0x000100003c307824 */ /* 0x000fe400078e00ff */
[----:B------:R-:W-:Y:S01]  /*0650*/  FMUL.FTZ R60, R2, R61 ;  /* 0x0000003d023c7220 */ /* 0x000fe20000410000 */
[----:B------:R-:W-:Y:S01]  /*0660*/  SHF.L.U32 R55, R55, 0x10, RZ ;  /* 0x0000001037377819 */ /* 0x000fe200000006ff */
[----:B------:R-:W-:Y:S01]  /*0670*/  FADD.FTZ R32, R32, R49 ;  /* 0x0000003120207221 */ /* 0x000fe20000010000 */
[----:B------:R-:W-:Y:S01]  /*0680*/  FFMA.FTZ R44, R3, R49, R44 ;  /* 0x00000031032c7223 */ /* 0x000fe2000001002c */
[----:B------:R-:W-:Y:S01]  /*0690*/  FMUL.FTZ R61, R13, R52 ;  /* 0x000000340d3d7220 */ /* 0x000fe20000410000 */
[----:B------:R-:W-:Y:S01]  /*06a0*/  FADD.FTZ R50, RZ, R62 ;  /* 0x0000003eff327221 */ /* 0x000fe20000010000 */
[C---:B------:R-:W-:Y:S01]  /*06b0*/  FADD.FTZ R63, -R54.reuse, R63 ;  /* 0x0000003f363f7221 */ /* 0x040fe20000010100 */
[----:B------:R-:W-:Y:S01]  /*06c0*/  FFMA.FTZ R49, R3, R62, RZ ;  /* 0x0000003e03317223 */ /* 0x000fe200000100ff */
[----:B------:R-:W-:Y:S01]  /*06d0*/  FADD.FTZ R53, -R54, R51 ;  /* 0x0000003336357221 */ /* 0x000fe20000010100 */
[----:B------:R-:W-:Y:S01]  /*06e0*/  FADD.FTZ R51, R50, R61 ;  /* 0x0000003d32337221 */ /* 0x000fe20000010000 */
[----:B------:R-:W-:Y:S01]  /*06f0*/  FMUL.FTZ R63, R2, R63 ;  /* 0x0000003f023f7220 */ /* 0x000fe20000410000 */
[----:B------:R-:W-:Y:S01]  /*0700*/  FMUL.FTZ R64, R14, R55 ;  /* 0x000000370e407220 */ /* 0x000fe20000410000 */
[C---:B------:R-:W-:Y:S01]  /*0710*/  FFMA.FTZ R50, R60.reuse, R61, R49 ;  /* 0x0000003d3c327223 */ /* 0x040fe20000010031 */
[----:B------:R-:W-:Y:S01]  /*0720*/  FADD.FTZ R33, R33, R52 ;  /* 0x0000003421217221 */ /* 0x000fe20000010000 */
        /* <DEDUP_REMOVED lines=12> */
.L_x_751:
[----:B------:R-:W-:Y:S05]  /*07f0*/  BSYNC B0 ;  /* 0x0000000000007941 */ /* 0x000fea0003800000 */
.L_x_750:
        /* <DEDUP_REMOVED lines=14> */
[----:B--2---:R-:W-:-:S04]  /*08e0*/  IMAD.U32 R77, R49, 0x10000, RZ ;  /* 0x00010000314d7824 */ /* 0x004fc800078e00ff */
[----:B------:R-:W-:Y:S01]  /*08f0*/  FADD.FTZ R77, -R54, R77 ;  /* 0x0000004d364d7221 */ /* 0x000fe20000010100 */
[--C-:B---3--:R-:W-:Y:S01]  /*0900*/  SHF.R.U64 R78, R50, 0x10, R51.reuse ;  /* 0x00000010324e7819 */ /* 0x108fe20000001233 */
[--C-:B------:R-:W-:Y:S01]  /*0910*/  IMAD.MOV.U32 R67, RZ, RZ, R51.reuse ;  /* 0x000000ffff437224 */ /* 0x100fe200078e0033 */
[----:B------:R-:W-:Y:S02]  /*0920*/  SHF.R.U32.HI R74, RZ, 0x10, R51 ;  /* 0x00000010ff4a7819 */ /* 0x000fe40000011633 */
[C---:B------:R-:W-:Y:S02]  /*0930*/  SHF.L.U32 R51, R48.reuse, 0x10, RZ ;  /* 0x0000001030337819 */ /* 0x040fe400000006ff */
[----:B------:R-:W-:Y:S02]  /*0940*/  SHF.R.U64 R48, R48, 0x10, R49 ;  /* 0x0000001030307819 */ /* 0x000fe40000001231 */
[----:B------:R-:W-:Y:S02]  /*0950*/  MOV R52, R50 ;  /* 0x0000003200347202 */ /* 0x000fe40000000f00 */
[----:B0-----:R-:W-:Y:S01]  /*0960*/  SHF.L.U32 R73, R48, 0x10, RZ ;  /* 0x0000001030497819 */ /* 0x001fe200000006ff */
[----:B------:R-:W-:Y:S01]  /*0970*/  FADD.FTZ R51, -R54, R51 ;  /* 0x0000003336337221 */ /* 0x000fe20000010100 */
[----:B------:R-:W-:-:S02]  /*0980*/  SHF.R.U32.HI R50, RZ, 0x10, R49 ;  /* 0x00000010ff327819 */ /* 0x000fc40000011631 */
[----:B------:R-:W-:Y:S01]  /*0990*/  SHF.L.U32 R75, R52, 0x10, RZ ;  /* 0x00000010344b7819 */ /* 0x000fe200000006ff */
[----:B------:R-:W-:Y:S01]  /*09a0*/  FADD.FTZ R73, -R54, R73 ;  /* 0x0000004936497221 */ /* 0x000fe20000010100 */
[----:B------:R-:W-:Y:S02]  /*09b0*/  IMAD.U32 R49, R67, 0x10000, RZ ;  /* 0x0001000043317824 */ /* 0x000fe400078e00ff */
[----:B-----5:R-:W-:Y:S01]  /*09c0*/  FMUL.FTZ R67, R2, R51 ;  /* 0x0000003302437220 */ /* 0x020fe20000410000 */
[----:B------:R-:W-:Y:S01]  /*09d0*/  SHF.L.U32 R48, R74, 0x10, RZ ;  /* 0x000000104a307819 */ /* 0x000fe200000006ff */
[----:B------:R-:W-:Y:S01]  /*09e0*/  FMUL.FTZ R74, R2, R73 ;  /* 0x00000049024a7220 */ /* 0x000fe20000410000 */
[----:B------:R-:W-:Y:S02]  /*09f0*/  IMAD.U32 R51, R50, 0x10000, RZ ;  /* 0x0001000032337824 */ /* 0x000fe400078e00ff */
[----:B------:R-:W-:Y:S01]  /*0a00*/  FMUL.FTZ R72, R16, R75 ;  /* 0x0000004b10487220 */ /* 0x000fe20000410000 */
[----:B------:R-:W-:-:S02]  /*0a10*/  IMAD.U32 R52, R78, 0x10000, RZ ;  /* 0x000100004e347824 */ /* 0x000fc400078e00ff */
[----:B------:R-:W-:Y:S01]  /*0a20*/  FMUL.FTZ R73, R2, R77 ;  /* 0x0000004d02497220 */ /* 0x000fe20000410000 */
[----:B------:R-:W-:Y:S01]  /*0a30*/  FADD.FTZ R28, R28, R75 ;  /* 0x0000004b1c1c7221 */ /* 0x000fe20000010000 */
[----:B------:R-:W-:Y:S01]  /*0a40*/  FFMA.FTZ R40, R67, R75, R40 ;  /* 0x0000004b43287223 */ /* 0x000fe20000010028 */
[----:B------:R-:W-:Y:S01]  /*0a50*/  FADD.FTZ R51, -R54, R51 ;  /* 0x0000003336337221 */ /* 0x000fe20000010100 */
[----:B------:R-:W-:Y:S01]  /*0a60*/  FMUL.FTZ R75, R17, R52 ;  /* 0x00000034114b7220 */ /* 0x000fe20000410000 */
[----:B------:R-:W-:Y:S01]  /*0a70*/  FADD.FTZ R30, R30, R49 ;  /* 0x000000311e1e7221 */ /* 0x000fe20000010000 */
[-C--:B------:R-:W-:Y:S01]  /*0a80*/  FFMA.FTZ R42, R73, R49.reuse, R42 ;  /* 0x00000031492a7223 */ /* 0x080fe2000001002a */
[----:B------:R-:W-:Y:S01]  /*0a90*/  FMUL.FTZ R78, R18, R49 ;  /* 0x00000031124e7220 */ /* 0x000fe20000410000 */
[----:B------:R-:W-:Y:S01]  /*0aa0*/  FADD.FTZ R50, R55, R72 ;  /* 0x0000004837327221 */ /* 0x000fe20000010000 */
[----:B------:R-:W-:Y:S01]  /*0ab0*/  FFMA.FTZ R49, R67, R72, R76 ;  /* 0x0000004843317223 */ /* 0x000fe2000001004c */
[----:B------:R-:W-:-:S02]  /*0ac0*/  FMUL.FTZ R80, R2, R51 ;  /* 0x0000003302507220 */ /* 0x000fc40000410000 */
        /* <DEDUP_REMOVED lines=11> */
.L_x_753:
[----:B------:R-:W-:Y:S05]  /*0b80*/  BSYNC B0 ;  /* 0x0000000000007941 */ /* 0x000fea0003800000 */
.L_x_752:
        /* <DEDUP_REMOVED lines=55> */
.L_x_755:
[----:B------:R-:W-:Y:S05]  /*0f00*/  BSYNC B0 ;  /* 0x0000000000007941 */ /* 0x000fea0003800000 */
.L_x_754:
        /* <DEDUP_REMOVED lines=27> */
.L_x_779:
        /* <DEDUP_REMOVED lines=41> */
[----:B------:R-:W-:Y:S02]  /*1350*/  @P5 MOV R48, R90 ;  /* 0x0000005a00305202 */ /* 0x000fe40000000f00 */
[--C-:B------:R-:W-:Y:S02]  /*1360*/  @P5 SHF.R.U64 R53, R90, 0x10, R91.reuse ;  /* 0x000000105a355819 */ /* 0x100fe4000000125b */
[----:B------:R-:W-:Y:S01]  /*1370*/  @P5 MOV R50, R91 ;  /* 0x0000005b00325202 */ /* 0x000fe20000000f00 */
[----:B------:R-:W-:Y:S01]  /*1380*/  @P5 IMAD.U32 R49, R48, 0x10000, RZ ;  /* 0x0001000030315824 */ /* 0x000fe200078e00ff */
[----:B------:R-:W-:Y:S01]  /*1390*/  @P5 SHF.R.U32.HI R54, RZ, 0x10, R91 ;  /* 0x00000010ff365819 */ /* 0x000fe2000001165b */
[----:B------:R-:W-:Y:S01]  /*13a0*/  FMUL.FTZ R48, R2, R51 ;  /* 0x0000003302307220 */ /* 0x000fe20000410000 */
[----:B------:R-:W-:Y:S01]  /*13b0*/  @P5 SHF.L.U32 R53, R53, 0x10, RZ ;  /* 0x0000001035355819 */ /* 0x000fe200000006ff */
[----:B------:R-:W-:Y:S01]  /*13c0*/  @P5 FADD.FTZ R52, R52, R49 ;  /* 0x0000003134345221 */ /* 0x000fe20000010000 */
[----:B------:R-:W-:Y:S01]  /*13d0*/  FFMA.FTZ R49, R63, R76, R77 ;  /* 0x0000004c3f317223 */ /* 0x000fe2000001004d */
[----:B------:R-:W-:Y:S01]  /*13e0*/  @P5 SHF.L.U32 R54, R54, 0x10, RZ ;  /* 0x0000001036365819 */ /* 0x000fe200000006ff */
        /* <DEDUP_REMOVED lines=41> */
.L_x_759:
        /* <DEDUP_REMOVED lines=10> */
.L_x_760:
[----:B------:R-:W-:-:S07]  /*1720*/  VIADD R0, R0, 0x80 ;  /* 0x0000008000007836 */ /* 0x000fce0000000000 */
.L_x_758:
[----:B------:R-:W-:Y:S05]  /*1730*/  BSYNC B0 ;  /* 0x0000000000007941 */ /* 0x000fea0003800000 */
.L_x_757:
[----:B------:R-:W-:Y:S04]  /*1740*/  BSSY B0, `(.L_x_761) ;  /* 0x000004c000007945 */ /* 0x000fe80003800000 */
[----:B------:R-:W-:Y:S05]  /*1750*/  @!P3 BRA `(.L_x_762) ;  /* 0x000000040028b947 */ /* 0x000fea0003800000 */
[----:B------:R-:W-:Y:S01]  /*1760*/  ISETP.NE.U32.AND P5, PT, RZ, UR10, PT ;  /* 0x0000000aff007c0c */ /* 0x000fe2000bfa5070 */
[-CC-:B0-2---:R-:W-:Y:S01]  /*1770*/  FFMA.FTZ R49, R67, R76.reuse, R77.reuse ;  /* 0x0000004c43317223 */ /* 0x185fe2000001004d */
[-CC-:B------:R-:W-:Y:S01]  /*1780*/  FFMA.FTZ R48, R74, R76.reuse, R77.reuse ;  /* 0x0000004c4a307223 */ /* 0x180fe2000001004d */
[----:B------:R-:W-:Y:S01]  /*1790*/  FFMA.FTZ R52, R80, R76, R77 ;  /* 0x0000004c50347223 */ /* 0x000fe2000001004d */
[----:B------:R-:W-:Y:S01]  /*17a0*/  ISETP.NE.AND.EX P5, PT, RZ, UR11, PT, P5 ;  /* 0x0000000bff007c0c */ /* 0x000fe2000bfa5350 */
[----:B------:R-:W-:Y:S01]  /*17b0*/  FADD.FTZ R49, R72, -R49 ;  /* 0x8000003148317221 */ /* 0x000fe20000010000 */
[----:B-1----:R-:W-:Y:S01]  /*17c0*/  FADD.FTZ R51, R75, -R48 ;  /* 0x800000304b337221 */ /* 0x002fe20000010000 */
[----:B------:R-:W-:Y:S02]  /*17d0*/  ISETP.NE.U32.AND P6, PT, RZ, UR16, PT ;  /* 0x00000010ff007c0c */ /* 0x000fe4000bfc5070 */
[----:B-----5:R-:W-:Y:S02]  /*17e0*/  FMUL.FTZ R50, R2, R49 ;  /* 0x0000003102327220 */ /* 0x020fe40000410000 */
[----:B------:R-:W-:-:S06]  /*17f0*/  ISETP.NE.AND.EX P6, PT, RZ, UR17, PT, P6 ;  /* 0x00000011ff007c0c */ /* 0x000fcc000bfc5360 */
[----:B------:R-:W-:Y:S02]  /*1800*/  @P5 MOV R48, R68 ;  /* 0x0000004400305202 */ /* 0x000fe40000000f00 */
[--C-:B------:R-:W-:Y:S02]  /*1810*/  @P5 SHF.R.U64 R53, R68, 0x10, R69.reuse ;  /* 0x0000001044355819 */ /* 0x100fe40000001245 */
[----:B------:R-:W-:Y:S01]  /*1820*/  @P5 SHF.L.U32 R49, R48, 0x10, RZ ;  /* 0x0000001030315819 */ /* 0x000fe200000006ff */
[----:B------:R-:W-:Y:S01]  /*1830*/  FMUL.FTZ R48, R2, R51 ;  /* 0x0000003302307220 */ /* 0x000fe20000410000 */
[----:B------:R-:W-:Y:S01]  /*1840*/  @P5 MOV R51, R69 ;  /* 0x0000004500335202 */ /* 0x000fe20000000f00 */
[----:B------:R-:W-:Y:S01]  /*1850*/  @P5 IMAD.U32 R53, R53, 0x10000, RZ ;  /* 0x0001000035355824 */ /* 0x000fe200078e00ff */
[----:B------:R-:W-:Y:S01]  /*1860*/  @P5 SHF.R.U32.HI R54, RZ, 0x10, R69 ;  /* 0x00000010ff365819 */ /* 0x000fe20000011645 */
        /* <DEDUP_REMOVED lines=46> */
.L_x_763:
        /* <DEDUP_REMOVED lines=10> */
.L_x_764:
[----:B------:R-:W-:-:S07]  /*1bf0*/  IADD3 R0, R0, 0x80, RZ ;  /* 0x0000008000007810 */ /* 0x000fce0007ffe0ff */
.L_x_762:
[----:B------:R-:W-:Y:S05]  /*1c00*/  BSYNC B0 ;  /* 0x0000000000007941 */ /* 0x000fea0003800000 */
.L_x_761:
        /* <DEDUP_REMOVED lines=16> */
[----:B------:R-:W-:Y:S01]  /*1d10*/  @P5 IMAD.MOV.U32 R48, RZ, RZ, R70 ;  /* 0x000000ffff305224 */ /* 0x000fe200078e0046 */
[----:B------:R-:W-:-:S04]  /*1d20*/  @P5 MOV R52, R71 ;  /* 0x0000004700345202 */ /* 0x000fc80000000f00 */
[----:B------:R-:W-:Y:S01]  /*1d30*/  @P5 SHF.L.U32 R51, R48, 0x10, RZ ;  /* 0x0000001030335819 */ /* 0x000fe200000006ff */
[C---:B------:R-:W-:Y:S01]  /*1d40*/  FMUL.FTZ R48, R2.reuse, R53 ;  /* 0x0000003502307220 */ /* 0x040fe20000410000 */
[----:B------:R-:W-:Y:S01]  /*1d50*/  @P5 SHF.R.U32.HI R53, RZ, 0x10, R71 ;  /* 0x00000010ff355819 */ /* 0x000fe20000011647 */
[----:B------:R-:W-:Y:S01]  /*1d60*/  FMUL.FTZ R2, R2, R77 ;  /* 0x0000004d02027220 */ /* 0x000fe20000410000 */
[----:B------:R-:W-:Y:S01]  /*1d70*/  @P5 SHF.L.U32 R52, R52, 0x10, RZ ;  /* 0x0000001034345819 */ /* 0x000fe200000006ff */
[----:B------:R-:W-:Y:S01]  /*1d80*/  @P5 FADD.FTZ R50, R50, R51 ;  /* 0x0000003332325221 */ /* 0x000fe20000010000 */
[----:B------:R-:W-:Y:S02]  /*1d90*/  @P5 SHF.R.U64 R51, R70, 0x10, R71 ;  /* 0x0000001046335819 */ /* 0x000fe40000001247 */
[----:B------:R-:W-:Y:S01]  /*1da0*/  @P5 SHF.L.U32 R53, R53, 0x10, RZ ;  /* 0x0000001035355819 */ /* 0x000fe200000006ff */
[----:B------:R-:W-:Y:S01]  /*1db0*/  @P5 FADD.FTZ R49, R49, R52 ;  /* 0x0000003431315221 */ /* 0x000fe20000010000 */
[----:B------:R-:W-:Y:S01]  /*1dc0*/  F2F.BF16.F32 R93, R50 ;  /* 0x00000032005d7304 */ /* 0x000fe20000202000 */
[----:B------:R-:W-:-:S02]  /*1dd0*/  @P5 IMAD.U32 R51, R51, 0x10000, RZ ;  /* 0x0001000033335824 */ /* 0x000fc400078e00ff */
[----:B------:R-:W-:Y:S02]  /*1de0*/  @P5 FADD.FTZ R2, R2, R53 ;  /* 0x0000003502025221 */ /* 0x000fe40000010000 */
        /* <DEDUP_REMOVED lines=15> */
[----:B------:R-:W-:Y:S01]  /*1ee0*/  @P5 PRMT R8, R52, 0x7610, R8 ;  /* 0x0000761034085816 */ /* 0x000fe20000000008 */
[----:B------:R-:W-:Y:S01]  /*1ef0*/  IMAD.U32 R52, R76, 0x10000, RZ ;  /* 0x000100004c347824 */ /* 0x000fe200078e00ff */
[----:B------:R-:W-:-:S04]  /*1f00*/  ISETP.NE.U32.AND P5, PT, RZ, UR18, PT ;  /* 0x00000012ff007c0c */ /* 0x000fc8000bfa5070 */
        /* <DEDUP_REMOVED lines=17> */
.L_x_767:
        /* <DEDUP_REMOVED lines=10> */
.L_x_766:
[----:B------:R-:W-:Y:S05]  /*20c0*/  BSYNC B0 ;  /* 0x0000000000007941 */ /* 0x000fea0003800000 */
.L_x_765:
[----:B------:R-:W-:Y:S02]  /*20d0*/  ISETP.NE.AND P5, PT, R89, RZ, PT ;  /* 0x000000ff5900720c */ /* 0x000fe40003fa5270 */
[----:B------:R-:W-:-:S11]  /*20e0*/  SEL R0, RZ, 0x1, P0 ;  /* 0x00000001ff007807 */ /* 0x000fd60000000000 */
[----:B------:R-:W-:Y:S05]  /*20f0*/  @!P5 BRA `(.L_x_768) ;  /* 0xffffffe0009cd947 */ /* 0x000fea000383ffff */
.L_x_749:
        /* <DEDUP_REMOVED lines=28> */
.L_x_756:
[----:B------:R-:W-:Y:S01]  /*22c0*/  HFMA2.MMA R51, -RZ, RZ, 0, 1.847743988037109375e-06 ;  /* 0x0000001fff337435 */ /* 0x000fe200000001ff */
[----:B------:R-:W-:Y:S01]  /*22d0*/  IMAD.MOV.U32 R50, RZ, RZ, 0x10 ;  /* 0x00000010ff327424 */ /* 0x000fe200078e00ff */
[----:B------:R-:W-:-:S09]  /*22e0*/  MOV R52, 0xffffffff ;  /* 0xffffffff00347802 */ /* 0x000fd20000000f00 */
[----:B-----5:R-:W-:Y:S05]  /*22f0*/  WARPSYNC.COLLECTIVE R52, `(.L_x_769) ;  /* 0x0000000034087348 */ /* 0x020fea0003c00000 */
[----:B------:R0:W1:Y:S02]  /*2300*/  SHFL.DOWN P5, R77, R55, R50, R51 ;  /* 0x08000032374d7389 */ /* 0x00006400000a0033 */
[----:B01---5:R-:W-:Y:S01]  /*2310*/  ENDCOLLECTIVE ;  /* 0x000000000000791b */ /* 0x023fe20003800000 */
.L_x_769:
[----:B------:R-:W-:Y:S01]  /*2320*/  FADD.FTZ R53, R77, R55 ;  /* 0x000000374d357221 */ /* 0x000fe20000010000 */
[----:B------:R-:W-:-:S07]  /*2330*/  IMAD.MOV.U32 R55, RZ, RZ, R76 ;  /* 0x000000ffff377224 */ /* 0x000fce00078e004c */
[----:B------:R-:W-:Y:S05]  /*2340*/  WARPSYNC.COLLECTIVE R52, `(.L_x_770) ;  /* 0x0000000034087348 */ /* 0x000fea0003c00000 */
[----:B------:R0:W1:Y:S02]  /*2350*/  SHFL.DOWN P5, R77, R55, R50, R51 ;  /* 0x08000032374d7389 */ /* 0x00006400000a0033 */
[----:B01----:R-:W-:Y:S01]  /*2360*/  ENDCOLLECTIVE ;  /* 0x000000000000791b */ /* 0x003fe20003800000 */
.L_x_770:
[----:B------:R-:W-:Y:S01]  /*2370*/  MOV R55, R53 ;  /* 0x0000003500377202 */ /* 0x000fe20000000f00 */
[----:B------:R-:W-:Y:S01]  /*2380*/  IMAD.MOV.U32 R50, RZ, RZ, 0x8 ;  /* 0x00000008ff327424 */ /* 0x000fe200078e00ff */
[----:B------:R-:W-:-:S07]  /*2390*/  MOV R93, R77 ;  /* 0x0000004d005d7202 */ /* 0x000fce0000000f00 */
[----:B------:R-:W-:Y:S05]  /*23a0*/  WARPSYNC.COLLECTIVE R52, `(.L_x_771) ;  /* 0x0000000034087348 */ /* 0x000fea0003c00000 */
[----:B------:R0:W1:Y:S02]  /*23b0*/  SHFL.DOWN P5, R77, R55, R50, R51 ;  /* 0x08000032374d7389 */ /* 0x00006400000a0033 */
[----:B01----:R-:W-:Y:S01]  /*23c0*/  ENDCOLLECTIVE ;  /* 0x000000000000791b */ /* 0x003fe20003800000 */
.L_x_771:
[----:B------:R-:W-:-:S05]  /*23d0*/  FADD.FTZ R93, R93, R76 ;  /* 0x0000004c5d5d7221 */ /* 0x000fca0000010000 */
[----:B------:R-:W-:Y:S01]  /*23e0*/  MOV R55, R93 ;  /* 0x0000005d00377202 */ /* 0x000fe20000000f00 */
[----:B------:R-:W-:-:S07]  /*23f0*/  FADD.FTZ R54, R53, R77 ;  /* 0x0000004d35367221 */ /* 0x000fce0000010000 */
[----:B------:R-:W-:Y:S05]  /*2400*/  WARPSYNC.COLLECTIVE R52, `(.L_x_772) ;  /* 0x0000000034087348 */ /* 0x000fea0003c00000 */
[----:B------:R0:W1:Y:S02]  /*2410*/  SHFL.DOWN P5, R77, R55, R50, R51 ;  /* 0x08000032374d7389 */ /* 0x00006400000a0033 */
[----:B01----:R-:W-:Y:S01]  /*2420*/  ENDCOLLECTIVE ;  /* 0x000000000000791b */ /* 0x003fe20003800000 */
.L_x_772:
[----:B------:R-:W-:Y:S01]  /*2430*/  HFMA2.MMA R50, -RZ, RZ, 0, 2.384185791015625e-07 ;  /* 0x00000004ff327435 */ /* 0x000fe200000001ff */
[----:B------:R-:W-:Y:S01]  /*2440*/  IMAD.MOV.U32 R55, RZ, RZ, R54 ;  /* 0x000000ffff377224 */ /* 0x000fe200078e0036 */
[----:B------:R-:W-:-:S09]  /*2450*/  MOV R92, R77 ;  /* 0x0000004d005c7202 */ /* 0x000fd20000000f00 */
[----:B------:R-:W-:Y:S05]  /*2460*/  WARPSYNC.COLLECTIVE R52, `(.L_x_773) ;  /* 0x0000000034087348 */ /* 0x000fea0003c00000 */
[----:B------:R0:W1:Y:S02]  /*2470*/  SHFL.DOWN P5, R77, R55, R50, R51 ;  /* 0x08000032374d7389 */ /* 0x00006400000a0033 */
[----:B01----:R-:W-:Y:S01]  /*2480*/  ENDCOLLECTIVE ;  /* 0x000000000000791b */ /* 0x003fe20003800000 */
.L_x_773:
[----:B------:R-:W-:-:S05]  /*2490*/  FADD.FTZ R93, R93, R92 ;  /* 0x0000005c5d5d7221 */ /* 0x000fca0000010000 */
[----:B------:R-:W-:Y:S01]  /*24a0*/  MOV R55, R93 ;  /* 0x0000005d00377202 */ /* 0x000fe20000000f00 */
[----:B------:R-:W-:-:S07]  /*24b0*/  FADD.FTZ R92, R54, R77 ;  /* 0x0000004d365c7221 */ /* 0x000fce0000010000 */
[----:B------:R-:W-:Y:S05]  /*24c0*/  WARPSYNC.COLLECTIVE R52, `(.L_x_774) ;  /* 0x0000000034087348 */ /* 0x000fea0003c00000 */
[----:B------:R0:W1:Y:S02]  /*24d0*/  SHFL.DOWN P5, R77, R55, R50, R51 ;  /* 0x08000032374d7389 */ /* 0x00006400000a0033 */
[----:B01----:R-:W-:Y:S01]  /*24e0*/  ENDCOLLECTIVE ;  /* 0x000000000000791b */ /* 0x003fe20003800000 */
.L_x_774:
[----:B------:R-:W-:Y:S01]  /*24f0*/  HFMA2.MMA R50, -RZ, RZ, 0, 1.1920928955078125e-07 ;  /* 0x00000002ff327435 */ /* 0x000fe200000001ff */
[----:B------:R-:W-:Y:S01]  /*2500*/  MOV R55, R92 ;  /* 0x0000005c00377202 */ /* 0x000fe20000000f00 */
[----:B------:R-:W-:-:S09]  /*2510*/  IMAD.MOV.U32 R76, RZ, RZ, R77 ;  /* 0x000000ffff4c7224 */ /* 0x000fd200078e004d */
[----:B------:R-:W-:Y:S05]  /*2520*/  WARPSYNC.COLLECTIVE R52, `(.L_x_775) ;  /* 0x0000000034087348 */ /* 0x000fea0003c00000 */
[----:B------:R0:W1:Y:S02]  /*2530*/  SHFL.DOWN P5, R77, R55, R50, R51 ;  /* 0x08000032374d7389 */ /* 0x00006400000a0033 */
[----:B01----:R-:W-:Y:S01]  /*2540*/  ENDCOLLECTIVE ;  /* 0x000000000000791b */ /* 0x003fe20003800000 */
.L_x_775:
[----:B------:R-:W-:-:S04]  /*2550*/  FADD.FTZ R54, R93, R76 ;  /* 0x0000004c5d367221 */ /* 0x000fc80000010000 */
[----:B------:R-:W-:Y:S02]  /*2560*/  IMAD.MOV.U32 R55, RZ, RZ, R54 ;  /* 0x000000ffff377224 */ /* 0x000fe400078e0036 */
[----:B------:R-:W-:-:S07]  /*2570*/  FADD.FTZ R76, R92, R77 ;  /* 0x0000004d5c4c7221 */ /* 0x000fce0000010000 */
[----:B------:R-:W-:Y:S05]  /*2580*/  WARPSYNC.COLLECTIVE R52, `(.L_x_776) ;  /* 0x0000000034087348 */ /* 0x000fea0003c00000 */
[----:B------:R0:W1:Y:S02]  /*2590*/  SHFL.DOWN P5, R77, R55, R50, R51 ;  /* 0x08000032374d7389 */ /* 0x00006400000a0033 */
[----:B01----:R-:W-:Y:S01]  /*25a0*/  ENDCOLLECTIVE ;  /* 0x000000000000791b */ /* 0x003fe20003800000 */
.L_x_776:
[----:B------:R-:W-:Y:S01]  /*25b0*/  MOV R55, R76 ;  /* 0x0000004c00377202 */ /* 0x000fe20000000f00 */
[----:B------:R-:W-:Y:S01]  /*25c0*/  IMAD.MOV.U32 R50, RZ, RZ, 0x1 ;  /* 0x00000001ff327424 */ /* 0x000fe200078e00ff */
[----:B------:R-:W-:-:S07]  /*25d0*/  MOV R53, R77 ;  /* 0x0000004d00357202 */ /* 0x000fce0000000f00 */
[----:B------:R-:W-:Y:S05]  /*25e0*/  WARPSYNC.COLLECTIVE R52, `(.L_x_777) ;  /* 0x0000000034087348 */ /* 0x000fea0003c00000 */
[----:B------:R0:W1:Y:S02]  /*25f0*/  SHFL.DOWN P5, R77, R55, R50, R51 ;  /* 0x08000032374d7389 */ /* 0x00006400000a0033 */
[----:B01----:R-:W-:Y:S01]  /*2600*/  ENDCOLLECTIVE ;  /* 0x000000000000791b */ /* 0x003fe20003800000 */
.L_x_777:
[----:B------:R-:W-:-:S05]  /*2610*/  FADD.FTZ R53, R54, R53 ;  /* 0x0000003536357221 */ /* 0x000fca0000010000 */
[----:B------:R-:W-:Y:S02]  /*2620*/  MOV R55, R53 ;  /* 0x0000003500377202 */ /* 0x000fe40000000f00 */
[----:B------:R-:W-:-:S07]  /*2630*/  MOV R93, R77 ;  /* 0x0000004d005d7202 */ /* 0x000fce0000000f00 */
[----:B------:R-:W-:Y:S05]  /*2640*/  WARPSYNC.COLLECTIVE R52, `(.L_x_778) ;  /* 0x0000000034087348 */ /* 0x000fea0003c00000 */
[----:B------:R0:W1:Y:S02]  /*2650*/  SHFL.DOWN P5, R77, R55, R50, R51 ;  /* 0x08000032374d7389 */ /* 0x00006400000a0033 */
[----:B01----:R-:W-:Y:S01]  /*2660*/  ENDCOLLECTIVE ;  /* 0x000000000000791b */ /* 0x003fe20003800000 */
.L_x_778:
[----:B------:R-:W-:Y:S05]  /*2670*/  BRA `(.L_x_779) ;  /* 0xffffffe800907947 */ /* 0x000fea000383ffff */
.L_x_780:
        /* <DEDUP_REMOVED lines=16> */
.L_x_3293:


//--------------------- .text._ZN10layer_norm31ln_parallel_residual_bwd_kernelINS_13Kernel_traitsIf13__nv_bfloat16S2_S2_fjLj1536ELj1ELj1ELj4ELj8ENS_18Kernel_traits_baseILj1536EfS2_S2_S2_fjLj128EEEEELb0ELb1ELb1EEEvNS_9BwdParamsE --------------------------
	.section	.text._ZN10layer_norm31ln_parallel_residual_bwd_kernelINS_13Kernel_traitsIf13__nv_bfloat16S2_S2_fjLj1536ELj1ELj1ELj4ELj8ENS_18Kernel_traits_baseILj1536EfS2_S2_S2_fjLj128EEEEELb0ELb1ELb1EEEvNS_9BwdParamsE,"ax",@progbits
	.align	128
        .global         _ZN10layer_norm31ln_parallel_residual_bwd_kernelINS_13Kernel_traitsIf13__nv_bfloat16S2_S2_fjLj1536ELj1ELj1ELj4ELj8ENS_18Kernel_traits_baseILj1536EfS2_S2_S2_fjLj128EEEEELb0ELb1ELb1EEEvNS_9BwdParamsE
        .type           _ZN10layer_norm31ln_parallel_residual_bwd_kernelINS_13Kernel_traitsIf13__nv_bfloat16S2_S2_fjLj1536ELj1ELj1ELj4ELj8ENS_18Kernel_traits_baseILj1536EfS2_S2_S2_fjLj128EEEEELb0ELb1ELb1EEEvNS_9BwdParamsE,@function
        .size           _ZN10layer_norm31ln_parallel_residual_bwd_kernelINS_13Kernel_traitsIf13__nv_bfloat16S2_S2_fjLj1536ELj1ELj1ELj4ELj8ENS_18Kernel_traits_baseILj1536EfS2_S2_S2_fjLj128EEEEELb0ELb1ELb1EEEvNS_9BwdParamsE,(.L_x_3294 - _ZN10layer_norm31ln_parallel_residual_bwd_kernelINS_13Kernel_traitsIf13__nv_bfloat16S2_S2_fjLj1536ELj1ELj1ELj4ELj8ENS_18Kernel_traits_baseILj1536EfS2_S2_S2_fjLj128EEEEELb0ELb1ELb1EEEvNS_9BwdParamsE)
        .other          _ZN10layer_norm31ln_parallel_residual_bwd_kernelINS_13Kernel_traitsIf13__nv_bfloat16S2_S2_fjLj1536ELj1ELj1ELj4ELj8ENS_18Kernel_traits_baseILj1536EfS2_S2_S2_fjLj128EEEEELb0ELb1ELb1EEEvNS_9BwdParamsE,@"STO_CUDA_ENTRY STV_DEFAULT"
_ZN10layer_norm31ln_parallel_residual_bwd_kernelINS_13Kernel_traitsIf13__nv_bfloat16S2_S2_fjLj1536ELj1ELj1ELj4ELj8ENS_18Kernel_traits_baseILj1536EfS2_S2_S2_fjLj128EEEEELb0ELb1ELb1EEEvNS_9BwdParamsE:
.text._ZN10layer_norm31ln_parallel_residual_bwd_kernelINS_13Kernel_traitsIf13__nv_bfloat16S2_S2_fjLj1536ELj1ELj1ELj4ELj8ENS_18Kernel_traits_baseILj1536EfS2_S2_S2_fjLj128EEEEELb0ELb1ELb1EEEvNS_9BwdParamsE:
        /* <DEDUP_REMOVED lines=29> */
.L_x_781:
[----:B------:R-:W-:Y:S01]  /*01d0*/  SHF.L.U32 R0, R2, 0x4, RZ ;  /* 0x0000000402007819 */ /* 0x000fe200000006ff */
[----:B------:R-:W-:-:S03]  /*01e0*/  ULDC.64 UR4, c[0x0][0x260] ;  /* 0x0000980000047ab9 */ /* 0x000fc60000000a00 */
[----:B------:R-:W-:-:S04]  /*01f0*/  LOP3.LUT R0, R0, 0x7f0, RZ, 0xc0, !PT ;  /* 0x000007f000007812 */ /* 0x000fc800078ec0ff */
[----:B------:R-:W-:-:S05]  /*0200*/  IADD3 R8, P0, R0, UR4, RZ ;  /* 0x0000000400087c10 */ /* 0x000fca000ff1e0ff */
[----:B------:R-:W-:Y:S01]  /*0210*/  IMAD.X R9, RZ, RZ, UR5, P0 ;  /* 0x00000005ff097e24 */ /* 0x000fe200080e06ff */
[----:B------:R-:W-:Y:S02]  /*0220*/  ULDC.64 UR4, c[0x0][0x2c8] ;  /* 0x0000b20000047ab9 */ /* 0x000fe40000000a00 */
[----:B------:R-:W-:Y:S01]  /*0230*/  ISETP.NE.U32.AND P0, PT, RZ, UR4, PT ;  /* 0x00000004ff007c0c */ /* 0x000fe2000bf05070 */
[----:B------:R-:W-:Y:S01]  /*0240*/  ULDC.U8 UR4, c[0x0][0x2a0] ;  /* 0x0000a80000047ab9 */ /* 0x000fe20000000000 */
[----:B------:R-:W-:Y:S01]  /*0250*/  HFMA2.MMA R90, -RZ, RZ, 0, 5.9604644775390625e-08 ;  /* 0x00000001ff5a7435 */ /* 0x000fe200000001ff */
[----:B------:R-:W-:Y:S01]  /*0260*/  UISETP.NE.AND UP0, UPT, UR4, URZ, UPT ;  /* 0x0000003f0400728c */ /* 0x000fe2000bf05270 */
[----:B------:R-:W5:Y:S01]  /*0270*/  LDG.E.128 R28, desc[UR6][R8.64] ;  /* 0x00000006081c7981 */ /* 0x000f62000c1e1d00 */
[----:B------:R-:W-:Y:S01]  /*0280*/  ISETP.NE.AND.EX P0, PT, RZ, UR5, PT, P0 ;  /* 0x00000005ff007c0c */ /* 0x000fe2000bf05300 */
[----:B------:R-:W-:Y:S01]  /*0290*/  IMAD.MOV.U32 R3, RZ, RZ, RZ ;  /* 0x000000ffff037224 */ /* 0x000fe200078e00ff */
[----:B------:R-:W-:Y:S01]  /*02a0*/  CS2R R4, SRZ ;  /* 0x0000000000047805 */ /* 0x000fe2000001ff00 */
[----:B------:R-:W5:Y:S01]  /*02b0*/  LDG.E.128 R24, desc[UR6][R8.64+0x800] ;  /* 0x0008000608187981 */ /* 0x000f62000c1e1d00 */
[----:B------:R-:W-:-:S02]  /*02c0*/  CS2R R6, SRZ ;  /* 0x0000000000067805 */ /* 0x000fc4000001ff00 */
[----:B------:R-:W-:Y:S02]  /*02d0*/  CS2R R10, SRZ ;  /* 0x00000000000a7805 */ /* 0x000fe4000001ff00 */
[----:B------:R-:W-:Y:S01]  /*02e0*/  CS2R R40, SRZ ;  /* 0x0000000000287805 */ /* 0x000fe2000001ff00 */
[----:B------:R0:W5:Y:S01]  /*02f0*/  LDG.E.128 R20, desc[UR6][R8.64+0x1000] ;  /* 0x0010000608147981 */ /* 0x000162000c1e1d00 */
[----:B------:R-:W-:Y:S02]  /*0300*/  CS2R R18, SRZ ;  /* 0x0000000000127805 */ /* 0x000fe4000001ff00 */
[----:B------:R-:W-:Y:S02]  /*0310*/  CS2R R44, SRZ ;  /* 0x00000000002c7805 */ /* 0x000fe4000001ff00 */
[----:B------:R-:W-:Y:S02]  /*0320*/  CS2R R42, SRZ ;  /* 0x00000000002a7805 */ /* 0x000fe4000001ff00 */
[----:B------:R-:W-:-:S02]  /*0330*/  CS2R R12, SRZ ;  /* 0x00000000000c7805 */ /* 0x000fc4000001ff00 */
[----:B------:R-:W-:Y:S02]  /*0340*/  CS2R R14, SRZ ;  /* 0x00000000000e7805 */ /* 0x000fe4000001ff00 */
[----:B------:R-:W-:Y:S02]  /*0350*/  CS2R R16, SRZ ;  /* 0x0000000000107805 */ /* 0x000fe4000001ff00 */
[----:B------:R-:W-:Y:S02]  /*0360*/  PLOP3.LUT P3, PT, PT, PT, UP0, 0x80, 0x0 ;  /* 0x000000000000781c */ /* 0x000fe40003f6f008 */
[----:B------:R-:W-:Y:S02]  /*0370*/  MOV R51, RZ ;  /* 0x000000ff00337202 */ /* 0x000fe40000000f00 */
[----:B0-----:R-:W-:-:S09]  /*0380*/  CS2R R8, SRZ ;  /* 0x0000000000087805 */ /* 0x001fd2000001ff00 */
.L_x_791:
[----:B------:R-:W-:Y:S01]  /*0390*/  IMAD R0, R52, UR8, RZ ;  /* 0x0000000834007c24 */ /* 0x000fe2000f8e02ff */
[----:B0-----:R-:W0:Y:S01]  /*03a0*/  LDC.64 R70, c[0x0][0x2b8] ;  /* 0x0000ae00ff467b82 */ /* 0x001e220000000a00 */
[----:B------:R-:W-:-:S03]  /*03b0*/  LOP3.LUT R50, R2, 0x7f, RZ, 0xc0, !PT ;  /* 0x0000007f02327812 */ /* 0x000fc600078ec0ff */
[----:B-12-4-:R-:W-:-:S04]  /*03c0*/  SHF.R.S32.HI R35, RZ, 0x1f, R0 ;  /* 0x0000001fff237819 */ /* 0x016fc80000011400 */
[----:B------:R-:W1:Y:S01]  /*03d0*/  LDC.64 R32, c[0x0][0x238] ;  /* 0x00008e00ff207b82 */ /* 0x000e620000000a00 */
[----:B------:R-:W-:-:S04]  /*03e0*/  LEA.HI R35, R35, R0, RZ, 0x2 ;  /* 0x0000000023237211 */ /* 0x000fc800078f10ff */
[----:B------:R-:W-:-:S03]  /*03f0*/  LEA.HI.SX32 R50, R35, R50, 0x1e ;  /* 0x0000003223327211 */ /* 0x000fc600078ff2ff */
[----:B------:R-:W2:Y:S01]  /*0400*/  LDC.64 R78, c[0x0][0x250] ;  /* 0x00009400ff4e7b82 */ /* 0x000ea20000000a00 */
[C---:B------:R-:W-:Y:S01]  /*0410*/  IADD3 R80, R50.reuse, 0x100, RZ ;  /* 0x0000010032507810 */ /* 0x040fe20007ffe0ff */
[----:B------:R-:W-:-:S04]  /*0420*/  VIADD R0, R50, 0x80 ;  /* 0x0000008032007836 */ /* 0x000fc80000000000 */
[----:B------:R-:W-:Y:S02]  /*0430*/  IMAD.SHL.U32 R49, R0, 0x8, RZ ;  /* 0x0000000800317824 */ /* 0x000fe400078e00ff */
[----:B---3--:R-:W3:Y:S01]  /*0440*/  LDC.64 R38, c[0x0][0x258] ;  /* 0x00009600ff267b82 */ /* 0x008ee20000000a00 */
[----:B------:R-:W-:Y:S01]  /*0450*/  SHF.L.U32 R47, R80, 0x3, RZ ;  /* 0x00000003502f7819 */ /* 0x000fe200000006ff */
[----:B0-----:R-:W-:Y:S01]  /*0460*/  IMAD.WIDE.U32 R74, R50, 0x8, R70 ;  /* 0x00000008324a7825 */ /* 0x001fe200078e0046 */
[----:B------:R-:W-:Y:S02]  /*0470*/  SHF.R.U32.HI R48, RZ, 0x1d, R0 ;  /* 0x0000001dff307819 */ /* 0x000fe40000011600 */
[----:B------:R-:W-:Y:S01]  /*0480*/  IADD3 R34, P1, R49, UR12, RZ ;  /* 0x0000000c31227c10 */ /* 0x000fe2000ff3e0ff */
[----:B------:R-:W-:Y:S01]  /*0490*/  IMAD.WIDE.U32 R72, R0, 0x8, R70 ;  /* 0x0000000800487825 */ /* 0x000fe200078e0046 */
[----:B------:R-:W-:Y:S01]  /*04a0*/  SHF.R.U32.HI R46, RZ, 0x1d, R80 ;  /* 0x0000001dff2e7819 */ /* 0x000fe20000011650 */
[----:B------:R-:W4:Y:S01]  /*04b0*/  LDG.E.64 R74, desc[UR6][R74.64] ;  /* 0x000000064a4a7981 */ /* 0x000f22000c1e1b00 */
[----:B------:R-:W-:Y:S01]  /*04c0*/  IADD3 R36, P2, R47, UR12, RZ ;  /* 0x0000000c2f247c10 */ /* 0x000fe2000ff5e0ff */
[----:B-1----:R-:W-:Y:S01]  /*04d0*/  IMAD.WIDE.U32 R32, R50, 0x8, R32 ;  /* 0x0000000832207825 */ /* 0x002fe200078e0020 */
[----:B------:R-:W-:Y:S01]  /*04e0*/  IADD3.X R35, R48, UR13, RZ, P1, !PT ;  /* 0x0000000d30237c10 */ /* 0x000fe20008ffe4ff */
[----:B------:R-:W4:Y:S01]  /*04f0*/  LDG.E.64 R72, desc[UR6][R72.64] ;  /* 0x0000000648487981 */ /* 0x000f22000c1e1b00 */
[----:B------:R-:W0:Y:S01]  /*0500*/  @P0 LDC.64 R60, c[0x0][0x2c8] ;  /* 0x0000b200ff3c0b82 */ /* 0x000e220000000a00 */
[----:B------:R-:W-:Y:S01]  /*0510*/  IMAD.WIDE.U32 R70, R80, 0x8, R70 ;  /* 0x0000000850467825 */ /* 0x000fe200078e0046 */
[----:B------:R-:W-:Y:S01]  /*0520*/  IADD3.X R37, R46, UR13, RZ, P2, !PT ;  /* 0x0000000d2e257c10 */ /* 0x000fe200097fe4ff */
[----:B------:R-:W4:Y:S02]  /*0530*/  LDG.E.64 R32, desc[UR6][R32.64] ;  /* 0x0000000620207981 */ /* 0x000f24000c1e1b00 */
[----:B--2---:R-:W-:-:S02]  /*0540*/  IMAD.WIDE R78, R52, 0x4, R78 ;  /* 0x00000004344e7825 */ /* 0x004fc400078e024e */
[----:B------:R-:W2:Y:S01]  /*0550*/  LDG.E.64 R70, desc[UR6][R70.64] ;  /* 0x0000000646467981 */ /* 0x000ea2000c1e1b00 */
[----:B------:R-:W1:Y:S03]  /*0560*/  @P0 LDC.64 R76, c[0x0][0x2c8] ;  /* 0x0000b200ff4c0b82 */ /* 0x000e660000000a00 */
[----:B------:R-:W2:Y:S04]  /*0570*/  LDG.E.64 R34, desc[UR6][R34.64] ;  /* 0x0000000622227981 */ /* 0x000ea8000c1e1b00 */
[----:B------:R-:W2:Y:S04]  /*0580*/  LDG.E.64 R36, desc[UR6][R36.64] ;  /* 0x0000000624247981 */ /* 0x000ea8000c1e1b00 */
[----:B------:R4:W2:Y:S01]  /*0590*/  LDG.E R78, desc[UR6][R78.64] ;  /* 0x000000064e4e7981 */ /* 0x0008a2000c1e1900 */
[----:B---3--:R-:W-:-:S02]  /*05a0*/  IMAD.WIDE R82, R52, 0x4, R38 ;  /* 0x0000000434527825 */ /* 0x008fc400078e0226 */
[----:B------:R-:W3:Y:S03]  /*05b0*/  @P0 LDC.64 R38, c[0x0][0x2c8] ;  /* 0x0000b200ff260b82 */ /* 0x000ee60000000a00 */
[----:B------:R-:W2:Y:S01]  /*05c0*/  LDG.E R69, desc[UR6][R82.64] ;  /* 0x0000000652457981 */ /* 0x000ea2000c1e1900 */
[----:B0-----:R-:W-:-:S04]  /*05d0*/  @P0 LEA R60, P2, R80, R60, 0x3 ;  /* 0x0000003c503c0211 */ /* 0x001fc800078418ff */
[----:B------:R-:W-:-:S05]  /*05e0*/  @P0 LEA.HI.X R61, R80, R61, RZ, 0x3, P2 ;  /* 0x0000003d503d0211 */ /* 0x000fca00010f1cff */
[----:B-----5:R-:W5:Y:S01]  /*05f0*/  @P0 LDG.E.64 R54, desc[UR6][R60.64] ;  /* 0x000000063c360981 */ /* 0x020f62000c1e1b00 */
[----:B---3--:R-:W-:-:S04]  /*0600*/  @P0 LEA R38, P1, R0, R38, 0x3 ;  /* 0x0000002600260211 */ /* 0x008fc800078218ff */
[----:B------:R-:W-:-:S05]  /*0610*/  @P0 LEA.HI.X R39, R0, R39, RZ, 0x3, P1 ;  /* 0x0000002700270211 */ /* 0x000fca00008f1cff */
[----:B------:R2:W5:Y:S01]  /*0620*/  @P0 LDG.E.64 R56, desc[UR6][R38.64] ;  /* 0x0000000626380981 */ /* 0x000562000c1e1b00 */
[----:B-1----:R-:W-:-:S05]  /*0630*/  @P0 IMAD.WIDE.U32 R76, R50, 0x8, R76 ;  /* 0x00000008324c0825 */ /* 0x002fca00078e004c */
[----:B------:R0:W5:Y:S01]  /*0640*/  @P0 LDG.E.64 R58, desc[UR6][R76.64] ;  /* 0x000000064c3a0981 */ /* 0x000162000c1e1b00 */
[----:B------:R-:W-:Y:S01]  /*0650*/  VIADD R52, R52, UR10 ;  /* 0x0000000a34347c36 */ /* 0x000fe20008000000 */
[----:B------:R-:W-:Y:S01]  /*0660*/  UMOV UR4, 0xffffffff ;  /* 0xffffffff00047882 */ /* 0x000fe20000000000 */
[----:B------:R-:W-:-:S03]  /*0670*/  LOP3.LUT P1, RZ, R2, 0x1f, RZ, 0xc0, !PT ;  /* 0x0000001f02ff7812 */ /* 0x000fc6000782c0ff */
[----:B------:R-:W-:Y:S02]  /*0680*/  ISETP.GE.AND P4, PT, R52, UR11, PT ;  /* 0x0000000b34007c0c */ /* 0x000fe4000bf86270 */
[--C-:B----4-:R-:W-:Y:S02]  /*0690*/  SHF.R.U64 R0, R74, 0x10, R75.reuse ;  /* 0x000000104a007819 */ /* 0x110fe4000000124b */
[----:B------:R-:W-:Y:S02]  /*06a0*/  MOV R81, R75 ;  /* 0x0000004b00517202 */ /* 0x000fe40000000f00 */
[----:B------:R-:W-:Y:S01]  /*06b0*/  SHF.R.U32.HI R84, RZ, 0x10, R75 ;  /* 0x00000010ff547819 */ /* 0x000fe2000001164b */
[----:B------:R-:W-:Y:S01]  /*06c0*/  IMAD.MOV.U32 R75, RZ, RZ, R72 ;  /* 0x000000ffff4b7224 */ /* 0x000fe200078e0048 */
[----:B------:R-:W-:Y:S02]  /*06d0*/  SHF.R.U64 R72, R72, 0x10, R73 ;  /* 0x0000001048487819 */ /* 0x000fe40000001249 */
[----:B------:R-:W-:-:S02]  /*06e0*/  MOV R79, R73 ;  /* 0x00000049004f7202 */ /* 0x000fc40000000f00 */
[----:B------:R-:W-:Y:S02]  /*06f0*/  SHF.R.U32.HI R80, RZ, 0x10, R73 ;  /* 0x00000010ff507819 */ /* 0x000fe40000011649 */
[----:B------:R-:W-:Y:S02]  /*0700*/  SHF.R.U64 R89, R32, 0x10, R33 ;  /* 0x0000001020597819 */ /* 0x000fe40000001221 */
[--C-:B--2---:R-:W-:Y:S02]  /*0710*/  SHF.R.U64 R39, R70, 0x10, R71.reuse ;  /* 0x0000001046277819 */ /* 0x104fe40000001247 */
[----:B------:R-:W-:Y:S01]  /*0720*/  MOV R38, R71 ;  /* 0x0000004700267202 */ /* 0x000fe20000000f00 */
[C---:B------:R-:W-:Y:S01]  /*0730*/  IMAD.U32 R85, R34.reuse, 0x10000, RZ ;  /* 0x0001000022557824 */ /* 0x040fe200078e00ff */
[----:B------:R-:W-:Y:S02]  /*0740*/  SHF.R.U32.HI R73, RZ, 0x10, R71 ;  /* 0x00000010ff497819 */ /* 0x000fe40000011647 */
[--C-:B------:R-:W-:Y:S01]  /*0750*/  SHF.R.U64 R61, R34, 0x10, R35.reuse ;  /* 0x00000010223d7819 */ /* 0x100fe20000001223 */
[----:B------:R-:W-:Y:S01]  /*0760*/  IMAD.U32 R87, R32, 0x10000, RZ ;  /* 0x0001000020577824 */ /* 0x000fe200078e00ff */
[----:B------:R-:W-:-:S02]  /*0770*/  SHF.R.U32.HI R34, RZ, 0x10, R35 ;  /* 0x00000010ff227819 */ /* 0x000fc40000011623 */
[----:B------:R-:W-:Y:S02]  /*0780*/  SHF.L.U32 R71, R35, 0x10, RZ ;  /* 0x0000001023477819 */ /* 0x000fe400000006ff */
[----:B------:R-:W-:Y:S01]  /*0790*/  SHF.R.U64 R35, R36, 0x10, R37 ;  /* 0x0000001024237819 */ /* 0x000fe20000001225 */
[----:B------:R-:W-:Y:S01]  /*07a0*/  IMAD.U32 R89, R89, 0x10000, RZ ;  /* 0x0001000059597824 */ /* 0x000fe200078e00ff */
[----:B------:R-:W-:Y:S01]  /*07b0*/  FSEL R32, R78, RZ, !P3 ;  /* 0x000000ff4e207208 */ /* 0x000fe20005800000 */
[----:B------:R-:W-:Y:S01]  /*07c0*/  IMAD.MOV.U32 R83, RZ, RZ, R74 ;  /* 0x000000ffff537224 */ /* 0x000fe200078e004a */
[----:B------:R-:W-:Y:S02]  /*07d0*/  SHF.L.U32 R91, R33, 0x10, RZ ;  /* 0x00000010215b7819 */ /* 0x000fe400000006ff */
[----:B------:R-:W-:Y:S01]  /*07e0*/  SHF.L.U32 R35, R35, 0x10, RZ ;  /* 0x0000001023237819 */ /* 0x000fe200000006ff */
[C---:B------:R-:W-:Y:S01]  /*07f0*/  FADD.FTZ R88, -R32.reuse, R89 ;  /* 0x0000005920587221 */ /* 0x040fe20000010100 */
[----:B------:R-:W-:Y:S01]  /*0800*/  SHF.R.U32.HI R93, RZ, 0x10, R33 ;  /* 0x00000010ff5d7819 */ /* 0x000fe20000011621 */
[C---:B------:R-:W-:Y:S01]  /*0810*/  FADD.FTZ R82, -R32.reuse, R71 ;  /* 0x0000004720527221 */ /* 0x040fe20000010100 */
[C---:B------:R-:W-:Y:S01]  /*0820*/  FADD.FTZ R33, -R32.reuse, R87 ;  /* 0x0000005720217221 */ /* 0x040fe20000010100 */
[----:B------:R-:W-:Y:S01]  /*0830*/  FADD.FTZ R60, -R32, R91 ;  /* 0x0000005b203c7221 */ /* 0x000fe20000010100 */
[----:B------:R-:W-:-:S02]  /*0840*/  IMAD.U32 R71, R34, 0x10000, RZ ;  /* 0x0001000022477824 */ /* 0x000fc400078e00ff */
[----:B------:R-:W-:Y:S01]  /*0850*/  FADD.FTZ R34, -R32, R35 ;  /* 0x0000002320227221 */ /* 0x000fe20000010100 */
[----:B------:R-:W-:Y:S01]  /*0860*/  SHF.L.U32 R91, R83, 0x10, RZ ;  /* 0x00000010535b7819 */ /* 0x000fe200000006ff */
[----:B0-----:R-:W-:Y:S02]  /*0870*/  IMAD.U32 R77, R36, 0x10000, RZ ;  /* 0x00010000244d7824 */ /* 0x001fe400078e00ff */
[C---:B------:R-:W-:Y:S01]  /*0880*/  FMUL.FTZ R83, R69.reuse, R88 ;  /* 0x0000005845537220 */ /* 0x040fe20000410000 */
[----:B------:R-:W-:Y:S01]  /*0890*/  IMAD.U32 R35, R0, 0x10000, RZ ;  /* 0x0001000000237824 */ /* 0x000fe200078e00ff */
[----:B------:R-:W-:Y:S01]  /*08a0*/  SHF.R.U32.HI R36, RZ, 0x10, R37 ;  /* 0x00000010ff247819 */ /* 0x000fe20000011625 */
[----:B------:R-:W-:Y:S01]  /*08b0*/  FADD.FTZ R92, -R32, R85 ;  /* 0x00000055205c7221 */ /* 0x000fe20000010100 */
[C---:B------:R-:W-:Y:S01]  /*08c0*/  FMUL.FTZ R0, R69.reuse, R33 ;  /* 0x0000002145007220 */ /* 0x040fe20000410000 */
[----:B------:R-:W-:Y:S01]  /*08d0*/  FMUL.FTZ R85, R69, R60 ;  /* 0x0000003c45557220 */ /* 0x000fe20000410000 */
[----:B------:R-:W-:-:S02]  /*08e0*/  IMAD.MOV.U32 R76, RZ, RZ, R70 ;  /* 0x000000ffff4c7224 */ /* 0x000fc400078e0046 */
[----:B------:R-:W-:Y:S01]  /*08f0*/  FADD.FTZ R43, R35, R43 ;  /* 0x0000002b232b7221 */ /* 0x000fe20000010000 */
[-C--:B------:R-:W-:Y:S01]  /*0900*/  FFMA.FTZ R44, R83, R35.reuse, R44 ;  /* 0x00000023532c7223 */ /* 0x080fe2000001002c */
[----:B------:R-:W-:Y:S01]  /*0910*/  FMUL.FTZ R60, R29, R35 ;  /* 0x000000231d3c7220 */ /* 0x000fe20000410000 */
[----:B------:R-:W-:Y:S01]  /*0920*/  SHF.L.U32 R61, R61, 0x10, RZ ;  /* 0x000000103d3d7819 */ /* 0x000fe200000006ff */
[----:B------:R-:W-:Y:S01]  /*0930*/  FADD.FTZ R70, -R32, R77 ;  /* 0x0000004d20467221 */ /* 0x000fe20000010100 */
[----:B------:R-:W-:Y:S01]  /*0940*/  SHF.L.U32 R35, R79, 0x10, RZ ;  /* 0x000000104f237819 */ /* 0x000fe200000006ff */
[----:B------:R-:W-:Y:S02]  /*0950*/  IMAD.U32 R77, R36, 0x10000, RZ ;  /* 0x00010000244d7824 */ /* 0x000fe400078e00ff */
[----:B------:R-:W-:Y:S01]  /*0960*/  FADD.FTZ R45, R91, R45 ;  /* 0x0000002d5b2d7221 */ /* 0x000fe20000010000 */
[-C--:B------:R-:W-:Y:S01]  /*0970*/  FFMA.FTZ R51, R0, R91.reuse, R51 ;  /* 0x0000005b00337223 */ /* 0x080fe20000010033 */
[----:B------:R-:W-:Y:S01]  /*0980*/  FMUL.FTZ R82, R69, R82 ;  /* 0x0000005245527220 */ /* 0x000fe20000410000 */
[----:B------:R-:W-:Y:S01]  /*0990*/  FADD.FTZ R36, -R32, R71 ;  /* 0x0000004720247221 */ /* 0x000fe20000010100 */
[----:B------:R-:W-:Y:S01]  /*09a0*/  FMUL.FTZ R91, R28, R91 ;  /* 0x0000005b1c5b7220 */ /* 0x000fe20000410000 */
[----:B------:R-:W-:Y:S01]  /*09b0*/  SHF.L.U32 R93, R93, 0x10, RZ ;  /* 0x000000105d5d7819 */ /* 0x000fe200000006ff */
[----:B------:R-:W-:-:S02]  /*09c0*/  IMAD.U32 R33, R80, 0x10000, RZ ;  /* 0x0001000050217824 */ /* 0x000fc400078e00ff */
[----:B------:R-:W-:Y:S01]  /*09d0*/  FADD.FTZ R78, -R32, R61 ;  /* 0x0000003d204e7221 */ /* 0x000fe20000010100 */
[----:B------:R-:W-:Y:S01]  /*09e0*/  SHF.L.U32 R81, R81, 0x10, RZ ;  /* 0x0000001051517819 */ /* 0x000fe200000006ff */
[----:B------:R-:W-:Y:S01]  /*09f0*/  FADD.FTZ R7, R35, R7 ;  /* 0x0000000723077221 */ /* 0x000fe20000010000 */
[-C--:B------:R-:W-:Y:S01]  /*0a00*/  FFMA.FTZ R15, R82, R35.reuse, R15 ;  /* 0x00000023520f7223 */ /* 0x080fe2000001000f */
[----:B------:R-:W-:Y:S01]  /*0a10*/  FMUL.FTZ R80, R26, R35 ;  /* 0x000000231a507220 */ /* 0x000fe20000410000 */
[----:B------:R-:W-:Y:S01]  /*0a20*/  SHF.L.U32 R37, R37, 0x10, RZ ;  /* 0x0000001025257819 */ /* 0x000fe200000006ff */
[----:B------:R-:W-:Y:S01]  /*0a30*/  FMUL.FTZ R61, R69, R36 ;  /* 0x00000024453d7220 */ /* 0x000fe20000410000 */
[----:B------:R-:W-:Y:S01]  /*0a40*/  FADD.FTZ R35, RZ, R91 ;  /* 0x0000005bff237221 */ /* 0x000fe20000010000 */
[----:B------:R-:W-:Y:S01]  /*0a50*/  FFMA.FTZ R36, R0, R91, RZ ;  /* 0x0000005b00247223 */ /* 0x000fe200000100ff */
[----:B------:R-:W-:Y:S01]  /*0a60*/  FADD.FTZ R86, -R32, R93 ;  /* 0x0000005d20567221 */ /* 0x000fe20000010100 */
[----:B------:R-:W-:-:S02]  /*0a70*/  IMAD.U32 R84, R84, 0x10000, RZ ;  /* 0x0001000054547824 */ /* 0x000fc400078e00ff */
[----:B------:R-:W-:Y:S01]  /*0a80*/  FMUL.FTZ R88, R30, R81 ;  /* 0x000000511e587220 */ /* 0x000fe20000410000 */
[----:B------:R-:W-:Y:S01]  /*0a90*/  FADD.FTZ R35, R35, R60 ;  /* 0x0000003c23237221 */ /* 0x000fe20000010000 */
[C---:B------:R-:W-:Y:S01]  /*0aa0*/  FADD.FTZ R74, -R32.reuse, R37 ;  /* 0x00000025204a7221 */ /* 0x040fe20000010100 */
[----:B------:R-:W-:Y:S01]  /*0ab0*/  FFMA.FTZ R36, R83, R60, R36 ;  /* 0x0000003c53247223 */ /* 0x000fe20000010024 */
[----:B------:R-:W-:Y:S01]  /*0ac0*/  FADD.FTZ R32, -R32, R77 ;  /* 0x0000004d20207221 */ /* 0x000fe20000010100 */
[----:B------:R-:W-:Y:S01]  /*0ad0*/  SHF.L.U32 R87, R75, 0x10, RZ ;  /* 0x000000104b577819 */ /* 0x000fe200000006ff */
[C---:B------:R-:W-:Y:S01]  /*0ae0*/  FMUL.FTZ R77, R69.reuse, R86 ;  /* 0x00000056454d7220 */ /* 0x040fe20000410000 */
[----:B------:R-:W-:Y:S01]  /*0af0*/  SHF.L.U32 R71, R76, 0x10, RZ ;  /* 0x000000104c477819 */ /* 0x000fe200000006ff */
[----:B------:R-:W-:Y:S01]  /*0b00*/  FMUL.FTZ R76, R69, R92 ;  /* 0x0000005c454c7220 */ /* 0x000fe20000410000 */
[----:B------:R-:W-:Y:S01]  /*0b10*/  FMUL.FTZ R86, R31, R84 ;  /* 0x000000541f567220 */ /* 0x000fe20000410000 */
[----:B------:R-:W-:Y:S01]  /*0b20*/  FADD.FTZ R35, R35, R88 ;  /* 0x0000005823237221 */ /* 0x000fe20000010000 */
[----:B------:R-:W-:Y:S01]  /*0b30*/  FFMA.FTZ R36, R85, R88, R36 ;  /* 0x0000005855247223 */ /* 0x000fe20000010024 */
[----:B------:R-:W-:Y:S01]  /*0b40*/  SHF.L.U32 R75, R38, 0x10, RZ ;  /* 0x00000010264b7819 */ /* 0x000fe200000006ff */
[----:B------:R-:W-:Y:S01]  /*0b50*/  FADD.FTZ R9, R87, R9 ;  /* 0x0000000957097221 */ /* 0x000fe20000010000 */
[----:B------:R-:W-:Y:S01]  /*0b60*/  FFMA.FTZ R17, R76, R87, R17 ;  /* 0x000000574c117223 */ /* 0x000fe20000010011 */
[----:B------:R-:W-:-:S02]  /*0b70*/  IMAD.U32 R72, R72, 0x10000, RZ ;  /* 0x0001000048487824 */ /* 0x000fc400078e00ff */
[----:B------:R-:W-:Y:S01]  /*0b80*/  FMUL.FTZ R87, R24, R87 ;  /* 0x0000005718577220 */ /* 0x000fe20000410000 */
[----:B------:R-:W-:Y:S01]  /*0b90*/  FADD.FTZ R38, R35, R86 ;  /* 0x0000005623267221 */ /* 0x000fe20000010000 */
[----:B------:R-:W-:Y:S01]  /*0ba0*/  FFMA.FTZ R35, R77, R86, R36 ;  /* 0x000000564d237223 */ /* 0x000fe20000010024 */
        /* <DEDUP_REMOVED lines=11> */
[C---:B------:R-:W-:Y:S01]  /*0c60*/  FMUL.FTZ R70, R69.reuse, R70 ;  /* 0x0000004645467220 */ /* 0x040fe20000410000 */
[----:B------:R-:W-:Y:S01]  /*0c70*/  FMUL.FTZ R89, R69, R34 ;  /* 0x0000002245597220 */ /* 0x000fe20000410000 */
[----:B------:R-:W-:Y:S01]  /*0c80*/  FADD.FTZ R33, R33, R80 ;  /* 0x0000005021217221 */ /* 0x000fe20000010000 */
[----:B------:R-:W-:Y:S01]  /*0c90*/  FFMA.FTZ R34, R82, R80, R35 ;  /* 0x0000005052227223 */ /* 0x000fe20000010023 */
[----:B------:R-:W-:Y:S01]  /*0ca0*/  FADD.FTZ R5, R71, R5 ;  /* 0x0000000547057221 */ /* 0x000fe20000010000 */
[-C--:B------:R-:W-:Y:S01]  /*0cb0*/  FFMA.FTZ R13, R70, R71.reuse, R13 ;  /* 0x00000047460d7223 */ /* 0x080fe2000001000d */
[----:B------:R-:W-:Y:S02]  /*0cc0*/  IMAD.U32 R39, R39, 0x10000, RZ ;  /* 0x0001000027277824 */ /* 0x000fe400078e00ff */
[----:B------:R-:W-:Y:S01]  /*0cd0*/  FMUL.FTZ R71, R20, R71 ;  /* 0x0000004714477220 */ /* 0x000fe20000410000 */
        /* <DEDUP_REMOVED lines=45> */
.L_x_802:
        /* <DEDUP_REMOVED lines=13> */
.L_x_784:
        /* <DEDUP_REMOVED lines=8> */
[----:B------:R-:W-:Y:S01]  /*1100*/  @!P5 VIADD R32, R32, 0x4 ;  /* 0x000000042020d836 */ /* 0x000fe20000000000 */
[----:B------:R-:W-:-:S02]  /*1110*/  ISETP.NE.AND.EX P1, PT, RZ, UR15, PT, P1 ;  /* 0x0000000fff007c0c */ /* 0x000fc4000bf25310 */
[----:B------:R-:W-:Y:S02]  /*1120*/  ISETP.NE.U32.AND P2, PT, RZ, UR16, PT ;  /* 0x00000010ff007c0c */ /* 0x000fe4000bf45070 */
[----:B------:R-:W-:Y:S02]  /*1130*/  UMOV UR4, 0x400 ;  /* 0x0000040000047882 */ /* 0x000fe40000000000 */
[----:B------:R-:W-:Y:S01]  /*1140*/  ISETP.NE.AND.EX P2, PT, RZ, UR17, PT, P2 ;  /* 0x00000011ff007c0c */ /* 0x000fe2000bf45320 */
[----:B0-----:R-:W-:-:S06]  /*1150*/  ULEA UR4, UR5, UR4, 0x18 ;  /* 0x0000000405047291 */ /* 0x001fcc000f8ec03f */
[----:B------:R-:W-:-:S05]  /*1160*/  LEA R90, R32, UR4, 0x3 ;  /* 0x00000004205a7c11 */ /* 0x000fca000f8e18ff */
[----:B------:R-:W0:Y:S02]  /*1170*/  LDS.128 R32, [R90+0x1800] ;  /* 0x001800005a207984 */ /* 0x000e240000000c00 */
[----:B0-----:R-:W-:Y:S01]  /*1180*/  FADD.FTZ R37, RZ, R32 ;  /* 0x00000020ff257221 */ /* 0x001fe20000010000 */
[----:B------:R-:W-:-:S03]  /*1190*/  FADD.FTZ R32, RZ, R33 ;  /* 0x00000021ff207221 */ /* 0x000fc60000010000 */
[----:B------:R-:W-:Y:S01]  /*11a0*/  FADD.FTZ R93, R34, R37 ;  /* 0x00000025225d7221 */ /* 0x000fe20000010000 */
[----:B------:R-:W-:Y:S01]  /*11b0*/  FADD.FTZ R32, R35, R32 ;  /* 0x0000002023207221 */ /* 0x000fe20000010000 */
[----:B------:R-:W0:Y:S01]  /*11c0*/  LDS.128 R36, [R90+0x1810] ;  /* 0x001810005a247984 */ /* 0x000e220000000c00 */
[----:B-----5:R-:W-:-:S05]  /*11d0*/  @P0 MOV R34, R58 ;  /* 0x0000003a00220202 */ /* 0x020fca0000000f00 */
[----:B------:R-:W-:Y:S02]  /*11e0*/  @P0 IMAD.U32 R35, R34, 0x10000, RZ ;  /* 0x0001000022230824 */ /* 0x000fe400078e00ff */
[----:B0-----:R-:W-:Y:S01]  /*11f0*/  FADD.FTZ R93, R93, R36 ;  /* 0x000000245d5d7221 */ /* 0x001fe20000010000 */
[----:B------:R-:W-:Y:S01]  /*1200*/  FADD.FTZ R32, R32, R37 ;  /* 0x0000002520207221 */ /* 0x000fe20000010000 */
[----:B------:R-:W-:Y:S02]  /*1210*/  @P0 IMAD.MOV.U32 R37, RZ, RZ, R59 ;  /* 0x000000ffff250224 */ /* 0x000fe400078e003b */
[----:B------:R-:W-:Y:S01]  /*1220*/  FADD.FTZ R38, R38, R93 ;  /* 0x0000005d26267221 */ /* 0x000fe20000010000 */
[----:B------:R-:W-:Y:S02]  /*1230*/  FADD.FTZ R33, R39, R32 ;  /* 0x0000002027217221 */ /* 0x000fe40000010000 */
[----:B------:R-:W-:Y:S01]  /*1240*/  @P0 SHF.L.U32 R37, R37, 0x10, RZ ;  /* 0x0000001025250819 */ /* 0x000fe200000006ff */
[----:B------:R-:W-:Y:S01]  /*1250*/  FMUL.FTZ R32, R38, UR9 ;  /* 0x0000000926207c20 */ /* 0x000fe20008410000 */
[----:B------:R-:W-:Y:S01]  /*1260*/  FMUL.FTZ R33, R33, UR9 ;  /* 0x0000000921217c20 */ /* 0x000fe20008410000 */
[----:B------:R-:W-:-:S03]  /*1270*/  @P0 SHF.R.U64 R38, R58, 0x10, R59 ;  /* 0x000000103a260819 */ /* 0x000fc6000000123b */
[----:B------:R-:W-:Y:S02]  /*1280*/  FSEL R32, R32, RZ, !P3 ;  /* 0x000000ff20207208 */ /* 0x000fe40005800000 */
[----:B------:R-:W-:-:S03]  /*1290*/  @P0 SHF.L.U32 R38, R38, 0x10, RZ ;  /* 0x0000001026260819 */ /* 0x000fc600000006ff */
        /* <DEDUP_REMOVED lines=8> */
[C---:B------:R-:W-:Y:S01]  /*1320*/  FMUL.FTZ R34, R69.reuse, R0 ;  /* 0x0000000045227220 */ /* 0x040fe20000410000 */
[----:B------:R-:W-:Y:S01]  /*1330*/  FADD.FTZ R0, R86, -R77 ;  /* 0x8000004d56007221 */ /* 0x000fe20000010000 */
[C---:B------:R-:W-:Y:S01]  /*1340*/  FMUL.FTZ R36, R69.reuse, R36 ;  /* 0x0000002445247220 */ /* 0x040fe20000410000 */
[----:B------:R-:W-:Y:S01]  /*1350*/  FADD.FTZ R80, R80, -R85 ;  /* 0x8000005550507221 */ /* 0x000fe20000010000 */
[----:B------:R-:W-:Y:S01]  /*1360*/  @P0 FADD.FTZ R34, R34, R35 ;  /* 0x0000002322220221 */ /* 0x000fe20000010000 */
[C---:B------:R-:W-:Y:S01]  /*1370*/  FMUL.FTZ R35, R69.reuse, R60 ;  /* 0x0000003c45237220 */ /* 0x040fe20000410000 */
[----:B------:R-:W-:Y:S01]  /*1380*/  FFMA.FTZ R60, R76, R33, R32 ;  /* 0x000000214c3c7223 */ /* 0x000fe20000010020 */
[----:B------:R-:W-:Y:S01]  /*1390*/  @P0 SHF.R.U32.HI R76, RZ, 0x10, R59 ;  /* 0x00000010ff4c0819 */ /* 0x000fe2000001163b */
[----:B------:R-:W-:Y:S01]  /*13a0*/  @P0 FADD.FTZ R36, R36, R37 ;  /* 0x0000002524240221 */ /* 0x000fe20000010000 */
[----:B------:R-:W-:Y:S01]  /*13b0*/  FMUL.FTZ R0, R69, R0 ;  /* 0x0000000045007220 */ /* 0x000fe20000410000 */
[----:B------:R-:W-:Y:S01]  /*13c0*/  FADD.FTZ R60, R87, -R60 ;  /* 0x8000003c573c7221 */ /* 0x000fe20000010000 */
[----:B------:R-:W-:Y:S01]  /*13d0*/  @P0 SHF.L.U32 R37, R76, 0x10, RZ ;  /* 0x000000104c250819 */ /* 0x000fe200000006ff */
[----:B------:R-:W-:-:S02]  /*13e0*/  @P0 IMAD.MOV.U32 R76, RZ, RZ, R56 ;  /* 0x000000ffff4c0224 */ /* 0x000fc400078e0038 */
[-CC-:B------:R-:W-:Y:S01]  /*13f0*/  FFMA.FTZ R85, R61, R33.reuse, R32.reuse ;  /* 0x000000213d557223 */ /* 0x180fe20000010020 */
[C---:B------:R-:W-:Y:S01]  /*1400*/  FMUL.FTZ R60, R69.reuse, R60 ;  /* 0x0000003c453c7220 */ /* 0x040fe20000410000 */
[----:B------:R-:W-:Y:S01]  /*1410*/  FMUL.FTZ R61, R69, R80 ;  /* 0x00000050453d7220 */ /* 0x000fe20000410000 */
[----:B------:R-:W-:Y:S01]  /*1420*/  @P0 FADD.FTZ R0, R0, R37 ;  /* 0x0000002500000221 */ /* 0x000fe20000010000 */
[----:B------:R-:W-:Y:S01]  /*1430*/  @P0 SHF.L.U32 R37, R76, 0x10, RZ ;  /* 0x000000104c250819 */ /* 0x000fe200000006ff */
[----:B------:R-:W-:Y:S01]  /*1440*/  FADD.FTZ R80, R78, -R85 ;  /* 0x800000554e507221 */ /* 0x000fe20000010000 */
[-CC-:B------:R-:W-:Y:S01]  /*1450*/  FFMA.FTZ R79, R79, R33.reuse, R32.reuse ;  /* 0x000000214f4f7223 */ /* 0x180fe20000010020 */
[----:B------:R-:W-:Y:S01]  /*1460*/  FFMA.FTZ R89, R89, R33, R32 ;  /* 0x0000002159597223 */ /* 0x000fe20000010020 */
[----:B------:R-:W-:Y:S01]  /*1470*/  @P0 SHF.R.U32.HI R86, RZ, 0x10, R55 ;  /* 0x00000010ff560819 */ /* 0x000fe20000011637 */
[----:B------:R-:W-:Y:S01]  /*1480*/  @P0 FADD.FTZ R60, R60, R37 ;  /* 0x000000253c3c0221 */ /* 0x000fe20000010000 */
[----:B------:R-:W-:-:S02]  /*1490*/  @P0 IMAD.MOV.U32 R37, RZ, RZ, R57 ;  /* 0x000000ffff250224 */ /* 0x000fc400078e0039 */
[----:B------:R-:W-:Y:S01]  /*14a0*/  FADD.FTZ R84, R84, -R79 ;  /* 0x8000004f54547221 */ /* 0x000fe20000010000 */
[----:B------:R-:W-:Y:S01]  /*14b0*/  FADD.FTZ R72, R72, -R89 ;  /* 0x8000005948487221 */ /* 0x000fe20000010000 */
[----:B------:R-:W-:Y:S01]  /*14c0*/  @P0 FADD.FTZ R35, R35, R38 ;  /* 0x0000002623230221 */ /* 0x000fe20000010000 */
[--C-:B------:R-:W-:Y:S01]  /*14d0*/  @P0 SHF.R.U64 R77, R56, 0x10, R57.reuse ;  /* 0x00000010384d0819 */ /* 0x100fe20000001239 */
[----:B------:R-:W-:Y:S01]  /*14e0*/  FMUL.FTZ R76, R69, R84 ;  /* 0x00000054454c7220 */ /* 0x000fe20000410000 */
[----:B------:R-:W-:Y:S01]  /*14f0*/  @P0 SHF.L.U32 R82, R37, 0x10, RZ ;  /* 0x0000001025520819 */ /* 0x000fe200000006ff */
[-C--:B------:R-:W-:Y:S01]  /*1500*/  FFMA.FTZ R84, R74, R33.reuse, R32 ;  /* 0x000000214a547223 */ /* 0x080fe20000010020 */
[----:B------:R-:W-:Y:S01]  /*1510*/  @P0 SHF.R.U32.HI R37, RZ, 0x10, R57 ;  /* 0x00000010ff250819 */ /* 0x000fe20000011639 */
[----:B------:R-:W-:Y:S01]  /*1520*/  FMUL.FTZ R72, R69, R72 ;  /* 0x0000004845487220 */ /* 0x000fe20000410000 */
[----:B------:R-:W-:Y:S01]  /*1530*/  @P0 SHF.L.U32 R86, R86, 0x10, RZ ;  /* 0x0000001056560819 */ /* 0x000fe200000006ff */
[----:B------:R-:W-:Y:S01]  /*1540*/  @P0 FADD.FTZ R61, R61, R82 ;  /* 0x000000523d3d0221 */ /* 0x000fe20000010000 */
[-CC-:B------:R-:W-:Y:S01]  /*1550*/  FFMA.FTZ R82, R70, R33.reuse, R32.reuse ;  /* 0x0000002146527223 */ /* 0x180fe20000010020 */
[----:B------:R-:W-:Y:S01]  /*1560*/  @P0 SHF.L.U32 R37, R37, 0x10, RZ ;  /* 0x0000001025250819 */ /* 0x000fe200000006ff */
[----:B------:R-:W-:Y:S01]  /*1570*/  FMUL.FTZ R70, R69, R80 ;  /* 0x0000005045467220 */ /* 0x000fe20000410000 */
[----:B------:R-:W-:Y:S01]  /*1580*/  FFMA.FTZ R32, R81, R33, R32 ;  /* 0x0000002151207223 */ /* 0x000fe20000010020 */
[----:B------:R-:W-:Y:S01]  /*1590*/  FADD.FTZ R82, R71, -R82 ;  /* 0x8000005247527221 */ /* 0x000fe20000010000 */
[----:B------:R0:W1:Y:S01]  /*15a0*/  F2F.BF16.F32 R38, R35 ;  /* 0x0000002300267304 */ /* 0x0000620000202000 */
[----:B------:R-:W-:Y:S01]  /*15b0*/  @P0 FADD.FTZ R70, R70, R37 ;  /* 0x0000002546460221 */ /* 0x000fe20000010000 */
[----:B------:R-:W-:-:S02]  /*15c0*/  @P0 IMAD.MOV.U32 R37, RZ, RZ, R54 ;  /* 0x000000ffff250224 */ /* 0x000fc400078e0036 */
[----:B------:R-:W-:Y:S01]  /*15d0*/  FMUL.FTZ R80, R69, R82 ;  /* 0x0000005245507220 */ /* 0x000fe20000410000 */
[----:B------:R-:W-:Y:S01]  /*15e0*/  FADD.FTZ R82, R73, -R32 ;  /* 0x8000002049527221 */ /* 0x000fe20000010000 */
[--C-:B------:R-:W-:Y:S02]  /*15f0*/  @P0 IMAD.MOV.U32 R32, RZ, RZ, R55.reuse ;  /* 0x000000ffff200224 */ /* 0x100fe400078e0037 */
[----:B------:R-:W-:Y:S01]  /*1600*/  FADD.FTZ R84, R75, -R84 ;  /* 0x800000544b547221 */ /* 0x000fe20000010000 */
[----:B------:R-:W-:Y:S01]  /*1610*/  @P0 SHF.L.U32 R33, R37, 0x10, RZ ;  /* 0x0000001025210819 */ /* 0x000fe200000006ff */
[----:B------:R-:W2:Y:S01]  /*1620*/  F2F.BF16.F32 R83, R0 ;  /* 0x0000000000537304 */ /* 0x000ea20000202000 */
[----:B------:R-:W-:Y:S01]  /*1630*/  @P0 SHF.R.U64 R37, R54, 0x10, R55 ;  /* 0x0000001036250819 */ /* 0x000fe20000001237 */
[----:B------:R-:W-:Y:S01]  /*1640*/  FMUL.FTZ R81, R69, R82 ;  /* 0x0000005245517220 */ /* 0x000fe20000410000 */
[----:B------:R-:W-:Y:S01]  /*1650*/  @P0 SHF.L.U32 R77, R77, 0x10, RZ ;  /* 0x000000104d4d0819 */ /* 0x000fe200000006ff */
[----:B------:R-:W-:Y:S01]  /*1660*/  @P0 FADD.FTZ R80, R80, R33 ;  /* 0x0000002150500221 */ /* 0x000fe20000010000 */
[----:B------:R-:W-:Y:S01]  /*1670*/  @P0 SHF.L.U32 R33, R37, 0x10, RZ ;  /* 0x0000001025210819 */ /* 0x000fe200000006ff */
[----:B------:R-:W-:Y:S01]  /*1680*/  @P0 FADD.FTZ R81, R81, R86 ;  /* 0x0000005651510221 */ /* 0x000fe20000010000 */
[----:B------:R-:W-:Y:S01]  /*1690*/  @P0 SHF.L.U32 R32, R32, 0x10, RZ ;  /* 0x0000001020200819 */ /* 0x000fe200000006ff */
[----:B------:R-:W-:Y:S01]  /*16a0*/  FMUL.FTZ R69, R69, R84 ;  /* 0x0000005445457220 */ /* 0x000fe20000410000 */
[----:B------:R3:W4:Y:S01]  /*16b0*/  F2F.BF16.F32 R79, R36 ;  /* 0x00000024004f7304 */ /* 0x0007220000202000 */
[----:B------:R-:W-:Y:S01]  /*16c0*/  @P0 FADD.FTZ R72, R72, R33 ;  /* 0x0000002148480221 */ /* 0x000fe20000010000 */
[----:B------:R-:W-:Y:S01]  /*16d0*/  @P0 FADD.FTZ R76, R76, R77 ;  /* 0x0000004d4c4c0221 */ /* 0x000fe20000010000 */
[----:B------:R-:W-:Y:S01]  /*16e0*/  @P1 F2FP.BF16.F32.PACK_AB R84, RZ, R36 ;  /* 0x00000024ff54123e */ /* 0x000fe200000010ff */
[----:B------:R-:W-:Y:S01]  /*16f0*/  @P0 FADD.FTZ R69, R69, R32 ;  /* 0x0000002045450221 */ /* 0x000fe20000010000 */
[----:B0-----:R-:W-:Y:S01]  /*1700*/  @P1 F2FP.BF16.F32.PACK_AB R35, RZ, R35 ;  /* 0x00000023ff23123e */ /* 0x001fe200000010ff */
[C---:B-1----:R-:W-:Y:S01]  /*1710*/  IMAD.WIDE.U32 R32, R38.reuse, 0x10000, RZ ;  /* 0x0001000026207825 */ /* 0x042fe200078e00ff */
[----:B------:R-:W-:Y:S01]  /*1720*/  @P2 PRMT R62, R38, 0x7610, R62 ;  /* 0x00007610263e2816 */ /* 0x000fe2000000003e */
[----:B------:R0:W1:Y:S01]  /*1730*/  F2F.BF16.F32 R39, R34 ;  /* 0x0000002200277304 */ /* 0x0000620000202000 */
[----:B---3--:R-:W3:Y:S01]  /*1740*/  LDC.64 R36, c[0x0][0x2f8] ;  /* 0x0000be00ff247b82 */ /* 0x008ee20000000a00 */
[----:B------:R-:W-:-:S02]  /*1750*/  @P1 PRMT R64, R35, 0x7610, R64 ;  /* 0x0000761023401816 */ /* 0x000fc40000000040 */
[----:B--2---:R-:W-:Y:S02]  /*1760*/  @P2 PRMT R63, R83, 0x7610, R63 ;  /* 0x00007610533f2816 */ /* 0x004fe4000000003f */
[----:B------:R-:W-:Y:S02]  /*1770*/  @P1 PRMT R65, R84, 0x7610, R65 ;  /* 0x0000761054411816 */ /* 0x000fe40000000041 */
[----:B------:R-:W2:Y:S01]  /*1780*/  F2F.BF16.F32 R82, R72 ;  /* 0x0000004800527304 */ /* 0x000ea20000202000 */
[----:B0-----:R-:W-:Y:S02]  /*1790*/  @P1 F2FP.BF16.F32.PACK_AB R34, RZ, R34 ;  /* 0x00000022ff22123e */ /* 0x001fe400000010ff */
[----:B----4-:R-:W-:Y:S02]  /*17a0*/  @P2 PRMT R66, R79, 0x7610, R66 ;  /* 0x000076104f422816 */ /* 0x010fe40000000042 */
[----:B------:R-:W-:Y:S01]  /*17b0*/  @P1 PRMT R53, R34, 0x7610, R53 ;  /* 0x0000761022351816 */ /* 0x000fe20000000035 */
[----:B------:R-:W-:Y:S01]  /*17c0*/  IMAD.U32 R34, R83, 0x10000, RZ ;  /* 0x0001000053227824 */ /* 0x000fe200078e00ff */
[----:B-1----:R-:W-:Y:S01]  /*17d0*/  @P2 PRMT R67, R39, 0x7610, R67 ;  /* 0x0000761027432816 */ /* 0x002fe20000000043 */
[----:B------:R-:W0:Y:S03]  /*17e0*/  F2F.BF16.F32 R75, R81 ;  /* 0x00000051004b7304 */ /* 0x000e260000202000 */
[----:B------:R-:W-:-:S02]  /*17f0*/  LOP3.LUT R35, R33, R34, R79, 0xfe, !PT ;  /* 0x0000002221237212 */ /* 0x000fc400078efe4f */
[----:B------:R-:W-:Y:S01]  /*1800*/  LOP3.LUT R34, R32, R39, RZ, 0xfc, !PT ;  /* 0x0000002720227212 */ /* 0x000fe200078efcff */
[----:B--2---:R-:W-:Y:S02]  /*1810*/  IMAD.WIDE.U32 R38, R82, 0x10000, RZ ;  /* 0x0001000052267825 */ /* 0x004fe400078e00ff */
[----:B------:R1:W2:Y:S02]  /*1820*/  F2F.BF16.F32 R78, R76 ;  /* 0x0000004c004e7304 */ /* 0x0002a40000202000 */
[----:B---3--:R-:W-:Y:S01]  /*1830*/  IMAD.WIDE.U32 R86, R50, 0x8, R36 ;  /* 0x0000000832567825 */ /* 0x008fe200078e0024 */
[----:B0-----:R-:W-:-:S05]  /*1840*/  SHF.L.U32 R83, R75, 0x10, RZ ;  /* 0x000000104b537819 */ /* 0x001fca00000006ff */
[----:B------:R-:W0:Y:S01]  /*1850*/  F2F.BF16.F32 R74, R70 ;  /* 0x00000046004a7304 */ /* 0x000e220000202000 */
[----:B-1----:R-:W-:Y:S01]  /*1860*/  @P1 F2FP.BF16.F32.PACK_AB R76, RZ, R76 ;  /* 0x0000004cff4c123e */ /* 0x002fe200000010ff */
[----:B--2---:R-:W-:-:S06]  /*1870*/  IMAD.WIDE.U32 R32, R78, 0x10000, RZ ;  /* 0x000100004e207825 */ /* 0x004fcc00078e00ff */
[----:B------:R-:W1:Y:S01]  /*1880*/  F2F.BF16.F32 R85, R69 ;  /* 0x0000004500557304 */ /* 0x000e620000202000 */
[----:B0-----:R-:W-:-:S07]  /*1890*/  SHF.L.U32 R79, R74, 0x10, RZ ;  /* 0x000000104a4f7819 */ /* 0x001fce00000006ff */
[----:B------:R-:W0:Y:S01]  /*18a0*/  F2F.BF16.F32 R71, R61 ;  /* 0x0000003d00477304 */ /* 0x000e220000202000 */
[----:B-1----:R-:W-:-:S07]  /*18b0*/  LOP3.LUT R39, R39, R83, R85, 0xfe, !PT ;  /* 0x0000005327277212 */ /* 0x002fce00078efe55 */
[----:B------:R-:W1:Y:S01]  /*18c0*/  F2F.BF16.F32 R77, R60 ;  /* 0x0000003c004d7304 */ /* 0x000e620000202000 */
[----:B------:R-:W-:Y:S02]  /*18d0*/  @P1 F2FP.BF16.F32.PACK_AB R83, RZ, R0 ;  /* 0x00000000ff53123e */ /* 0x000fe400000010ff */
[----:B------:R-:W-:Y:S02]  /*18e0*/  @P1 F2FP.BF16.F32.PACK_AB R0, RZ, R60 ;  /* 0x0000003cff00123e */ /* 0x000fe400000010ff */
[----:B------:R-:W-:Y:S02]  /*18f0*/  @P1 PRMT R68, R83, 0x7610, R68 ;  /* 0x0000761053441816 */ /* 0x000fe40000000044 */
[----:B0-----:R-:W-:Y:S01]  /*1900*/  LOP3.LUT R33, R33, R79, R71, 0xfe, !PT ;  /* 0x0000004f21217212 */ /* 0x001fe200078efe47 */
[----:B------:R-:W0:Y:S01]  /*1910*/  F2F.BF16.F32 R73, R80 ;  /* 0x0000005000497304 */ /* 0x000e220000202000 */
[----:B------:R-:W-:Y:S02]  /*1920*/  @P1 F2FP.BF16.F32.PACK_AB R79, RZ, R61 ;  /* 0x0000003dff4f123e */ /* 0x000fe400000010ff */
[----:B-1----:R-:W-:-:S02]  /*1930*/  LOP3.LUT R32, R32, R77, RZ, 0xfc, !PT ;  /* 0x0000004d20207212 */ /* 0x002fc400078efcff */
        /* <DEDUP_REMOVED lines=10> */
.L_x_785:
[----:B------:R1:W-:Y:S01]  /*19e0*/  STG.E.64 desc[UR6][R86.64], R34 ;  /* 0x0000002256007986 */ /* 0x0003e2000c101b06 */
        /* <DEDUP_REMOVED lines=12> */
.L_x_786:
        /* <DEDUP_REMOVED lines=8> */
[----:B-12---:R-:W-:Y:S02]  /*1b30*/  LOP3.LUT R34, R64, 0xffff, RZ, 0xc0, !PT ;  /* 0x0000ffff40227812 */ /* 0x006fe400078ec0ff */
[----:B0-----:R-:W-:Y:S02]  /*1b40*/  IADD3 R36, P6, R49, UR14, RZ ;  /* 0x0000000e31247c10 */ /* 0x001fe4000ffde0ff */
[----:B------:R-:W-:Y:S01]  /*1b50*/  PRMT R61, R65, 0x5410, R68 ;  /* 0x00005410413d7816 */ /* 0x000fe20000000044 */
[----:B------:R-:W-:Y:S01]  /*1b60*/  IMAD.WIDE.U32 R34, R34, 0x10000, RZ ;  /* 0x0001000022227825 */ /* 0x000fe200078e00ff */
[----:B------:R-:W-:-:S04]  /*1b70*/  IADD3.X R37, R48, UR15, RZ, P6, !PT ;  /* 0x0000000f30257c10 */ /* 0x000fc8000b7fe4ff */
[----:B------:R-:W-:Y:S02]  /*1b80*/  LOP3.LUT R35, R61, R35, RZ, 0xfc, !PT ;  /* 0x000000233d237212 */ /* 0x000fe400078efcff */
[----:B------:R-:W-:-:S05]  /*1b90*/  LOP3.LUT R34, R34, 0xffff, R53, 0xf8, !PT ;  /* 0x0000ffff22227812 */ /* 0x000fca00078ef835 */
[----:B------:R3:W-:Y:S02]  /*1ba0*/  STG.E.64 desc[UR6][R36.64], R34 ;  /* 0x0000002224007986 */ /* 0x0007e4000c101b06 */
.L_x_787:
[----:B-123--:R-:W-:Y:S02]  /*1bb0*/  IADD3 R34, P6, R49, UR18, RZ ;  /* 0x0000001231227c10 */ /* 0x00efe4000ffde0ff */
[----:B------:R-:W-:Y:S02]  /*1bc0*/  @P1 F2FP.BF16.F32.PACK_AB R72, RZ, R72 ;  /* 0x00000048ff48123e */ /* 0x000fe400000010ff */
[----:B------:R-:W-:Y:S02]  /*1bd0*/  IADD3.X R35, R48, UR19, RZ, P6, !PT ;  /* 0x0000001330237c10 */ /* 0x000fe4000b7fe4ff */
[----:B------:R-:W-:Y:S02]  /*1be0*/  @P1 F2FP.BF16.F32.PACK_AB R69, RZ, R69 ;  /* 0x00000045ff45123e */ /* 0x000fe400000010ff */
[----:B------:R-:W-:Y:S01]  /*1bf0*/  @P1 F2FP.BF16.F32.PACK_AB R81, RZ, R81 ;  /* 0x00000051ff51123e */ /* 0x000fe200000010ff */
[----:B------:R1:W-:Y:S01]  /*1c00*/  STG.E.64 desc[UR6][R34.64], R32 ;  /* 0x0000002022007986 */ /* 0x0003e2000c101b06 */
[----:B0-----:R-:W-:-:S02]  /*1c10*/  IADD3 R36, P6, R47, UR18, RZ ;  /* 0x000000122f247c10 */ /* 0x001fc4000ffde0ff */
[----:B------:R-:W-:Y:S02]  /*1c20*/  @P1 PRMT R53, R80, 0x7610, R53 ;  /* 0x0000761050351816 */ /* 0x000fe40000000035 */
[----:B------:R-:W-:Y:S02]  /*1c30*/  @P1 PRMT R64, R72, 0x7610, R64 ;  /* 0x0000761048401816 */ /* 0x000fe40000000040 */
[----:B------:R-:W-:Y:S02]  /*1c40*/  @P1 PRMT R65, R69, 0x7610, R65 ;  /* 0x0000761045411816 */ /* 0x000fe40000000041 */
[----:B------:R-:W-:Y:S02]  /*1c50*/  @P1 PRMT R68, R81, 0x7610, R68 ;  /* 0x0000761051441816 */ /* 0x000fe40000000044 */
[----:B------:R-:W-:Y:S01]  /*1c60*/  IADD3.X R37, R46, UR19, RZ, P6, !PT ;  /* 0x000000132e257c10 */ /* 0x000fe2000b7fe4ff */
[----:B------:R-:W-:Y:S06]  /*1c70*/  @!P2 BRA `(.L_x_788) ;  /* 0x000000000020a947 */ /* 0x000fec0003800000 */
[----:B-1----:R-:W-:Y:S02]  /*1c80*/  LOP3.LUT R32, R62, 0xffff, RZ, 0xc0, !PT ;  /* 0x0000ffff3e207812 */ /* 0x002fe400078ec0ff */
[----:B------:R-:W-:Y:S02]  /*1c90*/  IADD3 R34, P6, R49, UR16, RZ ;  /* 0x0000001031227c10 */ /* 0x000fe4000ffde0ff */
[----:B------:R-:W-:Y:S01]  /*1ca0*/  PRMT R49, R66, 0x5410, R63 ;  /* 0x0000541042317816 */ /* 0x000fe2000000003f */
[----:B------:R-:W-:Y:S01]  /*1cb0*/  IMAD.WIDE.U32 R32, R32, 0x10000, RZ ;  /* 0x0001000020207825 */ /* 0x000fe200078e00ff */
[----:B------:R-:W-:-:S04]  /*1cc0*/  IADD3.X R35, R48, UR17, RZ, P6, !PT ;  /* 0x0000001130237c10 */ /* 0x000fc8000b7fe4ff */
[----:B------:R-:W-:Y:S02]  /*1cd0*/  LOP3.LUT R33, R49, R33, RZ, 0xfc, !PT ;  /* 0x0000002131217212 */ /* 0x000fe400078efcff */
[----:B------:R-:W-:-:S05]  /*1ce0*/  LOP3.LUT R32, R32, 0xffff, R67, 0xf8, !PT ;  /* 0x0000ffff20207812 */ /* 0x000fca00078ef843 */
[----:B------:R0:W-:Y:S02]  /*1cf0*/  STG.E.64 desc[UR6][R34.64], R32 ;  /* 0x0000002022007986 */ /* 0x0001e4000c101b06 */
.L_x_788:
        /* <DEDUP_REMOVED lines=9> */
.L_x_789:
[----:B------:R3:W-:Y:S01]  /*1d90*/  STG.E.64 desc[UR6][R36.64], R38 ;  /* 0x0000002624007986 */ /* 0x0007e2000c101b06 */
[----:B------:R-:W-:Y:S02]  /*1da0*/  @P2 PRMT R67, R73, 0x7610, R67 ;  /* 0x0000761049432816 */ /* 0x000fe40000000043 */
[----:B------:R-:W-:Y:S02]  /*1db0*/  @P2 PRMT R62, R82, 0x7610, R62 ;  /* 0x00007610523e2816 */ /* 0x000fe4000000003e */
[----:B------:R-:W-:Y:S02]  /*1dc0*/  @P2 PRMT R66, R85, 0x7610, R66 ;  /* 0x0000761055422816 */ /* 0x000fe40000000042 */
[----:B------:R-:W-:Y:S01]  /*1dd0*/  @P2 PRMT R63, R75, 0x7610, R63 ;  /* 0x000076104b3f2816 */ /* 0x000fe2000000003f */
[----:B------:R-:W-:Y:S06]  /*1de0*/  @!P2 BRA `(.L_x_790) ;  /* 0x000000000020a947 */ /* 0x000fec0003800000 */
[----:B012---:R-:W-:Y:S02]  /*1df0*/  LOP3.LUT R34, R62, 0xffff, RZ, 0xc0, !PT ;  /* 0x0000ffff3e227812 */ /* 0x007fe400078ec0ff */
[----:B------:R-:W-:Y:S02]  /*1e00*/  IADD3 R32, P1, R47, UR16, RZ ;  /* 0x000000102f207c10 */ /* 0x000fe4000ff3e0ff */
[----:B---3--:R-:W-:Y:S01]  /*1e10*/  PRMT R37, R66, 0x5410, R63 ;  /* 0x0000541042257816 */ /* 0x008fe2000000003f */
[----:B------:R-:W-:Y:S01]  /*1e20*/  IMAD.WIDE.U32 R34, R34, 0x10000, RZ ;  /* 0x0001000022227825 */ /* 0x000fe200078e00ff */
[----:B------:R-:W-:-:S04]  /*1e30*/  IADD3.X R33, R46, UR17, RZ, P1, !PT ;  /* 0x000000112e217c10 */ /* 0x000fc80008ffe4ff */
[----:B------:R-:W-:Y:S02]  /*1e40*/  LOP3.LUT R35, R37, R35, RZ, 0xfc, !PT ;  /* 0x0000002325237212 */ /* 0x000fe400078efcff */
[----:B------:R-:W-:-:S05]  /*1e50*/  LOP3.LUT R34, R34, 0xffff, R67, 0xf8, !PT ;  /* 0x0000ffff22227812 */ /* 0x000fca00078ef843 */
[----:B------:R4:W-:Y:S02]  /*1e60*/  STG.E.64 desc[UR6][R32.64], R34 ;  /* 0x0000002220007986 */ /* 0x0009e4000c101b06 */
.L_x_790:
[----:B------:R-:W-:Y:S01]  /*1e70*/  SEL R90, RZ, 0x1, P5 ;  /* 0x00000001ff5a7807 */ /* 0x000fe20002800000 */
[----:B------:R-:W-:Y:S06]  /*1e80*/  @!P4 BRA `(.L_x_791) ;  /* 0xffffffe40040c947 */ /* 0x000fec000383ffff */
[----:B012-4-:R-:W-:Y:S01]  /*1e90*/  MOV R33, R10 ;  /* 0x0000000a00217202 */ /* 0x017fe20000000f00 */
        /* <DEDUP_REMOVED lines=23> */
.L_x_782:
[----:B------:R-:W0:Y:S01]  /*2010*/  S2UR UR4, SR_CTAID.X ;  /* 0x00000000000479c3 */ /* 0x000e220000002500 */
[----:B------:R-:W-:-:S07]  /*2020*/  LOP3.LUT R13, R2, 0x7f, RZ, 0xc0, !PT ;  /* 0x0000007f020d7812 */ /* 0x000fce00078ec0ff */
[----:B------:R-:W1:Y:S08]  /*2030*/  LDC.64 R4, c[0x0][0x2d0] ;  /* 0x0000b400ff047b82 */ /* 0x000e700000000a00 */
[----:B------:R-:W2:Y:S01]  /*2040*/  LDC.64 R6, c[0x0][0x2d8] ;  /* 0x0000b600ff067b82 */ /* 0x000ea20000000a00 */
[----:B0-----:R-:W-:Y:S01]  /*2050*/  LEA.HI R0, R2, UR4, RZ, 0x19 ;  /* 0x0000000402007c11 */ /* 0x001fe2000f8fc8ff */
[----:B------:R-:W-:-:S04]  /*2060*/  ULDC UR4, c[0x0][0x218] ;  /* 0x0000860000047ab9 */ /* 0x000fc80000000800 */
[----:B------:R-:W-:-:S05]  /*2070*/  IMAD R0, R0, UR4, RZ ;  /* 0x0000000400007c24 */ /* 0x000fca000f8e02ff */
[----:B------:R-:W-:-:S05]  /*2080*/  LEA.HI R13, R0, R13, RZ, 0x1e ;  /* 0x0000000d000d7211 */ /* 0x000fca00078ff0ff */
[----:B-1----:R-:W-:-:S04]  /*2090*/  IMAD.WIDE.U32 R2, R13, 0x10, R4 ;  /* 0x000000100d027825 */ /* 0x002fc800078e0004 */
[----:B--2---:R-:W-:Y:S01]  /*20a0*/  IMAD.WIDE.U32 R4, R13, 0x10, R6 ;  /* 0x000000100d047825 */ /* 0x004fe200078e0006 */
[----:B------:R-:W-:Y:S04]  /*20b0*/  STG.E.128 desc[UR6][R2.64], R24 ;  /* 0x0000001802007986 */ /* 0x000fe8000c101d06 */
[----:B------:R-:W-:Y:S04]  /*20c0*/  STG.E.128 desc[UR6][R4.64], R20 ;  /* 0x0000001404007986 */ /* 0x000fe8000c101d06 */
[----:B------:R-:W-:Y:S04]  /*20d0*/  STG.E.128 desc[UR6][R2.64+0x800], R32 ;  /* 0x0008002002007986 */ /* 0x000fe8000c101d06 */
[----:B------:R-:W-:Y:S04]  /*20e0*/  STG.E.128 desc[UR6][R4.64+0x800], R28 ;  /* 0x0008001c04007986 */ /* 0x000fe8000c101d06 */
[----:B------:R-:W-:Y:S04]  /*20f0*/  STG.E.128 desc[UR6][R2.64+0x1000], R16 ;  /* 0x0010001002007986 */ /* 0x000fe8000c101d06 */
[----:B------:R-:W-:Y:S01]  /*2100*/  STG.E.128 desc[UR6][R4.64+0x1000], R8 ;  /* 0x0010000804007986 */ /* 0x000fe2000c101d06 */
[----:B------:R-:W-:Y:S05]  /*2110*/  EXIT ;  /* 0x000000000000794d */ /* 0x000fea0003800000 */
.L_x_783:
[----:B------:R-:W-:Y:S01]  /*2120*/  HFMA2.MMA R37, -RZ, RZ, 0, 1.847743988037109375e-06 ;  /* 0x0000001fff257435 */ /* 0x000fe200000001ff */
[----:B------:R-:W-:Y:S01]  /*2130*/  IMAD.MOV.U32 R36, RZ, RZ, 0x10 ;  /* 0x00000010ff247424 */ /* 0x000fe200078e00ff */
[----:B------:R-:W-:-:S09]  /*2140*/  MOV R38, 0xffffffff ;  /* 0xffffffff00267802 */ /* 0x000fd20000000f00 */
[----:B-----5:R-:W-:Y:S05]  /*2150*/  WARPSYNC.COLLECTIVE R38, `(.L_x_792) ;  /* 0x0000000026087348 */ /* 0x020fea0003c00000 */
[----:B------:R0:W1:Y:S02]  /*2160*/  SHFL.DOWN P2, R34, R39, R36, R37 ;  /* 0x0800002427227389 */ /* 0x0000640000040025 */
[----:B01---5:R-:W-:Y:S01]  /*2170*/  ENDCOLLECTIVE ;  /* 0x000000000000791b */ /* 0x023fe20003800000 */
.L_x_792:
[----:B------:R-:W-:Y:S01]  /*2180*/  FADD.FTZ R33, R39, R34 ;  /* 0x0000002227217221 */ /* 0x000fe20000010000 */
[----:B------:R-:W-:-:S07]  /*2190*/  IMAD.MOV.U32 R39, RZ, RZ, R32 ;  /* 0x000000ffff277224 */ /* 0x000fce00078e0020 */
[----:B------:R-:W-:Y:S05]  /*21a0*/  WARPSYNC.COLLECTIVE R38, `(.L_x_793) ;  /* 0x0000000026087348 */ /* 0x000fea0003c00000 */
[----:B------:R0:W1:Y:S02]  /*21b0*/  SHFL.DOWN P2, R34, R39, R36, R37 ;  /* 0x0800002427227389 */ /* 0x0000640000040025 */
[----:B01----:R-:W-:Y:S01]  /*21c0*/  ENDCOLLECTIVE ;  /* 0x000000000000791b */ /* 0x003fe20003800000 */
.L_x_793:
[----:B------:R-:W-:Y:S01]  /*21d0*/  MOV R39, R33 ;  /* 0x0000002100277202 */ /* 0x000fe20000000f00 */
[----:B------:R-:W-:Y:S01]  /*21e0*/  IMAD.MOV.U32 R36, RZ, RZ, 0x8 ;  /* 0x00000008ff247424 */ /* 0x000fe200078e00ff */
[----:B------:R-:W-:-:S07]  /*21f0*/  MOV R35, R34 ;  /* 0x0000002200237202 */ /* 0x000fce0000000f00 */
[----:B------:R-:W-:Y:S05]  /*2200*/  WARPSYNC.COLLECTIVE R38, `(.L_x_794) ;  /* 0x0000000026087348 */ /* 0x000fea0003c00000 */
[----:B------:R0:W1:Y:S02]  /*2210*/  SHFL.DOWN P2, R34, R39, R36, R37 ;  /* 0x0800002427227389 */ /* 0x0000640000040025 */
[----:B01----:R-:W-:Y:S01]  /*2220*/  ENDCOLLECTIVE ;  /* 0x000000000000791b */ /* 0x003fe20003800000 */
.L_x_794:
[----:B------:R-:W-:-:S05]  /*2230*/  FADD.FTZ R35, R32, R35 ;  /* 0x0000002320237221 */ /* 0x000fca0000010000 */
[----:B------:R-:W-:Y:S01]  /*2240*/  MOV R39, R35 ;  /* 0x0000002300277202 */ /* 0x000fe20000000f00 */
[----:B------:R-:W-:-:S07]  /*2250*/  FADD.FTZ R92, R33, R34 ;  /* 0x00000022215c7221 */ /* 0x000fce0000010000 */
[----:B------:R-:W-:Y:S05]  /*2260*/  WARPSYNC.COLLECTIVE R38, `(.L_x_795) ;  /* 0x0000000026087348 */ /* 0x000fea0003c00000 */
[----:B------:R0:W1:Y:S02]  /*2270*/  SHFL.DOWN P2, R34, R39, R36, R37 ;  /* 0x0800002427227389 */ /* 0x0000640000040025 */
[----:B01----:R-:W-:Y:S01]  /*2280*/  ENDCOLLECTIVE ;  /* 0x000000000000791b */ /* 0x003fe20003800000 */
.L_x_795:
[----:B------:R-:W-:Y:S01]  /*2290*/  HFMA2.MMA R36, -RZ, RZ, 0, 2.384185791015625e-07 ;  /* 0x00000004ff247435 */ /* 0x000fe200000001ff */
[----:B------:R-:W-:Y:S01]  /*22a0*/  IMAD.MOV.U32 R39, RZ, RZ, R92 ;  /* 0x000000ffff277224 */ /* 0x000fe200078e005c */
[----:B------:R-:W-:-:S09]  /*22b0*/  MOV R93, R34 ;  /* 0x00000022005d7202 */ /* 0x000fd20000000f00 */
[----:B------:R-:W-:Y:S05]  /*22c0*/  WARPSYNC.COLLECTIVE R38, `(.L_x_796) ;  /* 0x0000000026087348 */ /* 0x000fea0003c00000 */
[----:B------:R0:W1:Y:S02]  /*22d0*/  SHFL.DOWN P2, R34, R39, R36, R37 ;  /* 0x0800002427227389 */ /* 0x0000640000040025 */
[----:B01----:R-:W-:Y:S01]  /*22e0*/  ENDCOLLECTIVE ;  /* 0x000000000000791b */ /* 0x003fe20003800000 */
.L_x_796:
[----:B------:R-:W-:-:S05]  /*22f0*/  FADD.FTZ R35, R35, R93 ;  /* 0x0000005d23237221 */ /* 0x000fca0000010000 */
[----:B------:R-:W-:Y:S01]  /*2300*/  MOV R39, R35 ;  /* 0x0000002300277202 */ /* 0x000fe20000000f00 */
[----:B------:R-:W-:-:S07]  /*2310*/  FADD.FTZ R93, R92, R34 ;  /* 0x000000225c5d7221 */ /* 0x000fce0000010000 */
[----:B------:R-:W-:Y:S05]  /*2320*/  WARPSYNC.COLLECTIVE R38, `(.L_x_797) ;  /* 0x0000000026087348 */ /* 0x000fea0003c00000 */
[----:B------:R0:W1:Y:S02]  /*2330*/  SHFL.DOWN P2, R34, R39, R36, R37 ;  /* 0x0800002427227389 */ /* 0x0000640000040025 */
[----:B01----:R-:W-:Y:S01]  /*2340*/  ENDCOLLECTIVE ;  /* 0x000000000000791b */ /* 0x003fe20003800000 */
.L_x_797:
[----:B------:R-:W-:Y:S01]  /*2350*/  HFMA2.MMA R36, -RZ, RZ, 0, 1.1920928955078125e-07 ;  /* 0x00000002ff247435 */ /* 0x000fe200000001ff */
[----:B------:R-:W-:Y:S01]  /*2360*/  MOV R39, R93 ;  /* 0x0000005d00277202 */ /* 0x000fe20000000f00 */
[----:B------:R-:W-:-:S09]  /*2370*/  IMAD.MOV.U32 R32, RZ, RZ, R34 ;  /* 0x000000ffff207224 */ /* 0x000fd200078e0022 */
[----:B------:R-:W-:Y:S05]  /*2380*/  WARPSYNC.COLLECTIVE R38, `(.L_x_798) ;  /* 0x0000000026087348 */ /* 0x000fea0003c00000 */
[----:B------:R0:W1:Y:S02]  /*2390*/  SHFL.DOWN P2, R34, R39, R36, R37 ;  /* 0x0800002427227389 */ /* 0x0000640000040025 */
[----:B01----:R-:W-:Y:S01]  /*23a0*/  ENDCOLLECTIVE ;  /* 0x000000000000791b */ /* 0x003fe20003800000 */
.L_x_798:
[----:B------:R-:W-:-:S04]  /*23b0*/  FADD.FTZ R92, R35, R32 ;  /* 0x00000020235c7221 */ /* 0x000fc80000010000 */
[----:B------:R-:W-:Y:S02]  /*23c0*/  IMAD.MOV.U32 R39, RZ, RZ, R92 ;  /* 0x000000ffff277224 */ /* 0x000fe400078e005c */
[----:B------:R-:W-:-:S07]  /*23d0*/  FADD.FTZ R32, R93, R34 ;  /* 0x000000225d207221 */ /* 0x000fce0000010000 */
[----:B------:R-:W-:Y:S05]  /*23e0*/  WARPSYNC.COLLECTIVE R38, `(.L_x_799) ;  /* 0x0000000026087348 */ /* 0x000fea0003c00000 */
[----:B------:R0:W1:Y:S02]  /*23f0*/  SHFL.DOWN P2, R34, R39, R36, R37 ;  /* 0x0800002427227389 */ /* 0x0000640000040025 */
[----:B01----:R-:W-:Y:S01]  /*2400*/  ENDCOLLECTIVE ;  /* 0x000000000000791b */ /* 0x003fe20003800000 */
.L_x_799:
[----:B------:R-:W-:Y:S01]  /*2410*/  MOV R39, R32 ;  /* 0x0000002000277202 */ /* 0x000fe20000000f00 */
[----:B------:R-:W-:Y:S01]  /*2420*/  IMAD.MOV.U32 R36, RZ, RZ, 0x1 ;  /* 0x00000001ff247424 */ /* 0x000fe200078e00ff */
[----:B------:R-:W-:-:S07]  /*2430*/  MOV R33, R34 ;  /* 0x0000002200217202 */ /* 0x000fce0000000f00 */
[----:B------:R-:W-:Y:S05]  /*2440*/  WARPSYNC.COLLECTIVE R38, `(.L_x_800) ;  /* 0x0000000026087348 */ /* 0x000fea0003c00000 */
[----:B------:R0:W1:Y:S02]  /*2450*/  SHFL.DOWN P2, R34, R39, R36, R37 ;  /* 0x0800002427227389 */ /* 0x0000640000040025 */
[----:B01----:R-:W-:Y:S01]  /*2460*/  ENDCOLLECTIVE ;  /* 0x000000000000791b */ /* 0x003fe20003800000 */
.L_x_800:
[----:B------:R-:W-:-:S05]  /*2470*/  FADD.FTZ R33, R92, R33 ;  /* 0x000000215c217221 */ /* 0x000fca0000010000 */
[----:B------:R-:W-:Y:S02]  /*2480*/  MOV R39, R33 ;  /* 0x0000002100277202 */ /* 0x000fe40000000f00 */
[----:B------:R-:W-:-:S07]  /*2490*/  MOV R35, R34 ;  /* 0x0000002200237202 */ /* 0x000fce0000000f00 */
[----:B------:R-:W-:Y:S05]  /*24a0*/  WARPSYNC.COLLECTIVE R38, `(.L_x_801) ;  /* 0x0000000026087348 */ /* 0x000fea0003c00000 */
[----:B------:R0:W1:Y:S02]  /*24b0*/  SHFL.DOWN P2, R34, R39, R36, R37 ;  /* 0x0800002427227389 */ /* 0x0000640000040025 */
[----:B01----:R-:W-:Y:S01]  /*24c0*/  ENDCOLLECTIVE ;  /* 0x000000000000791b */ /* 0x003fe20003800000 */
.L_x_801:
[----:B------:R-:W-:Y:S05]  /*24d0*/  BRA `(.L_x_802) ;  /* 0xffffffe800b47947 */ /* 0x000fea000383ffff */
.L_x_803:
        /* <DEDUP_REMOVED lines=10> */
.L_x_3294:


//--------------------- .text._ZN10layer_norm31ln_parallel_residual_bwd_kernelINS_13Kernel_traitsIf13__nv_bfloat16S2_S2_fjLj1536ELj1ELj1ELj4ELj8ENS_18Kernel_traits_baseILj1536EfS2_S2_S2_fjLj128EEEEELb1ELb0ELb0EEEvNS_9BwdParamsE --------------------------
	.section	.text._ZN10layer_norm31ln_parallel_residual_bwd_kernelINS_13Kernel_traitsIf13__nv_bfloat16S2_S2_fjLj1536ELj1ELj1ELj4ELj8ENS_18Kernel_traits_baseILj1536EfS2_S2_S2_fjLj128EEEEELb1ELb0ELb0EEEvNS_9BwdParamsE,"ax",@progbits
	.align	128
        .global         _ZN10layer_norm31ln_parallel_residual_bwd_kernelINS_13Kernel_traitsIf13__nv_bfloat16S2_S2_fjLj1536ELj1ELj1ELj4ELj8ENS_18Kernel_traits_baseILj1536EfS2_S2_S2_fjLj128EEEEELb1ELb0ELb0EEEvNS_9BwdParamsE
        .type           _ZN10layer_norm31ln_parallel_residual_bwd_kernelINS_13Kernel_traitsIf13__nv_bfloat16S2_S2_fjLj1536ELj1ELj1ELj4ELj8ENS_18Kernel_traits_baseILj1536EfS2_S2_S2_fjLj128EEEEELb1ELb0ELb0EEEvNS_9BwdParamsE,@function
        .size           _ZN10layer_norm31ln_parallel_residual_bwd_kernelINS_13Kernel_traitsIf13__nv_bfloat16S2_S2_fjLj1536ELj1ELj1ELj4ELj8ENS_18Kernel_traits_baseILj1536EfS2_S2_S2_fjLj128EEEEELb1ELb0ELb0EEEvNS_9BwdParamsE,(.L_x_3295 - _ZN10layer_norm31ln_parallel_residual_bwd_kernelINS_13Kernel_traitsIf13__nv_bfloat16S2_S2_fjLj1536ELj1ELj1ELj4ELj8ENS_18Kernel_traits_baseILj1536EfS2_S2_S2_fjLj128EEEEELb1ELb0ELb0EEEvNS_9BwdParamsE)
        .other          _ZN10layer_norm31ln_parallel_residual_bwd_kernelINS_13Kernel_traitsIf13__nv_bfloat16S2_S2_fjLj1536ELj1ELj1ELj4ELj8ENS_18Kernel_traits_baseILj1536EfS2_S2_S2_fjLj128EEEEELb1ELb0ELb0EEEvNS_9BwdParamsE,@"STO_CUDA_ENTRY STV_DEFAULT"
_ZN10layer_norm31ln_parallel_residual_bwd_kernelINS_13Kernel_traitsIf13__nv_bfloat16S2_S2_fjLj1536ELj1ELj1ELj4ELj8ENS_18Kernel_traits_baseILj1536EfS2_S2_S2_fjLj128EEEEELb1ELb0ELb0EEEvNS_9BwdParamsE:
.text._ZN10layer_norm31ln_parallel_residual_bwd_kernelINS_13Kernel_traitsIf13__nv_bfloat16S2_S2_fjLj1536ELj1ELj1ELj4ELj8ENS_18Kernel_traits_baseILj1536EfS2_S2_S2_fjLj128EEEEELb1ELb0ELb0EEEvNS_9BwdParamsE:
        /* <DEDUP_REMOVED lines=31> */
[----:B------:R0:W5:Y:S02]  /*01f0*/  @P4 LDG.E.128 R92, desc[UR4][R6.64] ;  /* 0x00000004065c4981 */ /* 0x000164000c1e1d00 */
[----:B------:R-:W1:Y:S01]  /*0200*/  @P2 LDC.64 R18, c[0x0][0x260] ;  /* 0x00009800ff122b82 */ /* 0x000e620000000a00 */
[C---:B--2---:R-:W-:Y:S01]  /*0210*/  @P4 IMAD.WIDE.U32 R8, R3.reuse, 0x10, R8 ;  /* 0x0000001003084825 */ /* 0x044fe200078e0008 */
[----:B------:R-:W-:-:S04]  /*0220*/  @P4 LOP3.LUT R3, R3, 0x80, RZ, 0xfc, !PT ;  /* 0x0000008003034812 */ /* 0x000fc800078efcff */
[----:B------:R0:W5:Y:S02]  /*0230*/  @P4 LDG.E.128 R88, desc[UR4][R8.64] ;  /* 0x0000000408584981 */ /* 0x000164000c1e1d00 */
[----:B------:R-:W2:Y:S01]  /*0240*/  @P2 LDC.64 R20, c[0x0][0x268] ;  /* 0x00009a00ff142b82 */ /* 0x000ea20000000a00 */
[----:B---3--:R-:W-:-:S05]  /*0250*/  @P3 IMAD.WIDE.U32 R14, R3, 0x10, R10 ;  /* 0x00000010030e3825 */ /* 0x008fca00078e000a */
[----:B------:R0:W5:Y:S01]  /*0260*/  @P3 LDG.E.128 R84, desc[UR4][R14.64] ;  /* 0x000000040e543981 */ /* 0x000162000c1e1d00 */
[C---:B----4-:R-:W-:Y:S01]  /*0270*/  @P3 IMAD.WIDE.U32 R16, R3.reuse, 0x10, R12 ;  /* 0x0000001003103825 */ /* 0x050fe200078e000c */
[----:B------:R-:W-:-:S04]  /*0280*/  @P3 IADD3 R3, R3, 0x80, RZ ;  /* 0x0000008003033810 */ /* 0x000fc80007ffe0ff */
[----:B------:R0:W5:Y:S01]  /*0290*/  @P3 LDG.E.128 R80, desc[UR4][R16.64] ;  /* 0x0000000410503981 */ /* 0x000162000c1e1d00 */
[----:B-1----:R-:W-:-:S05]  /*02a0*/  @P2 IMAD.WIDE.U32 R10, R3, 0x10, R18 ;  /* 0x00000010030a2825 */ /* 0x002fca00078e0012 */
[----:B------:R0:W5:Y:S01]  /*02b0*/  @P2 LDG.E.128 R76, desc[UR4][R10.64] ;  /* 0x000000040a4c2981 */ /* 0x000162000c1e1d00 */
[----:B--2---:R-:W-:-:S05]  /*02c0*/  @P2 IMAD.WIDE.U32 R12, R3, 0x10, R20 ;  /* 0x00000010030c2825 */ /* 0x004fca00078e0014 */
[----:B------:R0:W5:Y:S01]  /*02d0*/  @P2 LDG.E.128 R72, desc[UR4][R12.64] ;  /* 0x000000040c482981 */ /* 0x000162000c1e1d00 */
        /* <DEDUP_REMOVED lines=28> */
[----:B------:R-:W-:Y:S01]  /*04a0*/  IMAD.MOV.U32 R100, RZ, RZ, 0x1 ;  /* 0x00000001ff647424 */ /* 0x000fe200078e00ff */
[----:B------:R-:W-:Y:S01]  /*04b0*/  UISETP.NE.AND UP0, UPT, UR6, URZ, UPT ;  /* 0x0000003f0600728c */ /* 0x000fe2000bf05270 */
[----:B------:R-:W-:-:S05]  /*04c0*/  IMAD.MOV.U32 R69, RZ, RZ, RZ ;  /* 0x000000ffff457224 */ /* 0x000fca00078e00ff */
[----:B------:R-:W-:-:S13]  /*04d0*/  PLOP3.LUT P1, PT, PT, PT, UP0, 0x80, 0x0 ;  /* 0x000000000000781c */ /* 0x000fda0003f2f008 */
.L_x_823:
[----:B-1----:R-:W0:Y:S08]  /*04e0*/  LDC.64 R98, c[0x0][0x250] ;  /* 0x00009400ff627b82 */ /* 0x002e300000000a00 */
[----:B--2--5:R-:W1:Y:S01]  /*04f0*/  LDC.64 R6, c[0x0][0x258] ;  /* 0x00009600ff067b82 */ /* 0x024e620000000a00 */
[----:B0-----:R-:W-:-:S06]  /*0500*/  IMAD.WIDE R98, R5, 0x4, R98 ;  /* 0x0000000405627825 */ /* 0x001fcc00078e0262 */
[----:B------:R-:W2:Y:S01]  /*0510*/  LDG.E R98, desc[UR4][R98.64] ;  /* 0x0000000462627981 */ /* 0x000ea2000c1e1900 */
[----:B-1----:R-:W-:-:S05]  /*0520*/  IMAD.WIDE R96, R5, 0x4, R6 ;  /* 0x0000000405607825 */ /* 0x002fca00078e0206 */
        /* <DEDUP_REMOVED lines=25> */
[----:B------:R-:W-:Y:S02]  /*06c0*/  ISETP.NE.U32.AND P5, PT, RZ, UR10, PT ;  /* 0x0000000aff007c0c */ /* 0x000fe4000bfa5070 */
[C---:B------:R-:W-:Y:S02]  /*06d0*/  SHF.L.U32 R3, R7.reuse, 0x2, RZ ;  /* 0x0000000207037819 */ /* 0x040fe400000006ff */
[----:B------:R-:W-:Y:S02]  /*06e0*/  ISETP.NE.AND.EX P5, PT, RZ, UR11, PT, P5 ;  /* 0x0000000bff007c0c */ /* 0x000fe4000bfa5350 */
[----:B------:R-:W-:Y:S02]  /*06f0*/  SHF.L.U64.HI R8, R7, 0x2, RZ ;  /* 0x0000000207087819 */ /* 0x000fe400000102ff */
[----:B------:R-:W-:-:S04]  /*0700*/  IADD3 R98, P6, R3, UR14, RZ ;  /* 0x0000000e03627c10 */ /* 0x000fc8000ffde0ff */
[----:B------:R-:W-:Y:S02]  /*0710*/  IADD3.X R99, R8, UR15, RZ, P6, !PT ;  /* 0x0000000f08637c10 */ /* 0x000fe4000b7fe4ff */
[----:B0-----:R-:W-:-:S05]  /*0720*/  @P1 IADD3 R96, P6, R3, R96, RZ ;  /* 0x0000006003601210 */ /* 0x001fca0007fde0ff */
[----:B------:R-:W-:Y:S01]  /*0730*/  @P1 IMAD.X R97, R8, 0x1, R97, P6 ;  /* 0x0000000108611824 */ /* 0x000fe200030e0661 */
[C---:B------:R-:W-:Y:S01]  /*0740*/  @P5 LEA R100, P6, R7.reuse, UR10, 0x3 ;  /* 0x0000000a07645c11 */ /* 0x040fe2000f8c18ff */
[----:B------:R0:W5:Y:S03]  /*0750*/  LDG.E R8, desc[UR4][R98.64] ;  /* 0x0000000462087981 */ /* 0x000166000c1e1900 */
[C---:B------:R-:W-:Y:S01]  /*0760*/  @P5 LEA.HI.X R101, R7.reuse, UR11, RZ, 0x3, P6 ;  /* 0x0000000b07655c11 */ /* 0x040fe2000b0f1cff */
[----:B------:R-:W5:Y:S04]  /*0770*/  @P1 LDG.E R9, desc[UR4][R96.64] ;  /* 0x0000000460091981 */ /* 0x000f68000c1e1900 */
[----:B------:R1:W5:Y:S01]  /*0780*/  @P5 LDG.E.64 R124, desc[UR4][R100.64] ;  /* 0x00000004647c5981 */ /* 0x000362000c1e1b00 */
[----:B------:R-:W-:-:S02]  /*0790*/  VIADD R134, R7, 0x80 ;  /* 0x0000008007867836 */ /* 0x000fc40000000000 */
[----:B--2---:R-:W-:Y:S01]  /*07a0*/  IMAD.MOV.U32 R102, RZ, RZ, R12 ;  /* 0x000000ffff667224 */ /* 0x004fe200078e000c */
[--C-:B------:R-:W-:Y:S01]  /*07b0*/  SHF.R.U64 R12, R12, 0x10, R13.reuse ;  /* 0x000000100c0c7819 */ /* 0x100fe2000000120d */
[--C-:B0-----:R-:W-:Y:S01]  /*07c0*/  IMAD.MOV.U32 R99, RZ, RZ, R13.reuse ;  /* 0x000000ffff637224 */ /* 0x101fe200078e000d */
[----:B-1----:R-:W-:-:S03]  /*07d0*/  SHF.R.U32.HI R101, RZ, 0x10, R13 ;  /* 0x00000010ff657819 */ /* 0x002fc6000001160d */
[----:B------:R-:W-:Y:S02]  /*07e0*/  IMAD.U32 R12, R12, 0x10000, RZ ;  /* 0x000100000c0c7824 */ /* 0x000fe400078e00ff */
[----:B---3--:R-:W-:Y:S01]  /*07f0*/  IMAD.MOV.U32 R3, RZ, RZ, R10 ;  /* 0x000000ffff037224 */ /* 0x008fe200078e000a */
[----:B------:R-:W-:Y:S01]  /*0800*/  SHF.R.U64 R131, R10, 0x10, R11 ;  /* 0x000000100a837819 */ /* 0x000fe2000000120b */
[----:B----4-:R-:W-:Y:S01]  /*0810*/  IMAD.MOV.U32 R10, RZ, RZ, R14 ;  /* 0x000000ffff0a7224 */ /* 0x010fe200078e000e */
[----:B------:R-:W-:Y:S01]  /*0820*/  SHF.R.U64 R103, R14, 0x10, R15 ;  /* 0x000000100e677819 */ /* 0x000fe2000000120f */
[----:B------:R-:W-:Y:S01]  /*0830*/  IMAD.U32 R14, R102, 0x10000, RZ ;  /* 0x00010000660e7824 */ /* 0x000fe200078e00ff */
[----:B------:R-:W-:Y:S02]  /*0840*/  MOV R16, R11 ;  /* 0x0000000b00107202 */ /* 0x000fe40000000f00 */
[----:B------:R-:W-:Y:S02]  /*0850*/  SHF.L.U32 R97, R10, 0x10, RZ ;  /* 0x000000100a617819 */ /* 0x000fe400000006ff */
[----:B------:R-:W-:-:S02]  /*0860*/  SHF.R.U32.HI R130, RZ, 0x10, R11 ;  /* 0x00000010ff827819 */ /* 0x000fc4000001160b */
[----:B------:R-:W-:Y:S02]  /*0870*/  MOV R11, R15 ;  /* 0x0000000f000b7202 */ /* 0x000fe40000000f00 */
[----:B------:R-:W-:Y:S01]  /*0880*/  SHF.R.U32.HI R102, RZ, 0x10, R15 ;  /* 0x00000010ff667819 */ /* 0x000fe2000001160f */
[----:B------:R-:W-:Y:S02]  /*0890*/  IMAD.U32 R15, R3, 0x10000, RZ ;  /* 0x00010000030f7824 */ /* 0x000fe400078e00ff */
[----:B------:R-:W-:Y:S01]  /*08a0*/  FADD.FTZ R3, -R127, R14 ;  /* 0x0000000e7f037221 */ /* 0x000fe20000010100 */
[----:B------:R-:W-:Y:S01]  /*08b0*/  FMUL.FTZ R13, R88, R97 ;  /* 0x00000061580d7220 */ /* 0x000fe20000410000 */
[----:B------:R-:W-:Y:S02]  /*08c0*/  IMAD.U32 R100, R99, 0x10000, RZ ;  /* 0x0001000063647824 */ /* 0x000fe400078e00ff */
[----:B-----5:R-:W-:Y:S01]  /*08d0*/  FMUL.FTZ R3, R6, R3 ;  /* 0x0000000306037220 */ /* 0x020fe20000410000 */
[----:B------:R-:W-:Y:S01]  /*08e0*/  FFMA.FTZ R10, R92, R15, R13 ;  /* 0x0000000f5c0a7223 */ /* 0x000fe2000001000d */
[----:B------:R-:W-:Y:S01]  /*08f0*/  FADD.FTZ R13, -R127, R12 ;  /* 0x0000000c7f0d7221 */ /* 0x000fe20000010100 */
[----:B------:R-:W-:Y:S01]  /*0900*/  SHF.L.U32 R96, R103, 0x10, RZ ;  /* 0x0000001067607819 */ /* 0x000fe200000006ff */
[----:B------:R-:W-:Y:S01]  /*0910*/  FADD.FTZ R32, R32, R97 ;  /* 0x0000006120207221 */ /* 0x000fe20000010000 */
[----:B------:R-:W-:Y:S01]  /*0920*/  FFMA.FTZ R44, R3, R97, R44 ;  /* 0x00000061032c7223 */ /* 0x000fe2000001002c */
[----:B------:R-:W-:Y:S01]  /*0930*/  FMUL.FTZ R12, R6, R13 ;  /* 0x0000000d060c7220 */ /* 0x000fe20000410000 */
[----:B------:R-:W-:Y:S01]  /*0940*/  SHF.L.U32 R97, R11, 0x10, RZ ;  /* 0x000000100b617819 */ /* 0x000fe200000006ff */
[----:B------:R-:W-:Y:S01]  /*0950*/  FADD.FTZ R13, -R127, R100 ;  /* 0x000000647f0d7221 */ /* 0x000fe20000010100 */
[----:B------:R-:W-:Y:S01]  /*0960*/  FADD.FTZ R56, R56, R15 ;  /* 0x0000000f38387221 */ /* 0x000fe20000010000 */
[----:B------:R-:W-:Y:S01]  /*0970*/  FFMA.FTZ R68, R3, R15, R68 ;  /* 0x0000000f03447223 */ /* 0x000fe20000010044 */
[----:B------:R-:W-:-:S02]  /*0980*/  IMAD.U32 R14, R131, 0x10000, RZ ;  /* 0x00010000830e7824 */ /* 0x000fc400078e00ff */
[----:B------:R-:W-:Y:S01]  /*0990*/  FMUL.FTZ R98, R89, R96 ;  /* 0x0000006059627220 */ /* 0x000fe20000410000 */
[----:B------:R-:W-:Y:S02]  /*09a0*/  IMAD.U32 R15, R16, 0x10000, RZ ;  /* 0x00010000100f7824 */ /* 0x000fe400078e00ff */
[----:B------:R-:W-:Y:S01]  /*09b0*/  FMUL.FTZ R99, R90, R97 ;  /* 0x000000615a637220 */ /* 0x000fe20000410000 */
[----:B------:R-:W-:Y:S01]  /*09c0*/  FMUL.FTZ R13, R6, R13 ;  /* 0x0000000d060d7220 */ /* 0x000fe20000410000 */
[----:B------:R-:W-:Y:S01]  /*09d0*/  SHF.L.U32 R16, R101, 0x10, RZ ;  /* 0x0000001065107819 */ /* 0x000fe200000006ff */
[----:B------:R-:W-:Y:S01]  /*09e0*/  FADD.FTZ R57, R57, R14 ;  /* 0x0000000e39397221 */ /* 0x000fe20000010000 */
[-C--:B------:R-:W-:Y:S01]  /*09f0*/  FFMA.FTZ R11, R93, R14.reuse, R98 ;  /* 0x0000000e5d0b7223 */ /* 0x080fe20000010062 */
[C---:B------:R-:W-:Y:S01]  /*0a00*/  FFMA.FTZ R69, R12.reuse, R14, R69 ;  /* 0x0000000e0c457223 */ /* 0x040fe20000010045 */
[----:B------:R-:W-:Y:S01]  /*0a10*/  FADD.FTZ R33, R33, R96 ;  /* 0x0000006021217221 */ /* 0x000fe20000010000 */
[----:B------:R-:W-:Y:S01]  /*0a20*/  FFMA.FTZ R45, R12, R96, R45 ;  /* 0x000000600c2d7223 */ /* 0x000fe2000001002d */
[----:B------:R-:W-:Y:S01]  /*0a30*/  FADD.FTZ R58, R58, R15 ;  /* 0x0000000f3a3a7221 */ /* 0x000fe20000010000 */
[-C--:B------:R-:W-:Y:S01]  /*0a40*/  FFMA.FTZ R14, R94, R15.reuse, R99 ;  /* 0x0000000f5e0e7223 */ /* 0x080fe20000010063 */
[----:B------:R-:W-:Y:S01]  /*0a50*/  FFMA.FTZ R70, R13, R15, R70 ;  /* 0x0000000f0d467223 */ /* 0x000fe20000010046 */
[----:B------:R-:W-:-:S02]  /*0a60*/  IMAD.U32 R100, R102, 0x10000, RZ ;  /* 0x0001000066647824 */ /* 0x000fc400078e00ff */
[----:B------:R-:W-:Y:S01]  /*0a70*/  FADD.FTZ R34, R34, R97 ;  /* 0x0000006122227221 */ /* 0x000fe20000010000 */
[----:B------:R-:W-:Y:S01]  /*0a80*/  FFMA.FTZ R46, R13, R97, R46 ;  /* 0x000000610d2e7223 */ /* 0x000fe2000001002e */
[----:B------:R-:W-:Y:S01]  /*0a90*/  FADD.FTZ R15, -R127, R16 ;  /* 0x000000107f0f7221 */ /* 0x000fe20000010100 */
[----:B------:R-:W-:Y:S01]  /*0aa0*/  FADD.FTZ R96, RZ, R10 ;  /* 0x0000000aff607221 */ /* 0x000fe20000010000 */
[----:B------:R-:W-:Y:S01]  /*0ab0*/  FFMA.FTZ R97, R3, R10, RZ ;  /* 0x0000000a03617223 */ /* 0x000fe200000100ff */
[----:B------:R-:W-:Y:S02]  /*0ac0*/  IMAD.U32 R98, R130, 0x10000, RZ ;  /* 0x0001000082627824 */ /* 0x000fe400078e00ff */
[----:B------:R-:W-:Y:S01]  /*0ad0*/  FMUL.FTZ R102, R91, R100 ;  /* 0x000000645b667220 */ /* 0x000fe20000410000 */
[----:B------:R-:W-:Y:S01]  /*0ae0*/  FMUL.FTZ R16, R6, R15 ;  /* 0x0000000f06107220 */ /* 0x000fe20000410000 */
[----:B------:R-:W-:Y:S01]  /*0af0*/  FADD.FTZ R99, R96, R11 ;  /* 0x0000000b60637221 */ /* 0x000fe20000010000 */
[----:B------:R-:W-:Y:S01]  /*0b00*/  FFMA.FTZ R96, R12, R11, R97 ;  /* 0x0000000b0c607223 */ /* 0x000fe20000010061 */
[----:B------:R-:W-:Y:S01]  /*0b10*/  FADD.FTZ R59, R59, R98 ;  /* 0x000000623b3b7221 */ /* 0x000fe20000010000 */
[-C--:B------:R-:W-:Y:S01]  /*0b20*/  FFMA.FTZ R15, R95, R98.reuse, R102 ;  /* 0x000000625f0f7223 */ /* 0x080fe20000010066 */
[C---:B------:R-:W-:Y:S01]  /*0b30*/  FFMA.FTZ R71, R16.reuse, R98, R71 ;  /* 0x0000006210477223 */ /* 0x040fe20000010047 */
[----:B------:R-:W-:Y:S01]  /*0b40*/  FADD.FTZ R98, R99, R14 ;  /* 0x0000000e63627221 */ /* 0x000fe20000010000 */
[----:B------:R-:W-:Y:S01]  /*0b50*/  FFMA.FTZ R96, R13, R14, R96 ;  /* 0x0000000e0d607223 */ /* 0x000fe20000010060 */
[----:B------:R-:W-:Y:S01]  /*0b60*/  FADD.FTZ R35, R35, R100 ;  /* 0x0000006423237221 */ /* 0x000fe20000010000 */
[----:B------:R-:W-:Y:S01]  /*0b70*/  FFMA.FTZ R47, R16, R100, R47 ;  /* 0x00000064102f7223 */ /* 0x000fe2000001002f */
[----:B------:R-:W-:Y:S01]  /*0b80*/  FADD.FTZ R131, R98, R15 ;  /* 0x0000000f62837221 */ /* 0x000fe20000010000 */
[----:B------:R-:W-:-:S07]  /*0b90*/  FFMA.FTZ R130, R16, R15, R96 ;  /* 0x0000000f10827223 */ /* 0x000fce0000010060 */
.L_x_806:
[----:B------:R-:W-:Y:S05]  /*0ba0*/  BSYNC B0 ;  /* 0x0000000000007941 */ /* 0x000fea0003800000 */
.L_x_805:
        /* <DEDUP_REMOVED lines=20> */
[----:B0-----:R-:W-:-:S03]  /*0cf0*/  @P1 IADD3 R98, P6, R17, R98, RZ ;  /* 0x0000006211621210 */ /* 0x001fc60007fde0ff */
[----:B------:R0:W5:Y:S02]  /*0d00*/  LDG.E R17, desc[UR4][R100.64] ;  /* 0x0000000464117981 */ /* 0x000164000c1e1900 */
[----:B------:R-:W-:Y:S01]  /*0d10*/  @P1 IMAD.X R99, R102, 0x1, R99, P6 ;  /* 0x0000000166631824 */ /* 0x000fe200030e0663 */
[----:B------:R-:W-:-:S04]  /*0d20*/  @P5 LEA R102, P6, R134, UR10, 0x3 ;  /* 0x0000000a86665c11 */ /* 0x000fc8000f8c18ff */
[C---:B------:R-:W-:Y:S01]  /*0d30*/  @P5 LEA.HI.X R103, R134.reuse, UR11, RZ, 0x3, P6 ;  /* 0x0000000b86675c11 */ /* 0x040fe2000b0f1cff */
[----:B------:R-:W5:Y:S04]  /*0d40*/  @P1 LDG.E R18, desc[UR4][R98.64] ;  /* 0x0000000462121981 */ /* 0x000f68000c1e1900 */
[----:B------:R1:W5:Y:S01]  /*0d50*/  @P5 LDG.E.64 R122, desc[UR4][R102.64] ;  /* 0x00000004667a5981 */ /* 0x000362000c1e1b00 */
[----:B------:R-:W-:Y:S02]  /*0d60*/  VIADD R134, R134, 0x80 ;  /* 0x0000008086867836 */ /* 0x000fe40000000000 */
        /* <DEDUP_REMOVED lines=9> */
[----:B------:R-:W-:-:S03]  /*0e00*/  IMAD.U32 R96, R105, 0x10000, RZ ;  /* 0x0001000069607824 */ /* 0x000fc600078e00ff */
[----:B------:R-:W-:Y:S02]  /*0e10*/  SHF.L.U32 R99, R20, 0x10, RZ ;  /* 0x0000001014637819 */ /* 0x000fe400000006ff */
[----:B------:R-:W-:Y:S02]  /*0e20*/  MOV R104, R21 ;  /* 0x0000001500687202 */ /* 0x000fe40000000f00 */
[----:B------:R-:W-:Y:S01]  /*0e30*/  SHF.R.U32.HI R135, RZ, 0x10, R21 ;  /* 0x00000010ff877819 */ /* 0x000fe20000011615 */
[----:B------:R-:W-:Y:S01]  /*0e40*/  FMUL.FTZ R23, R80, R99 ;  /* 0x0000006350177220 */ /* 0x000fe20000410000 */
[----:B------:R-:W-:Y:S02]  /*0e50*/  MOV R21, R97 ;  /* 0x0000006100157202 */ /* 0x000fe40000000f00 */
[----:B------:R-:W-:Y:S01]  /*0e60*/  SHF.R.U32.HI R105, RZ, 0x10, R97 ;  /* 0x00000010ff697819 */ /* 0x000fe20000011661 */
[----:B------:R-:W-:Y:S02]  /*0e70*/  IMAD.U32 R97, R19, 0x10000, RZ ;  /* 0x0001000013617824 */ /* 0x000fe400078e00ff */
[C---:B------:R-:W-:Y:S01]  /*0e80*/  FADD.FTZ R19, -R127.reuse, R96 ;  /* 0x000000607f137221 */ /* 0x040fe20000010100 */
[----:B------:R-:W-:Y:S01]  /*0e90*/  SHF.L.U32 R98, R106, 0x10, RZ ;  /* 0x000000106a627819 */ /* 0x000fe200000006ff */
[----:B------:R-:W-:Y:S01]  /*0ea0*/  FFMA.FTZ R20, R84, R97, R23 ;  /* 0x0000006154147223 */ /* 0x000fe20000010017 */
[----:B------:R-:W-:Y:S01]  /*0eb0*/  FADD.FTZ R23, -R127, R22 ;  /* 0x000000167f177221 */ /* 0x000fe20000010100 */
[----:B-----5:R-:W-:Y:S01]  /*0ec0*/  FMUL.FTZ R19, R6, R19 ;  /* 0x0000001306137220 */ /* 0x020fe20000410000 */
[----:B------:R-:W-:-:S02]  /*0ed0*/  IMAD.U32 R102, R101, 0x10000, RZ ;  /* 0x0001000065667824 */ /* 0x000fc400078e00ff */
[----:B------:R-:W-:Y:S01]  /*0ee0*/  FMUL.FTZ R100, R81, R98 ;  /* 0x0000006251647220 */ /* 0x000fe20000410000 */
[----:B------:R-:W-:Y:S02]  /*0ef0*/  IMAD.U32 R96, R136, 0x10000, RZ ;  /* 0x0001000088607824 */ /* 0x000fe400078e00ff */
[----:B------:R-:W-:Y:S01]  /*0f00*/  FMUL.FTZ R22, R6, R23 ;  /* 0x0000001706167220 */ /* 0x000fe20000410000 */
[----:B------:R-:W-:Y:S01]  /*0f10*/  FADD.FTZ R28, R28, R99 ;  /* 0x000000631c1c7221 */ /* 0x000fe20000010000 */
[----:B------:R-:W-:Y:S01]  /*0f20*/  FFMA.FTZ R40, R19, R99, R40 ;  /* 0x0000006313287223 */ /* 0x000fe20000010028 */
[----:B------:R-:W-:Y:S01]  /*0f30*/  FADD.FTZ R23, -R127, R102 ;  /* 0x000000667f177221 */ /* 0x000fe20000010100 */
[----:B------:R-:W-:Y:S01]  /*0f40*/  SHF.L.U32 R99, R21, 0x10, RZ ;  /* 0x0000001015637819 */ /* 0x000fe200000006ff */
[----:B------:R-:W-:Y:S01]  /*0f50*/  FADD.FTZ R53, R53, R96 ;  /* 0x0000006035357221 */ /* 0x000fe20000010000 */
[-C--:B------:R-:W-:Y:S01]  /*0f60*/  FFMA.FTZ R21, R85, R96.reuse, R100 ;  /* 0x0000006055157223 */ /* 0x080fe20000010064 */
[----:B------:R-:W-:Y:S01]  /*0f70*/  FFMA.FTZ R65, R22, R96, R65 ;  /* 0x0000006016417223 */ /* 0x000fe20000010041 */
[----:B------:R-:W-:Y:S01]  /*0f80*/  FMUL.FTZ R23, R6, R23 ;  /* 0x0000001706177220 */ /* 0x000fe20000410000 */
[----:B------:R-:W-:Y:S01]  /*0f90*/  SHF.L.U32 R96, R103, 0x10, RZ ;  /* 0x0000001067607819 */ /* 0x000fe200000006ff */
[----:B------:R-:W-:Y:S01]  /*0fa0*/  FADD.FTZ R52, R52, R97 ;  /* 0x0000006134347221 */ /* 0x000fe20000010000 */
[----:B------:R-:W-:Y:S01]  /*0fb0*/  FFMA.FTZ R64, R19, R97, R64 ;  /* 0x0000006113407223 */ /* 0x000fe20000010040 */
[----:B------:R-:W-:-:S02]  /*0fc0*/  IMAD.U32 R97, R104, 0x10000, RZ ;  /* 0x0001000068617824 */ /* 0x000fc400078e00ff */
[-C--:B------:R-:W-:Y:S01]  /*0fd0*/  FMUL.FTZ R101, R82, R99.reuse ;  /* 0x0000006352657220 */ /* 0x080fe20000410000 */
[----:B------:R-:W-:Y:S01]  /*0fe0*/  FADD.FTZ R30, R30, R99 ;  /* 0x000000631e1e7221 */ /* 0x000fe20000010000 */
[----:B------:R-:W-:Y:S01]  /*0ff0*/  FFMA.FTZ R42, R23, R99, R42 ;  /* 0x00000063172a7223 */ /* 0x000fe2000001002a */
[----:B------:R-:W-:Y:S01]  /*1000*/  FADD.FTZ R99, -R127, R96 ;  /* 0x000000607f637221 */ /* 0x000fe20000010100 */
[----:B------:R-:W-:Y:S01]  /*1010*/  FADD.FTZ R54, R54, R97 ;  /* 0x0000006136367221 */ /* 0x000fe20000010000 */
[-C--:B------:R-:W-:Y:S01]  /*1020*/  FFMA.FTZ R104, R86, R97.reuse, R101 ;  /* 0x0000006156687223 */ /* 0x080fe20000010065 */
        /* <DEDUP_REMOVED lines=20> */
.L_x_808:
[----:B------:R-:W-:Y:S05]  /*1170*/  BSYNC B0 ;  /* 0x0000000000007941 */ /* 0x000fea0003800000 */
.L_x_807:
        /* <DEDUP_REMOVED lines=16> */
[----:B------:R-:W-:-:S05]  /*1280*/  SHF.L.U32 R107, R134, 0x2, RZ ;  /* 0x00000002866b7819 */ /* 0x000fca00000006ff */
[C---:B------:R-:W-:Y:S02]  /*1290*/  @P5 LEA R102, P6, R134.reuse, UR10, 0x3 ;  /* 0x0000000a86665c11 */ /* 0x040fe4000f8c18ff */
[----:B------:R-:W-:Y:S02]  /*12a0*/  SHF.R.U32.HI R114, RZ, 0x1e, R134 ;  /* 0x0000001eff727819 */ /* 0x000fe40000011686 */
[----:B------:R-:W-:Y:S02]  /*12b0*/  @P5 LEA.HI.X R103, R134, UR11, RZ, 0x3, P6 ;  /* 0x0000000b86675c11 */ /* 0x000fe4000b0f1cff */
[----:B------:R-:W-:-:S03]  /*12c0*/  IADD3 R112, P6, R107, UR14, RZ ;  /* 0x0000000e6b707c10 */ /* 0x000fc6000ffde0ff */
[----:B------:R2:W5:Y:S01]  /*12d0*/  @P5 LDG.E.64 R120, desc[UR4][R102.64] ;  /* 0x0000000466785981 */ /* 0x000562000c1e1b00 */
[----:B------:R-:W-:Y:S02]  /*12e0*/  IADD3.X R113, R114, UR15, RZ, P6, !PT ;  /* 0x0000000f72717c10 */ /* 0x000fe4000b7fe4ff */
[----:B0-----:R-:W-:-:S03]  /*12f0*/  @P1 IADD3 R110, P6, R107, R110, RZ ;  /* 0x0000006e6b6e1210 */ /* 0x001fc60007fde0ff */
[----:B------:R-:W5:Y:S02]  /*1300*/  LDG.E R107, desc[UR4][R112.64] ;  /* 0x00000004706b7981 */ /* 0x000f64000c1e1900 */
[----:B------:R-:W-:-:S05]  /*1310*/  @P1 IMAD.X R111, R114, 0x1, R111, P6 ;  /* 0x00000001726f1824 */ /* 0x000fca00030e066f */
[----:B------:R0:W5:Y:S01]  /*1320*/  @P1 LDG.E R108, desc[UR4][R110.64] ;  /* 0x000000046e6c1981 */ /* 0x000162000c1e1900 */
[--C-:B--2---:R-:W-:Y:S01]  /*1330*/  IMAD.MOV.U32 R102, RZ, RZ, R101.reuse ;  /* 0x000000ffff667224 */ /* 0x104fe200078e0065 */
[----:B0-----:R-:W-:Y:S01]  /*1340*/  SHF.R.U32.HI R110, RZ, 0x10, R101 ;  /* 0x00000010ff6e7819 */ /* 0x001fe20000011665 */
[----:B---3--:R-:W-:Y:S01]  /*1350*/  IMAD.MOV.U32 R109, RZ, RZ, R96 ;  /* 0x000000ffff6d7224 */ /* 0x008fe200078e0060 */
[----:B------:R-:W-:Y:S01]  /*1360*/  SHF.R.U64 R135, R96, 0x10, R97 ;  /* 0x0000001060877819 */ /* 0x000fe20000001261 */
[----:B----4-:R-:W-:Y:S01]  /*1370*/  IMAD.MOV.U32 R96, RZ, RZ, R98 ;  /* 0x000000ffff607224 */ /* 0x010fe200078e0062 */
[----:B------:R-:W-:Y:S02]  /*1380*/  SHF.R.U64 R116, R98, 0x10, R99 ;  /* 0x0000001062747819 */ /* 0x000fe40000001263 */
[----:B------:R-:W-:Y:S02]  /*1390*/  MOV R98, R100 ;  /* 0x0000006400627202 */ /* 0x000fe40000000f00 */
[----:B------:R-:W-:-:S02]  /*13a0*/  MOV R114, R97 ;  /* 0x0000006100727202 */ /* 0x000fc40000000f00 */
[----:B------:R-:W-:Y:S02]  /*13b0*/  SHF.L.U32 R98, R98, 0x10, RZ ;  /* 0x0000001062627819 */ /* 0x000fe400000006ff */
[----:B------:R-:W-:Y:S01]  /*13c0*/  SHF.R.U32.HI R134, RZ, 0x10, R97 ;  /* 0x00000010ff867819 */ /* 0x000fe20000011661 */
[----:B------:R-:W-:Y:S01]  /*13d0*/  IMAD.MOV.U32 R97, RZ, RZ, R99 ;  /* 0x000000ffff617224 */ /* 0x000fe200078e0063 */
[----:B------:R-:W-:Y:S02]  /*13e0*/  SHF.R.U64 R100, R100, 0x10, R101 ;  /* 0x0000001064647819 */ /* 0x000fe40000001265 */
[----:B------:R-:W-:Y:S01]  /*13f0*/  SHF.R.U32.HI R115, RZ, 0x10, R99 ;  /* 0x00000010ff737819 */ /* 0x000fe20000011663 */
[----:B------:R-:W-:Y:S01]  /*1400*/  IMAD.U32 R99, R109, 0x10000, RZ ;  /* 0x000100006d637824 */ /* 0x000fe200078e00ff */
[----:B------:R-:W-:Y:S01]  /*1410*/  SHF.L.U32 R101, R96, 0x10, RZ ;  /* 0x0000001060657819 */ /* 0x000fe200000006ff */
[----:B------:R-:W-:Y:S01]  /*1420*/  FADD.FTZ R109, -R127, R98 ;  /* 0x000000627f6d7221 */ /* 0x000fe20000010100 */
[----:B------:R-:W-:Y:S01]  /*1430*/  SHF.L.U32 R102, R102, 0x10, RZ ;  /* 0x0000001066667819 */ /* 0x000fe200000006ff */
[----:B------:R-:W-:-:S02]  /*1440*/  IMAD.U32 R100, R100, 0x10000, RZ ;  /* 0x0001000064647824 */ /* 0x000fc400078e00ff */
[----:B------:R-:W-:Y:S02]  /*1450*/  IMAD.U32 R110, R110, 0x10000, RZ ;  /* 0x000100006e6e7824 */ /* 0x000fe400078e00ff */
[----:B------:R-:W-:Y:S01]  /*1460*/  FMUL.FTZ R103, R72, R101 ;  /* 0x0000006548677220 */ /* 0x000fe20000410000 */
[----:B-----5:R-:W-:Y:S01]  /*1470*/  FMUL.FTZ R109, R6, R109 ;  /* 0x0000006d066d7220 */ /* 0x020fe20000410000 */
[C---:B------:R-:W-:Y:S01]  /*1480*/  FADD.FTZ R111, -R127.reuse, R100 ;  /* 0x000000647f6f7221 */ /* 0x040fe20000010100 */
[C---:B------:R-:W-:Y:S01]  /*1490*/  FADD.FTZ R113, -R127.reuse, R102 ;  /* 0x000000667f717221 */ /* 0x040fe20000010100 */
[----:B------:R-:W-:Y:S01]  /*14a0*/  FADD.FTZ R127, -R127, R110 ;  /* 0x0000006e7f7f7221 */ /* 0x000fe20000010100 */
[----:B------:R-:W-:Y:S02]  /*14b0*/  IMAD.U32 R98, R116, 0x10000, RZ ;  /* 0x0001000074627824 */ /* 0x000fe400078e00ff */
[----:B------:R-:W-:Y:S01]  /*14c0*/  FADD.FTZ R48, R48, R99 ;  /* 0x0000006330307221 */ /* 0x000fe20000010000 */
[-C--:B------:R-:W-:Y:S01]  /*14d0*/  FFMA.FTZ R110, R76, R99.reuse, R103 ;  /* 0x000000634c6e7223 */ /* 0x080fe20000010067 */
[----:B------:R-:W-:Y:S01]  /*14e0*/  FFMA.FTZ R60, R109, R99, R60 ;  /* 0x000000636d3c7223 */ /* 0x000fe2000001003c */
[----:B------:R-:W-:Y:S01]  /*14f0*/  IMAD.U32 R99, R97, 0x10000, RZ ;  /* 0x0001000061637824 */ /* 0x000fe200078e00ff */
[----:B------:R-:W-:Y:S01]  /*1500*/  SHF.L.U32 R96, R135, 0x10, RZ ;  /* 0x0000001087607819 */ /* 0x000fe200000006ff */
[----:B------:R-:W-:Y:S01]  /*1510*/  FADD.FTZ R24, R24, R101 ;  /* 0x0000006518187221 */ /* 0x000fe20000010000 */
[----:B------:R-:W-:Y:S01]  /*1520*/  FFMA.FTZ R36, R109, R101, R36 ;  /* 0x000000656d247223 */ /* 0x000fe20000010024 */
[----:B------:R-:W-:Y:S01]  /*1530*/  FMUL.FTZ R100, R73, R98 ;  /* 0x0000006249647220 */ /* 0x000fe20000410000 */
[----:B------:R-:W-:Y:S01]  /*1540*/  FMUL.FTZ R112, R6, R111 ;  /* 0x0000006f06707220 */ /* 0x000fe20000410000 */
[----:B------:R-:W-:Y:S01]  /*1550*/  SHF.L.U32 R97, R114, 0x10, RZ ;  /* 0x0000001072617819 */ /* 0x000fe200000006ff */
[----:B------:R-:W-:Y:S01]  /*1560*/  FMUL.FTZ R101, R74, R99 ;  /* 0x000000634a657220 */ /* 0x000fe20000410000 */
[----:B------:R-:W-:Y:S01]  /*1570*/  FMUL.FTZ R113, R6, R113 ;  /* 0x0000007106717220 */ /* 0x000fe20000410000 */
[----:B------:R-:W-:Y:S01]  /*1580*/  FADD.FTZ R49, R49, R96 ;  /* 0x0000006031317221 */ /* 0x000fe20000010000 */
[-C--:B------:R-:W-:Y:S01]  /*1590*/  FFMA.FTZ R111, R77, R96.reuse, R100 ;  /* 0x000000604d6f7223 */ /* 0x080fe20000010064 */
[----:B------:R-:W-:Y:S01]  /*15a0*/  FFMA.FTZ R61, R112, R96, R61 ;  /* 0x00000060703d7223 */ /* 0x000fe2000001003d */
[----:B------:R-:W-:-:S02]  /*15b0*/  IMAD.U32 R100, R115, 0x10000, RZ ;  /* 0x0001000073647824 */ /* 0x000fc400078e00ff */
        /* <DEDUP_REMOVED lines=23> */
.L_x_810:
[----:B------:R-:W-:Y:S05]  /*1730*/  BSYNC B0 ;  /* 0x0000000000007941 */ /* 0x000fea0003800000 */
.L_x_809:
        /* <DEDUP_REMOVED lines=26> */
.L_x_838:
        /* <DEDUP_REMOVED lines=77> */
[----:B------:R-:W-:Y:S02]  /*1db0*/  FSEL R101, R99, RZ, P6 ;  /* 0x000000ff63657208 */ /* 0x000fe40003000000 */
        /* <DEDUP_REMOVED lines=30> */
.L_x_814:
        /* <DEDUP_REMOVED lines=11> */
[C---:B------:R-:W-:Y:S02]  /*2050*/  LEA R96, P5, R7.reuse, UR16, 0x3 ;  /* 0x0000001007607c11 */ /* 0x040fe4000f8a18ff */
[----:B0-----:R-:W-:Y:S01]  /*2060*/  PRMT R101, R132, 0x5410, R133 ;  /* 0x0000541084657816 */ /* 0x001fe20000000085 */
[----:B------:R-:W-:Y:S01]  /*2070*/  IMAD.WIDE.U32 R98, R98, 0x10000, RZ ;  /* 0x0001000062627825 */ /* 0x000fe200078e00ff */
[----:B------:R-:W-:-:S04]  /*2080*/  LEA.HI.X R97, R7, UR17, RZ, 0x3, P5 ;  /* 0x0000001107617c11 */ /* 0x000fc8000a8f1cff */
[----:B------:R-:W-:Y:S02]  /*2090*/  LOP3.LUT R99, R101, R99, RZ, 0xfc, !PT ;  /* 0x0000006365637212 */ /* 0x000fe400078efcff */
[----:B------:R-:W-:-:S05]  /*20a0*/  LOP3.LUT R98, R98, 0xffff, R129, 0xf8, !PT ;  /* 0x0000ffff62627812 */ /* 0x000fca00078ef881 */
[----:B------:R1:W-:Y:S02]  /*20b0*/  STG.E.64 desc[UR4][R96.64], R98 ;  /* 0x0000006260007986 */ /* 0x0003e4000c101b04 */
.L_x_815:
[----:B------:R-:W-:-:S07]  /*20c0*/  IADD3 R7, R7, 0x80, RZ ;  /* 0x0000008007077810 */ /* 0x000fce0007ffe0ff */
.L_x_813:
[----:B------:R-:W-:Y:S05]  /*20d0*/  BSYNC B0 ;  /* 0x0000000000007941 */ /* 0x000fea0003800000 */
.L_x_812:
        /* <DEDUP_REMOVED lines=81> */
.L_x_818:
        /* <DEDUP_REMOVED lines=18> */
.L_x_819:
[----:B------:R-:W-:-:S07]  /*2710*/  IADD3 R7, R7, 0x80, RZ ;  /* 0x0000008007077810 */ /* 0x000fce0007ffe0ff */
.L_x_817:
[----:B------:R-:W-:Y:S05]  /*2720*/  BSYNC B0 ;  /* 0x0000000000007941 */ /* 0x000fea0003800000 */
.L_x_816:
        /* <DEDUP_REMOVED lines=81> */
.L_x_822:
        /* <DEDUP_REMOVED lines=11> */
[C---:B------:R-:W-:Y:S02]  /*2cf0*/  LEA R6, P5, R7.reuse, UR16, 0x3 ;  /* 0x0000001007067c11 */ /* 0x040fe4000f8a18ff */
[----:B------:R-:W-:Y:S01]  /*2d00*/  PRMT R99, R132, 0x5410, R133 ;  /* 0x0000541084637816 */ /* 0x000fe20000000085 */
[----:B------:R-:W-:Y:S01]  /*2d10*/  IMAD.WIDE.U32 R96, R96, 0x10000, RZ ;  /* 0x0001000060607825 */ /* 0x000fe200078e00ff */
[----:B------:R-:W-:-:S04]  /*2d20*/  LEA.HI.X R7, R7, UR17, RZ, 0x3, P5 ;  /* 0x0000001107077c11 */ /* 0x000fc8000a8f1cff */
[----:B------:R-:W-:Y:S02]  /*2d30*/  LOP3.LUT R97, R99, R97, RZ, 0xfc, !PT ;  /* 0x0000006163617212 */ /* 0x000fe400078efcff */
[----:B------:R-:W-:-:S05]  /*2d40*/  LOP3.LUT R96, R96, 0xffff, R129, 0xf8, !PT ;  /* 0x0000ffff60607812 */ /* 0x000fca00078ef881 */
[----:B------:R2:W-:Y:S02]  /*2d50*/  STG.E.64 desc[UR4][R6.64], R96 ;  /* 0x0000006006007986 */ /* 0x0005e4000c101b04 */
.L_x_821:
[----:B------:R-:W-:Y:S05]  /*2d60*/  BSYNC B0 ;  /* 0x0000000000007941 */ /* 0x000fea0003800000 */
.L_x_820:
[----:B------:R-:W-:Y:S02]  /*2d70*/  ISETP.NE.AND P5, PT, R127, RZ, PT ;  /* 0x000000ff7f00720c */ /* 0x000fe40003fa5270 */
[----:B0-----:R-:W-:-:S11]  /*2d80*/  SEL R100, RZ, 0x1, P0 ;  /* 0x00000001ff647807 */ /* 0x001fd60000000000 */
[----:B------:R-:W-:Y:S05]  /*2d90*/  @!P5 BRA `(.L_x_823) ;  /* 0xffffffd400d0d947 */ /* 0x000fea000383ffff */
.L_x_804:
        /* <DEDUP_REMOVED lines=9> */
[----:B------:R-:W3:Y:S08]  /*2e30*/  LDC.64 R4, c[0x0][0x2d8] ;  /* 0x0000b600ff047b82 */ /* 0x000ef00000000a00 */
[----:B--2--5:R-:W2:Y:S08]  /*2e40*/  LDC.64 R6, c[0x0][0x2e0] ;  /* 0x0000b800ff067b82 */ /* 0x024eb00000000a00 */
[----:B------:R-:W4:Y:S01]  /*2e50*/  LDC.64 R8, c[0x0][0x2e8] ;  /* 0x0000ba00ff087b82 */ /* 0x000f220000000a00 */
[----:B0-----:R-:W-:-:S05]  /*2e60*/  IMAD.WIDE.U32 R2, R11, 0x10, R2 ;  /* 0x000000100b027825 */ /* 0x001fca00078e0002 */
[----:B------:R0:W-:Y:S01]  /*2e70*/  STG.E.128 desc[UR4][R2.64], R56 ;  /* 0x0000003802007986 */ /* 0x0001e2000c101d04 */
[----:B---3--:R-:W-:-:S05]  /*2e80*/  IMAD.WIDE.U32 R4, R11, 0x10, R4 ;  /* 0x000000100b047825 */ /* 0x008fca00078e0004 */
[----:B------:R0:W-:Y:S01]  /*2e90*/  STG.E.128 desc[UR4][R4.64], R68 ;  /* 0x0000004404007986 */ /* 0x0001e2000c101d04 */
[----:B--2---:R-:W-:-:S05]  /*2ea0*/  IMAD.WIDE.U32 R6, R11, 0x10, R6 ;  /* 0x000000100b067825 */ /* 0x004fca00078e0006 */
[----:B------:R0:W-:Y:S01]  /*2eb0*/  STG.E.128 desc[UR4][R6.64], R32 ;  /* 0x0000002006007986 */ /* 0x0001e2000c101d04 */
[C---:B----4-:R-:W-:Y:S01]  /*2ec0*/  IMAD.WIDE.U32 R8, R11.reuse, 0x10, R8 ;  /* 0x000000100b087825 */ /* 0x050fe200078e0008 */
[----:B------:R-:W-:-:S04]  /*2ed0*/  IADD3 R11, R11, 0x80, RZ ;  /* 0x000000800b0b7810 */ /* 0x000fc80007ffe0ff */
[----:B------:R0:W-:Y:S03]  /*2ee0*/  STG.E.128 desc[UR4][R8.64], R44 ;  /* 0x0000002c08007986 */ /* 0x0001e6000c101d04 */
.L_x_825:
[----:B------:R-:W-:Y:S05]  /*2ef0*/  BSYNC B0 ;  /* 0x0000000000007941 */ /* 0x000fea0003800000 */
.L_x_824:
[----:B------:R-:W-:Y:S04]  /*2f00*/  BSSY B0, `(.L_x_826) ;  /* 0x000000f000007945 */ /* 0x000fe80003800000 */
[----:B------:R-:W-:Y:S05]  /*2f10*/  @!P3 BRA `(.L_x_827) ;  /* 0x000000000034b947 */ /* 0x000fea0003800000 */
[----:B0-----:R-:W0:Y:S08]  /*2f20*/  LDC.64 R2, c[0x0][0x2d0] ;  /* 0x0000b400ff027b82 */ /* 0x001e300000000a00 */
        /* <DEDUP_REMOVED lines=9> */
[----:B----4-:R-:W-:-:S04]  /*2fc0*/  IMAD.WIDE.U32 R8, R11, 0x10, R8 ;  /* 0x000000100b087825 */ /* 0x010fc800078e0008 */
[----:B------:R-:W-:Y:S01]  /*2fd0*/  VIADD R11, R11, 0x80 ;  /* 0x000000800b0b7836 */ /* 0x000fe20000000000 */
[----:B------:R0:W-:Y:S06]  /*2fe0*/  STG.E.128 desc[UR4][R8.64], R40 ;  /* 0x0000002808007986 */ /* 0x0001ec000c101d04 */
.L_x_827:
[----:B------:R-:W-:Y:S05]  /*2ff0*/  BSYNC B0 ;  /* 0x0000000000007941 */ /* 0x000fea0003800000 */
.L_x_826:
[----:B------:R-:W-:Y:S05]  /*3000*/  @!P2 EXIT ;  /* 0x000000000000a94d */ /* 0x000fea0003800000 */
[----:B0-----:R-:W0:Y:S08]  /*3010*/  LDC.64 R2, c[0x0][0x2d0] ;  /* 0x0000b400ff027b82 */ /* 0x001e300000000a00 */
[----:B------:R-:W3:Y:S08]  /*3020*/  LDC.64 R4, c[0x0][0x2d8] ;  /* 0x0000b600ff047b82 */ /* 0x000ef00000000a00 */
[----:B--2--5:R-:W2:Y:S08]  /*3030*/  LDC.64 R6, c[0x0][0x2e0] ;  /* 0x0000b800ff067b82 */ /* 0x024eb00000000a00 */
[----:B------:R-:W4:Y:S01]  /*3040*/  LDC.64 R8, c[0x0][0x2e8] ;  /* 0x0000ba00ff087b82 */ /* 0x000f220000000a00 */
[----:B0-----:R-:W-:-:S05]  /*3050*/  IMAD.WIDE.U32 R2, R11, 0x10, R2 ;  /* 0x000000100b027825 */ /* 0x001fca00078e0002 */
[----:B------:R-:W-:Y:S01]  /*3060*/  STG.E.128 desc[UR4][R2.64], R48 ;  /* 0x0000003002007986 */ /* 0x000fe2000c101d04 */
[----:B---3--:R-:W-:-:S05]  /*3070*/  IMAD.WIDE.U32 R4, R11, 0x10, R4 ;  /* 0x000000100b047825 */ /* 0x008fca00078e0004 */
[----:B------:R-:W-:Y:S01]  /*3080*/  STG.E.128 desc[UR4][R4.64], R60 ;  /* 0x0000003c04007986 */ /* 0x000fe2000c101d04 */
[----:B--2---:R-:W-:-:S05]  /*3090*/  IMAD.WIDE.U32 R6, R11, 0x10, R6 ;  /* 0x000000100b067825 */ /* 0x004fca00078e0006 */
[----:B------:R-:W-:Y:S01]  /*30a0*/  STG.E.128 desc[UR4][R6.64], R24 ;  /* 0x0000001806007986 */ /* 0x000fe2000c101d04 */
[----:B----4-:R-:W-:-:S05]  /*30b0*/  IMAD.WIDE.U32 R8, R11, 0x10, R8 ;  /* 0x000000100b087825 */ /* 0x010fca00078e0008 */
[----:B------:R-:W-:Y:S01]  /*30c0*/  STG.E.128 desc[UR4][R8.64], R36 ;  /* 0x0000002408007986 */ /* 0x000fe2000c101d04 */
[----:B------:R-:W-:Y:S05]  /*30d0*/  EXIT ;  /* 0x000000000000794d */ /* 0x000fea0003800000 */
.L_x_811:
[----:B------:R-:W-:Y:S01]  /*30e0*/  HFMA2.MMA R139, -RZ, RZ, 0, 1.847743988037109375e-06 ;  /* 0x0000001fff8b7435 */ /* 0x000fe200000001ff */
[----:B------:R-:W-:Y:S01]  /*30f0*/  MOV R137, R131 ;  /* 0x0000008300897202 */ /* 0x000fe20000000f00 */
[----:B------:R-:W-:Y:S02]  /*3100*/  IMAD.MOV.U32 R136, RZ, RZ, 0x10 ;  /* 0x00000010ff887424 */ /* 0x000fe400078e00ff */
[----:B------:R-:W-:-:S07]  /*3110*/  IMAD.MOV.U32 R134, RZ, RZ, -0x1 ;  /* 0xffffffffff867424 */ /* 0x000fce00078e00ff */
[----:B-----5:R-:W-:Y:S05]  /*3120*/  WARPSYNC.COLLECTIVE R134, `(.L_x_828) ;  /* 0x0000000086087348 */ /* 0x020fea0003c00000 */
[----:B------:R0:W1:Y:S02]  /*3130*/  SHFL.DOWN P1, R135, R137, R136, R139 ;  /* 0x0800008889877389 */ /* 0x000064000002008b */
[----:B01---5:R-:W-:Y:S01]  /*3140*/  ENDCOLLECTIVE ;  /* 0x000000000000791b */ /* 0x023fe20003800000 */
.L_x_828:
[----:B------:R-:W-:Y:S01]  /*3150*/  IMAD.MOV.U32 R137, RZ, RZ, R130 ;  /* 0x000000ffff897224 */ /* 0x000fe200078e0082 */
[----:B------:R-:W-:-:S07]  /*3160*/  MOV R98, R135 ;  /* 0x0000008700627202 */ /* 0x000fce0000000f00 */
[----:B------:R-:W-:Y:S05]  /*3170*/  WARPSYNC.COLLECTIVE R134, `(.L_x_829) ;  /* 0x0000000086087348 */ /* 0x000fea0003c00000 */
[----:B------:R0:W1:Y:S02]  /*3180*/  SHFL.DOWN P1, R135, R137, R136, R139 ;  /* 0x0800008889877389 */ /* 0x000064000002008b */
[----:B01----:R-:W-:Y:S01]  /*3190*/  ENDCOLLECTIVE ;  /* 0x000000000000791b */ /* 0x003fe20003800000 */
.L_x_829:
[----:B------:R-:W-:Y:S01]  /*31a0*/  FADD.FTZ R98, R98, R131 ;  /* 0x0000008362627221 */ /* 0x000fe20000010000 */
[----:B------:R-:W-:-:S03]  /*31b0*/  HFMA2.MMA R136, -RZ, RZ, 0, 4.76837158203125e-07 ;  /* 0x00000008ff887435 */ /* 0x000fc600000001ff */
[----:B------:R-:W-:Y:S01]  /*31c0*/  IMAD.MOV.U32 R137, RZ, RZ, R98 ;  /* 0x000000ffff897224 */ /* 0x000fe200078e0062 */
[----:B------:R-:W-:-:S07]  /*31d0*/  MOV R99, R135 ;  /* 0x0000008700637202 */ /* 0x000fce0000000f00 */
[----:B------:R-:W-:Y:S05]  /*31e0*/  WARPSYNC.COLLECTIVE R134, `(.L_x_830) ;  /* 0x0000000086087348 */ /* 0x000fea0003c00000 */
[----:B------:R0:W1:Y:S02]  /*31f0*/  SHFL.DOWN P1, R135, R137, R136, R139 ;  /* 0x0800008889877389 */ /* 0x000064000002008b */
[----:B01----:R-:W-:Y:S01]  /*3200*/  ENDCOLLECTIVE ;  /* 0x000000000000791b */ /* 0x003fe20003800000 */
.L_x_830:
[----:B------:R-:W-:-:S05]  /*3210*/  FADD.FTZ R99, R99, R130 ;  /* 0x0000008263637221 */ /* 0x000fca0000010000 */
[----:B------:R-:W-:Y:S01]  /*3220*/  MOV R137, R99 ;  /* 0x0000006300897202 */ /* 0x000fe20000000f00 */
[----:B------:R-:W-:-:S07]  /*3230*/  IMAD.MOV.U32 R101, RZ, RZ, R135 ;  /* 0x000000ffff657224 */ /* 0x000fce00078e0087 */
[----:B------:R-:W-:Y:S05]  /*3240*/  WARPSYNC.COLLECTIVE R134, `(.L_x_831) ;  /* 0x0000000086087348 */ /* 0x000fea0003c00000 */
[----:B------:R0:W1:Y:S02]  /*3250*/  SHFL.DOWN P1, R135, R137, R136, R139 ;  /* 0x0800008889877389 */ /* 0x000064000002008b */
[----:B01----:R-:W-:Y:S01]  /*3260*/  ENDCOLLECTIVE ;  /* 0x000000000000791b */ /* 0x003fe20003800000 */
.L_x_831:
[----:B------:R-:W-:-:S05]  /*3270*/  FADD.FTZ R101, R98, R101 ;  /* 0x0000006562657221 */ /* 0x000fca0000010000 */
[----:B------:R-:W-:Y:S01]  /*3280*/  MOV R137, R101 ;  /* 0x0000006500897202 */ /* 0x000fe20000000f00 */
[----:B------:R-:W-:Y:S02]  /*3290*/  IMAD.MOV.U32 R136, RZ, RZ, 0x4 ;  /* 0x00000004ff887424 */ /* 0x000fe400078e00ff */
[----:B------:R-:W-:-:S07]  /*32a0*/  IMAD.MOV.U32 R100, RZ, RZ, R135 ;  /* 0x000000ffff647224 */ /* 0x000fce00078e0087 */
[----:B------:R-:W-:Y:S05]  /*32b0*/  WARPSYNC.COLLECTIVE R134, `(.L_x_832) ;  /* 0x0000000086087348 */ /* 0x000fea0003c00000 */
[----:B------:R0:W1:Y:S02]  /*32c0*/  SHFL.DOWN P1, R135, R137, R136, R139 ;  /* 0x0800008889877389 */ /* 0x000064000002008b */
[----:B01----:R-:W-:Y:S01]  /*32d0*/  ENDCOLLECTIVE ;  /* 0x000000000000791b */ /* 0x003fe20003800000 */
.L_x_832:
[----:B------:R-:W-:-:S04]  /*32e0*/  FADD.FTZ R100, R99, R100 ;  /* 0x0000006463647221 */ /* 0x000fc80000010000 */
[----:B------:R-:W-:Y:S01]  /*32f0*/  IMAD.MOV.U32 R137, RZ, RZ, R100 ;  /* 0x000000ffff897224 */ /* 0x000fe200078e0064 */
[----:B------:R-:W-:-:S07]  /*3300*/  MOV R102, R135 ;  /* 0x0000008700667202 */ /* 0x000fce0000000f00 */
[----:B------:R-:W-:Y:S05]  /*3310*/  WARPSYNC.COLLECTIVE R134, `(.L_x_833) ;  /* 0x0000000086087348 */ /* 0x000fea0003c00000 */
[----:B------:R0:W1:Y:S02]  /*3320*/  SHFL.DOWN P1, R135, R137, R136, R139 ;  /* 0x0800008889877389 */ /* 0x000064000002008b */
[----:B01----:R-:W-:Y:S01]  /*3330*/  ENDCOLLECTIVE ;  /* 0x000000000000791b */ /* 0x003fe20003800000 */
.L_x_833:
[----:B------:R-:W-:Y:S01]  /*3340*/  FADD.FTZ R102, R101, R102 ;  /* 0x0000006665667221 */ /* 0x000fe20000010000 */
[----:B------:R-:W-:-:S03]  /*3350*/  HFMA2.MMA R136, -RZ, RZ, 0, 1.1920928955078125e-07 ;  /* 0x00000002ff887435 */ /* 0x000fc600000001ff */
[----:B------:R-:W-:Y:S01]  /*3360*/  IMAD.MOV.U32 R137, RZ, RZ, R102 ;  /* 0x000000ffff897224 */ /* 0x000fe200078e0066 */
[----:B------:R-:W-:-:S07]  /*3370*/  MOV R103, R135 ;  /* 0x0000008700677202 */ /* 0x000fce0000000f00 */
[----:B------:R-:W-:Y:S05]  /*3380*/  WARPSYNC.COLLECTIVE R134, `(.L_x_834) ;  /* 0x0000000086087348 */ /* 0x000fea0003c00000 */
[----:B------:R0:W1:Y:S02]  /*3390*/  SHFL.DOWN P1, R135, R137, R136, R139 ;  /* 0x0800008889877389 */ /* 0x000064000002008b */
[----:B01----:R-:W-:Y:S01]  /*33a0*/  ENDCOLLECTIVE ;  /* 0x000000000000791b */ /* 0x003fe20003800000 */
.L_x_834:
[----:B------:R-:W-:-:S05]  /*33b0*/  FADD.FTZ R103, R100, R103 ;  /* 0x0000006764677221 */ /* 0x000fca0000010000 */
[----:B------:R-:W-:Y:S01]  /*33c0*/  MOV R137, R103 ;  /* 0x0000006700897202 */ /* 0x000fe20000000f00 */
[----:B------:R-:W-:-:S07]  /*33d0*/  IMAD.MOV.U32 R131, RZ, RZ, R135 ;  /* 0x000000ffff837224 */ /* 0x000fce00078e0087 */
[----:B------:R-:W-:Y:S05]  /*33e0*/  WARPSYNC.COLLECTIVE R134, `(.L_x_835) ;  /* 0x0000000086087348 */ /* 0x000fea0003c00000 */
[----:B------:R0:W1:Y:S02]  /*33f0*/  SHFL.DOWN P1, R135, R137, R136, R139 ;  /* 0x0800008889877389 */ /* 0x000064000002008b */
[----:B01----:R-:W-:Y:S01]  /*3400*/  ENDCOLLECTIVE ;  /* 0x000000000000791b */ /* 0x003fe20003800000 */
.L_x_835:
[----:B------:R-:W-:-:S05]  /*3410*/  FADD.FTZ R131, R102, R131 ;  /* 0x0000008366837221 */ /* 0x000fca0000010000 */
[----:B------:R-:W-:Y:S01]  /*3420*/  MOV R137, R131 ;  /* 0x0000008300897202 */ /* 0x000fe20000000f00 */
[----:B------:R-:W-:Y:S02]  /*3430*/  IMAD.MOV.U32 R136, RZ, RZ, 0x1 ;  /* 0x00000001ff887424 */ /* 0x000fe400078e00ff */
[----:B------:R-:W-:-:S07]  /*3440*/  IMAD.MOV.U32 R130, RZ, RZ, R135 ;  /* 0x000000ffff827224 */ /* 0x000fce00078e0087 */
[----:B------:R-:W-:Y:S05]  /*3450*/  WARPSYNC.COLLECTIVE R134, `(.L_x_836) ;  /* 0x0000000086087348 */ /* 0x000fea0003c00000 */
[----:B------:R0:W1:Y:S02]  /*3460*/  SHFL.DOWN P1, R135, R137, R136, R139 ;  /* 0x0800008889877389 */ /* 0x000064000002008b */
[----:B01----:R-:W-:Y:S01]  /*3470*/  ENDCOLLECTIVE ;  /* 0x000000000000791b */ /* 0x003fe20003800000 */
.L_x_836:
[----:B------:R-:W-:-:S04]  /*3480*/  FADD.FTZ R98, R103, R130 ;  /* 0x0000008267627221 */ /* 0x000fc80000010000 */
[----:B------:R-:W-:Y:S01]  /*3490*/  IMAD.MOV.U32 R137, RZ, RZ, R98 ;  /* 0x000000ffff897224 */ /* 0x000fe200078e0062 */
[----:B------:R-:W-:-:S07]  /*34a0*/  MOV R130, R135 ;  /* 0x0000008700827202 */ /* 0x000fce0000000f00 */
[----:B------:R-:W-:Y:S05]  /*34b0*/  WARPSYNC.COLLECTIVE R134, `(.L_x_837) ;  /* 0x0000000086087348 */ /* 0x000fea0003c00000 */
[----:B------:R0:W1:Y:S02]  /*34c0*/  SHFL.DOWN P1, R135, R137, R136, R139 ;  /* 0x0800008889877389 */ /* 0x000064000002008b */
[----:B01----:R-:W-:Y:S01]  /*34d0*/  ENDCOLLECTIVE ;  /* 0x000000000000791b */ /* 0x003fe20003800000 */
.L_x_837:
[----:B------:R-:W-:Y:S01]  /*34e0*/  MOV R99, R135 ;  /* 0x0000008700637202 */ /* 0x000fe20000000f00 */
[----:B------:R-:W-:Y:S06]  /*34f0*/  BRA `(.L_x_838) ;  /* 0xffffffe000f87947 */ /* 0x000fec000383ffff */
.L_x_839:
        /* <DEDUP_REMOVED lines=16> */
.L_x_3295:


//--------------------- .text._ZN10layer_norm31ln_parallel_residual_bwd_kernelINS_13Kernel_traitsIf13__nv_bfloat16S2_S2_fjLj1536ELj1ELj1ELj4ELj8ENS_18Kernel_traits_baseILj1536EfS2_S2_S2_fjLj128EEEEELb1ELb0ELb1EEEvNS_9BwdParamsE --------------------------
	.section	.text._ZN10layer_norm31ln_parallel_residual_bwd_kernelINS_13Kernel_traitsIf13__nv_bfloat16S2_S2_fjLj1536ELj1ELj1ELj4ELj8ENS_18Kernel_traits_baseILj1536EfS2_S2_S2_fjLj128EEEEELb1ELb0ELb1EEEvNS_9BwdParamsE,"ax",@progbits
	.align	128
        .global         _ZN10layer_norm31ln_parallel_residual_bwd_kernelINS_13Kernel_traitsIf13__nv_bfloat16S2_S2_fjLj1536ELj1ELj1ELj4ELj8ENS_18Kernel_traits_baseILj1536EfS2_S2_S2_fjLj128EEEEELb1ELb0ELb1EEEvNS_9BwdParamsE
        .type           _ZN10layer_norm31ln_parallel_residual_bwd_kernelINS_13Kernel_traitsIf13__nv_bfloat16S2_S2_fjLj1536ELj1ELj1ELj4ELj8ENS_18Kernel_traits_baseILj1536EfS2_S2_S2_fjLj128EEEEELb1ELb0ELb1EEEvNS_9BwdParamsE,@function
        .size           _ZN10layer_norm31ln_parallel_residual_bwd_kernelINS_13Kernel_traitsIf13__nv_bfloat16S2_S2_fjLj1536ELj1ELj1ELj4ELj8ENS_18Kernel_traits_baseILj1536EfS2_S2_S2_fjLj128EEEEELb1ELb0ELb1EEEvNS_9BwdParamsE,(.L_x_3296 - _ZN10layer_norm31ln_parallel_residual_bwd_kernelINS_13Kernel_traitsIf13__nv_bfloat16S2_S2_fjLj1536ELj1ELj1ELj4ELj8ENS_18Kernel_traits_baseILj1536EfS2_S2_S2_fjLj128EEEEELb1ELb0ELb1EEEvNS_9BwdParamsE)
        .other          _ZN10layer_norm31ln_parallel_residual_bwd_kernelINS_13Kernel_traitsIf13__nv_bfloat16S2_S2_fjLj1536ELj1ELj1ELj4ELj8ENS_18Kernel_traits_baseILj1536EfS2_S2_S2_fjLj128EEEEELb1ELb0ELb1EEEvNS_9BwdParamsE,@"STO_CUDA_ENTRY STV_DEFAULT"
_ZN10layer_norm31ln_parallel_residual_bwd_kernelINS_13Kernel_traitsIf13__nv_bfloat16S2_S2_fjLj1536ELj1ELj1ELj4ELj8ENS_18Kernel_traits_baseILj1536EfS2_S2_S2_fjLj128EEEEELb1ELb0ELb1EEEvNS_9BwdParamsE:
.text._ZN10layer_norm31ln_parallel_residual_bwd_kernelINS_13Kernel_traitsIf13__nv_bfloat16S2_S2_fjLj1536ELj1ELj1ELj4ELj8ENS_18Kernel_traits_baseILj1536EfS2_S2_S2_fjLj128EEEEELb1ELb0ELb1EEEvNS_9BwdParamsE:
[----:B------:R-:W-:Y:S01]  /*0000*/  LDC R1, c[0x0][0x28] ;  /* 0x00000a00ff017b82 */ /* 0x000fe20000000800 */
[----:B------:R-:W0:Y:S07]  /*0010*/  S2R R0, SR_TID.X ;  /* 0x0000000000007919 */ /* 0x000e2e0000002100 */
[----:B------:R-:W0:Y:S01]  /*0020*/  S2UR UR4, SR_CTAID.X ;  /* 0x00000000000479c3 */ /* 0x000e220000002500 */
        /* <DEDUP_REMOVED lines=9> */
[----:B------:R-:W-:Y:S01]  /*00c0*/  ISETP.GE.AND P0, PT, R123, UR4, PT ;  /* 0x000000047b007c0c */ /* 0x000fe2000bf06270 */
[----:B------:R-:W-:-:S12]  /*00d0*/  ULDC.64 UR4, c[0x0][0x208] ;  /* 0x0000820000047ab9 */ /* 0x000fd80000000a00 */
        /* <DEDUP_REMOVED lines=26> */
.L_x_840:
[----:B------:R-:W-:Y:S01]  /*0280*/  SHF.L.U32 R2, R0, 0x4, RZ ;  /* 0x0000000400027819 */ /* 0x000fe200000006ff */
[----:B------:R-:W-:Y:S01]  /*0290*/  ULDC.64 UR6, c[0x0][0x260] ;  /* 0x0000980000067ab9 */ /* 0x000fe20000000a00 */
[----:B------:R-:W-:Y:S02]  /*02a0*/  ULDC.64 UR8, c[0x0][0x268] ;  /* 0x00009a0000087ab9 */ /* 0x000fe40000000a00 */
[----:B------:R-:W-:-:S04]  /*02b0*/  LOP3.LUT R4, R2, 0x7f0, RZ, 0xc0, !PT ;  /* 0x000007f002047812 */ /* 0x000fc800078ec0ff */
[C---:B------:R-:W-:Y:S02]  /*02c0*/  IADD3 R2, P0, R4.reuse, UR6, RZ ;  /* 0x0000000604027c10 */ /* 0x040fe4000ff1e0ff */
[----:B------:R-:W-:-:S03]  /*02d0*/  IADD3 R4, P1, R4, UR8, RZ ;  /* 0x0000000804047c10 */ /* 0x000fc6000ff3e0ff */
[----:B------:R-:W-:Y:S01]  /*02e0*/  IMAD.X R3, RZ, RZ, UR7, P0 ;  /* 0x00000007ff037e24 */ /* 0x000fe200080e06ff */
[----:B------:R-:W-:Y:S01]  /*02f0*/  ULDC.64 UR6, c[0x0][0x2c8] ;  /* 0x0000b20000067ab9 */ /* 0x000fe20000000a00 */
[----:B------:R-:W-:Y:S02]  /*0300*/  IADD3.X R5, RZ, UR9, RZ, P1, !PT ;  /* 0x00000009ff057c10 */ /* 0x000fe40008ffe4ff */
[----:B------:R-:W-:Y:S01]  /*0310*/  ISETP.NE.U32.AND P1, PT, RZ, UR6, PT ;  /* 0x00000006ff007c0c */ /* 0x000fe2000bf25070 */
[----:B------:R-:W-:Y:S01]  /*0320*/  ULDC.U8 UR6, c[0x0][0x2a0] ;  /* 0x0000a80000067ab9 */ /* 0x000fe20000000000 */
[----:B------:R-:W-:Y:S01]  /*0330*/  HFMA2.MMA R80, -RZ, RZ, 0, 0 ;  /* 0x00000000ff507435 */ /* 0x000fe200000001ff */
[----:B------:R-:W-:Y:S01]  /*0340*/  UISETP.NE.AND UP0, UPT, UR6, URZ, UPT ;  /* 0x0000003f0600728c */ /* 0x000fe2000bf05270 */
[----:B------:R-:W5:Y:S01]  /*0350*/  LDG.E.128 R56, desc[UR4][R2.64] ;  /* 0x0000000402387981 */ /* 0x000f62000c1e1d00 */
[----:B------:R-:W-:Y:S01]  /*0360*/  ISETP.NE.AND.EX P1, PT, RZ, UR7, PT, P1 ;  /* 0x00000007ff007c0c */ /* 0x000fe2000bf25310 */
[----:B------:R-:W-:Y:S01]  /*0370*/  IMAD.MOV.U32 R134, RZ, RZ, 0x1 ;  /* 0x00000001ff867424 */ /* 0x000fe200078e00ff */
        /* <DEDUP_REMOVED lines=8> */
[----:B------:R-:W-:Y:S01]  /*0400*/  CS2R R24, SRZ ;  /* 0x0000000000187805 */ /* 0x000fe2000001ff00 */
[----:B------:R-:W5:Y:S01]  /*0410*/  LDG.E.128 R44, desc[UR4][R4.64] ;  /* 0x00000004042c7981 */ /* 0x000f62000c1e1d00 */
[----:B------:R-:W-:-:S02]  /*0420*/  CS2R R70, SRZ ;  /* 0x0000000000467805 */ /* 0x000fc4000001ff00 */
[----:B------:R-:W-:Y:S02]  /*0430*/  CS2R R34, SRZ ;  /* 0x0000000000227805 */ /* 0x000fe4000001ff00 */
[----:B------:R-:W-:Y:S01]  /*0440*/  CS2R R78, SRZ ;  /* 0x00000000004e7805 */ /* 0x000fe2000001ff00 */
[----:B------:R-:W5:Y:S01]  /*0450*/  LDG.E.128 R40, desc[UR4][R4.64+0x800] ;  /* 0x0008000404287981 */ /* 0x000f62000c1e1d00 */
[----:B------:R-:W-:Y:S02]  /*0460*/  CS2R R74, SRZ ;  /* 0x00000000004a7805 */ /* 0x000fe4000001ff00 */
[----:B------:R-:W-:Y:S02]  /*0470*/  CS2R R10, SRZ ;  /* 0x00000000000a7805 */ /* 0x000fe4000001ff00 */
[----:B------:R-:W-:Y:S01]  /*0480*/  CS2R R28, SRZ ;  /* 0x00000000001c7805 */ /* 0x000fe2000001ff00 */
[----:B------:R1:W5:Y:S01]  /*0490*/  LDG.E.128 R36, desc[UR4][R4.64+0x1000] ;  /* 0x0010000404247981 */ /* 0x000362000c1e1d00 */
[----:B0-----:R-:W-:-:S02]  /*04a0*/  CS2R R2, SRZ ;  /* 0x0000000000027805 */ /* 0x001fc4000001ff00 */
        /* <DEDUP_REMOVED lines=8> */
[----:B-1----:R-:W-:Y:S02]  /*0530*/  CS2R R4, SRZ ;  /* 0x0000000000047805 */ /* 0x002fe4000001ff00 */
[----:B------:R-:W-:Y:S01]  /*0540*/  PLOP3.LUT P2, PT, PT, PT, UP0, 0x80, 0x0 ;  /* 0x000000000000781c */ /* 0x000fe20003f4f008 */
[----:B------:R-:W-:Y:S01]  /*0550*/  IMAD.MOV.U32 R128, RZ, RZ, RZ ;  /* 0x000000ffff807224 */ /* 0x000fe200078e00ff */
[----:B------:R-:W-:-:S11]  /*0560*/  LOP3.LUT R122, R0, 0x7f, RZ, 0xc0, !PT ;  /* 0x0000007f007a7812 */ /* 0x000fd600078ec0ff */
.L_x_849:
[----:B0-----:R-:W0:Y:S01]  /*0570*/  LDC.64 R96, c[0x0][0x238] ;  /* 0x00008e00ff607b82 */ /* 0x001e220000000a00 */
[----:B---3--:R-:W-:-:S05]  /*0580*/  IMAD R60, R123, UR10, RZ ;  /* 0x0000000a7b3c7c24 */ /* 0x008fca000f8e02ff */
[----:B------:R-:W-:Y:S02]  /*0590*/  SHF.R.S32.HI R61, RZ, 0x1f, R60 ;  /* 0x0000001fff3d7819 */ /* 0x000fe4000001143c */
[----:B-1----:R-:W1:Y:S02]  /*05a0*/  LDC.64 R94, c[0x0][0x2b8] ;  /* 0x0000ae00ff5e7b82 */ /* 0x002e640000000a00 */
[----:B------:R-:W-:-:S04]  /*05b0*/  LEA.HI R61, R61, R60, RZ, 0x2 ;  /* 0x0000003c3d3d7211 */ /* 0x000fc800078f10ff */
[----:B------:R-:W-:Y:S02]  /*05c0*/  LEA.HI.SX32 R117, R61, R122, 0x1e ;  /* 0x0000007a3d757211 */ /* 0x000fe400078ff2ff */
[----:B--2---:R-:W2:Y:S08]  /*05d0*/  LDC.64 R98, c[0x0][0x2c0] ;  /* 0x0000b000ff627b82 */ /* 0x004eb00000000a00 */
        /* <DEDUP_REMOVED lines=17> */
[----:B------:R-:W-:Y:S01]  /*06f0*/  VIADD R81, R117, 0x100 ;  /* 0x0000010075517836 */ /* 0x000fe20000000000 */
[----:B------:R-:W-:-:S04]  /*0700*/  ISETP.NE.AND.EX P3, PT, RZ, UR15, PT, P3 ;  /* 0x0000000fff007c0c */ /* 0x000fc8000bf65330 */
[----:B------:R-:W0:Y:S01]  /*0710*/  LDC.64 R100, c[0x0][0x240] ;  /* 0x00009000ff647b82 */ /* 0x000e220000000a00 */
[----:B------:R-:W-:-:S04]  /*0720*/  IMAD.WIDE.U32 R66, R82, 0x8, R96 ;  /* 0x0000000852427825 */ /* 0x000fc800078e0060 */
[C---:B------:R-:W-:Y:S02]  /*0730*/  IMAD.WIDE.U32 R90, R82.reuse, 0x8, R94 ;  /* 0x00000008525a7825 */ /* 0x040fe400078e005e */
[----:B------:R-:W2:Y:S02]  /*0740*/  LDG.E.64 R66, desc[UR4][R66.64] ;  /* 0x0000000442427981 */ /* 0x000ea4000c1e1b00 */
[----:B------:R-:W-:Y:S02]  /*0750*/  IMAD.WIDE.U32 R92, R82, 0x8, R98 ;  /* 0x00000008525c7825 */ /* 0x000fe400078e0062 */
[----:B------:R-:W2:Y:S01]  /*0760*/  LDG.E.64 R90, desc[UR4][R90.64] ;  /* 0x000000045a5a7981 */ /* 0x000ea2000c1e1b00 */
[----:B------:R-:W3:Y:S03]  /*0770*/  @P3 LDC.64 R110, c[0x0][0x248] ;  /* 0x00009200ff6e3b82 */ /* 0x000ee60000000a00 */
[----:B------:R-:W2:Y:S01]  /*0780*/  LDG.E.64 R92, desc[UR4][R92.64] ;  /* 0x000000045c5c7981 */ /* 0x000ea2000c1e1b00 */
[----:B------:R-:W-:-:S04]  /*0790*/  IMAD.WIDE.U32 R96, R81, 0x8, R96 ;  /* 0x0000000851607825 */ /* 0x000fc800078e0060 */
[----:B-1----:R-:W1:Y:S02]  /*07a0*/  @P3 LDC.64 R102, c[0x0][0x248] ;  /* 0x00009200ff663b82 */ /* 0x002e640000000a00 */
[----:B------:R-:W2:Y:S01]  /*07b0*/  LDG.E.64 R96, desc[UR4][R96.64] ;  /* 0x0000000460607981 */ /* 0x000ea2000c1e1b00 */
[----:B------:R-:W-:-:S04]  /*07c0*/  IMAD.WIDE.U32 R94, R81, 0x8, R94 ;  /* 0x00000008515e7825 */ /* 0x000fc800078e005e */
[----:B------:R-:W-:Y:S01]  /*07d0*/  IMAD.WIDE.U32 R98, R81, 0x8, R98 ;  /* 0x0000000851627825 */ /* 0x000fe200078e0062 */
[----:B------:R-:W0:Y:S01]  /*07e0*/  @P3 LDC.64 R106, c[0x0][0x248] ;  /* 0x00009200ff6a3b82 */ /* 0x000e220000000a00 */
[----:B------:R-:W2:Y:S04]  /*07f0*/  LDG.E.64 R94, desc[UR4][R94.64] ;  /* 0x000000045e5e7981 */ /* 0x000ea8000c1e1b00 */
[----:B------:R-:W2:Y:S01]  /*0800*/  LDG.E.64 R98, desc[UR4][R98.64] ;  /* 0x0000000462627981 */ /* 0x000ea2000c1e1b00 */
[----:B------:R-:W-:-:S04]  /*0810*/  @P1 IMAD.WIDE.U32 R108, R117, 0x8, R108 ;  /* 0x00000008756c1825 */ /* 0x000fc800078e006c */
[----:B---3--:R-:W-:Y:S01]  /*0820*/  @P3 IMAD.WIDE.U32 R110, R117, 0x4, R110 ;  /* 0x00000004756e3825 */ /* 0x008fe200078e006e */
[----:B-----5:R4:W5:Y:S04]  /*0830*/  @P1 LDG.E.64 R84, desc[UR4][R108.64] ;  /* 0x000000046c541981 */ /* 0x020968000c1e1b00 */
[----:B------:R3:W5:Y:S01]  /*0840*/  @P3 LDG.E R124, desc[UR4][R110.64] ;  /* 0x000000046e7c3981 */ /* 0x000762000c1e1900 */
[----:B-1----:R-:W-:-:S04]  /*0850*/  @P3 IMAD.WIDE.U32 R102, R82, 0x4, R102 ;  /* 0x0000000452663825 */ /* 0x002fc800078e0066 */
[C---:B------:R-:W-:Y:S01]  /*0860*/  @P1 IMAD.WIDE.U32 R112, R82.reuse, 0x8, R112 ;  /* 0x0000000852701825 */ /* 0x040fe200078e0070 */
[----:B------:R1:W5:Y:S03]  /*0870*/  @P3 LDG.E R125, desc[UR4][R102.64] ;  /* 0x00000004667d3981 */ /* 0x000366000c1e1900 */
[--C-:B0-----:R-:W-:Y:S01]  /*0880*/  IMAD.WIDE.U32 R114, R117, 0x4, R100.reuse ;  /* 0x0000000475727825 */ /* 0x101fe200078e0064 */
[----:B------:R0:W5:Y:S03]  /*0890*/  @P1 LDG.E.64 R86, desc[UR4][R112.64] ;  /* 0x0000000470561981 */ /* 0x000166000c1e1b00 */
[--C-:B------:R-:W-:Y:S02]  /*08a0*/  IMAD.WIDE.U32 R118, R82, 0x4, R100.reuse ;  /* 0x0000000452767825 */ /* 0x100fe400078e0064 */
[----:B------:R-:W5:Y:S02]  /*08b0*/  LDG.E R114, desc[UR4][R114.64] ;  /* 0x0000000472727981 */ /* 0x000f64000c1e1900 */
[----:B------:R-:W-:-:S02]  /*08c0*/  IMAD.WIDE.U32 R100, R81, 0x4, R100 ;  /* 0x0000000451647825 */ /* 0x000fc400078e0064 */
[----:B------:R-:W5:Y:S02]  /*08d0*/  LDG.E R118, desc[UR4][R118.64] ;  /* 0x0000000476767981 */ /* 0x000f64000c1e1900 */
[C---:B------:R-:W-:Y:S02]  /*08e0*/  @P1 IMAD.WIDE.U32 R104, R81.reuse, 0x8, R104 ;  /* 0x0000000851681825 */ /* 0x040fe400078e0068 */
[----:B------:R-:W5:Y:S04]  /*08f0*/  LDG.E R101, desc[UR4][R100.64] ;  /* 0x0000000464657981 */ /* 0x000f68000c1e1900 */
[----:B------:R0:W5:Y:S01]  /*0900*/  @P1 LDG.E.64 R88, desc[UR4][R104.64] ;  /* 0x0000000468581981 */ /* 0x000162000c1e1b00 */
[----:B------:R-:W-:-:S05]  /*0910*/  @P3 IMAD.WIDE.U32 R106, R81, 0x4, R106 ;  /* 0x00000004516a3825 */ /* 0x000fca00078e006a */
[----:B------:R0:W5:Y:S01]  /*0920*/  @P3 LDG.E R126, desc[UR4][R106.64] ;  /* 0x000000046a7e3981 */ /* 0x000162000c1e1900 */
[----:B------:R-:W-:Y:S01]  /*0930*/  LOP3.LUT P4, RZ, R134, 0xff, RZ, 0xc0, !PT ;  /* 0x000000ff86ff7812 */ /* 0x000fe2000788c0ff */
[----:B------:R-:W-:Y:S01]  /*0940*/  VIADD R123, R123, UR12 ;  /* 0x0000000c7b7b7c36 */ /* 0x000fe20008000000 */
[----:B------:R-:W-:Y:S01]  /*0950*/  UMOV UR6, 0xffffffff ;  /* 0xffffffff00067882 */ /* 0x000fe20000000000 */
[----:B------:R-:W-:-:S03]  /*0960*/  LOP3.LUT P0, RZ, R0, 0x1f, RZ, 0xc0, !PT ;  /* 0x0000001f00ff7812 */ /* 0x000fc6000780c0ff */
[----:B------:R-:W-:Y:S02]  /*0970*/  ISETP.GE.AND P5, PT, R123, UR13, PT ;  /* 0x0000000d7b007c0c */ /* 0x000fe4000bfa6270 */
[----:B----4-:R-:W-:Y:S02]  /*0980*/  SHF.R.U64 R109, R60, 0x10, R61 ;  /* 0x000000103c6d7819 */ /* 0x010fe4000000123d */
[----:B------:R-:W-:Y:S02]  /*0990*/  MOV R108, R60 ;  /* 0x0000003c006c7202 */ /* 0x000fe40000000f00 */
[----:B------:R-:W-:Y:S02]  /*09a0*/  MOV R60, R62 ;  /* 0x0000003e003c7202 */ /* 0x000fe40000000f00 */
[----:B---3--:R-:W-:Y:S02]  /*09b0*/  SHF.R.U64 R111, R62, 0x10, R63 ;  /* 0x000000103e6f7819 */ /* 0x008fe4000000123f */
[----:B------:R-:W-:-:S02]  /*09c0*/  SHF.L.U32 R108, R108, 0x10, RZ ;  /* 0x000000106c6c7819 */ /* 0x000fc400000006ff */
[----:B--2---:R-:W-:Y:S02]  /*09d0*/  MOV R62, R64 ;  /* 0x00000040003e7202 */ /* 0x004fe40000000f00 */
[----:B-1----:R-:W-:Y:S01]  /*09e0*/  SHF.R.U64 R102, R64, 0x10, R65 ;  /* 0x0000001040667819 */ /* 0x002fe20000001241 */
[----:B------:R-:W-:Y:S01]  /*09f0*/  IMAD.U32 R64, R109, 0x10000, RZ ;  /* 0x000100006d407824 */ /* 0x000fe200078e00ff */
[----:B------:R-:W-:Y:S01]  /*0a00*/  FSEL R133, R133, RZ, !P2 ;  /* 0x000000ff85857208 */ /* 0x000fe20005000000 */
[--C-:B------:R-:W-:Y:S01]  /*0a10*/  IMAD.MOV.U32 R110, RZ, RZ, R61.reuse ;  /* 0x000000ffff6e7224 */ /* 0x100fe200078e003d */
[----:B------:R-:W-:Y:S01]  /*0a20*/  SHF.L.U32 R109, R60, 0x10, RZ ;  /* 0x000000103c6d7819 */ /* 0x000fe200000006ff */
[----:B------:R-:W-:Y:S01]  /*0a30*/  IMAD.U32 R60, R102, 0x10000, RZ ;  /* 0x00010000663c7824 */ /* 0x000fe200078e00ff */
[----:B0-----:R-:W-:Y:S01]  /*0a40*/  SHF.R.U32.HI R112, RZ, 0x10, R61 ;  /* 0x00000010ff707819 */ /* 0x001fe2000001163d */
[C---:B------:R-:W-:Y:S01]  /*0a50*/  FADD.FTZ R64, -R133.reuse, R64 ;  /* 0x0000004085407221 */ /* 0x040fe20000010100 */
[--C-:B------:R-:W-:Y:S01]  /*0a60*/  IMAD.MOV.U32 R61, RZ, RZ, R63.reuse ;  /* 0x000000ffff3d7224 */ /* 0x100fe200078e003f */
[----:B------:R-:W-:Y:S01]  /*0a70*/  SHF.R.U32.HI R113, RZ, 0x10, R63 ;  /* 0x00000010ff717819 */ /* 0x000fe2000001163f */
[--C-:B------:R-:W-:Y:S01]  /*0a80*/  IMAD.MOV.U32 R63, RZ, RZ, R65.reuse ;  /* 0x000000ffff3f7224 */ /* 0x100fe200078e0041 */
[----:B------:R-:W-:Y:S01]  /*0a90*/  SHF.R.U32.HI R104, RZ, 0x10, R65 ;  /* 0x00000010ff687819 */ /* 0x000fe20000011641 */
[----:B------:R-:W-:Y:S01]  /*0aa0*/  FADD.FTZ R100, -R133, R108 ;  /* 0x0000006c85647221 */ /* 0x000fe20000010100 */
[----:B------:R-:W-:Y:S01]  /*0ab0*/  IMAD.U32 R111, R111, 0x10000, RZ ;  /* 0x000100006f6f7824 */ /* 0x000fe200078e00ff */
[----:B------:R-:W-:Y:S01]  /*0ac0*/  SHF.L.U32 R65, R62, 0x10, RZ ;  /* 0x000000103e417819 */ /* 0x000fe200000006ff */
[----:B------:R-:W-:Y:S01]  /*0ad0*/  FMUL.FTZ R108, R83, R64 ;  /* 0x00000040536c7220 */ /* 0x000fe20000410000 */
[----:B------:R-:W-:Y:S01]  /*0ae0*/  FMUL.FTZ R62, R45, R60 ;  /* 0x0000003c2d3e7220 */ /* 0x000fe20000410000 */
[----:B------:R-:W-:-:S02]  /*0af0*/  FADD.FTZ R76, R111, R76 ;  /* 0x0000004c6f4c7221 */ /* 0x000fc40000010000 */
[-C--:B------:R-:W-:Y:S01]  /*0b00*/  FFMA.FTZ R77, R108, R111.reuse, R77 ;  /* 0x0000006f6c4d7223 */ /* 0x080fe2000001004d */
[----:B------:R-:W-:Y:S01]  /*0b10*/  FFMA.FTZ R111, R57, R111, R62 ;  /* 0x0000006f396f7223 */ /* 0x000fe2000001003e */
[----:B------:R-:W-:Y:S02]  /*0b20*/  IMAD.U32 R62, R112, 0x10000, RZ ;  /* 0x00010000703e7824 */ /* 0x000fe400078e00ff */
[----:B------:R-:W-:Y:S01]  /*0b30*/  FMUL.FTZ R100, R83, R100 ;  /* 0x0000006453647220 */ /* 0x000fe20000410000 */
[----:B------:R-:W-:Y:S01]  /*0b40*/  FMUL.FTZ R103, R44, R65 ;  /* 0x000000412c677220 */ /* 0x000fe20000410000 */
[----:B------:R-:W-:Y:S01]  /*0b50*/  FADD.FTZ R62, -R133, R62 ;  /* 0x0000003e853e7221 */ /* 0x000fe20000010100 */
[----:B------:R-:W-:Y:S02]  /*0b60*/  IMAD.U32 R64, R104, 0x10000, RZ ;  /* 0x0001000068407824 */ /* 0x000fe400078e00ff */
[----:B------:R-:W-:Y:S01]  /*0b70*/  FADD.FTZ R80, R109, R80 ;  /* 0x000000506d507221 */ /* 0x000fe20000010000 */
[-C--:B------:R-:W-:Y:S01]  /*0b80*/  FFMA.FTZ R128, R100, R109.reuse, R128 ;  /* 0x0000006d64807223 */ /* 0x080fe20000010080 */
[----:B------:R-:W-:Y:S01]  /*0b90*/  FMUL.FTZ R104, R83, R62 ;  /* 0x0000003e53687220 */ /* 0x000fe20000410000 */
[----:B------:R-:W-:Y:S01]  /*0ba0*/  FFMA.FTZ R109, R56, R109, R103 ;  /* 0x0000006d386d7223 */ /* 0x000fe20000010067 */
[----:B------:R-:W-:Y:S01]  /*0bb0*/  SHF.L.U32 R110, R110, 0x10, RZ ;  /* 0x000000106e6e7819 */ /* 0x000fe200000006ff */
[----:B------:R-:W-:-:S02]  /*0bc0*/  IMAD.U32 R103, R113, 0x10000, RZ ;  /* 0x0001000071677824 */ /* 0x000fc400078e00ff */
[-C--:B------:R-:W-:Y:S01]  /*0bd0*/  FMUL.FTZ R106, R47, R64.reuse ;  /* 0x000000402f6a7220 */ /* 0x080fe20000410000 */
[----:B------:R-:W-:Y:S01]  /*0be0*/  FADD.FTZ R35, R64, R35 ;  /* 0x0000002340237221 */ /* 0x000fe20000010000 */
[----:B------:R-:W-:Y:S01]  /*0bf0*/  FFMA.FTZ R34, R104, R64, R34 ;  /* 0x0000004068227223 */ /* 0x000fe20000010022 */
[----:B------:R-:W-:Y:S01]  /*0c00*/  MOV R64, R66 ;  /* 0x0000004200407202 */ /* 0x000fe20000000f00 */
[----:B------:R-:W-:Y:S01]  /*0c10*/  FADD.FTZ R68, R103, R68 ;  /* 0x0000004467447221 */ /* 0x000fe20000010000 */
[----:B------:R-:W-:Y:S01]  /*0c20*/  SHF.R.U64 R66, R66, 0x10, R67 ;  /* 0x0000001042427819 */ /* 0x000fe20000001243 */
[----:B------:R-:W-:Y:S01]  /*0c30*/  FFMA.FTZ R69, R104, R103, R69 ;  /* 0x0000006768457223 */ /* 0x000fe20000010045 */
[----:B------:R-:W-:Y:S01]  /*0c40*/  FADD.FTZ R78, R65, R78 ;  /* 0x0000004e414e7221 */ /* 0x000fe20000010000 */
[----:B------:R-:W-:Y:S01]  /*0c50*/  FFMA.FTZ R79, R100, R65, R79 ;  /* 0x00000041644f7223 */ /* 0x000fe2000001004f */
[----:B------:R-:W-:Y:S01]  /*0c60*/  FADD.FTZ R74, R60, R74 ;  /* 0x0000004a3c4a7221 */ /* 0x000fe20000010000 */
[----:B------:R-:W-:Y:S01]  /*0c70*/  FFMA.FTZ R75, R108, R60, R75 ;  /* 0x0000003c6c4b7223 */ /* 0x000fe2000001004b */
[----:B------:R-:W-:Y:S01]  /*0c80*/  FADD.FTZ R102, -R133, R110 ;  /* 0x0000006e85667221 */ /* 0x000fe20000010100 */
[----:B------:R-:W-:Y:S01]  /*0c90*/  FFMA.FTZ R103, R59, R103, R106 ;  /* 0x000000673b677223 */ /* 0x000fe2000001006a */
[----:B------:R-:W-:Y:S01]  /*0ca0*/  MOV R60, R90 ;  /* 0x0000005a003c7202 */ /* 0x000fe20000000f00 */
[----:B------:R-:W-:Y:S01]  /*0cb0*/  IMAD.MOV.U32 R106, RZ, RZ, R67 ;  /* 0x000000ffff6a7224 */ /* 0x000fe200078e0043 */
[----:B------:R-:W-:-:S02]  /*0cc0*/  SHF.R.U64 R65, R90, 0x10, R91 ;  /* 0x000000105a417819 */ /* 0x000fc4000000125b */
[----:B------:R-:W-:Y:S02]  /*0cd0*/  SHF.R.U32.HI R110, RZ, 0x10, R67 ;  /* 0x00000010ff6e7819 */ /* 0x000fe40000011643 */
[----:B------:R-:W-:Y:S01]  /*0ce0*/  SHF.L.U32 R64, R64, 0x10, RZ ;  /* 0x0000001040407819 */ /* 0x000fe200000006ff */
[----:B------:R-:W-:Y:S01]  /*0cf0*/  IMAD.U32 R66, R66, 0x10000, RZ ;  /* 0x0001000042427824 */ /* 0x000fe200078e00ff */
[----:B------:R-:W-:Y:S02]  /*0d00*/  MOV R62, R92 ;  /* 0x0000005c003e7202 */ /* 0x000fe40000000f00 */
[----:B------:R-:W-:Y:S02]  /*0d10*/  SHF.R.U64 R67, R92, 0x10, R93 ;  /* 0x000000105c437819 */ /* 0x000fe4000000125d */
[----:B------:R-:W-:Y:S01]  /*0d20*/  SHF.L.U32 R107, R60, 0x10, RZ ;  /* 0x000000103c6b7819 */ /* 0x000fe200000006ff */
[----:B------:R-:W-:Y:S01]  /*0d30*/  IMAD.U32 R60, R65, 0x10000, RZ ;  /* 0x00010000413c7824 */ /* 0x000fe200078e00ff */
[----:B------:R-:W-:Y:S01]  /*0d40*/  SHF.L.U32 R63, R63, 0x10, RZ ;  /* 0x000000103f3f7819 */ /* 0x000fe200000006ff */
[----:B------:R-:W-:Y:S01]  /*0d50*/  FMUL.FTZ R102, R83, R102 ;  /* 0x0000006653667220 */ /* 0x000fe20000410000 */
[----:B------:R-:W-:Y:S01]  /*0d60*/  SHF.L.U32 R65, R62, 0x10, RZ ;  /* 0x000000103e417819 */ /* 0x000fe200000006ff */
[----:B------:R-:W-:Y:S01]  /*0d70*/  FADD.FTZ R64, -R133, R64 ;  /* 0x0000004085407221 */ /* 0x000fe20000010100 */
[----:B------:R-:W-:-:S02]  /*0d80*/  IMAD.U32 R62, R67, 0x10000, RZ ;  /* 0x00010000433e7824 */ /* 0x000fc400078e00ff */
[----:B------:R-:W-:Y:S01]  /*0d90*/  FADD.FTZ R66, -R133, R66 ;  /* 0x0000004285427221 */ /* 0x000fe20000010100 */
[----:B------:R-:W-:Y:S01]  /*0da0*/  SHF.L.U32 R61, R61, 0x10, RZ ;  /* 0x000000103d3d7819 */ /* 0x000fe200000006ff */
[-C--:B------:R-:W-:Y:S01]  /*0db0*/  FMUL.FTZ R105, R46, R63.reuse ;  /* 0x0000003f2e697220 */ /* 0x080fe20000410000 */
[----:B------:R-:W-:Y:S01]  /*0dc0*/  FADD.FTZ R70, R63, R70 ;  /* 0x000000463f467221 */ /* 0x000fe20000010000 */
[C---:B------:R-:W-:Y:S01]  /*0dd0*/  FFMA.FTZ R71, R102.reuse, R63, R71 ;  /* 0x0000003f66477223 */ /* 0x040fe20000010047 */
[----:B------:R-:W-:Y:S01]  /*0de0*/  FMUL.FTZ R92, R83, R64 ;  /* 0x00000040535c7220 */ /* 0x000fe20000410000 */
[----:B------:R-:W-:Y:S02]  /*0df0*/  IMAD.MOV.U32 R63, RZ, RZ, R93 ;  /* 0x000000ffff3f7224 */ /* 0x000fe400078e005d */
[----:B------:R-:W-:Y:S01]  /*0e00*/  FMUL.FTZ R64, R41, R62 ;  /* 0x0000003e29407220 */ /* 0x000fe20000410000 */
[----:B------:R-:W-:Y:S01]  /*0e10*/  FMUL.FTZ R119, R83, R66 ;  /* 0x0000004253777220 */ /* 0x000fe20000410000 */
[----:B------:R-:W-:Y:S01]  /*0e20*/  FADD.FTZ R72, R61, R72 ;  /* 0x000000483d487221 */ /* 0x000fe20000010000 */
[-C--:B------:R-:W-:Y:S01]  /*0e30*/  FFMA.FTZ R73, R102, R61.reuse, R73 ;  /* 0x0000003d66497223 */ /* 0x080fe20000010049 */
[----:B------:R-:W-:Y:S01]  /*0e40*/  FFMA.FTZ R105, R58, R61, R105 ;  /* 0x0000003d3a697223 */ /* 0x000fe20000010069 */
[----:B------:R-:W-:Y:S01]  /*0e50*/  SHF.L.U32 R106, R106, 0x10, RZ ;  /* 0x000000106a6a7819 */ /* 0x000fe200000006ff */
[----:B------:R-:W-:Y:S01]  /*0e60*/  IMAD.MOV.U32 R61, RZ, RZ, R91 ;  /* 0x000000ffff3d7224 */ /* 0x000fe200078e005b */
[----:B------:R-:W-:Y:S01]  /*0e70*/  SHF.R.U32.HI R90, RZ, 0x10, R93 ;  /* 0x00000010ff5a7819 */ /* 0x000fe2000001165d */
[----:B------:R-:W-:Y:S01]  /*0e80*/  FADD.FTZ R21, R60, R21 ;  /* 0x000000153c157221 */ /* 0x000fe20000010000 */
[-C--:B------:R-:W-:Y:S01]  /*0e90*/  FFMA.FTZ R12, R119, R60.reuse, R12 ;  /* 0x0000003c770c7223 */ /* 0x080fe2000001000c */
[----:B------:R-:W-:Y:S01]  /*0ea0*/  FFMA.FTZ R115, R53, R60, R64 ;  /* 0x0000003c35737223 */ /* 0x000fe20000010040 */
[----:B------:R-:W-:Y:S01]  /*0eb0*/  IMAD.U32 R64, R110, 0x10000, RZ ;  /* 0x000100006e407824 */ /* 0x000fe200078e00ff */
[----:B------:R-:W-:Y:S01]  /*0ec0*/  SHF.L.U32 R60, R63, 0x10, RZ ;  /* 0x000000103f3c7819 */ /* 0x000fe200000006ff */
[----:B------:R-:W-:Y:S01]  /*0ed0*/  FADD.FTZ R106, -R133, R106 ;  /* 0x0000006a856a7221 */ /* 0x000fe20000010100 */
[----:B------:R-:W-:Y:S01]  /*0ee0*/  SHF.R.U32.HI R91, RZ, 0x10, R91 ;  /* 0x00000010ff5b7819 */ /* 0x000fe2000001165b */
[----:B------:R-:W-:Y:S01]  /*0ef0*/  IMAD.U32 R90, R90, 0x10000, RZ ;  /* 0x000100005a5a7824 */ /* 0x000fe200078e00ff */
[----:B------:R-:W-:Y:S01]  /*0f00*/  SHF.L.U32 R61, R61, 0x10, RZ ;  /* 0x000000103d3d7819 */ /* 0x000fe200000006ff */
[----:B------:R-:W-:Y:S01]  /*0f10*/  FADD.FTZ R64, -R133, R64 ;  /* 0x0000004085407221 */ /* 0x000fe20000010100 */
[----:B------:R-:W-:Y:S01]  /*0f20*/  FMUL.FTZ R63, R42, R60 ;  /* 0x0000003c2a3f7220 */ /* 0x000fe20000410000 */
[----:B------:R-:W-:Y:S01]  /*0f30*/  FMUL.FTZ R113, R83, R106 ;  /* 0x0000006a53717220 */ /* 0x000fe20000410000 */
[----:B------:R-:W-:-:S02]  /*0f40*/  IMAD.U32 R66, R91, 0x10000, RZ ;  /* 0x000100005b427824 */ /* 0x000fc400078e00ff */
[----:B------:R-:W-:Y:S01]  /*0f50*/  FMUL.FTZ R106, R43, R90 ;  /* 0x0000005a2b6a7220 */ /* 0x000fe20000410000 */
[----:B------:R-:W-:Y:S01]  /*0f60*/  FMUL.FTZ R93, R83, R64 ;  /* 0x00000040535d7220 */ /* 0x000fe20000410000 */
[----:B------:R-:W-:Y:S01]  /*0f70*/  FFMA.FTZ R110, R54, R61, R63 ;  /* 0x0000003d366e7223 */ /* 0x000fe2000001003f */
[----:B------:R-:W-:Y:S01]  /*0f80*/  MOV R63, R96 ;  /* 0x00000060003f7202 */ /* 0x000fe20000000f00 */
[----:B------:R-:W-:Y:S01]  /*0f90*/  FADD.FTZ R23, R66, R23 ;  /* 0x0000001742177221 */ /* 0x000fe20000010000 */
[-C--:B------:R-:W-:Y:S01]  /*0fa0*/  FFMA.FTZ R10, R93, R66.reuse, R10 ;  /* 0x000000425d0a7223 */ /* 0x080fe2000001000a */
[----:B------:R-:W-:Y:S01]  /*0fb0*/  FFMA.FTZ R106, R55, R66, R106 ;  /* 0x00000042376a7223 */ /* 0x000fe2000001006a */
[----:B------:R-:W-:Y:S01]  /*0fc0*/  SHF.R.U64 R66, R96, 0x10, R97 ;  /* 0x0000001060427819 */ /* 0x000fe20000001261 */
[----:B------:R-:W-:Y:S02]  /*0fd0*/  IMAD.U32 R64, R63, 0x10000, RZ ;  /* 0x000100003f407824 */ /* 0x000fe400078e00ff */
[----:B------:R-:W-:Y:S01]  /*0fe0*/  FADD.FTZ R9, R60, R9 ;  /* 0x000000093c097221 */ /* 0x000fe20000010000 */
[----:B------:R-:W-:Y:S01]  /*0ff0*/  SHF.L.U32 R66, R66, 0x10, RZ ;  /* 0x0000001042427819 */ /* 0x000fe200000006ff */
[----:B------:R-:W-:Y:S01]  /*1000*/  FFMA.FTZ R3, R113, R60, R3 ;  /* 0x0000003c71037223 */ /* 0x000fe20000010003 */
[----:B------:R-:W-:Y:S01]  /*1010*/  FADD.FTZ R64, -R133, R64 ;  /* 0x0000004085407221 */ /* 0x000fe20000010100 */
[--C-:B------:R-:W-:Y:S01]  /*1020*/  SHF.R.U64 R112, R94, 0x10, R95.reuse ;  /* 0x000000105e707819 */ /* 0x100fe2000000125f */
[--C-:B------:R-:W-:Y:S01]  /*1030*/  IMAD.MOV.U32 R91, RZ, RZ, R95.reuse ;  /* 0x000000ffff5b7224 */ /* 0x100fe200078e005f */
[----:B------:R-:W-:Y:S01]  /*1040*/  SHF.R.U32.HI R60, RZ, 0x10, R95 ;  /* 0x00000010ff3c7819 */ /* 0x000fe2000001165f */
[-C--:B------:R-:W-:Y:S01]  /*1050*/  FMUL.FTZ R67, R40, R65.reuse ;  /* 0x0000004128437220 */ /* 0x080fe20000410000 */
[----:B------:R-:W-:Y:S01]  /*1060*/  FADD.FTZ R24, R65, R24 ;  /* 0x0000001841187221 */ /* 0x000fe20000010000 */
[----:B------:R-:W-:Y:S01]  /*1070*/  FFMA.FTZ R5, R92, R65, R5 ;  /* 0x000000415c057223 */ /* 0x000fe20000010005 */
[C---:B------:R-:W-:Y:S01]  /*1080*/  SHF.R.U64 R95, R98.reuse, 0x10, R99 ;  /* 0x00000010625f7819 */ /* 0x040fe20000001263 */
[----:B------:R-:W-:Y:S01]  /*1090*/  FADD.FTZ R66, -R133, R66 ;  /* 0x0000004285427221 */ /* 0x000fe20000010100 */
[----:B------:R-:W-:Y:S01]  /*10a0*/  MOV R65, R94 ;  /* 0x0000005e00417202 */ /* 0x000fe20000000f00 */
[----:B------:R-:W-:-:S02]  /*10b0*/  IMAD.U32 R63, R98, 0x10000, RZ ;  /* 0x00010000623f7824 */ /* 0x000fc400078e00ff */
[----:B------:R-:W-:Y:S01]  /*10c0*/  FMUL.FTZ R94, R83, R64 ;  /* 0x00000040535e7220 */ /* 0x000fe20000410000 */
[----:B------:R-:W-:Y:S01]  /*10d0*/  FADD.FTZ R8, R62, R8 ;  /* 0x000000083e087221 */ /* 0x000fe20000010000 */
[----:B------:R-:W-:Y:S01]  /*10e0*/  FFMA.FTZ R6, R119, R62, R6 ;  /* 0x0000003e77067223 */ /* 0x000fe20000010006 */
[----:B------:R-:W-:Y:S01]  /*10f0*/  SHF.L.U32 R64, R95, 0x10, RZ ;  /* 0x000000105f407819 */ /* 0x000fe200000006ff */
[----:B------:R-:W-:Y:S01]  /*1100*/  FMUL.FTZ R98, R83, R66 ;  /* 0x0000004253627220 */ /* 0x000fe20000410000 */
[----:B------:R-:W-:Y:S01]  /*1110*/  MOV R62, R99 ;  /* 0x00000063003e7202 */ /* 0x000fe20000000f00 */
[----:B------:R-:W-:Y:S01]  /*1120*/  FADD.FTZ R26, R63, R26 ;  /* 0x0000001a3f1a7221 */ /* 0x000fe20000010000 */
[----:B------:R-:W-:Y:S01]  /*1130*/  SHF.L.U32 R65, R65, 0x10, RZ ;  /* 0x0000001041417819 */ /* 0x000fe200000006ff */
[-C--:B------:R-:W-:Y:S01]  /*1140*/  FFMA.FTZ R25, R94, R63.reuse, R25 ;  /* 0x0000003f5e197223 */ /* 0x080fe20000010019 */
[----:B------:R-:W-:Y:S01]  /*1150*/  FMUL.FTZ R63, R36, R63 ;  /* 0x0000003f243f7220 */ /* 0x000fe20000410000 */
[----:B------:R-:W-:Y:S01]  /*1160*/  FADD.FTZ R15, R107, R15 ;  /* 0x0000000f6b0f7221 */ /* 0x000fe20000010000 */
[-C--:B------:R-:W-:Y:S01]  /*1170*/  FFMA.FTZ R20, R92, R107.reuse, R20 ;  /* 0x0000006b5c147223 */ /* 0x080fe20000010014 */
[-C--:B------:R-:W-:Y:S01]  /*1180*/  FMUL.FTZ R66, R37, R64.reuse ;  /* 0x0000004025427220 */ /* 0x080fe20000410000 */
[----:B------:R-:W-:Y:S01]  /*1190*/  FADD.FTZ R31, R64, R31 ;  /* 0x0000001f401f7221 */ /* 0x000fe20000010000 */
[----:B------:R-:W-:Y:S01]  /*11a0*/  FFMA.FTZ R29, R98, R64, R29 ;  /* 0x00000040621d7223 */ /* 0x000fe2000001001d */
[----:B------:R-:W-:Y:S01]  /*11b0*/  FFMA.FTZ R107, R52, R107, R67 ;  /* 0x0000006b346b7223 */ /* 0x000fe20000010043 */
[----:B------:R-:W-:-:S02]  /*11c0*/  IMAD.U32 R64, R62, 0x10000, RZ ;  /* 0x000100003e407824 */ /* 0x000fc400078e00ff */
[----:B------:R-:W-:Y:S01]  /*11d0*/  FFMA.FTZ R96, R48, R65, R63 ;  /* 0x0000004130607223 */ /* 0x000fe2000001003f */
[----:B------:R-:W-:Y:S02]  /*11e0*/  IMAD.MOV.U32 R67, RZ, RZ, R97 ;  /* 0x000000ffff437224 */ /* 0x000fe400078e0061 */
[----:B------:R-:W-:Y:S01]  /*11f0*/  FADD.FTZ R62, RZ, R109 ;  /* 0x0000006dff3e7221 */ /* 0x000fe20000010000 */
[----:B------:R-:W-:Y:S01]  /*1200*/  FFMA.FTZ R63, R100, R109, RZ ;  /* 0x0000006d643f7223 */ /* 0x000fe200000100ff */
[----:B------:R-:W-:Y:S01]  /*1210*/  FADD.FTZ R7, R90, R7 ;  /* 0x000000075a077221 */ /* 0x000fe20000010000 */
[----:B------:R-:W-:Y:S01]  /*1220*/  FFMA.FTZ R4, R93, R90, R4 ;  /* 0x0000005a5d047223 */ /* 0x000fe20000010004 */
[----:B------:R-:W-:Y:S02]  /*1230*/  IMAD.U32 R90, R67, 0x10000, RZ ;  /* 0x00010000435a7824 */ /* 0x000fe400078e00ff */
[----:B------:R-:W-:Y:S01]  /*1240*/  FADD.FTZ R62, R111, R62 ;  /* 0x0000003e6f3e7221 */ /* 0x000fe20000010000 */
[----:B------:R-:W-:Y:S01]  /*1250*/  FFMA.FTZ R63, R108, R111, R63 ;  /* 0x0000006f6c3f7223 */ /* 0x000fe2000001003f */
[----:B------:R-:W-:-:S02]  /*1260*/  FADD.FTZ R90, -R133, R90 ;  /* 0x0000005a855a7221 */ /* 0x000fc40000010100 */
[----:B------:R-:W-:Y:S01]  /*1270*/  FADD.FTZ R62, R105, R62 ;  /* 0x0000003e693e7221 */ /* 0x000fe20000010000 */
[----:B------:R-:W-:Y:S01]  /*1280*/  FFMA.FTZ R63, R102, R105, R63 ;  /* 0x00000069663f7223 */ /* 0x000fe2000001003f */
[----:B------:R-:W-:Y:S01]  /*1290*/  SHF.R.U32.HI R134, RZ, 0x10, R97 ;  /* 0x00000010ff867819 */ /* 0x000fe20000011661 */
[----:B------:R-:W-:Y:S02]  /*12a0*/  IMAD.U32 R67, R112, 0x10000, RZ ;  /* 0x0001000070437824 */ /* 0x000fe400078e00ff */
[----:B------:R-:W-:Y:S01]  /*12b0*/  FMUL.FTZ R97, R83, R90 ;  /* 0x0000005a53617220 */ /* 0x000fe20000410000 */
[----:B------:R-:W-:Y:S01]  /*12c0*/  FADD.FTZ R62, R103, R62 ;  /* 0x0000003e673e7221 */ /* 0x000fe20000010000 */
[----:B------:R-:W-:Y:S01]  /*12d0*/  FFMA.FTZ R63, R104, R103, R63 ;  /* 0x00000067683f7223 */ /* 0x000fe2000001003f */
[----:B------:R-:W-:Y:S01]  /*12e0*/  FADD.FTZ R28, R65, R28 ;  /* 0x0000001c411c7221 */ /* 0x000fe20000010000 */
[----:B------:R-:W-:Y:S01]  /*12f0*/  FFMA.FTZ R27, R94, R65, R27 ;  /* 0x000000415e1b7223 */ /* 0x000fe2000001001b */
[----:B------:R-:W-:Y:S01]  /*1300*/  SHF.L.U32 R91, R91, 0x10, RZ ;  /* 0x000000105b5b7819 */ /* 0x000fe200000006ff */
[----:B------:R-:W-:Y:S01]  /*1310*/  FFMA.FTZ R95, R49, R67, R66 ;  /* 0x00000043315f7223 */ /* 0x000fe20000010042 */
[-C--:B------:R-:W-:Y:S01]  /*1320*/  FMUL.FTZ R65, R38, R64.reuse ;  /* 0x0000004026417220 */ /* 0x080fe20000410000 */
[----:B------:R-:W-:Y:S01]  /*1330*/  FADD.FTZ R33, R64, R33 ;  /* 0x0000002140217221 */ /* 0x000fe20000010000 */
[----:B------:R-:W-:Y:S01]  /*1340*/  FFMA.FTZ R17, R97, R64, R17 ;  /* 0x0000004061117223 */ /* 0x000fe20000010011 */
[----:B------:R-:W-:Y:S01]  /*1350*/  FADD.FTZ R66, R107, R62 ;  /* 0x0000003e6b427221 */ /* 0x000fe20000010000 */
[----:B------:R-:W-:Y:S01]  /*1360*/  FFMA.FTZ R64, R92, R107, R63 ;  /* 0x0000006b5c407223 */ /* 0x000fe2000001003f */
[----:B------:R-:W-:-:S02]  /*1370*/  FFMA.FTZ R112, R50, R91, R65 ;  /* 0x0000005b32707223 */ /* 0x000fc40000010041 */
[----:B------:R-:W-:Y:S01]  /*1380*/  FADD.FTZ R65, R115, R66 ;  /* 0x0000004273417221 */ /* 0x000fe20000010000 */
[----:B------:R-:W-:Y:S01]  /*1390*/  FFMA.FTZ R64, R119, R115, R64 ;  /* 0x0000007377407223 */ /* 0x000fe20000010040 */
[----:B------:R-:W-:Y:S01]  /*13a0*/  FADD.FTZ R14, R61, R14 ;  /* 0x0000000e3d0e7221 */ /* 0x000fe20000010000 */
[C---:B------:R-:W-:Y:S01]  /*13b0*/  FFMA.FTZ R22, R113.reuse, R61, R22 ;  /* 0x0000003d71167223 */ /* 0x040fe20000010016 */
[----:B------:R-:W-:Y:S01]  /*13c0*/  SHF.R.U32.HI R61, RZ, 0x10, R99 ;  /* 0x00000010ff3d7819 */ /* 0x000fe20000011663 */
[----:B------:R-:W-:Y:S01]  /*13d0*/  FADD.FTZ R65, R110, R65 ;  /* 0x000000416e417221 */ /* 0x000fe20000010000 */
[----:B------:R-:W-:Y:S01]  /*13e0*/  FFMA.FTZ R64, R113, R110, R64 ;  /* 0x0000006e71407223 */ /* 0x000fe20000010040 */
[----:B------:R-:W-:Y:S01]  /*13f0*/  FADD.FTZ R30, R67, R30 ;  /* 0x0000001e431e7221 */ /* 0x000fe20000010000 */
[----:B------:R-:W-:Y:S01]  /*1400*/  FFMA.FTZ R32, R98, R67, R32 ;  /* 0x0000004362207223 */ /* 0x000fe20000010020 */
[----:B------:R-:W-:Y:S01]  /*1410*/  SHF.L.U32 R67, R61, 0x10, RZ ;  /* 0x000000103d437819 */ /* 0x000fe200000006ff */
[----:B------:R-:W-:Y:S01]  /*1420*/  FADD.FTZ R65, R106, R65 ;  /* 0x000000416a417221 */ /* 0x000fe20000010000 */
[----:B------:R-:W-:Y:S01]  /*1430*/  FFMA.FTZ R61, R93, R106, R64 ;  /* 0x0000006a5d3d7223 */ /* 0x000fe20000010040 */
[----:B------:R-:W-:Y:S01]  /*1440*/  IMAD.U32 R66, R60, 0x10000, RZ ;  /* 0x000100003c427824 */ /* 0x000fe200078e00ff */
[----:B------:R-:W-:Y:S01]  /*1450*/  SHF.L.U32 R134, R134, 0x10, RZ ;  /* 0x0000001086867819 */ /* 0x000fe200000006ff */
[----:B------:R-:W-:Y:S01]  /*1460*/  FADD.FTZ R60, R96, R65 ;  /* 0x00000041603c7221 */ /* 0x000fe20000010000 */
[----:B------:R-:W-:Y:S01]  /*1470*/  FFMA.FTZ R61, R94, R96, R61 ;  /* 0x000000605e3d7223 */ /* 0x000fe2000001003d */
[----:B------:R-:W-:Y:S01]  /*1480*/  FMUL.FTZ R64, R39, R67 ;  /* 0x0000004327407220 */ /* 0x000fe20000410000 */
[----:B------:R-:W-:Y:S01]  /*1490*/  SHF.R.U32.HI R62, RZ, 0x5, R0 ;  /* 0x00000005ff3e7819 */ /* 0x000fe20000011600 */
[----:B------:R-:W-:Y:S01]  /*14a0*/  FADD.FTZ R65, R60, R95 ;  /* 0x0000005f3c417221 */ /* 0x000fe20000010000 */
[----:B------:R-:W-:Y:S01]  /*14b0*/  FADD.FTZ R134, -R133, R134 ;  /* 0x0000008685867221 */ /* 0x000fe20000010100 */
[----:B------:R-:W-:Y:S01]  /*14c0*/  FFMA.FTZ R60, R98, R95, R61 ;  /* 0x0000005f623c7223 */ /* 0x000fe2000001003d */
[----:B------:R-:W-:Y:S01]  /*14d0*/  FFMA.FTZ R99, R51, R66, R64 ;  /* 0x0000004233637223 */ /* 0x000fe20000010040 */
[----:B------:R-:W-:Y:S01]  /*14e0*/  LOP3.LUT R63, R62, 0x7fffffc, RZ, 0xc0, !PT ;  /* 0x07fffffc3e3f7812 */ /* 0x000fe200078ec0ff */
        /* <DEDUP_REMOVED lines=9> */
[----:B------:R-:W-:Y:S01]  /*1580*/  @!P4 IADD3 R63, R63, 0x4, RZ ;  /* 0x000000043f3fc810 */ /* 0x000fe20007ffe0ff */
        /* <DEDUP_REMOVED lines=21> */
.L_x_860:
[----:B------:R-:W3:Y:S01]  /*16e0*/  S2R R67, SR_CgaCtaId ;  /* 0x0000000000437919 */ /* 0x000ee20000008800 */
[----:B------:R-:W-:Y:S01]  /*16f0*/  @!P0 LOP3.LUT R62, R62, 0x3, RZ, 0xc0, !PT ;  /* 0x000000033e3e8812 */ /* 0x000fe200078ec0ff */
[----:B------:R-:W-:Y:S01]  /*1700*/  UISETP.NE.AND UP0, UPT, UR19, URZ, UPT ;  /* 0x0000003f1300728c */ /* 0x000fe2000bf05270 */
[----:B------:R-:W-:Y:S01]  /*1710*/  MOV R66, 0x400 ;  /* 0x0000040000427802 */ /* 0x000fe20000000f00 */
[----:B--2---:R-:W-:Y:S01]  /*1720*/  FADD.FTZ R91, R64, R65 ;  /* 0x00000041405b7221 */ /* 0x004fe20000010000 */
[----:B-1----:R-:W-:Y:S01]  /*1730*/  FADD.FTZ R90, R60, R61 ;  /* 0x0000003d3c5a7221 */ /* 0x002fe20000010000 */
[----:B------:R-:W-:Y:S01]  /*1740*/  @!P0 IMAD.IADD R62, R63, 0x1, R62 ;  /* 0x000000013f3e8824 */ /* 0x000fe200078e023e */
[----:B-----5:R-:W-:Y:S02]  /*1750*/  LOP3.LUT P6, RZ, R114, 0xff, RZ, 0xc0, !PT ;  /* 0x000000ff72ff7812 */ /* 0x020fe400078cc0ff */
[----:B------:R-:W-:Y:S01]  /*1760*/  PLOP3.LUT P2, PT, PT, PT, UP0, 0x80, 0x0 ;  /* 0x000000000000781c */ /* 0x000fe20003f4f008 */
[----:B------:R-:W-:Y:S05]  /*1770*/  WARPSYNC.ALL ;  /* 0x0000000000007948 */ /* 0x000fea0003800000 */
[----:B---3--:R-:W-:-:S04]  /*1780*/  LEA R66, R67, R66, 0x18 ;  /* 0x0000004243427211 */ /* 0x008fc800078ec0ff */
[----:B------:R-:W-:Y:S01]  /*1790*/  @!P0 LEA R133, R62, R66, 0x3 ;  /* 0x000000423e858211 */ /* 0x000fe200078e18ff */
[----:B------:R-:W-:-:S04]  /*17a0*/  IMAD R135, R63, 0x8, R66 ;  /* 0x000000083f877824 */ /* 0x000fc800078e0242 */
[----:B------:R-:W-:Y:S01]  /*17b0*/  @!P0 STS.64 [R133+0x1800], R90 ;  /* 0x0018005a85008388 */ /* 0x000fe20000000a00 */
[----:B------:R-:W-:Y:S01]  /*17c0*/  BAR.SYNC.DEFER_BLOCKING 0x0 ;  /* 0x0000000000007b1d */ /* 0x000fe20000010000 */
[----:B------:R-:W-:-:S05]  /*17d0*/  @P3 LOP3.LUT P0, RZ, R124, 0xff, RZ, 0xc0, !PT ;  /* 0x000000ff7cff3812 */ /* 0x000fca000780c0ff */
[----:B0-----:R-:W0:Y:S04]  /*17e0*/  LDS.128 R60, [R135+0x1800] ;  /* 0x00180000873c7984 */ /* 0x001e280000000c00 */
[----:B------:R-:W1:Y:S01]  /*17f0*/  LDS.128 R64, [R135+0x1810] ;  /* 0x0018100087407984 */ /* 0x000e620000000c00 */
[----:B0-----:R-:W-:Y:S01]  /*1800*/  FADD.FTZ R137, RZ, R60 ;  /* 0x0000003cff897221 */ /* 0x001fe20000010000 */
[----:B------:R-:W-:-:S03]  /*1810*/  FADD.FTZ R60, RZ, R61 ;  /* 0x0000003dff3c7221 */ /* 0x000fc60000010000 */
[----:B------:R-:W-:Y:S01]  /*1820*/  FADD.FTZ R137, R62, R137 ;  /* 0x000000893e897221 */ /* 0x000fe20000010000 */
[----:B------:R-:W-:Y:S01]  /*1830*/  FADD.FTZ R60, R63, R60 ;  /* 0x0000003c3f3c7221 */ /* 0x000fe20000010000 */
[----:B------:R-:W-:Y:S02]  /*1840*/  @P1 SHF.R.U64 R62, R84, 0x10, R85 ;  /* 0x00000010543e1819 */ /* 0x000fe40000001255 */
[----:B-1----:R-:W-:Y:S01]  /*1850*/  FADD.FTZ R137, R137, R64 ;  /* 0x0000004089897221 */ /* 0x002fe20000010000 */
[----:B------:R-:W-:Y:S01]  /*1860*/  FADD.FTZ R60, R60, R65 ;  /* 0x000000413c3c7221 */ /* 0x000fe20000010000 */
[----:B------:R-:W-:Y:S02]  /*1870*/  @P1 SHF.L.U32 R62, R62, 0x10, RZ ;  /* 0x000000103e3e1819 */ /* 0x000fe400000006ff */
[----:B------:R-:W-:Y:S01]  /*1880*/  FADD.FTZ R66, R66, R137 ;  /* 0x0000008942427221 */ /* 0x000fe20000010000 */
[----:B------:R-:W-:-:S03]  /*1890*/  FADD.FTZ R60, R67, R60 ;  /* 0x0000003c433c7221 */ /* 0x000fc60000010000 */
[----:B------:R-:W-:Y:S01]  /*18a0*/  FMUL.FTZ R65, R66, UR11 ;  /* 0x0000000b42417c20 */ /* 0x000fe20008410000 */
[----:B------:R-:W-:Y:S01]  /*18b0*/  FMUL.FTZ R64, R60, UR11 ;  /* 0x0000000b3c407c20 */ /* 0x000fe20008410000 */
[----:B------:R-:W-:Y:S01]  /*18c0*/  @P1 MOV R60, R84 ;  /* 0x00000054003c1202 */ /* 0x000fe20000000f00 */
[----:B------:R-:W-:Y:S02]  /*18d0*/  @P1 IMAD.MOV.U32 R66, RZ, RZ, R85 ;  /* 0x000000ffff421224 */ /* 0x000fe400078e0055 */
[----:B------:R-:W-:Y:S02]  /*18e0*/  FSEL R65, R65, RZ, !P2 ;  /* 0x000000ff41417208 */ /* 0x000fe40005000000 */
[----:B------:R-:W-:Y:S01]  /*18f0*/  @P1 IMAD.U32 R63, R60, 0x10000, RZ ;  /* 0x000100003c3f1824 */ /* 0x000fe200078e00ff */
[----:B------:R-:W-:Y:S02]  /*1900*/  @P1 SHF.L.U32 R66, R66, 0x10, RZ ;  /* 0x0000001042421819 */ /* 0x000fe400000006ff */
        /* <DEDUP_REMOVED lines=14> */
[----:B------:R-:W-:Y:S01]  /*19f0*/  FFMA.FTZ R90, R119, R64, R65 ;  /* 0x00000040775a7223 */ /* 0x000fe20000010041 */
[----:B------:R-:W-:Y:S01]  /*1a00*/  @P1 FADD.FTZ R67, R67, R66 ;  /* 0x0000004243431221 */ /* 0x000fe20000010000 */
[----:B------:R-:W-:Y:S01]  /*1a10*/  FMUL.FTZ R62, R60, UR18 ;  /* 0x000000123c3e7c20 */ /* 0x000fe20008410000 */
[----:B------:R-:W-:Y:S01]  /*1a20*/  FMUL.FTZ R63, R61, UR18 ;  /* 0x000000123d3f7c20 */ /* 0x000fe20008410000 */
[----:B------:R-:W-:-:S02]  /*1a30*/  @P1 IMAD.U32 R103, R103, 0x10000, RZ ;  /* 0x0001000067671824 */ /* 0x000fc400078e00ff */
[----:B------:R-:W-:Y:S01]  /*1a40*/  FMUL.FTZ R102, R83, R104 ;  /* 0x0000006853667220 */ /* 0x000fe20000410000 */
[----:B------:R-:W-:Y:S01]  /*1a50*/  @P1 SHF.R.U64 R66, R86, 0x10, R87 ;  /* 0x0000001056421819 */ /* 0x000fe20000001257 */
[----:B------:R-:W-:Y:S01]  /*1a60*/  FADD.FTZ R90, R115, -R90 ;  /* 0x8000005a735a7221 */ /* 0x000fe20000010000 */
[----:B------:R-:W-:Y:S01]  /*1a70*/  FSEL R109, R62, RZ, P6 ;  /* 0x000000ff3e6d7208 */ /* 0x000fe20003000000 */
[----:B------:R-:W-:Y:S01]  /*1a80*/  FFMA.FTZ R113, R113, R64, R65 ;  /* 0x0000004071717223 */ /* 0x000fe20000010041 */
[----:B------:R-:W-:Y:S01]  /*1a90*/  LOP3.LUT P6, RZ, R114, 0xff00, RZ, 0xc0, !PT ;  /* 0x0000ff0072ff7812 */ /* 0x000fe200078cc0ff */
[----:B------:R-:W-:Y:S01]  /*1aa0*/  @P1 FADD.FTZ R102, R102, R103 ;  /* 0x0000006766661221 */ /* 0x000fe20000010000 */
[----:B------:R-:W-:Y:S01]  /*1ab0*/  @P3 FSEL R62, R62, RZ, P0 ;  /* 0x000000ff3e3e3208 */ /* 0x000fe20000000000 */
[----:B------:R-:W-:Y:S01]  /*1ac0*/  FMUL.FTZ R108, R67, UR18 ;  /* 0x00000012436c7c20 */ /* 0x000fe20008410000 */
[----:B------:R-:W-:Y:S01]  /*1ad0*/  @P3 LOP3.LUT P0, RZ, R124, 0xff00, RZ, 0xc0, !PT ;  /* 0x0000ff007cff3812 */ /* 0x000fe2000780c0ff */
[----:B------:R-:W-:Y:S01]  /*1ae0*/  @P1 IMAD.U32 R66, R66, 0x10000, RZ ;  /* 0x0001000042421824 */ /* 0x000fe200078e00ff */
[----:B------:R-:W-:Y:S01]  /*1af0*/  FSEL R91, R63, RZ, P6 ;  /* 0x000000ff3f5b7208 */ /* 0x000fe20003000000 */
[----:B------:R-:W-:Y:S01]  /*1b00*/  FMUL.FTZ R103, R83, R90 ;  /* 0x0000005a53677220 */ /* 0x000fe20000410000 */
[----:B------:R-:W-:Y:S01]  /*1b10*/  @P1 MOV R100, R87 ;  /* 0x0000005700641202 */ /* 0x000fe20000000f00 */
[----:B------:R-:W-:Y:S01]  /*1b20*/  FADD.FTZ R110, R110, -R113 ;  /* 0x800000716e6e7221 */ /* 0x000fe20000010000 */
[----:B------:R-:W-:Y:S01]  /*1b30*/  LOP3.LUT P6, RZ, R114, 0xff0000, RZ, 0xc0, !PT ;  /* 0x00ff000072ff7812 */ /* 0x000fe200078cc0ff */
[-CC-:B------:R-:W-:Y:S01]  /*1b40*/  FFMA.FTZ R93, R93, R64.reuse, R65.reuse ;  /* 0x000000405d5d7223 */ /* 0x180fe20000010041 */
[----:B------:R-:W-:Y:S01]  /*1b50*/  @P3 FSEL R63, R63, RZ, P0 ;  /* 0x000000ff3f3f3208 */ /* 0x000fe20000000000 */
[----:B------:R-:W-:Y:S01]  /*1b60*/  FMUL.FTZ R90, R102, UR18 ;  /* 0x00000012665a7c20 */ /* 0x000fe20008410000 */
[----:B------:R-:W-:Y:S01]  /*1b70*/  LOP3.LUT P0, RZ, R114, 0xff000000, RZ, 0xc0, !PT ;  /* 0xff00000072ff7812 */ /* 0x000fe2000780c0ff */
[----:B------:R-:W-:Y:S01]  /*1b80*/  @P1 FADD.FTZ R103, R103, R66 ;  /* 0x0000004267671221 */ /* 0x000fe20000010000 */
[----:B------:R-:W-:Y:S01]  /*1b90*/  @P1 SHF.L.U32 R111, R100, 0x10, RZ ;  /* 0x00000010646f1819 */ /* 0x000fe200000006ff */
[----:B------:R-:W-:Y:S01]  /*1ba0*/  FFMA.FTZ R115, R94, R64, R65 ;  /* 0x000000405e737223 */ /* 0x000fe20000010041 */
[----:B------:R-:W-:Y:S01]  /*1bb0*/  FMUL.FTZ R104, R83, R110 ;  /* 0x0000006e53687220 */ /* 0x000fe20000410000 */
[----:B------:R-:W-:Y:S01]  /*1bc0*/  FSEL R105, R108, RZ, P6 ;  /* 0x000000ff6c697208 */ /* 0x000fe20003000000 */
[----:B------:R-:W-:Y:S01]  /*1bd0*/  FADD.FTZ R106, R106, -R93 ;  /* 0x8000005d6a6a7221 */ /* 0x000fe20000010000 */
[----:B------:R-:W-:Y:S01]  /*1be0*/  @P1 SHF.R.U32.HI R94, RZ, 0x10, R87 ;  /* 0x00000010ff5e1819 */ /* 0x000fe20000011657 */
[----:B------:R-:W-:Y:S01]  /*1bf0*/  FMUL.FTZ R100, R103, UR18 ;  /* 0x0000001267647c20 */ /* 0x000fe20008410000 */
[----:B------:R-:W-:Y:S01]  /*1c00*/  FSEL R110, R90, RZ, P0 ;  /* 0x000000ff5a6e7208 */ /* 0x000fe20000000000 */
[----:B------:R-:W-:Y:S01]  /*1c10*/  @P1 FADD.FTZ R104, R104, R111 ;  /* 0x0000006f68681221 */ /* 0x000fe20000010000 */
[----:B------:R-:W-:Y:S01]  /*1c20*/  LOP3.LUT P0, RZ, R118, 0xff00, RZ, 0xc0, !PT ;  /* 0x0000ff0076ff7812 */ /* 0x000fe2000780c0ff */
[----:B------:R0:W-:Y:S01]  /*1c30*/  F2F.BF16.F32 R93, R105 ;  /* 0x00000069005d7304 */ /* 0x0001e20000202000 */
[----:B------:R-:W-:Y:S01]  /*1c40*/  @P1 SHF.L.U32 R94, R94, 0x10, RZ ;  /* 0x000000105e5e1819 */ /* 0x000fe200000006ff */
[-CC-:B------:R-:W-:Y:S01]  /*1c50*/  FFMA.FTZ R92, R92, R64.reuse, R65.reuse ;  /* 0x000000405c5c7223 */ /* 0x180fe20000010041 */
[-CC-:B------:R-:W-:Y:S01]  /*1c60*/  FFMA.FTZ R98, R98, R64.reuse, R65.reuse ;  /* 0x0000004062627223 */ /* 0x180fe20000010041 */
[-CC-:B------:R-:W-:Y:S01]  /*1c70*/  FFMA.FTZ R97, R97, R64.reuse, R65.reuse ;  /* 0x0000004061617223 */ /* 0x180fe20000010041 */
[----:B------:R-:W-:Y:S01]  /*1c80*/  FFMA.FTZ R134, R134, R64, R65 ;  /* 0x0000004086867223 */ /* 0x000fe20000010041 */
[----:B------:R-:W-:Y:S01]  /*1c90*/  @P3 LOP3.LUT P6, RZ, R124, 0xff0000, RZ, 0xc0, !PT ;  /* 0x00ff00007cff3812 */ /* 0x000fe200078cc0ff */
[----:B------:R-:W-:Y:S01]  /*1ca0*/  FMUL.FTZ R66, R104, UR18 ;  /* 0x0000001268427c20 */ /* 0x000fe20008410000 */
[----:B------:R-:W-:Y:S01]  /*1cb0*/  FSEL R113, R100, RZ, P0 ;  /* 0x000000ff64717208 */ /* 0x000fe20000000000 */
[----:B0-----:R-:W-:Y:S01]  /*1cc0*/  FMUL.FTZ R105, R83, R106 ;  /* 0x0000006a53697220 */ /* 0x001fe20000410000 */
[----:B------:R-:W-:Y:S01]  /*1cd0*/  @P1 IMAD.MOV.U32 R64, RZ, RZ, R86 ;  /* 0x000000ffff401224 */ /* 0x000fe200078e0056 */
[----:B------:R-:W-:Y:S01]  /*1ce0*/  LOP3.LUT P0, RZ, R118, 0xff0000, RZ, 0xc0, !PT ;  /* 0x00ff000076ff7812 */ /* 0x000fe2000780c0ff */
[----:B------:R-:W-:Y:S01]  /*1cf0*/  FADD.FTZ R92, R107, -R92 ;  /* 0x8000005c6b5c7221 */ /* 0x000fe20000010000 */
[----:B------:R-:W-:Y:S01]  /*1d00*/  @P1 FADD.FTZ R105, R105, R94 ;  /* 0x0000005e69691221 */ /* 0x000fe20000010000 */
[----:B------:R-:W-:Y:S01]  /*1d10*/  @P3 FSEL R108, R108, RZ, P6 ;  /* 0x000000ff6c6c3208 */ /* 0x000fe20003000000 */
[----:B------:R-:W-:Y:S01]  /*1d20*/  FADD.FTZ R98, R95, -R98 ;  /* 0x800000625f627221 */ /* 0x000fe20000010000 */
[----:B------:R-:W-:Y:S01]  /*1d30*/  @P3 LOP3.LUT P6, RZ, R124, 0xff000000, RZ, 0xc0, !PT ;  /* 0xff0000007cff3812 */ /* 0x000fe200078cc0ff */
[----:B------:R-:W-:Y:S01]  /*1d40*/  FADD.FTZ R112, R112, -R97 ;  /* 0x8000006170707221 */ /* 0x000fe20000010000 */
[----:B------:R-:W-:Y:S01]  /*1d50*/  FSEL R114, R66, RZ, P0 ;  /* 0x000000ff42727208 */ /* 0x000fe20000000000 */
[----:B------:R-:W-:Y:S01]  /*1d60*/  FMUL.FTZ R107, R105, UR18 ;  /* 0x00000012696b7c20 */ /* 0x000fe20008410000 */
[----:B------:R-:W-:Y:S01]  /*1d70*/  @P1 SHF.L.U32 R65, R64, 0x10, RZ ;  /* 0x0000001040411819 */ /* 0x000fe200000006ff */
[C---:B------:R-:W-:Y:S01]  /*1d80*/  FMUL.FTZ R92, R83.reuse, R92 ;  /* 0x0000005c535c7220 */ /* 0x040fe20000410000 */
[----:B------:R-:W-:Y:S01]  /*1d90*/  LOP3.LUT P0, RZ, R118, 0xff000000, RZ, 0xc0, !PT ;  /* 0xff00000076ff7812 */ /* 0x000fe2000780c0ff */
[C---:B------:R-:W-:Y:S01]  /*1da0*/  FMUL.FTZ R106, R83.reuse, R98 ;  /* 0x00000062536a7220 */ /* 0x040fe20000410000 */
[----:B------:R-:W-:Y:S01]  /*1db0*/  @P1 SHF.R.U64 R95, R88, 0x10, R89 ;  /* 0x00000010585f1819 */ /* 0x000fe20000001259 */
[----:B------:R-:W-:Y:S01]  /*1dc0*/  FMUL.FTZ R98, R83, R112 ;  /* 0x0000007053627220 */ /* 0x000fe20000410000 */
[----:B------:R-:W-:Y:S01]  /*1dd0*/  @P3 FSEL R90, R90, RZ, P6 ;  /* 0x000000ff5a5a3208 */ /* 0x000fe20003000000 */
[----:B------:R-:W-:Y:S01]  /*1de0*/  @P1 FADD.FTZ R92, R92, R65 ;  /* 0x000000415c5c1221 */ /* 0x000fe20000010000 */
[----:B------:R-:W-:Y:S01]  /*1df0*/  @P3 LOP3.LUT P6, RZ, R125, 0xff00, RZ, 0xc0, !PT ;  /* 0x0000ff007dff3812 */ /* 0x000fe200078cc0ff */
[----:B------:R-:W-:Y:S01]  /*1e00*/  @P1 IMAD.MOV.U32 R97, RZ, RZ, R89 ;  /* 0x000000ffff611224 */ /* 0x000fe200078e0059 */
[----:B------:R-:W-:Y:S01]  /*1e10*/  FSEL R112, R107, RZ, P0 ;  /* 0x000000ff6b707208 */ /* 0x000fe20000000000 */
[----:B------:R-:W-:Y:S01]  /*1e20*/  @P1 IMAD.U32 R95, R95, 0x10000, RZ ;  /* 0x000100005f5f1824 */ /* 0x000fe200078e00ff */
[----:B------:R-:W-:Y:S01]  /*1e30*/  ISETP.NE.U32.AND P0, PT, RZ, UR16, PT ;  /* 0x00000010ff007c0c */ /* 0x000fe2000bf05070 */
[----:B------:R0:W-:Y:S01]  /*1e40*/  F2F.BF16.F32 R64, R110 ;  /* 0x0000006e00407304 */ /* 0x0001e20000202000 */
[----:B------:R-:W-:Y:S01]  /*1e50*/  @P3 FSEL R100, R100, RZ, P6 ;  /* 0x000000ff64643208 */ /* 0x000fe20003000000 */
[----:B------:R-:W-:Y:S01]  /*1e60*/  @P1 FADD.FTZ R106, R106, R95 ;  /* 0x0000005f6a6a1221 */ /* 0x000fe20000010000 */
[----:B------:R-:W-:Y:S01]  /*1e70*/  LOP3.LUT P6, RZ, R118, 0xff, RZ, 0xc0, !PT ;  /* 0x000000ff76ff7812 */ /* 0x000fe200078cc0ff */
[----:B------:R-:W-:Y:S01]  /*1e80*/  FADD.FTZ R134, R99, -R134 ;  /* 0x8000008663867221 */ /* 0x000fe20000010000 */
[----:B------:R-:W-:Y:S01]  /*1e90*/  @P1 SHF.L.U32 R97, R97, 0x10, RZ ;  /* 0x0000001061611819 */ /* 0x000fe200000006ff */
[----:B------:R-:W-:Y:S01]  /*1ea0*/  FMUL.FTZ R94, R106, UR18 ;  /* 0x000000126a5e7c20 */ /* 0x000fe20008410000 */
[----:B------:R-:W-:Y:S01]  /*1eb0*/  ISETP.NE.AND.EX P0, PT, RZ, UR17, PT, P0 ;  /* 0x00000011ff007c0c */ /* 0x000fe2000bf05300 */
[----:B------:R1:W-:Y:S01]  /*1ec0*/  F2F.BF16.F32 R119, R114 ;  /* 0x0000007200777304 */ /* 0x0003e20000202000 */
[----:B0-----:R-:W-:Y:S01]  /*1ed0*/  FMUL.FTZ R110, R92, UR18 ;  /* 0x000000125c6e7c20 */ /* 0x001fe20008410000 */
[----:B------:R-:W-:Y:S01]  /*1ee0*/  @P1 SHF.R.U32.HI R118, RZ, 0x10, R89 ;  /* 0x00000010ff761819 */ /* 0x000fe20000011659 */
[----:B------:R-:W-:Y:S01]  /*1ef0*/  @P1 FADD.FTZ R98, R98, R97 ;  /* 0x0000006162621221 */ /* 0x000fe20000010000 */
[----:B------:R-:W-:Y:S01]  /*1f00*/  FMUL.FTZ R97, R83, R134 ;  /* 0x0000008653617220 */ /* 0x000fe20000410000 */
[----:B------:R-:W-:-:S02]  /*1f10*/  @P1 MOV R99, R88 ;  /* 0x0000005800631202 */ /* 0x000fc40000000f00 */
[----:B------:R-:W-:Y:S01]  /*1f20*/  FSEL R111, R110, RZ, P6 ;  /* 0x000000ff6e6f7208 */ /* 0x000fe20003000000 */
[----:B------:R-:W-:Y:S01]  /*1f30*/  @P1 IMAD.U32 R118, R118, 0x10000, RZ ;  /* 0x0001000076761824 */ /* 0x000fe200078e00ff */
[----:B------:R-:W-:Y:S01]  /*1f40*/  LOP3.LUT P6, RZ, R101, 0xff00, RZ, 0xc0, !PT ;  /* 0x0000ff0065ff7812 */ /* 0x000fe200078cc0ff */
[----:B------:R0:W-:Y:S01]  /*1f50*/  F2F.BF16.F32 R65, R113 ;  /* 0x0000007100417304 */ /* 0x0001e20000202000 */
[----:B-1----:R-:W-:Y:S01]  /*1f60*/  FADD.FTZ R114, R96, -R115 ;  /* 0x8000007360727221 */ /* 0x002fe20000010000 */
[----:B------:R-:W-:Y:S01]  /*1f70*/  FMUL.FTZ R95, R98, UR18 ;  /* 0x00000012625f7c20 */ /* 0x000fe20008410000 */
[----:B------:R-:W-:Y:S01]  /*1f80*/  @P1 FADD.FTZ R97, R97, R118 ;  /* 0x0000007661611221 */ /* 0x000fe20000010000 */
[----:B------:R-:W-:Y:S02]  /*1f90*/  @P1 IMAD.U32 R118, R99, 0x10000, RZ ;  /* 0x0001000063761824 */ /* 0x000fe400078e00ff */
[----:B------:R-:W-:Y:S01]  /*1fa0*/  FMUL.FTZ R99, R83, R114 ;  /* 0x0000007253637220 */ /* 0x000fe20000410000 */
[----:B------:R-:W-:Y:S01]  /*1fb0*/  @P0 F2FP.BF16.F32.PACK_AB R60, RZ, R60 ;  /* 0x0000003cff3c023e */ /* 0x000fe200000010ff */
[----:B------:R-:W-:Y:S01]  /*1fc0*/  FMUL.FTZ R96, R97, UR18 ;  /* 0x0000001261607c20 */ /* 0x000fe20008410000 */
[----:B------:R-:W1:Y:S01]  /*1fd0*/  F2F.BF16.F32 R91, R91 ;  /* 0x0000005b005b7304 */ /* 0x000e620000202000 */
[----:B0-----:R-:W-:Y:S01]  /*1fe0*/  FSEL R113, R94, RZ, P6 ;  /* 0x000000ff5e717208 */ /* 0x001fe20003000000 */
[----:B------:R-:W-:Y:S01]  /*1ff0*/  @P1 FADD.FTZ R99, R99, R118 ;  /* 0x0000007663631221 */ /* 0x000fe20000010000 */
[----:B------:R-:W-:-:S02]  /*2000*/  LOP3.LUT P6, RZ, R101, 0xff0000, RZ, 0xc0, !PT ;  /* 0x00ff000065ff7812 */ /* 0x000fc400078cc0ff */
[----:B------:R-:W-:Y:S01]  /*2010*/  @P0 PRMT R120, R60, 0x7610, R120 ;  /* 0x000076103c780816 */ /* 0x000fe20000000078 */
[----:B------:R-:W-:Y:S01]  /*2020*/  FMUL.FTZ R83, R99, UR18 ;  /* 0x0000001263537c20 */ /* 0x000fe20008410000 */
[----:B------:R-:W-:Y:S01]  /*2030*/  FSEL R115, R95, RZ, P6 ;  /* 0x000000ff5f737208 */ /* 0x000fe20003000000 */
[----:B------:R-:W0:Y:S01]  /*2040*/  F2F.BF16.F32 R112, R112 ;  /* 0x0000007000707304 */ /* 0x000e220000202000 */
[C---:B------:R-:W-:Y:S02]  /*2050*/  LOP3.LUT P6, RZ, R101.reuse, 0xff000000, RZ, 0xc0, !PT ;  /* 0xff00000065ff7812 */ /* 0x040fe400078cc0ff */
[----:B------:R-:W-:Y:S02]  /*2060*/  @P0 F2FP.BF16.F32.PACK_AB R61, RZ, R61 ;  /* 0x0000003dff3d023e */ /* 0x000fe400000010ff */
[----:B------:R-:W-:Y:S02]  /*2070*/  @P3 F2FP.BF16.F32.PACK_AB R60, RZ, R108 ;  /* 0x0000006cff3c323e */ /* 0x000fe400000010ff */
[----:B------:R-:W-:Y:S01]  /*2080*/  FSEL R114, R96, RZ, P6 ;  /* 0x000000ff60727208 */ /* 0x000fe20003000000 */
[----:B------:R-:W2:Y:S01]  /*2090*/  F2F.BF16.F32 R109, R109 ;  /* 0x0000006d006d7304 */ /* 0x000ea20000202000 */
[----:B------:R-:W-:-:S02]  /*20a0*/  LOP3.LUT P6, RZ, R101, 0xff, RZ, 0xc0, !PT ;  /* 0x000000ff65ff7812 */ /* 0x000fc400078cc0ff */
[----:B------:R-:W-:Y:S02]  /*20b0*/  @P0 PRMT R132, R61, 0x7610, R132 ;  /* 0x000076103d840816 */ /* 0x000fe40000000084 */
[----:B------:R-:W-:Y:S02]  /*20c0*/  @P3 PRMT R130, R60, 0x7610, R130 ;  /* 0x000076103c823816 */ /* 0x000fe40000000082 */
[----:B------:R-:W3:Y:S01]  /*20d0*/  LDC.64 R60, c[0x0][0x2f8] ;  /* 0x0000be00ff3c7b82 */ /* 0x000ee20000000a00 */
[----:B------:R-:W4:Y:S01]  /*20e0*/  F2F.BF16.F32 R133, R113 ;  /* 0x0000007100857304 */ /* 0x000f220000202000 */
[----:B------:R-:W-:Y:S02]  /*20f0*/  FSEL R108, R83, RZ, P6 ;  /* 0x000000ff536c7208 */ /* 0x000fe40003000000 */
[----:B------:R-:W-:Y:S02]  /*2100*/  @P3 F2FP.BF16.F32.PACK_AB R62, RZ, R62 ;  /* 0x0000003eff3e323e */ /* 0x000fe400000010ff */
[----:B------:R-:W-:-:S02]  /*2110*/  @P3 F2FP.BF16.F32.PACK_AB R63, RZ, R63 ;  /* 0x0000003fff3f323e */ /* 0x000fc400000010ff */
[----:B------:R-:W-:Y:S01]  /*2120*/  @P3 F2FP.BF16.F32.PACK_AB R90, RZ, R90 ;  /* 0x0000005aff5a323e */ /* 0x000fe200000010ff */
[----:B------:R-:W4:Y:S01]  /*2130*/  F2F.BF16.F32 R114, R114 ;  /* 0x0000007200727304 */ /* 0x000f220000202000 */
[----:B------:R-:W-:Y:S02]  /*2140*/  @P0 F2FP.BF16.F32.PACK_AB R67, RZ, R67 ;  /* 0x00000043ff43023e */ /* 0x000fe400000010ff */
[----:B------:R-:W-:Y:S02]  /*2150*/  @P3 PRMT R127, R62, 0x7610, R127 ;  /* 0x000076103e7f3816 */ /* 0x000fe4000000007f */
[----:B------:R-:W-:Y:S01]  /*2160*/  @P3 PRMT R131, R63, 0x7610, R131 ;  /* 0x000076103f833816 */ /* 0x000fe20000000083 */
[----:B-1----:R-:W-:Y:S01]  /*2170*/  IMAD.WIDE.U32 R62, R91, 0x10000, RZ ;  /* 0x000100005b3e7825 */ /* 0x002fe200078e00ff */
[----:B------:R-:W-:Y:S01]  /*2180*/  @P3 PRMT R121, R90, 0x7610, R121 ;  /* 0x000076105a793816 */ /* 0x000fe20000000079 */
[----:B------:R-:W1:Y:S01]  /*2190*/  F2F.BF16.F32 R111, R111 ;  /* 0x0000006f006f7304 */ /* 0x000e620000202000 */
[----:B------:R-:W-:Y:S01]  /*21a0*/  @P0 PRMT R129, R67, 0x7610, R129 ;  /* 0x0000761043810816 */ /* 0x000fe20000000081 */
[----:B0-----:R-:W-:Y:S01]  /*21b0*/  IMAD.U32 R67, R112, 0x10000, RZ ;  /* 0x0001000070437824 */ /* 0x001fe200078e00ff */
[----:B------:R-:W-:Y:S01]  /*21c0*/  SHF.L.U32 R90, R64, 0x10, RZ ;  /* 0x00000010405a7819 */ /* 0x000fe200000006ff */
[----:B------:R-:W-:Y:S01]  /*21d0*/  IMAD.WIDE.U32 R64, R65, 0x10000, RZ ;  /* 0x0001000041407825 */ /* 0x000fe200078e00ff */
[----:B------:R-:W-:-:S02]  /*21e0*/  @P3 LOP3.LUT P6, RZ, R125, 0xff0000, RZ, 0xc0, !PT ;  /* 0x00ff00007dff3812 */ /* 0x000fc400078cc0ff */
[----:B------:R-:W-:Y:S01]  /*21f0*/  LOP3.LUT R91, R63, R90, R93, 0xfe, !PT ;  /* 0x0000005a3f5b7212 */ /* 0x000fe200078efe5d */
[----:B------:R-:W0:Y:S01]  /*2200*/  F2F.BF16.F32 R115, R115 ;  /* 0x0000007300737304 */ /* 0x000e220000202000 */
[----:B--2---:R-:W-:Y:S01]  /*2210*/  LOP3.LUT R90, R62, R109, RZ, 0xfc, !PT ;  /* 0x0000006d3e5a7212 */ /* 0x004fe200078efcff */
[----:B----4-:R-:W-:Y:S01]  /*2220*/  IMAD.WIDE.U32 R62, R133, 0x10000, RZ ;  /* 0x00010000853e7825 */ /* 0x010fe200078e00ff */
[----:B------:R-:W-:Y:S02]  /*2230*/  @P3 FSEL R101, R66, RZ, P6 ;  /* 0x000000ff42653208 */ /* 0x000fe40003000000 */
[----:B------:R-:W-:Y:S02]  /*2240*/  LOP3.LUT R67, R65, R67, R119, 0xfe, !PT ;  /* 0x0000004341437212 */ /* 0x000fe400078efe77 */
[----:B------:R-:W-:Y:S01]  /*2250*/  @P3 LOP3.LUT P6, RZ, R125, 0xff, RZ, 0xc0, !PT ;  /* 0x000000ff7dff3812 */ /* 0x000fe200078cc0ff */
[----:B------:R-:W2:Y:S01]  /*2260*/  F2F.BF16.F32 R113, R108 ;  /* 0x0000006c00717304 */ /* 0x000ea20000202000 */
[----:B------:R-:W-:-:S02]  /*2270*/  SHF.L.U32 R65, R114, 0x10, RZ ;  /* 0x0000001072417819 */ /* 0x000fc400000006ff */
[----:B------:R-:W-:Y:S02]  /*2280*/  @P0 F2FP.BF16.F32.PACK_AB R102, RZ, R102 ;  /* 0x00000066ff66023e */ /* 0x000fe400000010ff */
[----:B-1----:R-:W-:Y:S02]  /*2290*/  LOP3.LUT R66, R64, R111, RZ, 0xfc, !PT ;  /* 0x0000006f40427212 */ /* 0x002fe400078efcff */
[----:B------:R-:W-:Y:S02]  /*22a0*/  @P3 FSEL R110, R110, RZ, P6 ;  /* 0x000000ff6e6e3208 */ /* 0x000fe40003000000 */
[----:B------:R-:W-:Y:S02]  /*22b0*/  @P0 F2FP.BF16.F32.PACK_AB R109, RZ, R104 ;  /* 0x00000068ff6d023e */ /* 0x000fe400000010ff */
[----:B------:R-:W-:Y:S02]  /*22c0*/  @P3 LOP3.LUT P6, RZ, R125, 0xff000000, RZ, 0xc0, !PT ;  /* 0xff0000007dff3812 */ /* 0x000fe400078cc0ff */
[----:B0-----:R-:W-:-:S02]  /*22d0*/  LOP3.LUT R65, R63, R65, R115, 0xfe, !PT ;  /* 0x000000413f417212 */ /* 0x001fc400078efe73 */
[----:B--2---:R-:W-:Y:S02]  /*22e0*/  LOP3.LUT R64, R62, R113, RZ, 0xfc, !PT ;  /* 0x000000713e407212 */ /* 0x004fe400078efcff */
[----:B------:R-:W-:Y:S02]  /*22f0*/  @P0 F2FP.BF16.F32.PACK_AB R108, RZ, R103 ;  /* 0x00000067ff6c023e */ /* 0x000fe400000010ff */
[----:B------:R-:W-:Y:S02]  /*2300*/  @P0 F2FP.BF16.F32.PACK_AB R104, RZ, R92 ;  /* 0x0000005cff68023e */ /* 0x000fe400000010ff */
[----:B------:R-:W-:Y:S01]  /*2310*/  @P0 PRMT R116, R102, 0x7610, R116 ;  /* 0x0000761066740816 */ /* 0x000fe20000000074 */
[----:B---3--:R-:W-:Y:S06]  /*2320*/  @!P0 BRA `(.L_x_843) ;  /* 0x0000000000208947 */ /* 0x008fec0003800000 */
        /* <DEDUP_REMOVED lines=8> */
.L_x_843:
        /* <DEDUP_REMOVED lines=15> */
.L_x_844:
        /* <DEDUP_REMOVED lines=20> */
.L_x_845:
        /* <DEDUP_REMOVED lines=18> */
.L_x_846:
[----:B------:R-:W-:Y:S01]  /*2700*/  @P3 LOP3.LUT P6, RZ, R126, 0xff00, RZ, 0xc0, !PT ;  /* 0x0000ff007eff3812 */ /* 0x000fe200078cc0ff */
[----:B------:R-:W-:-:S03]  /*2710*/  IMAD.WIDE.U32 R60, R81, 0x8, R60 ;  /* 0x00000008513c7825 */ /* 0x000fc600078e003c */
[----:B------:R-:W-:Y:S02]  /*2720*/  P2R R82, PR, RZ, 0x40 ;  /* 0x00000040ff527803 */ /* 0x000fe40000000000 */
[----:B------:R-:W-:Y:S01]  /*2730*/  @P3 LOP3.LUT P6, RZ, R126, 0xff0000, RZ, 0xc0, !PT ;  /* 0x00ff00007eff3812 */ /* 0x000fe200078cc0ff */
[----:B------:R-:W-:-:S12]  /*2740*/  @!P0 BRA `(.L_x_847) ;  /* 0x0000000000208947 */ /* 0x000fd80003800000 */
        /* <DEDUP_REMOVED lines=8> */
.L_x_847:
        /* <DEDUP_REMOVED lines=16> */
[----:B---3--:R-:W-:Y:S06]  /*28d0*/  @!P3 BRA `(.L_x_848) ;  /* 0x000000000020b947 */ /* 0x008fec0003800000 */
[----:B------:R-:W3:Y:S01]  /*28e0*/  LDC.64 R60, c[0x0][0x300] ;  /* 0x0000c000ff3c7b82 */ /* 0x000ee20000000a00 */
[----:B012---:R-:W-:Y:S02]  /*28f0*/  LOP3.LUT R62, R131, 0xffff, RZ, 0xc0, !PT ;  /* 0x0000ffff833e7812 */ /* 0x007fe400078ec0ff */
[----:B------:R-:W-:-:S03]  /*2900*/  PRMT R65, R130, 0x5410, R121 ;  /* 0x0000541082417816 */ /* 0x000fc60000000079 */
[----:B------:R-:W-:-:S05]  /*2910*/  IMAD.WIDE.U32 R62, R62, 0x10000, RZ ;  /* 0x000100003e3e7825 */ /* 0x000fca00078e00ff */
[----:B------:R-:W-:Y:S02]  /*2920*/  LOP3.LUT R63, R65, R63, RZ, 0xfc, !PT ;  /* 0x0000003f413f7212 */ /* 0x000fe400078efcff */
[----:B------:R-:W-:Y:S01]  /*2930*/  LOP3.LUT R62, R62, 0xffff, R127, 0xf8, !PT ;  /* 0x0000ffff3e3e7812 */ /* 0x000fe200078ef87f */
[----:B---3--:R-:W-:-:S05]  /*2940*/  IMAD.WIDE.U32 R60, R81, 0x8, R60 ;  /* 0x00000008513c7825 */ /* 0x008fca00078e003c */
[----:B------:R3:W-:Y:S02]  /*2950*/  STG.E.64 desc[UR4][R60.64], R62 ;  /* 0x0000003e3c007986 */ /* 0x0007e4000c101b04 */
.L_x_848:
[----:B------:R-:W-:Y:S01]  /*2960*/  SEL R134, RZ, 0x1, P4 ;  /* 0x00000001ff867807 */ /* 0x000fe20002000000 */
[----:B------:R-:W-:Y:S06]  /*2970*/  @!P5 BRA `(.L_x_849) ;  /* 0xffffffd800fcd947 */ /* 0x000fec000383ffff */
[----:B------:R-:W-:Y:S01]  /*2980*/  IMAD.MOV.U32 R39, RZ, RZ, R69 ;  /* 0x000000ffff277224 */ /* 0x000fe200078e0045 */
[----:B------:R-:W-:Y:S01]  /*2990*/  MOV R43, R68 ;  /* 0x00000044002b7202 */ /* 0x000fe20000000f00 */
[----:B------:R-:W-:Y:S01]  /*29a0*/  IMAD.MOV.U32 R68, RZ, RZ, R26 ;  /* 0x000000ffff447224 */ /* 0x000fe200078e001a */
[----:B---3--:R-:W-:Y:S01]  /*29b0*/  MOV R60, R24 ;  /* 0x00000018003c7202 */ /* 0x008fe20000000f00 */
        /* <DEDUP_REMOVED lines=26> */
[----:B012---:R-:W-:Y:S01]  /*2b60*/  IMAD.MOV.U32 R67, RZ, RZ, R13 ;  /* 0x000000ffff437224 */ /* 0x007fe200078e000d */
        /* <DEDUP_REMOVED lines=14> */
.L_x_841:
        /* <DEDUP_REMOVED lines=27> */
.L_x_842:
[----:B------:R-:W-:Y:S01]  /*2e00*/  HFMA2.MMA R137, -RZ, RZ, 0, 9.5367431640625e-07 ;  /* 0x00000010ff897435 */ /* 0x000fe200000001ff */
[----:B------:R-:W-:Y:S01]  /*2e10*/  IMAD.MOV.U32 R136, RZ, RZ, R64 ;  /* 0x000000ffff887224 */ /* 0x000fe200078e0040 */
[----:B------:R-:W-:Y:S01]  /*2e20*/  MOV R138, 0x1f ;  /* 0x0000001f008a7802 */ /* 0x000fe20000000f00 */
[----:B------:R-:W-:-:S08]  /*2e30*/  IMAD.MOV.U32 R133, RZ, RZ, -0x1 ;  /* 0xffffffffff857424 */ /* 0x000fd000078e00ff */
[----:B-----5:R-:W-:Y:S05]  /*2e40*/  WARPSYNC.COLLECTIVE R133, `(.L_x_850) ;  /* 0x0000000085087348 */ /* 0x020fea0003c00000 */
[----:B------:R0:W1:Y:S02]  /*2e50*/  SHFL.DOWN P2, R135, R136, R137, R138 ;  /* 0x0800008988877389 */ /* 0x000064000004008a */
[----:B01---5:R-:W-:Y:S01]  /*2e60*/  ENDCOLLECTIVE ;  /* 0x000000000000791b */ /* 0x023fe20003800000 */
.L_x_850:
[----:B------:R-:W-:Y:S02]  /*2e70*/  MOV R136, R60 ;  /* 0x0000003c00887202 */ /* 0x000fe40000000f00 */
[----:B------:R-:W-:-:S07]  /*2e80*/  MOV R61, R135 ;  /* 0x00000087003d7202 */ /* 0x000fce0000000f00 */
[----:B------:R-:W-:Y:S05]  /*2e90*/  WARPSYNC.COLLECTIVE R133, `(.L_x_851) ;  /* 0x0000000085087348 */ /* 0x000fea0003c00000 */
[----:B------:R0:W1:Y:S02]  /*2ea0*/  SHFL.DOWN P2, R135, R136, R137, R138 ;  /* 0x0800008988877389 */ /* 0x000064000004008a */
[----:B01----:R-:W-:Y:S01]  /*2eb0*/  ENDCOLLECTIVE ;  /* 0x000000000000791b */ /* 0x003fe20003800000 */
.L_x_851:
[----:B------:R-:W-:Y:S01]  /*2ec0*/  FADD.FTZ R61, R64, R61 ;  /* 0x0000003d403d7221 */ /* 0x000fe20000010000 */
[----:B------:R-:W-:-:S04]  /*2ed0*/  HFMA2.MMA R137, -RZ, RZ, 0, 4.76837158203125e-07 ;  /* 0x00000008ff897435 */ /* 0x000fc800000001ff */
[----:B------:R-:W-:Y:S01]  /*2ee0*/  MOV R136, R61 ;  /* 0x0000003d00887202 */ /* 0x000fe20000000f00 */
[----:B------:R-:W-:-:S07]  /*2ef0*/  IMAD.MOV.U32 R65, RZ, RZ, R135 ;  /* 0x000000ffff417224 */ /* 0x000fce00078e0087 */
[----:B------:R-:W-:Y:S05]  /*2f00*/  WARPSYNC.COLLECTIVE R133, `(.L_x_852) ;  /* 0x0000000085087348 */ /* 0x000fea0003c00000 */
[----:B------:R0:W1:Y:S02]  /*2f10*/  SHFL.DOWN P2, R135, R136, R137, R138 ;  /* 0x0800008988877389 */ /* 0x000064000004008a */
[----:B01----:R-:W-:Y:S01]  /*2f20*/  ENDCOLLECTIVE ;  /* 0x000000000000791b */ /* 0x003fe20003800000 */
.L_x_852:
[----:B------:R-:W-:-:S05]  /*2f30*/  FADD.FTZ R65, R60, R65 ;  /* 0x000000413c417221 */ /* 0x000fca0000010000 */
[----:B------:R-:W-:Y:S01]  /*2f40*/  MOV R136, R65 ;  /* 0x0000004100887202 */ /* 0x000fe20000000f00 */
[----:B------:R-:W-:-:S07]  /*2f50*/  IMAD.MOV.U32 R66, RZ, RZ, R135 ;  /* 0x000000ffff427224 */ /* 0x000fce00078e0087 */
[----:B------:R-:W-:Y:S05]  /*2f60*/  WARPSYNC.COLLECTIVE R133, `(.L_x_853) ;  /* 0x0000000085087348 */ /* 0x000fea0003c00000 */
[----:B------:R0:W1:Y:S02]  /*2f70*/  SHFL.DOWN P2, R135, R136, R137, R138 ;  /* 0x0800008988877389 */ /* 0x000064000004008a */
[----:B01----:R-:W-:Y:S01]  /*2f80*/  ENDCOLLECTIVE ;  /* 0x000000000000791b */ /* 0x003fe20003800000 */
.L_x_853:
[----:B------:R-:W-:Y:S01]  /*2f90*/  FADD.FTZ R66, R61, R66 ;  /* 0x000000423d427221 */ /* 0x000fe20000010000 */
[----:B------:R-:W-:-:S03]  /*2fa0*/  HFMA2.MMA R137, -RZ, RZ, 0, 2.384185791015625e-07 ;  /* 0x00000004ff897435 */ /* 0x000fc600000001ff */
[----:B------:R-:W-:Y:S01]  /*2fb0*/  IMAD.MOV.U32 R136, RZ, RZ, R66 ;  /* 0x000000ffff887224 */ /* 0x000fe200078e0042 */
[----:B------:R-:W-:-:S07]  /*2fc0*/  MOV R90, R135 ;  /* 0x00000087005a7202 */ /* 0x000fce0000000f00 */
[----:B------:R-:W-:Y:S05]  /*2fd0*/  WARPSYNC.COLLECTIVE R133, `(.L_x_854) ;  /* 0x0000000085087348 */ /* 0x000fea0003c00000 */
[----:B------:R0:W1:Y:S02]  /*2fe0*/  SHFL.DOWN P2, R135, R136, R137, R138 ;  /* 0x0800008988877389 */ /* 0x000064000004008a */
[----:B01----:R-:W-:Y:S01]  /*2ff0*/  ENDCOLLECTIVE ;  /* 0x000000000000791b */ /* 0x003fe20003800000 */
.L_x_854:
[----:B------:R-:W-:-:S04]  /*3000*/  FADD.FTZ R90, R65, R90 ;  /* 0x0000005a415a7221 */ /* 0x000fc80000010000 */
[----:B------:R-:W-:Y:S01]  /*3010*/  IMAD.MOV.U32 R136, RZ, RZ, R90 ;  /* 0x000000ffff887224 */ /* 0x000fe200078e005a */
[----:B------:R-:W-:-:S07]  /*3020*/  MOV R67, R135 ;  /* 0x0000008700437202 */ /* 0x000fce0000000f00 */
[----:B------:R-:W-:Y:S05]  /*3030*/  WARPSYNC.COLLECTIVE R133, `(.L_x_855) ;  /* 0x0000000085087348 */ /* 0x000fea0003c00000 */
[----:B------:R0:W1:Y:S02]  /*3040*/  SHFL.DOWN P2, R135, R136, R137, R138 ;  /* 0x0800008988877389 */ /* 0x000064000004008a */
[----:B01----:R-:W-:Y:S01]  /*3050*/  ENDCOLLECTIVE ;  /* 0x000000000000791b */ /* 0x003fe20003800000 */
.L_x_855:
[----:B------:R-:W-:-:S05]  /*3060*/  FADD.FTZ R67, R66, R67 ;  /* 0x0000004342437221 */ /* 0x000fca0000010000 */
[----:B------:R-:W-:Y:S01]  /*3070*/  MOV R136, R67 ;  /* 0x0000004300887202 */ /* 0x000fe20000000f00 */
[----:B------:R-:W-:Y:S01]  /*3080*/  IMAD.MOV.U32 R137, RZ, RZ, 0x2 ;  /* 0x00000002ff897424 */ /* 0x000fe200078e00ff */
[----:B------:R-:W-:-:S07]  /*3090*/  MOV R91, R135 ;  /* 0x00000087005b7202 */ /* 0x000fce0000000f00 */
[----:B------:R-:W-:Y:S05]  /*30a0*/  WARPSYNC.COLLECTIVE R133, `(.L_x_856) ;  /* 0x0000000085087348 */ /* 0x000fea0003c00000 */
[----:B------:R0:W1:Y:S02]  /*30b0*/  SHFL.DOWN P2, R135, R136, R137, R138 ;  /* 0x0800008988877389 */ /* 0x000064000004008a */
[----:B01----:R-:W-:Y:S01]  /*30c0*/  ENDCOLLECTIVE ;  /* 0x000000000000791b */ /* 0x003fe20003800000 */
.L_x_856:
[----:B------:R-:W-:-:S05]  /*30d0*/  FADD.FTZ R91, R90, R91 ;  /* 0x0000005b5a5b7221 */ /* 0x000fca0000010000 */
[----:B------:R-:W-:Y:S02]  /*30e0*/  MOV R136, R91 ;  /* 0x0000005b00887202 */ /* 0x000fe40000000f00 */
[----:B------:R-:W-:-:S07]  /*30f0*/  MOV R60, R135 ;  /* 0x00000087003c7202 */ /* 0x000fce0000000f00 */
[----:B------:R-:W-:Y:S05]  /*3100*/  WARPSYNC.COLLECTIVE R133, `(.L_x_857) ;  /* 0x0000000085087348 */ /* 0x000fea0003c00000 */
[----:B------:R0:W1:Y:S02]  /*3110*/  SHFL.DOWN P2, R135, R136, R137, R138 ;  /* 0x0800008988877389 */ /* 0x000064000004008a */
[----:B01----:R-:W-:Y:S01]  /*3120*/  ENDCOLLECTIVE ;  /* 0x000000000000791b */ /* 0x003fe20003800000 */
.L_x_857:
[----:B------:R-:W-:Y:S01]  /*3130*/  FADD.FTZ R60, R67, R60 ;  /* 0x0000003c433c7221 */ /* 0x000fe20000010000 */
[----:B------:R-:W-:-:S04]  /*3140*/  HFMA2.MMA R137, -RZ, RZ, 0, 5.9604644775390625e-08 ;  /* 0x00000001ff897435 */ /* 0x000fc800000001ff */
[----:B------:R-:W-:Y:S01]  /*3150*/  MOV R136, R60 ;  /* 0x0000003c00887202 */ /* 0x000fe20000000f00 */
[----:B------:R-:W-:-:S07]  /*3160*/  IMAD.MOV.U32 R64, RZ, RZ, R135 ;  /* 0x000000ffff407224 */ /* 0x000fce00078e0087 */
[----:B------:R-:W-:Y:S05]  /*3170*/  WARPSYNC.COLLECTIVE R133, `(.L_x_858) ;  /* 0x0000000085087348 */ /* 0x000fea0003c00000 */
[----:B------:R0:W1:Y:S02]  /*3180*/  SHFL.DOWN P2, R135, R136, R137, R138 ;  /* 0x0800008988877389 */ /* 0x000064000004008a */
[----:B01----:R-:W-:Y:S01]  /*3190*/  ENDCOLLECTIVE ;  /* 0x000000000000791b */ /* 0x003fe20003800000 */
.L_x_858:
[----:B------:R-:W-:-:S05]  /*31a0*/  FADD.FTZ R64, R91, R64 ;  /* 0x000000405b407221 */ /* 0x000fca0000010000 */
[----:B------:R-:W-:Y:S01]  /*31b0*/  MOV R136, R64 ;  /* 0x0000004000887202 */ /* 0x000fe20000000f00 */
[----:B------:R-:W-:-:S07]  /*31c0*/  IMAD.MOV.U32 R61, RZ, RZ, R135 ;  /* 0x000000ffff3d7224 */ /* 0x000fce00078e0087 */
[----:B------:R-:W-:Y:S05]  /*31d0*/  WARPSYNC.COLLECTIVE R133, `(.L_x_859) ;  /* 0x0000000085087348 */ /* 0x000fea0003c00000 */
[----:B------:R0:W1:Y:S02]  /*31e0*/  SHFL.DOWN P2, R135, R136, R137, R138 ;  /* 0x0800008988877389 */ /* 0x000064000004008a */
[----:B01----:R-:W-:Y:S01]  /*31f0*/  ENDCOLLECTIVE ;  /* 0x000000000000791b */ /* 0x003fe20003800000 */
.L_x_859:
[----:B------:R-:W-:Y:S01]  /*3200*/  MOV R65, R135 ;  /* 0x0000008700417202 */ /* 0x000fe20000000f00 */
[----:B------:R-:W-:Y:S06]  /*3210*/  BRA `(.L_x_860) ;  /* 0xffffffe400307947 */ /* 0x000fec000383ffff */
.L_x_861:
        /* <DEDUP_REMOVED lines=14> */
.L_x_3296:


//--------------------- .text._ZN10layer_norm22ln_bwd_finalize_kernelINS_22Kernel_traits_finalizeILj1536Ef13__nv_bfloat16S2_S2_fjLb0ELj1024ELj4ENS_18Kernel_traits_baseILj1536EfS2_S2_S2_fjLj1024EEEEELb0ELb0EEEvNS_9BwdParamsE --------------------------
	.section	.text._ZN10layer_norm22ln_bwd_finalize_kernelINS_22Kernel_traits_finalizeILj1536Ef13__nv_bfloat16S2_S2_fjLb0ELj1024ELj4ENS_18Kernel_traits_baseILj1536EfS2_S2_S2_fjLj1024EEEEELb0ELb0EEEvNS_9BwdParamsE,"ax",@progbits
	.align	128
        .global         _ZN10layer_norm22ln_bwd_finalize_kernelINS_22Kernel_traits_finalizeILj1536Ef13__nv_bfloat16S2_S2_fjLb0ELj1024ELj4ENS_18Kernel_traits_baseILj1536EfS2_S2_S2_fjLj1024EEEEELb0ELb0EEEvNS_9BwdParamsE
        .type           _ZN10layer_norm22ln_bwd_finalize_kernelINS_22Kernel_traits_finalizeILj1536Ef13__nv_bfloat16S2_S2_fjLb0ELj1024ELj4ENS_18Kernel_traits_baseILj1536EfS2_S2_S2_fjLj1024EEEEELb0ELb0EEEvNS_9BwdParamsE,@function
        .size           _ZN10layer_norm22ln_bwd_finalize_kernelINS_22Kernel_traits_finalizeILj1536Ef13__nv_bfloat16S2_S2_fjLb0ELj1024ELj4ENS_18Kernel_traits_baseILj1536EfS2_S2_S2_fjLj1024EEEEELb0ELb0EEEvNS_9BwdParamsE,(.L_x_3297 - _ZN10layer_norm22ln_bwd_finalize_kernelINS_22Kernel_traits_finalizeILj1536Ef13__nv_bfloat16S2_S2_fjLb0ELj1024ELj4ENS_18Kernel_traits_baseILj1536EfS2_S2_S2_fjLj1024EEEEELb0ELb0EEEvNS_9BwdParamsE)
        .other          _ZN10layer_norm22ln_bwd_finalize_kernelINS_22Kernel_traits_finalizeILj1536Ef13__nv_bfloat16S2_S2_fjLb0ELj1024ELj4ENS_18Kernel_traits_baseILj1536EfS2_S2_S2_fjLj1024EEEEELb0ELb0EEEvNS_9BwdParamsE,@"STO_CUDA_ENTRY STV_DEFAULT"
_ZN10layer_norm22ln_bwd_finalize_kernelINS_22Kernel_traits_finalizeILj1536Ef13__nv_bfloat16S2_S2_fjLb0ELj1024ELj4ENS_18Kernel_traits_baseILj1536EfS2_S2_S2_fjLj1024EEEEELb0ELb0EEEvNS_9BwdParamsE:
.text._ZN10layer_norm22ln_bwd_finalize_kernelINS_22Kernel_traits_finalizeILj1536Ef13__nv_bfloat16S2_S2_fjLb0ELj1024ELj4ENS_18Kernel_traits_baseILj1536EfS2_S2_S2_fjLj1024EEEEELb0ELb0EEEvNS_9BwdParamsE:
        /* <DEDUP_REMOVED lines=25> */
.L_x_874:
        /* <DEDUP_REMOVED lines=30> */
.L_x_866:
        /* <DEDUP_REMOVED lines=36> */
.L_x_865:
[----:B------:R-:W-:Y:S05]  /*05b0*/  BSYNC B1 ;  /* 0x0000000000017941 */ /* 0x000fea0003800000 */
.L_x_864:
        /* <DEDUP_REMOVED lines=24> */
.L_x_868:
[----:B------:R-:W-:Y:S05]  /*0740*/  BSYNC B1 ;  /* 0x0000000000017941 */ /* 0x000fea0003800000 */
.L_x_867:
        /* <DEDUP_REMOVED lines=12> */
.L_x_869:
[----:B------:R-:W-:Y:S05]  /*0810*/  BSYNC B1 ;  /* 0x0000000000017941 */ /* 0x000fea0003800000 */
.L_x_863:
[----:B------:R-:W-:Y:S05]  /*0820*/  BSYNC B0 ;  /* 0x0000000000007941 */ /* 0x000fea0003800000 */
.L_x_862:
        /* <DEDUP_REMOVED lines=29> */
.L_x_885:
[----:B---3--:R-:W-:Y:S01]  /*0a00*/  FADD.FTZ R9, R18, R9 ;  /* 0x0000000912097221 */ /* 0x008fe20000010000 */
[----:B--2---:R-:W-:-:S04]  /*0a10*/  FADD.FTZ R11, R10, R11 ;  /* 0x0000000b0a0b7221 */ /* 0x004fc80000010000 */
[----:B------:R2:W-:Y:S04]  /*0a20*/  @!P1 STS [R6+0x2000], R9 ;  /* 0x0020000906009388 */ /* 0x0005e80000000800 */
[----:B------:R2:W-:Y:S02]  /*0a30*/  @!P1 STS [R6+0x2080], R11 ;  /* 0x0020800b06009388 */ /* 0x0005e40000000800 */
.L_x_870:
        /* <DEDUP_REMOVED lines=9> */
[----:B0-----:R-:W0:Y:S01]  /*0ad0*/  LDS.64 R10, [R9+UR4+0x2000] ;  /* 0x00200004090a7984 */ /* 0x001e220008000a00 */
[----:B------:R-:W3:Y:S03]  /*0ae0*/  LDC.64 R14, c[0x0][0x310] ;  /* 0x0000c400ff0e7b82 */ /* 0x000ee60000000a00 */
[----:B------:R-:W4:Y:S01]  /*0af0*/  LDS.64 R16, [R9+UR4+0x2080] ;  /* 0x0020800409107984 */ /* 0x000f220008000a00 */
[----:B--2---:R-:W-:-:S04]  /*0b00*/  IMAD.WIDE.U32 R12, R4, 0x8, R12 ;  /* 0x00000008040c7825 */ /* 0x004fc800078e000c */
[----:B---3--:R-:W-:Y:S01]  /*0b10*/  IMAD.WIDE.U32 R14, R4, 0x8, R14 ;  /* 0x00000008040e7825 */ /* 0x008fe200078e000e */
[----:B0-----:R2:W-:Y:S04]  /*0b20*/  STG.E.64 desc[UR6][R12.64], R10 ;  /* 0x0000000a0c007986 */ /* 0x0015e8000c101b06 */
[----:B----4-:R2:W-:Y:S02]  /*0b30*/  STG.E.64 desc[UR6][R14.64], R16 ;  /* 0x000000100e007986 */ /* 0x0105e4000c101b06 */
.L_x_873:
[----:B------:R-:W-:Y:S05]  /*0b40*/  BSYNC B0 ;  /* 0x0000000000007941 */ /* 0x000fea0003800000 */
.L_x_872:
[C---:B------:R-:W-:Y:S01]  /*0b50*/  ISETP.GT.U32.AND P1, PT, R3.reuse, -0x601, PT ;  /* 0xfffff9ff0300780c */ /* 0x040fe20003f24070 */
[----:B------:R-:W-:Y:S01]  /*0b60*/  VIADD R4, R4, 0x300 ;  /* 0x0000030004047836 */ /* 0x000fe20000000000 */
[----:B------:R-:W-:-:S11]  /*0b70*/  IADD3 R3, R3, 0x600, RZ ;  /* 0x0000060003037810 */ /* 0x000fd60007ffe0ff */
[----:B------:R-:W-:Y:S05]  /*0b80*/  @P1 BRA `(.L_x_874) ;  /* 0xfffffff400801947 */ /* 0x000fea000383ffff */
[----:B------:R-:W-:Y:S05]  /*0b90*/  EXIT ;  /* 0x000000000000794d */ /* 0x000fea0003800000 */
.L_x_871:
[----:B------:R-:W-:Y:S01]  /*0ba0*/  HFMA2.MMA R21, -RZ, RZ, 0, 5.9604644775390625e-08 ;  /* 0x00000001ff157435 */ /* 0x000fe200000001ff */
[----:B0--3--:R-:W-:Y:S01]  /*0bb0*/  MOV R22, R10 ;  /* 0x0000000a00167202 */ /* 0x009fe20000000f00 */
[----:B------:R-:W-:Y:S01]  /*0bc0*/  IMAD.MOV.U32 R19, RZ, RZ, -0x1 ;  /* 0xffffffffff137424 */ /* 0x000fe200078e00ff */
[----:B------:R-:W-:-:S08]  /*0bd0*/  MOV R24, 0x1f ;  /* 0x0000001f00187802 */ /* 0x000fd00000000f00 */
[----:B-12---:R-:W-:Y:S05]  /*0be0*/  WARPSYNC.COLLECTIVE R19, `(.L_x_875) ;  /* 0x0000000013087348 */ /* 0x006fea0003c00000 */
[----:B------:R0:W3:Y:S02]  /*0bf0*/  SHFL.BFLY P2, R20, R22, R21, R24 ;  /* 0x0c00001516147389 */ /* 0x0000e40000040018 */
[----:B0123--:R-:W-:Y:S01]  /*0c00*/  ENDCOLLECTIVE ;  /* 0x000000000000791b */ /* 0x00ffe20003800000 */
.L_x_875:
[----:B------:R-:W-:Y:S01]  /*0c10*/  HFMA2.MMA R21, -RZ, RZ, 0, 1.1920928955078125e-07 ;  /* 0x00000002ff157435 */ /* 0x000fe200000001ff */
[----:B------:R-:W-:-:S05]  /*0c20*/  MOV R11, R20 ;  /* 0x00000014000b7202 */ /* 0x000fca0000000f00 */
[----:B------:R-:W-:-:S05]  /*0c30*/  FADD.FTZ R11, R10, R11 ;  /* 0x0000000b0a0b7221 */ /* 0x000fca0000010000 */
[----:B------:R-:W-:-:S07]  /*0c40*/  MOV R22, R11 ;  /* 0x0000000b00167202 */ /* 0x000fce0000000f00 */
[----:B------:R-:W-:Y:S05]  /*0c50*/  WARPSYNC.COLLECTIVE R19, `(.L_x_876) ;  /* 0x0000000013087348 */ /* 0x000fea0003c00000 */
[----:B------:R0:W1:Y:S02]  /*0c60*/  SHFL.BFLY P2, R20, R22, R21, R24 ;  /* 0x0c00001516147389 */ /* 0x0000640000040018 */
[----:B01----:R-:W-:Y:S01]  /*0c70*/  ENDCOLLECTIVE ;  /* 0x000000000000791b */ /* 0x003fe20003800000 */
.L_x_876:
[----:B------:R-:W-:Y:S01]  /*0c80*/  HFMA2.MMA R21, -RZ, RZ, 0, 2.384185791015625e-07 ;  /* 0x00000004ff157435 */ /* 0x000fe200000001ff */
[----:B------:R-:W-:-:S04]  /*0c90*/  IMAD.MOV.U32 R14, RZ, RZ, R20 ;  /* 0x000000ffff0e7224 */ /* 0x000fc800078e0014 */
[----:B------:R-:W-:-:S05]  /*0ca0*/  FADD.FTZ R14, R11, R14 ;  /* 0x0000000e0b0e7221 */ /* 0x000fca0000010000 */
[----:B------:R-:W-:-:S07]  /*0cb0*/  MOV R22, R14 ;  /* 0x0000000e00167202 */ /* 0x000fce0000000f00 */
[----:B------:R-:W-:Y:S05]  /*0cc0*/  WARPSYNC.COLLECTIVE R19, `(.L_x_877) ;  /* 0x0000000013087348 */ /* 0x000fea0003c00000 */
[----:B------:R0:W1:Y:S02]  /*0cd0*/  SHFL.BFLY P2, R20, R22, R21, R24 ;  /* 0x0c00001516147389 */ /* 0x0000640000040018 */
[----:B01----:R-:W-:Y:S01]  /*0ce0*/  ENDCOLLECTIVE ;  /* 0x000000000000791b */ /* 0x003fe20003800000 */
.L_x_877:
[----:B------:R-:W-:Y:S01]  /*0cf0*/  IMAD.MOV.U32 R21, RZ, RZ, 0x8 ;  /* 0x00000008ff157424 */ /* 0x000fe200078e00ff */
[----:B------:R-:W-:-:S05]  /*0d00*/  MOV R13, R20 ;  /* 0x00000014000d7202 */ /* 0x000fca0000000f00 */
[----:B------:R-:W-:-:S05]  /*0d10*/  FADD.FTZ R13, R14, R13 ;  /* 0x0000000d0e0d7221 */ /* 0x000fca0000010000 */
[----:B------:R-:W-:-:S07]  /*0d20*/  MOV R22, R13 ;  /* 0x0000000d00167202 */ /* 0x000fce0000000f00 */
[----:B------:R-:W-:Y:S05]  /*0d30*/  WARPSYNC.COLLECTIVE R19, `(.L_x_878) ;  /* 0x0000000013087348 */ /* 0x000fea0003c00000 */
[----:B------:R0:W1:Y:S02]  /*0d40*/  SHFL.BFLY P2, R20, R22, R21, R24 ;  /* 0x0c00001516147389 */ /* 0x0000640000040018 */
[----:B01----:R-:W-:Y:S01]  /*0d50*/  ENDCOLLECTIVE ;  /* 0x000000000000791b */ /* 0x003fe20003800000 */
.L_x_878:
[----:B------:R-:W-:Y:S01]  /*0d60*/  HFMA2.MMA R21, -RZ, RZ, 0, 9.5367431640625e-07 ;  /* 0x00000010ff157435 */ /* 0x000fe200000001ff */
[----:B------:R-:W-:-:S05]  /*0d70*/  MOV R10, R20 ;  /* 0x00000014000a7202 */ /* 0x000fca0000000f00 */
[----:B------:R-:W-:-:S05]  /*0d80*/  FADD.FTZ R10, R13, R10 ;  /* 0x0000000a0d0a7221 */ /* 0x000fca0000010000 */
[----:B------:R-:W-:-:S07]  /*0d90*/  MOV R22, R10 ;  /* 0x0000000a00167202 */ /* 0x000fce0000000f00 */
[----:B------:R-:W-:Y:S05]  /*0da0*/  WARPSYNC.COLLECTIVE R19, `(.L_x_879) ;  /* 0x0000000013087348 */ /* 0x000fea0003c00000 */
[----:B------:R0:W1:Y:S02]  /*0db0*/  SHFL.BFLY P2, R20, R22, R21, R24 ;  /* 0x0c00001516147389 */ /* 0x0000640000040018 */
[----:B01----:R-:W-:Y:S01]  /*0dc0*/  ENDCOLLECTIVE ;  /* 0x000000000000791b */ /* 0x003fe20003800000 */
.L_x_879:
[----:B------:R-:W-:Y:S01]  /*0dd0*/  HFMA2.MMA R21, -RZ, RZ, 0, 5.9604644775390625e-08 ;  /* 0x00000001ff157435 */ /* 0x000fe200000001ff */
[----:B------:R-:W-:Y:S01]  /*0de0*/  IMAD.MOV.U32 R22, RZ, RZ, R9 ;  /* 0x000000ffff167224 */ /* 0x000fe200078e0009 */
[----:B------:R-:W-:-:S09]  /*0df0*/  MOV R11, R20 ;  /* 0x00000014000b7202 */ /* 0x000fd20000000f00 */
[----:B------:R-:W-:Y:S05]  /*0e00*/  WARPSYNC.COLLECTIVE R19, `(.L_x_880) ;  /* 0x0000000013087348 */ /* 0x000fea0003c00000 */
[----:B------:R0:W1:Y:S02]  /*0e10*/  SHFL.BFLY P2, R20, R22, R21, R24 ;  /* 0x0c00001516147389 */ /* 0x0000640000040018 */
[----:B01----:R-:W-:Y:S01]  /*0e20*/  ENDCOLLECTIVE ;  /* 0x000000000000791b */ /* 0x003fe20003800000 */
.L_x_880:
[----:B------:R-:W-:Y:S01]  /*0e30*/  HFMA2.MMA R21, -RZ, RZ, 0, 1.1920928955078125e-07 ;  /* 0x00000002ff157435 */ /* 0x000fe200000001ff */
[----:B------:R-:W-:-:S05]  /*0e40*/  MOV R14, R20 ;  /* 0x00000014000e7202 */ /* 0x000fca0000000f00 */
[----:B------:R-:W-:-:S05]  /*0e50*/  FADD.FTZ R15, R9, R14 ;  /* 0x0000000e090f7221 */ /* 0x000fca0000010000 */
[----:B------:R-:W-:-:S07]  /*0e60*/  MOV R22, R15 ;  /* 0x0000000f00167202 */ /* 0x000fce0000000f00 */
[----:B------:R-:W-:Y:S05]  /*0e70*/  WARPSYNC.COLLECTIVE R19, `(.L_x_881) ;  /* 0x0000000013087348 */ /* 0x000fea0003c00000 */
[----:B------:R0:W1:Y:S02]  /*0e80*/  SHFL.BFLY P2, R20, R22, R21, R24 ;  /* 0x0c00001516147389 */ /* 0x0000640000040018 */
[----:B01----:R-:W-:Y:S01]  /*0e90*/  ENDCOLLECTIVE ;  /* 0x000000000000791b */ /* 0x003fe20003800000 */
.L_x_881:
[----:B------:R-:W-:Y:S01]  /*0ea0*/  HFMA2.MMA R21, -RZ, RZ, 0, 2.384185791015625e-07 ;  /* 0x00000004ff157435 */ /* 0x000fe200000001ff */
[----:B------:R-:W-:-:S04]  /*0eb0*/  IMAD.MOV.U32 R16, RZ, RZ, R20 ;  /* 0x000000ffff107224 */ /* 0x000fc800078e0014 */
[----:B------:R-:W-:-:S05]  /*0ec0*/  FADD.FTZ R16, R15, R16 ;  /* 0x000000100f107221 */ /* 0x000fca0000010000 */
[----:B------:R-:W-:-:S07]  /*0ed0*/  MOV R22, R16 ;  /* 0x0000001000167202 */ /* 0x000fce0000000f00 */
[----:B------:R-:W-:Y:S05]  /*0ee0*/  WARPSYNC.COLLECTIVE R19, `(.L_x_882) ;  /* 0x0000000013087348 */ /* 0x000fea0003c00000 */
[----:B------:R0:W1:Y:S02]  /*0ef0*/  SHFL.BFLY P2, R20, R22, R21, R24 ;  /* 0x0c00001516147389 */ /* 0x0000640000040018 */
[----:B01----:R-:W-:Y:S01]  /*0f00*/  ENDCOLLECTIVE ;  /* 0x000000000000791b */ /* 0x003fe20003800000 */
.L_x_882:
[----:B------:R-:W-:Y:S01]  /*0f10*/  IMAD.MOV.U32 R21, RZ, RZ, 0x8 ;  /* 0x00000008ff157424 */ /* 0x000fe200078e00ff */
[----:B------:R-:W-:-:S05]  /*0f20*/  MOV R17, R20 ;  /* 0x0000001400117202 */ /* 0x000fca0000000f00 */
[----:B------:R-:W-:-:S05]  /*0f30*/  FADD.FTZ R17, R16, R17 ;  /* 0x0000001110117221 */ /* 0x000fca0000010000 */
[----:B------:R-:W-:-:S07]  /*0f40*/  MOV R22, R17 ;  /* 0x0000001100167202 */ /* 0x000fce0000000f00 */
[----:B------:R-:W-:Y:S05]  /*0f50*/  WARPSYNC.COLLECTIVE R19, `(.L_x_883) ;  /* 0x0000000013087348 */ /* 0x000fea0003c00000 */
[----:B------:R0:W1:Y:S02]  /*0f60*/  SHFL.BFLY P2, R20, R22, R21, R24 ;  /* 0x0c00001516147389 */ /* 0x0000640000040018 */
[----:B01----:R-:W-:Y:S01]  /*0f70*/  ENDCOLLECTIVE ;  /* 0x000000000000791b */ /* 0x003fe20003800000 */
.L_x_883:
[----:B------:R-:W-:Y:S01]  /*0f80*/  HFMA2.MMA R21, -RZ, RZ, 0, 9.5367431640625e-07 ;  /* 0x00000010ff157435 */ /* 0x000fe200000001ff */
[----:B------:R-:W-:-:S05]  /*0f90*/  MOV R18, R20 ;  /* 0x0000001400127202 */ /* 0x000fca0000000f00 */
[----:B------:R-:W-:-:S05]  /*0fa0*/  FADD.FTZ R18, R17, R18 ;  /* 0x0000001211127221 */ /* 0x000fca0000010000 */
[----:B------:R-:W-:-:S07]  /*0fb0*/  MOV R22, R18 ;  /* 0x0000001200167202 */ /* 0x000fce0000000f00 */
[----:B------:R-:W-:Y:S05]  /*0fc0*/  WARPSYNC.COLLECTIVE R19, `(.L_x_884) ;  /* 0x0000000013087348 */ /* 0x000fea0003c00000 */
[----:B------:R0:W1:Y:S02]  /*0fd0*/  SHFL.BFLY P2, R20, R22, R21, R24 ;  /* 0x0c00001516147389 */ /* 0x0000640000040018 */
[----:B01----:R-:W-:Y:S01]  /*0fe0*/  ENDCOLLECTIVE ;  /* 0x000000000000791b */ /* 0x003fe20003800000 */
.L_x_884:
[----:B------:R-:W-:Y:S01]  /*0ff0*/  MOV R9, R20 ;  /* 0x0000001400097202 */ /* 0x000fe20000000f00 */
[----:B------:R-:W-:Y:S06]  /*1000*/  BRA `(.L_x_885) ;  /* 0xfffffff8007c7947 */ /* 0x000fec000383ffff */
.L_x_886:
        /* <DEDUP_REMOVED lines=15> */
.L_x_3297:


//--------------------- .text._ZN10layer_norm40ln_parallel_residual_bwd_finalize_kernelINS_22Kernel_traits_finalizeILj1536Ef13__nv_bfloat16S2_S2_fjLb0ELj1024ELj4ENS_18Kernel_traits_baseILj1536EfS2_S2_S2_fjLj1024EEEEELb0EEEvNS_9BwdParamsE --------------------------
	.section	.text._ZN10layer_norm40ln_parallel_residual_bwd_finalize_kernelINS_22Kernel_traits_finalizeILj1536Ef13__nv_bfloat16S2_S2_fjLb0ELj1024ELj4ENS_18Kernel_traits_baseILj1536EfS2_S2_S2_fjLj1024EEEEELb0EEEvNS_9BwdParamsE,"ax",@progbits
	.align	128
        .global         _ZN10layer_norm40ln_parallel_residual_bwd_finalize_kernelINS_22Kernel_traits_finalizeILj1536Ef13__nv_bfloat16S2_S2_fjLb0ELj1024ELj4ENS_18Kernel_traits_baseILj1536EfS2_S2_S2_fjLj1024EEEEELb0EEEvNS_9BwdParamsE
        .type           _ZN10layer_norm40ln_parallel_residual_bwd_finalize_kernelINS_22Kernel_traits_finalizeILj1536Ef13__nv_bfloat16S2_S2_fjLb0ELj1024ELj4ENS_18Kernel_traits_baseILj1536EfS2_S2_S2_fjLj1024EEEEELb0EEEvNS_9BwdParamsE,@function
        .size           _ZN10layer_norm40ln_parallel_residual_bwd_finalize_kernelINS_22Kernel_traits_finalizeILj1536Ef13__nv_bfloat16S2_S2_fjLb0ELj1024ELj4ENS_18Kernel_traits_baseILj1536EfS2_S2_S2_fjLj1024EEEEELb0EEEvNS_9BwdParamsE,(.L_x_3298 - _ZN10layer_norm40ln_parallel_residual_bwd_finalize_kernelINS_22Kernel_traits_finalizeILj1536Ef13__nv_bfloat16S2_S2_fjLb0ELj1024ELj4ENS_18Kernel_traits_baseILj1536EfS2_S2_S2_fjLj1024EEEEELb0EEEvNS_9BwdParamsE)
        .other          _ZN10layer_norm40ln_parallel_residual_bwd_finalize_kernelINS_22Kernel_traits_finalizeILj1536Ef13__nv_bfloat16S2_S2_fjLb0ELj1024ELj4ENS_18Kernel_traits_baseILj1536EfS2_S2_S2_fjLj1024EEEEELb0EEEvNS_9BwdParamsE,@"STO_CUDA_ENTRY STV_DEFAULT"
_ZN10layer_norm40ln_parallel_residual_bwd_finalize_kernelINS_22Kernel_traits_finalizeILj1536Ef13__nv_bfloat16S2_S2_fjLb0ELj1024ELj4ENS_18Kernel_traits_baseILj1536EfS2_S2_S2_fjLj1024EEEEELb0EEEvNS_9BwdParamsE:
.text._ZN10layer_norm40ln_parallel_residual_bwd_finalize_kernelINS_22Kernel_traits_finalizeILj1536Ef13__nv_bfloat16S2_S2_fjLb0ELj1024ELj4ENS_18Kernel_traits_baseILj1536EfS2_S2_S2_fjLj1024EEEEELb0EEEvNS_9BwdParamsE:
        /* <DEDUP_REMOVED lines=22> */
.L_x_899:
        /* <DEDUP_REMOVED lines=42> */
.L_x_891:
        /* <DEDUP_REMOVED lines=62> */
.L_x_890:
[----:B------:R-:W-:Y:S05]  /*07e0*/  BSYNC B1 ;  /* 0x0000000000017941 */ /* 0x000fea0003800000 */
.L_x_889:
[CC--:B------:R-:W-:Y:S01]  /*07f0*/  ISETP.GE.U32.AND P1, PT, R23.reuse, R8.reuse, PT ;  /* 0x000000081700720c */ /* 0x0c0fe20003f26070 */
[----:B------:R-:W-:Y:S01]  /*0800*/  BSSY B1, `(.L_x_892) ;  /* 0x0000025000017945 */ /* 0x000fe20003800000 */
[----:B------:R-:W-:-:S04]  /*0810*/  IADD3 R9, -R23, R8, RZ ;  /* 0x0000000817097210 */ /* 0x000fc80007ffe1ff */
        /* <DEDUP_REMOVED lines=35> */
.L_x_893:
[----:B------:R-:W-:Y:S05]  /*0a50*/  BSYNC B1 ;  /* 0x0000000000017941 */ /* 0x000fea0003800000 */
.L_x_892:
        /* <DEDUP_REMOVED lines=20> */
.L_x_894:
[----:B------:R-:W-:Y:S05]  /*0ba0*/  BSYNC B1 ;  /* 0x0000000000017941 */ /* 0x000fea0003800000 */
.L_x_888:
[----:B------:R-:W-:Y:S05]  /*0bb0*/  BSYNC B0 ;  /* 0x0000000000007941 */ /* 0x000fea0003800000 */
.L_x_887:
        /* <DEDUP_REMOVED lines=54> */
.L_x_920:
        /* <DEDUP_REMOVED lines=10> */
.L_x_895:
        /* <DEDUP_REMOVED lines=18> */
[C---:B-----5:R-:W-:Y:S01]  /*10e0*/  IMAD.WIDE.U32 R22, R5.reuse, 0x8, R22 ;  /* 0x0000000805167825 */ /* 0x060fe200078e0016 */
[----:B-1----:R1:W-:Y:S03]  /*10f0*/  STG.E.64 desc[UR6][R10.64], R18 ;  /* 0x000000120a007986 */ /* 0x0023e6000c101b06 */
[----:B0-----:R-:W-:Y:S01]  /*1100*/  IMAD.WIDE.U32 R20, R5, 0x8, R20 ;  /* 0x0000000805147825 */ /* 0x001fe200078e0014 */
[----:B---3--:R1:W-:Y:S04]  /*1110*/  STG.E.64 desc[UR6][R16.64], R14 ;  /* 0x0000000e10007986 */ /* 0x0083e8000c101b06 */
[----:B----4-:R1:W-:Y:S04]  /*1120*/  STG.E.64 desc[UR6][R22.64], R12 ;  /* 0x0000000c16007986 */ /* 0x0103e8000c101b06 */
[----:B------:R1:W-:Y:S02]  /*1130*/  STG.E.64 desc[UR6][R20.64], R8 ;  /* 0x0000000814007986 */ /* 0x0003e4000c101b06 */
.L_x_898:
[----:B------:R-:W-:Y:S05]  /*1140*/  BSYNC B0 ;  /* 0x0000000000007941 */ /* 0x000fea0003800000 */
.L_x_897:
[C---:B------:R-:W-:Y:S02]  /*1150*/  ISETP.GT.U32.AND P1, PT, R4.reuse, -0x601, PT ;  /* 0xfffff9ff0400780c */ /* 0x040fe40003f24070 */
[----:B------:R-:W-:Y:S02]  /*1160*/  IADD3 R4, R4, 0x600, RZ ;  /* 0x0000060004047810 */ /* 0x000fe40007ffe0ff */
[----:B------:R-:W-:-:S09]  /*1170*/  IADD3 R5, R5, 0x300, RZ ;  /* 0x0000030005057810 */ /* 0x000fd20007ffe0ff */
[----:B------:R-:W-:Y:S05]  /*1180*/  @P1 BRA `(.L_x_899) ;  /* 0xffffffec00f41947 */ /* 0x000fea000383ffff */
[----:B------:R-:W-:Y:S05]  /*1190*/  EXIT ;  /* 0x000000000000794d */ /* 0x000fea0003800000 */
.L_x_896:
[----:B------:R-:W-:Y:S01]  /*11a0*/  HFMA2.MMA R14, -RZ, RZ, 0, 5.9604644775390625e-08 ;  /* 0x00000001ff0e7435 */ /* 0x000fe200000001ff */
[----:B----4-:R-:W-:Y:S02]  /*11b0*/  MOV R27, R10 ;  /* 0x0000000a001b7202 */ /* 0x010fe40000000f00 */
[----:B------:R-:W-:Y:S02]  /*11c0*/  MOV R13, 0x1f ;  /* 0x0000001f000d7802 */ /* 0x000fe40000000f00 */
[----:B------:R-:W-:-:S07]  /*11d0*/  MOV R12, 0xffffffff ;  /* 0xffffffff000c7802 */ /* 0x000fce0000000f00 */
[----:B0123--:R-:W-:Y:S05]  /*11e0*/  WARPSYNC.COLLECTIVE R12, `(.L_x_900) ;  /* 0x000000000c087348 */ /* 0x00ffea0003c00000 */
[----:B------:R4:W0:Y:S02]  /*11f0*/  SHFL.BFLY P2, R17, R27, R14, R13 ;  /* 0x0c00000e1b117389 */ /* 0x000824000004000d */
[----:B01234-:R-:W-:Y:S01]  /*1200*/  ENDCOLLECTIVE ;  /* 0x000000000000791b */ /* 0x01ffe20003800000 */
.L_x_900:
[----:B------:R-:W-:Y:S01]  /*1210*/  HFMA2.MMA R14, -RZ, RZ, 0, 1.1920928955078125e-07 ;  /* 0x00000002ff0e7435 */ /* 0x000fe200000001ff */
[----:B------:R-:W-:-:S05]  /*1220*/  FADD.FTZ R11, R10, R17 ;  /* 0x000000110a0b7221 */ /* 0x000fca0000010000 */
[----:B------:R-:W-:-:S07]  /*1230*/  MOV R27, R11 ;  /* 0x0000000b001b7202 */ /* 0x000fce0000000f00 */
[----:B------:R-:W-:Y:S05]  /*1240*/  WARPSYNC.COLLECTIVE R12, `(.L_x_901) ;  /* 0x000000000c087348 */ /* 0x000fea0003c00000 */
[----:B------:R0:W1:Y:S02]  /*1250*/  SHFL.BFLY P2, R17, R27, R14, R13 ;  /* 0x0c00000e1b117389 */ /* 0x000064000004000d */
[----:B01----:R-:W-:Y:S01]  /*1260*/  ENDCOLLECTIVE ;  /* 0x000000000000791b */ /* 0x003fe20003800000 */
.L_x_901:
[----:B------:R-:W-:Y:S01]  /*1270*/  HFMA2.MMA R14, -RZ, RZ, 0, 2.384185791015625e-07 ;  /* 0x00000004ff0e7435 */ /* 0x000fe200000001ff */
[----:B------:R-:W-:-:S05]  /*1280*/  FADD.FTZ R10, R11, R17 ;  /* 0x000000110b0a7221 */ /* 0x000fca0000010000 */
[----:B------:R-:W-:-:S07]  /*1290*/  MOV R27, R10 ;  /* 0x0000000a001b7202 */ /* 0x000fce0000000f00 */
[----:B------:R-:W-:Y:S05]  /*12a0*/  WARPSYNC.COLLECTIVE R12, `(.L_x_902) ;  /* 0x000000000c087348 */ /* 0x000fea0003c00000 */
[----:B------:R0:W1:Y:S02]  /*12b0*/  SHFL.BFLY P2, R17, R27, R14, R13 ;  /* 0x0c00000e1b117389 */ /* 0x000064000004000d */
[----:B01----:R-:W-:Y:S01]  /*12c0*/  ENDCOLLECTIVE ;  /* 0x000000000000791b */ /* 0x003fe20003800000 */
.L_x_902:
[----:B------:R-:W-:Y:S01]  /*12d0*/  HFMA2.MMA R14, -RZ, RZ, 0, 4.76837158203125e-07 ;  /* 0x00000008ff0e7435 */ /* 0x000fe200000001ff */
[----:B------:R-:W-:-:S05]  /*12e0*/  FADD.FTZ R19, R10, R17 ;  /* 0x000000110a137221 */ /* 0x000fca0000010000 */
[----:B------:R-:W-:-:S07]  /*12f0*/  MOV R27, R19 ;  /* 0x00000013001b7202 */ /* 0x000fce0000000f00 */
[----:B------:R-:W-:Y:S05]  /*1300*/  WARPSYNC.COLLECTIVE R12, `(.L_x_903) ;  /* 0x000000000c087348 */ /* 0x000fea0003c00000 */
[----:B------:R0:W1:Y:S02]  /*1310*/  SHFL.BFLY P2, R17, R27, R14, R13 ;  /* 0x0c00000e1b117389 */ /* 0x000064000004000d */
[----:B01----:R-:W-:Y:S01]  /*1320*/  ENDCOLLECTIVE ;  /* 0x000000000000791b */ /* 0x003fe20003800000 */
.L_x_903:
[----:B------:R-:W-:Y:S01]  /*1330*/  HFMA2.MMA R14, -RZ, RZ, 0, 9.5367431640625e-07 ;  /* 0x00000010ff0e7435 */ /* 0x000fe200000001ff */
[----:B------:R-:W-:-:S05]  /*1340*/  FADD.FTZ R11, R19, R17 ;  /* 0x00000011130b7221 */ /* 0x000fca0000010000 */
[----:B------:R-:W-:-:S07]  /*1350*/  MOV R27, R11 ;  /* 0x0000000b001b7202 */ /* 0x000fce0000000f00 */
[----:B------:R-:W-:Y:S05]  /*1360*/  WARPSYNC.COLLECTIVE R12, `(.L_x_904) ;  /* 0x000000000c087348 */ /* 0x000fea0003c00000 */
[----:B------:R0:W1:Y:S02]  /*1370*/  SHFL.BFLY P2, R17, R27, R14, R13 ;  /* 0x0c00000e1b117389 */ /* 0x000064000004000d */
[----:B01----:R-:W-:Y:S01]  /*1380*/  ENDCOLLECTIVE ;  /* 0x000000000000791b */ /* 0x003fe20003800000 */
.L_x_904:
[----:B------:R-:W-:Y:S01]  /*1390*/  HFMA2.MMA R14, -RZ, RZ, 0, 5.9604644775390625e-08 ;  /* 0x00000001ff0e7435 */ /* 0x000fe200000001ff */
[----:B------:R-:W-:Y:S01]  /*13a0*/  IMAD.MOV.U32 R27, RZ, RZ, R15 ;  /* 0x000000ffff1b7224 */ /* 0x000fe200078e000f */
[----:B------:R-:W-:-:S09]  /*13b0*/  MOV R10, R17 ;  /* 0x00000011000a7202 */ /* 0x000fd20000000f00 */
[----:B------:R-:W-:Y:S05]  /*13c0*/  WARPSYNC.COLLECTIVE R12, `(.L_x_905) ;  /* 0x000000000c087348 */ /* 0x000fea0003c00000 */
[----:B------:R0:W1:Y:S02]  /*13d0*/  SHFL.BFLY P2, R17, R27, R14, R13 ;  /* 0x0c00000e1b117389 */ /* 0x000064000004000d */
[----:B01----:R-:W-:Y:S01]  /*13e0*/  ENDCOLLECTIVE ;  /* 0x000000000000791b */ /* 0x003fe20003800000 */
.L_x_905:
[----:B------:R-:W-:Y:S01]  /*13f0*/  HFMA2.MMA R14, -RZ, RZ, 0, 1.1920928955078125e-07 ;  /* 0x00000002ff0e7435 */ /* 0x000fe200000001ff */
[----:B------:R-:W-:-:S05]  /*1400*/  MOV R16, R17 ;  /* 0x0000001100107202 */ /* 0x000fca0000000f00 */
[----:B------:R-:W-:-:S05]  /*1410*/  FADD.FTZ R16, R15, R16 ;  /* 0x000000100f107221 */ /* 0x000fca0000010000 */
[----:B------:R-:W-:-:S07]  /*1420*/  MOV R27, R16 ;  /* 0x00000010001b7202 */ /* 0x000fce0000000f00 */
[----:B------:R-:W-:Y:S05]  /*1430*/  WARPSYNC.COLLECTIVE R12, `(.L_x_906) ;  /* 0x000000000c087348 */ /* 0x000fea0003c00000 */
[----:B------:R0:W1:Y:S02]  /*1440*/  SHFL.BFLY P2, R17, R27, R14, R13 ;  /* 0x0c00000e1b117389 */ /* 0x000064000004000d */
[----:B01----:R-:W-:Y:S01]  /*1450*/  ENDCOLLECTIVE ;  /* 0x000000000000791b */ /* 0x003fe20003800000 */
.L_x_906:
[----:B------:R-:W-:Y:S01]  /*1460*/  HFMA2.MMA R14, -RZ, RZ, 0, 2.384185791015625e-07 ;  /* 0x00000004ff0e7435 */ /* 0x000fe200000001ff */
[----:B------:R-:W-:-:S05]  /*1470*/  MOV R19, R17 ;  /* 0x0000001100137202 */ /* 0x000fca0000000f00 */
[----:B------:R-:W-:-:S05]  /*1480*/  FADD.FTZ R15, R16, R19 ;  /* 0x00000013100f7221 */ /* 0x000fca0000010000 */
[----:B------:R-:W-:-:S07]  /*1490*/  MOV R27, R15 ;  /* 0x0000000f001b7202 */ /* 0x000fce0000000f00 */
[----:B------:R-:W-:Y:S05]  /*14a0*/  WARPSYNC.COLLECTIVE R12, `(.L_x_907) ;  /* 0x000000000c087348 */ /* 0x000fea0003c00000 */
[----:B------:R0:W1:Y:S02]  /*14b0*/  SHFL.BFLY P2, R17, R27, R14, R13 ;  /* 0x0c00000e1b117389 */ /* 0x000064000004000d */
[----:B01----:R-:W-:Y:S01]  /*14c0*/  ENDCOLLECTIVE ;  /* 0x000000000000791b */ /* 0x003fe20003800000 */
.L_x_907:
[----:B------:R-:W-:Y:S01]  /*14d0*/  HFMA2.MMA R14, -RZ, RZ, 0, 4.76837158203125e-07 ;  /* 0x00000008ff0e7435 */ /* 0x000fe200000001ff */
[----:B------:R-:W-:-:S05]  /*14e0*/  MOV R18, R17 ;  /* 0x0000001100127202 */ /* 0x000fca0000000f00 */
[----:B------:R-:W-:-:S05]  /*14f0*/  FADD.FTZ R20, R15, R18 ;  /* 0x000000120f147221 */ /* 0x000fca0000010000 */
[----:B------:R-:W-:-:S07]  /*1500*/  MOV R27, R20 ;  /* 0x00000014001b7202 */ /* 0x000fce0000000f00 */
[----:B------:R-:W-:Y:S05]  /*1510*/  WARPSYNC.COLLECTIVE R12, `(.L_x_908) ;  /* 0x000000000c087348 */ /* 0x000fea0003c00000 */
[----:B------:R0:W1:Y:S02]  /*1520*/  SHFL.BFLY P2, R17, R27, R14, R13 ;  /* 0x0c00000e1b117389 */ /* 0x000064000004000d */
[----:B01----:R-:W-:Y:S01]  /*1530*/  ENDCOLLECTIVE ;  /* 0x000000000000791b */ /* 0x003fe20003800000 */
.L_x_908:
[----:B------:R-:W-:Y:S01]  /*1540*/  HFMA2.MMA R14, -RZ, RZ, 0, 9.5367431640625e-07 ;  /* 0x00000010ff0e7435 */ /* 0x000fe200000001ff */
[----:B------:R-:W-:-:S05]  /*1550*/  MOV R21, R17 ;  /* 0x0000001100157202 */ /* 0x000fca0000000f00 */
[----:B------:R-:W-:-:S05]  /*1560*/  FADD.FTZ R16, R20, R21 ;  /* 0x0000001514107221 */ /* 0x000fca0000010000 */
[----:B------:R-:W-:-:S07]  /*1570*/  MOV R27, R16 ;  /* 0x00000010001b7202 */ /* 0x000fce0000000f00 */
[----:B------:R-:W-:Y:S05]  /*1580*/  WARPSYNC.COLLECTIVE R12, `(.L_x_909) ;  /* 0x000000000c087348 */ /* 0x000fea0003c00000 */
[----:B------:R0:W1:Y:S02]  /*1590*/  SHFL.BFLY P2, R17, R27, R14, R13 ;  /* 0x0c00000e1b117389 */ /* 0x000064000004000d */
[----:B01----:R-:W-:Y:S01]  /*15a0*/  ENDCOLLECTIVE ;  /* 0x000000000000791b */ /* 0x003fe20003800000 */
.L_x_909:
[----:B------:R-:W-:Y:S01]  /*15b0*/  HFMA2.MMA R14, -RZ, RZ, 0, 5.9604644775390625e-08 ;  /* 0x00000001ff0e7435 */ /* 0x000fe200000001ff */
[----:B------:R-:W-:Y:S02]  /*15c0*/  MOV R27, R9 ;  /* 0x00000009001b7202 */ /* 0x000fe40000000f00 */
[----:B------:R-:W-:-:S08]  /*15d0*/  MOV R15, R17 ;  /* 0x00000011000f7202 */ /* 0x000fd00000000f00 */
[----:B------:R-:W-:Y:S05]  /*15e0*/  WARPSYNC.COLLECTIVE R12, `(.L_x_910) ;  /* 0x000000000c087348 */ /* 0x000fea0003c00000 */
[----:B------:R0:W1:Y:S02]  /*15f0*/  SHFL.BFLY P2, R17, R27, R14, R13 ;  /* 0x0c00000e1b117389 */ /* 0x000064000004000d */
[----:B01----:R-:W-:Y:S01]  /*1600*/  ENDCOLLECTIVE ;  /* 0x000000000000791b */ /* 0x003fe20003800000 */
.L_x_910:
[----:B------:R-:W-:Y:S01]  /*1610*/  HFMA2.MMA R14, -RZ, RZ, 0, 1.1920928955078125e-07 ;  /* 0x00000002ff0e7435 */ /* 0x000fe200000001ff */
[----:B------:R-:W-:-:S05]  /*1620*/  MOV R18, R17 ;  /* 0x0000001100127202 */ /* 0x000fca0000000f00 */
[----:B------:R-:W-:-:S05]  /*1630*/  FADD.FTZ R20, R9, R18 ;  /* 0x0000001209147221 */ /* 0x000fca0000010000 */
[----:B------:R-:W-:-:S07]  /*1640*/  MOV R27, R20 ;  /* 0x00000014001b7202 */ /* 0x000fce0000000f00 */
[----:B------:R-:W-:Y:S05]  /*1650*/  WARPSYNC.COLLECTIVE R12, `(.L_x_911) ;  /* 0x000000000c087348 */ /* 0x000fea0003c00000 */
[----:B------:R0:W1:Y:S02]  /*1660*/  SHFL.BFLY P2, R17, R27, R14, R13 ;  /* 0x0c00000e1b117389 */ /* 0x000064000004000d */
[----:B01----:R-:W-:Y:S01]  /*1670*/  ENDCOLLECTIVE ;  /* 0x000000000000791b */ /* 0x003fe20003800000 */
.L_x_911:
[----:B------:R-:W-:Y:S01]  /*1680*/  IMAD.MOV.U32 R14, RZ, RZ, 0x4 ;  /* 0x00000004ff0e7424 */ /* 0x000fe200078e00ff */
[----:B------:R-:W-:-:S05]  /*1690*/  MOV R21, R17 ;  /* 0x0000001100157202 */ /* 0x000fca0000000f00 */
[----:B------:R-:W-:-:S05]  /*16a0*/  FADD.FTZ R9, R20, R21 ;  /* 0x0000001514097221 */ /* 0x000fca0000010000 */
[----:B------:R-:W-:-:S07]  /*16b0*/  MOV R27, R9 ;  /* 0x00000009001b7202 */ /* 0x000fce0000000f00 */
[----:B------:R-:W-:Y:S05]  /*16c0*/  WARPSYNC.COLLECTIVE R12, `(.L_x_912) ;  /* 0x000000000c087348 */ /* 0x000fea0003c00000 */
[----:B------:R0:W1:Y:S02]  /*16d0*/  SHFL.BFLY P2, R17, R27, R14, R13 ;  /* 0x0c00000e1b117389 */ /* 0x000064000004000d */
[----:B01----:R-:W-:Y:S01]  /*16e0*/  ENDCOLLECTIVE ;  /* 0x000000000000791b */ /* 0x003fe20003800000 */
.L_x_912:
[----:B------:R-:W-:Y:S01]  /*16f0*/  HFMA2.MMA R14, -RZ, RZ, 0, 4.76837158203125e-07 ;  /* 0x00000008ff0e7435 */ /* 0x000fe200000001ff */
[----:B------:R-:W-:-:S05]  /*1700*/  MOV R22, R17 ;  /* 0x0000001100167202 */ /* 0x000fca0000000f00 */
[----:B------:R-:W-:-:S05]  /*1710*/  FADD.FTZ R22, R9, R22 ;  /* 0x0000001609167221 */ /* 0x000fca0000010000 */
[----:B------:R-:W-:-:S07]  /*1720*/  MOV R27, R22 ;  /* 0x00000016001b7202 */ /* 0x000fce0000000f00 */
[----:B------:R-:W-:Y:S05]  /*1730*/  WARPSYNC.COLLECTIVE R12, `(.L_x_913) ;  /* 0x000000000c087348 */ /* 0x000fea0003c00000 */
[----:B------:R0:W1:Y:S02]  /*1740*/  SHFL.BFLY P2, R17, R27, R14, R13 ;  /* 0x0c00000e1b117389 */ /* 0x000064000004000d */
[----:B01----:R-:W-:Y:S01]  /*1750*/  ENDCOLLECTIVE ;  /* 0x000000000000791b */ /* 0x003fe20003800000 */
.L_x_913:
[----:B------:R-:W-:Y:S01]  /*1760*/  HFMA2.MMA R14, -RZ, RZ, 0, 9.5367431640625e-07 ;  /* 0x00000010ff0e7435 */ /* 0x000fe200000001ff */
[----:B------:R-:W-:-:S05]  /*1770*/  MOV R23, R17 ;  /* 0x0000001100177202 */ /* 0x000fca0000000f00 */
[----:B------:R-:W-:-:S05]  /*1780*/  FADD.FTZ R18, R22, R23 ;  /* 0x0000001716127221 */ /* 0x000fca0000010000 */
[----:B------:R-:W-:-:S07]  /*1790*/  MOV R27, R18 ;  /* 0x00000012001b7202 */ /* 0x000fce0000000f00 */
[----:B------:R-:W-:Y:S05]  /*17a0*/  WARPSYNC.COLLECTIVE R12, `(.L_x_914) ;  /* 0x000000000c087348 */ /* 0x000fea0003c00000 */
[----:B------:R0:W1:Y:S02]  /*17b0*/  SHFL.BFLY P2, R17, R27, R14, R13 ;  /* 0x0c00000e1b117389 */ /* 0x000064000004000d */
[----:B01----:R-:W-:Y:S01]  /*17c0*/  ENDCOLLECTIVE ;  /* 0x000000000000791b */ /* 0x003fe20003800000 */
.L_x_914:
[----:B------:R-:W-:Y:S01]  /*17d0*/  HFMA2.MMA R14, -RZ, RZ, 0, 5.9604644775390625e-08 ;  /* 0x00000001ff0e7435 */ /* 0x000fe200000001ff */
[----:B------:R-:W-:Y:S02]  /*17e0*/  MOV R27, R8 ;  /* 0x00000008001b7202 */ /* 0x000fe40000000f00 */
[----:B------:R-:W-:-:S08]  /*17f0*/  MOV R9, R17 ;  /* 0x0000001100097202 */ /* 0x000fd00000000f00 */
[----:B------:R-:W-:Y:S05]  /*1800*/  WARPSYNC.COLLECTIVE R12, `(.L_x_915) ;  /* 0x000000000c087348 */ /* 0x000fea0003c00000 */
[----:B------:R0:W1:Y:S02]  /*1810*/  SHFL.BFLY P2, R17, R27, R14, R13 ;  /* 0x0c00000e1b117389 */ /* 0x000064000004000d */
[----:B01----:R-:W-:Y:S01]  /*1820*/  ENDCOLLECTIVE ;  /* 0x000000000000791b */ /* 0x003fe20003800000 */
.L_x_915:
[----:B------:R-:W-:Y:S01]  /*1830*/  HFMA2.MMA R14, -RZ, RZ, 0, 1.1920928955078125e-07 ;  /* 0x00000002ff0e7435 */ /* 0x000fe200000001ff */
[----:B------:R-:W-:-:S05]  /*1840*/  MOV R19, R17 ;  /* 0x0000001100137202 */ /* 0x000fca0000000f00 */
[----:B------:R-:W-:-:S05]  /*1850*/  FADD.FTZ R23, R8, R19 ;  /* 0x0000001308177221 */ /* 0x000fca0000010000 */
[----:B------:R-:W-:-:S07]  /*1860*/  MOV R27, R23 ;  /* 0x00000017001b7202 */ /* 0x000fce0000000f00 */
[----:B------:R-:W-:Y:S05]  /*1870*/  WARPSYNC.COLLECTIVE R12, `(.L_x_916) ;  /* 0x000000000c087348 */ /* 0x000fea0003c00000 */
[----:B------:R0:W1:Y:S02]  /*1880*/  SHFL.BFLY P2, R17, R27, R14, R13 ;  /* 0x0c00000e1b117389 */ /* 0x000064000004000d */
[----:B01----:R-:W-:Y:S01]  /*1890*/  ENDCOLLECTIVE ;  /* 0x000000000000791b */ /* 0x003fe20003800000 */
.L_x_916:
[----:B------:R-:W-:Y:S01]  /*18a0*/  HFMA2.MMA R14, -RZ, RZ, 0, 2.384185791015625e-07 ;  /* 0x00000004ff0e7435 */ /* 0x000fe200000001ff */
[----:B------:R-:W-:-:S05]  /*18b0*/  MOV R22, R17 ;  /* 0x0000001100167202 */ /* 0x000fca0000000f00 */
[----:B------:R-:W-:-:S05]  /*18c0*/  FADD.FTZ R8, R23, R22 ;  /* 0x0000001617087221 */ /* 0x000fca0000010000 */
[----:B------:R-:W-:-:S07]  /*18d0*/  MOV R27, R8 ;  /* 0x00000008001b7202 */ /* 0x000fce0000000f00 */
[----:B------:R-:W-:Y:S05]  /*18e0*/  WARPSYNC.COLLECTIVE R12, `(.L_x_917) ;  /* 0x000000000c087348 */ /* 0x000fea0003c00000 */
[----:B------:R0:W1:Y:S02]  /*18f0*/  SHFL.BFLY P2, R17, R27, R14, R13 ;  /* 0x0c00000e1b117389 */ /* 0x000064000004000d */
[----:B01----:R-:W-:Y:S01]  /*1900*/  ENDCOLLECTIVE ;  /* 0x000000000000791b */ /* 0x003fe20003800000 */
.L_x_917:
[----:B------:R-:W-:Y:S01]  /*1910*/  HFMA2.MMA R14, -RZ, RZ, 0, 4.76837158203125e-07 ;  /* 0x00000008ff0e7435 */ /* 0x000fe200000001ff */
[----:B------:R-:W-:-:S05]  /*1920*/  MOV R21, R17 ;  /* 0x0000001100157202 */ /* 0x000fca0000000f00 */
[----:B------:R-:W-:-:S05]  /*1930*/  FADD.FTZ R24, R8, R21 ;  /* 0x0000001508187221 */ /* 0x000fca0000010000 */
[----:B------:R-:W-:-:S07]  /*1940*/  MOV R27, R24 ;  /* 0x00000018001b7202 */ /* 0x000fce0000000f00 */
[----:B------:R-:W-:Y:S05]  /*1950*/  WARPSYNC.COLLECTIVE R12, `(.L_x_918) ;  /* 0x000000000c087348 */ /* 0x000fea0003c00000 */
[----:B------:R0:W1:Y:S02]  /*1960*/  SHFL.BFLY P2, R17, R27, R14, R13 ;  /* 0x0c00000e1b117389 */ /* 0x000064000004000d */
[----:B01----:R-:W-:Y:S01]  /*1970*/  ENDCOLLECTIVE ;  /* 0x000000000000791b */ /* 0x003fe20003800000 */
.L_x_918:
[----:B------:R-:W-:Y:S01]  /*1980*/  HFMA2.MMA R14, -RZ, RZ, 0, 9.5367431640625e-07 ;  /* 0x00000010ff0e7435 */ /* 0x000fe200000001ff */
[----:B------:R-:W-:-:S05]  /*1990*/  MOV R25, R17 ;  /* 0x0000001100197202 */ /* 0x000fca0000000f00 */
[----:B------:R-:W-:-:S05]  /*19a0*/  FADD.FTZ R25, R24, R25 ;  /* 0x0000001918197221 */ /* 0x000fca0000010000 */
[----:B------:R-:W-:-:S07]  /*19b0*/  MOV R27, R25 ;  /* 0x00000019001b7202 */ /* 0x000fce0000000f00 */
[----:B------:R-:W-:Y:S05]  /*19c0*/  WARPSYNC.COLLECTIVE R12, `(.L_x_919) ;  /* 0x000000000c087348 */ /* 0x000fea0003c00000 */
[----:B------:R0:W1:Y:S02]  /*19d0*/  SHFL.BFLY P2, R17, R27, R14, R13 ;  /* 0x0c00000e1b117389 */ /* 0x000064000004000d */
[----:B01----:R-:W-:Y:S01]  /*19e0*/  ENDCOLLECTIVE ;  /* 0x000000000000791b */ /* 0x003fe20003800000 */
.L_x_919:
[----:B------:R-:W-:Y:S05]  /*19f0*/  BRA `(.L_x_920) ;  /* 0xfffffff400487947 */ /* 0x000fea000383ffff */
.L_x_921:
        /* <DEDUP_REMOVED lines=16> */
.L_x_3298:


//--------------------- .text._ZN10layer_norm31ln_parallel_residual_bwd_kernelINS_13Kernel_traitsIf13__nv_bfloat16S2_S2_fjLj1536ELj1ELj1ELj4ELj8ENS_18Kernel_traits_baseILj1536EfS2_S2_S2_fjLj128EEEEELb1ELb1ELb0EEEvNS_9BwdParamsE --------------------------
	.section	.text._ZN10layer_norm31ln_parallel_residual_bwd_kernelINS_13Kernel_traitsIf13__nv_bfloat16S2_S2_fjLj1536ELj1ELj1ELj4ELj8ENS_18Kernel_traits_baseILj1536EfS2_S2_S2_fjLj128EEEEELb1ELb1ELb0EEEvNS_9BwdParamsE,"ax",@progbits
	.align	128
        .global         _ZN10layer_norm31ln_parallel_residual_bwd_kernelINS_13Kernel_traitsIf13__nv_bfloat16S2_S2_fjLj1536ELj1ELj1ELj4ELj8ENS_18Kernel_traits_baseILj1536EfS2_S2_S2_fjLj128EEEEELb1ELb1ELb0EEEvNS_9BwdParamsE
        .type           _ZN10layer_norm31ln_parallel_residual_bwd_kernelINS_13Kernel_traitsIf13__nv_bfloat16S2_S2_fjLj1536ELj1ELj1ELj4ELj8ENS_18Kernel_traits_baseILj1536EfS2_S2_S2_fjLj128EEEEELb1ELb1ELb0EEEvNS_9BwdParamsE,@function
        .size           _ZN10layer_norm31ln_parallel_residual_bwd_kernelINS_13Kernel_traitsIf13__nv_bfloat16S2_S2_fjLj1536ELj1ELj1ELj4ELj8ENS_18Kernel_traits_baseILj1536EfS2_S2_S2_fjLj128EEEEELb1ELb1ELb0EEEvNS_9BwdParamsE,(.L_x_3299 - _ZN10layer_norm31ln_parallel_residual_bwd_kernelINS_13Kernel_traitsIf13__nv_bfloat16S2_S2_fjLj1536ELj1ELj1ELj4ELj8ENS_18Kernel_traits_baseILj1536EfS2_S2_S2_fjLj128EEEEELb1ELb1ELb0EEEvNS_9BwdParamsE)
        .other          _ZN10layer_norm31ln_parallel_residual_bwd_kernelINS_13Kernel_traitsIf13__nv_bfloat16S2_S2_fjLj1536ELj1ELj1ELj4ELj8ENS_18Kernel_traits_baseILj1536EfS2_S2_S2_fjLj128EEEEELb1ELb1ELb0EEEvNS_9BwdParamsE,@"STO_CUDA_ENTRY STV_DEFAULT"
_ZN10layer_norm31ln_parallel_residual_bwd_kernelINS_13Kernel_traitsIf13__nv_bfloat16S2_S2_fjLj1536ELj1ELj1ELj4ELj8ENS_18Kernel_traits_baseILj1536EfS2_S2_S2_fjLj128EEEEELb1ELb1ELb0EEEvNS_9BwdParamsE:
.text._ZN10layer_norm31ln_parallel_residual_bwd_kernelINS_13Kernel_traitsIf13__nv_bfloat16S2_S2_fjLj1536ELj1ELj1ELj4ELj8ENS_18Kernel_traits_baseILj1536EfS2_S2_S2_fjLj128EEEEELb1ELb1ELb0EEEvNS_9BwdParamsE:
        /* <DEDUP_REMOVED lines=28> */
[----:B------:R-:W3:Y:S01]  /*01c0*/  @P2 LDC.64 R12, c[0x0][0x260] ;  /* 0x00009800ff0c2b82 */ /* 0x000ee20000000a00 */
[C---:B0-----:R-:W-:Y:S01]  /*01d0*/  @P4 IMAD.WIDE.U32 R6, R3.reuse, 0x10, R6 ;  /* 0x0000001003064825 */ /* 0x041fe200078e0006 */
[----:B------:R-:W-:-:S04]  /*01e0*/  @P4 LOP3.LUT R3, R3, 0x80, RZ, 0xfc, !PT ;  /* 0x0000008003034812 */ /* 0x000fc800078efcff */
[----:B------:R0:W5:Y:S01]  /*01f0*/  @P4 LDG.E.128 R52, desc[UR4][R6.64] ;  /* 0x0000000406344981 */ /* 0x000162000c1e1d00 */
[----:B--2---:R-:W-:-:S04]  /*0200*/  @P3 IMAD.WIDE.U32 R10, R3, 0x10, R8 ;  /* 0x00000010030a3825 */ /* 0x004fc800078e0008 */
[----:B------:R-:W-:Y:S01]  /*0210*/  @P3 VIADD R3, R3, 0x80 ;  /* 0x0000008003033836 */ /* 0x000fe20000000000 */
[----:B------:R0:W5:Y:S03]  /*0220*/  @P3 LDG.E.128 R48, desc[UR4][R10.64] ;  /* 0x000000040a303981 */ /* 0x000166000c1e1d00 */
        /* <DEDUP_REMOVED lines=18> */
[----:B------:R-:W-:Y:S01]  /*0350*/  HFMA2.MMA R60, -RZ, RZ, 0, 5.9604644775390625e-08 ;  /* 0x00000001ff3c7435 */ /* 0x000fe200000001ff */
[----:B------:R-:W-:Y:S01]  /*0360*/  UISETP.NE.AND UP0, UPT, UR6, URZ, UPT ;  /* 0x0000003f0600728c */ /* 0x000fe2000bf05270 */
[----:B------:R-:W-:-:S05]  /*0370*/  IMAD.MOV.U32 R41, RZ, RZ, RZ ;  /* 0x000000ffff297224 */ /* 0x000fca00078e00ff */
[----:B------:R-:W-:-:S13]  /*0380*/  PLOP3.LUT P1, PT, PT, PT, UP0, 0x80, 0x0 ;  /* 0x000000000000781c */ /* 0x000fda0003f2f008 */
.L_x_941:
[----:B--2--5:R-:W0:Y:S02]  /*0390*/  LDC.64 R6, c[0x0][0x250] ;  /* 0x00009400ff067b82 */ /* 0x024e240000000a00 */
[----:B01----:R-:W-:-:S06]  /*03a0*/  IMAD.WIDE R58, R5, 0x4, R6 ;  /* 0x00000004053a7825 */ /* 0x003fcc00078e0206 */
        /* <DEDUP_REMOVED lines=22> */
[----:B------:R-:W2:Y:S09]  /*0510*/  LDG.E.64 R10, desc[UR4][R10.64] ;  /* 0x000000040a0a7981 */ /* 0x000eb2000c1e1b00 */
[----:B------:R-:W1:Y:S01]  /*0520*/  @P1 LDC.64 R14, c[0x0][0x248] ;  /* 0x00009200ff0e1b82 */ /* 0x000e620000000a00 */
[----:B0-----:R-:W-:-:S06]  /*0530*/  IMAD.WIDE.U32 R12, R7, 0x8, R12 ;  /* 0x00000008070c7825 */ /* 0x001fcc00078e000c */
[----:B------:R-:W3:Y:S01]  /*0540*/  LDG.E.64 R12, desc[UR4][R12.64] ;  /* 0x000000040c0c7981 */ /* 0x000ee2000c1e1b00 */
[C---:B------:R-:W-:Y:S01]  /*0550*/  IMAD.SHL.U32 R3, R7.reuse, 0x4, RZ ;  /* 0x0000000407037824 */ /* 0x040fe200078e00ff */
[----:B------:R-:W-:Y:S02]  /*0560*/  ISETP.NE.U32.AND P5, PT, RZ, UR10, PT ;  /* 0x0000000aff007c0c */ /* 0x000fe4000bfa5070 */
[----:B------:R-:W-:Y:S02]  /*0570*/  SHF.L.U64.HI R8, R7, 0x2, RZ ;  /* 0x0000000207087819 */ /* 0x000fe400000102ff */
[----:B------:R-:W-:Y:S02]  /*0580*/  IADD3 R58, P6, R3, UR14, RZ ;  /* 0x0000000e033a7c10 */ /* 0x000fe4000ffde0ff */
[----:B------:R-:W-:Y:S02]  /*0590*/  ISETP.NE.AND.EX P5, PT, RZ, UR11, PT, P5 ;  /* 0x0000000bff007c0c */ /* 0x000fe4000bfa5350 */
[----:B------:R-:W-:-:S02]  /*05a0*/  IADD3.X R59, R8, UR15, RZ, P6, !PT ;  /* 0x0000000f083b7c10 */ /* 0x000fc4000b7fe4ff */
[----:B-1----:R-:W-:-:S04]  /*05b0*/  @P1 IADD3 R14, P6, R3, R14, RZ ;  /* 0x0000000e030e1210 */ /* 0x002fc80007fde0ff */
[----:B------:R-:W-:Y:S02]  /*05c0*/  @P1 IADD3.X R15, R8, R15, RZ, P6, !PT ;  /* 0x0000000f080f1210 */ /* 0x000fe400037fe4ff */
[----:B------:R-:W5:Y:S03]  /*05d0*/  LDG.E R8, desc[UR4][R58.64] ;  /* 0x000000043a087981 */ /* 0x000f66000c1e1900 */
[C---:B------:R-:W-:Y:S01]  /*05e0*/  @P5 LEA R56, P6, R7.reuse, UR10, 0x3 ;  /* 0x0000000a07385c11 */ /* 0x040fe2000f8c18ff */
[----:B------:R0:W5:Y:S03]  /*05f0*/  @P1 LDG.E R9, desc[UR4][R14.64] ;  /* 0x000000040e091981 */ /* 0x000166000c1e1900 */
[----:B------:R-:W-:-:S05]  /*0600*/  @P5 LEA.HI.X R57, R7, UR11, RZ, 0x3, P6 ;  /* 0x0000000b07395c11 */ /* 0x000fca000b0f1cff */
[----:B------:R1:W5:Y:S01]  /*0610*/  @P5 LDG.E.64 R86, desc[UR4][R56.64] ;  /* 0x0000000438565981 */ /* 0x000362000c1e1b00 */
[----:B------:R-:W-:Y:S01]  /*0620*/  VIADD R97, R7, 0x80 ;  /* 0x0000008007617836 */ /* 0x000fe20000000000 */
[----:B--2---:R-:W-:Y:S02]  /*0630*/  MOV R60, R11 ;  /* 0x0000000b003c7202 */ /* 0x004fe40000000f00 */
[----:B------:R-:W-:Y:S01]  /*0640*/  SHF.R.U32.HI R61, RZ, 0x10, R11 ;  /* 0x00000010ff3d7819 */ /* 0x000fe2000001160b */
[----:B---3--:R-:W-:Y:S01]  /*0650*/  IMAD.MOV.U32 R3, RZ, RZ, R12 ;  /* 0x000000ffff037224 */ /* 0x008fe200078e000c */
[----:B------:R-:W-:Y:S01]  /*0660*/  SHF.R.U64 R63, R12, 0x10, R13 ;  /* 0x000000100c3f7819 */ /* 0x000fe2000000120d */
[----:B------:R-:W-:Y:S01]  /*0670*/  IMAD.MOV.U32 R12, RZ, RZ, R10 ;  /* 0x000000ffff0c7224 */ /* 0x000fe200078e000a */
[----:B------:R-:W-:Y:S01]  /*0680*/  SHF.R.U64 R10, R10, 0x10, R11 ;  /* 0x000000100a0a7819 */ /* 0x000fe2000000120b */
[--C-:B------:R-:W-:Y:S02]  /*0690*/  IMAD.MOV.U32 R16, RZ, RZ, R13.reuse ;  /* 0x000000ffff107224 */ /* 0x100fe400078e000d */
[----:B------:R-:W-:Y:S01]  /*06a0*/  IMAD.U32 R11, R12, 0x10000, RZ ;  /* 0x000100000c0b7824 */ /* 0x000fe200078e00ff */
[----:B------:R-:W-:Y:S01]  /*06b0*/  SHF.R.U32.HI R62, RZ, 0x10, R13 ;  /* 0x00000010ff3e7819 */ /* 0x000fe2000001160d */
[----:B------:R-:W-:Y:S01]  /*06c0*/  IMAD.U32 R13, R3, 0x10000, RZ ;  /* 0x00010000030d7824 */ /* 0x000fe200078e00ff */
[----:B0-----:R-:W-:Y:S01]  /*06d0*/  SHF.L.U32 R15, R10, 0x10, RZ ;  /* 0x000000100a0f7819 */ /* 0x001fe200000006ff */
[----:B------:R-:W-:Y:S01]  /*06e0*/  FADD.FTZ R3, -R92, R11 ;  /* 0x0000000b5c037221 */ /* 0x000fe20000010100 */
[----:B------:R-:W-:-:S03]  /*06f0*/  IMAD.U32 R11, R60, 0x10000, RZ ;  /* 0x000100003c0b7824 */ /* 0x000fc600078e00ff */
[C---:B------:R-:W-:Y:S01]  /*0700*/  FADD.FTZ R15, -R92.reuse, R15 ;  /* 0x0000000f5c0f7221 */ /* 0x040fe20000010100 */
[----:B------:R-:W-:Y:S01]  /*0710*/  FADD.FTZ R11, -R92, R11 ;  /* 0x0000000b5c0b7221 */ /* 0x000fe20000010100 */
[C---:B-----5:R-:W-:Y:S01]  /*0720*/  FMUL.FTZ R3, R6.reuse, R3 ;  /* 0x0000000306037220 */ /* 0x060fe20000410000 */
[----:B------:R-:W-:Y:S02]  /*0730*/  IMAD.U32 R14, R63, 0x10000, RZ ;  /* 0x000100003f0e7824 */ /* 0x000fe400078e00ff */
[----:B------:R-:W-:Y:S01]  /*0740*/  FMUL.FTZ R10, R6, R15 ;  /* 0x0000000f060a7220 */ /* 0x000fe20000410000 */
[----:B-1----:R-:W-:Y:S02]  /*0750*/  IMAD.U32 R57, R16, 0x10000, RZ ;  /* 0x0001000010397824 */ /* 0x002fe400078e00ff */
        /* <DEDUP_REMOVED lines=9> */
[-C--:B------:R-:W-:Y:S01]  /*07f0*/  FFMA.FTZ R42, R11, R57.reuse, R42 ;  /* 0x000000390b2a7223 */ /* 0x080fe2000001002a */
[----:B------:R-:W-:Y:S01]  /*0800*/  FMUL.FTZ R14, R54, R57 ;  /* 0x00000039360e7220 */ /* 0x000fe20000410000 */
[----:B------:R-:W-:Y:S01]  /*0810*/  FADD.FTZ R16, RZ, R12 ;  /* 0x0000000cff107221 */ /* 0x000fe20000010000 */
[----:B------:R-:W-:Y:S01]  /*0820*/  FFMA.FTZ R57, R3, R12, RZ ;  /* 0x0000000c03397223 */ /* 0x000fe200000100ff */
[----:B------:R-:W-:-:S02]  /*0830*/  IMAD.U32 R60, R62, 0x10000, RZ ;  /* 0x000100003e3c7824 */ /* 0x000fc400078e00ff */
[----:B------:R-:W-:Y:S01]  /*0840*/  FADD.FTZ R61, -R92, R15 ;  /* 0x0000000f5c3d7221 */ /* 0x000fe20000010100 */
        /* <DEDUP_REMOVED lines=10> */
.L_x_924:
[----:B------:R-:W-:Y:S05]  /*08f0*/  BSYNC B0 ;  /* 0x0000000000007941 */ /* 0x000fea0003800000 */
.L_x_923:
[----:B------:R-:W-:Y:S04]  /*0900*/  BSSY B0, `(.L_x_925) ;  /* 0x0000045000007945 */ /* 0x000fe80003800000 */
[----:B------:R-:W-:Y:S05]  /*0910*/  @!P3 BRA `(.L_x_926) ;  /* 0x00000004000cb947 */ /* 0x000fea0003800000 */
        /* <DEDUP_REMOVED lines=15> */
[----:B-1----:R-:W-:-:S03]  /*0a10*/  @P1 IADD3 R60, P6, R17, R60, RZ ;  /* 0x0000003c113c1210 */ /* 0x002fc60007fde0ff */
[----:B------:R-:W5:Y:S02]  /*0a20*/  LDG.E R17, desc[UR4][R64.64] ;  /* 0x0000000440117981 */ /* 0x000f64000c1e1900 */
[----:B------:R-:W-:-:S04]  /*0a30*/  @P1 IMAD.X R61, R62, 0x1, R61, P6 ;  /* 0x000000013e3d1824 */ /* 0x000fc800030e063d */
[C---:B------:R-:W-:Y:S01]  /*0a40*/  @P5 LEA R62, P6, R97.reuse, UR10, 0x3 ;  /* 0x0000000a613e5c11 */ /* 0x040fe2000f8c18ff */
[----:B------:R0:W5:Y:S03]  /*0a50*/  @P1 LDG.E R18, desc[UR4][R60.64] ;  /* 0x000000043c121981 */ /* 0x000166000c1e1900 */
[----:B------:R-:W-:-:S05]  /*0a60*/  @P5 LEA.HI.X R63, R97, UR11, RZ, 0x3, P6 ;  /* 0x0000000b613f5c11 */ /* 0x000fca000b0f1cff */
[----:B------:R1:W5:Y:S01]  /*0a70*/  @P5 LDG.E.64 R84, desc[UR4][R62.64] ;  /* 0x000000043e545981 */ /* 0x000362000c1e1b00 */
[----:B------:R-:W-:Y:S02]  /*0a80*/  IADD3 R97, R97, 0x80, RZ ;  /* 0x0000008061617810 */ /* 0x000fe40007ffe0ff */
[--C-:B--2---:R-:W-:Y:S01]  /*0a90*/  SHF.R.U64 R68, R58, 0x10, R59.reuse ;  /* 0x000000103a447819 */ /* 0x104fe2000000123b */
[----:B------:R-:W-:-:S04]  /*0aa0*/  IMAD.MOV.U32 R67, RZ, RZ, R59 ;  /* 0x000000ffff437224 */ /* 0x000fc800078e003b */
[----:B0-----:R-:W-:Y:S01]  /*0ab0*/  IMAD.U32 R61, R68, 0x10000, RZ ;  /* 0x00010000443d7824 */ /* 0x001fe200078e00ff */
[----:B---3--:R-:W-:Y:S02]  /*0ac0*/  MOV R19, R56 ;  /* 0x0000003800137202 */ /* 0x008fe40000000f00 */
[--C-:B------:R-:W-:Y:S01]  /*0ad0*/  SHF.R.U64 R70, R56, 0x10, R57.reuse ;  /* 0x0000001038467819 */ /* 0x100fe20000001239 */
[----:B------:R-:W-:Y:S01]  /*0ae0*/  IMAD.MOV.U32 R56, RZ, RZ, R58 ;  /* 0x000000ffff387224 */ /* 0x000fe200078e003a */
[--C-:B------:R-:W-:Y:S01]  /*0af0*/  SHF.R.U32.HI R69, RZ, 0x10, R57.reuse ;  /* 0x00000010ff457819 */ /* 0x100fe20000011639 */
[----:B------:R-:W-:-:S03]  /*0b00*/  IMAD.MOV.U32 R66, RZ, RZ, R57 ;  /* 0x000000ffff427224 */ /* 0x000fc600078e0039 */
[----:B------:R-:W-:Y:S02]  /*0b10*/  SHF.L.U32 R57, R56, 0x10, RZ ;  /* 0x0000001038397819 */ /* 0x000fe400000006ff */
[----:B------:R-:W-:Y:S01]  /*0b20*/  SHF.R.U32.HI R58, RZ, 0x10, R59 ;  /* 0x00000010ff3a7819 */ /* 0x000fe2000001163b */
[----:B------:R-:W-:Y:S02]  /*0b30*/  IMAD.U32 R59, R19, 0x10000, RZ ;  /* 0x00010000133b7824 */ /* 0x000fe400078e00ff */
[C---:B------:R-:W-:Y:S01]  /*0b40*/  FADD.FTZ R61, -R92.reuse, R61 ;  /* 0x0000003d5c3d7221 */ /* 0x040fe20000010100 */
[----:B------:R-:W-:Y:S01]  /*0b50*/  FADD.FTZ R19, -R92, R57 ;  /* 0x000000395c137221 */ /* 0x000fe20000010100 */
[----:B------:R-:W-:Y:S01]  /*0b60*/  IMAD.U32 R67, R67, 0x10000, RZ ;  /* 0x0001000043437824 */ /* 0x000fe200078e00ff */
[----:B-1----:R-:W-:Y:S01]  /*0b70*/  SHF.L.U32 R63, R66, 0x10, RZ ;  /* 0x00000010423f7819 */ /* 0x002fe200000006ff */
[----:B------:R-:W-:Y:S02]  /*0b80*/  IMAD.U32 R56, R70, 0x10000, RZ ;  /* 0x0001000046387824 */ /* 0x000fe400078e00ff */
[C---:B-----5:R-:W-:Y:S01]  /*0b90*/  FMUL.FTZ R19, R6.reuse, R19 ;  /* 0x0000001306137220 */ /* 0x060fe20000410000 */
[----:B------:R-:W-:Y:S01]  /*0ba0*/  FMUL.FTZ R64, R6, R61 ;  /* 0x0000003d06407220 */ /* 0x000fe20000410000 */
[-C--:B------:R-:W-:Y:S01]  /*0bb0*/  FMUL.FTZ R66, R48, R59.reuse ;  /* 0x0000003b30427220 */ /* 0x080fe20000410000 */
[----:B------:R-:W-:Y:S01]  /*0bc0*/  FADD.FTZ R24, R24, R59 ;  /* 0x0000003b18187221 */ /* 0x000fe20000010000 */
[----:B------:R-:W-:Y:S01]  /*0bd0*/  FADD.FTZ R65, -R92, R67 ;  /* 0x000000435c417221 */ /* 0x000fe20000010100 */
[----:B------:R-:W-:Y:S01]  /*0be0*/  FFMA.FTZ R36, R19, R59, R36 ;  /* 0x0000003b13247223 */ /* 0x000fe20000010024 */
[----:B------:R-:W-:Y:S01]  /*0bf0*/  FADD.FTZ R25, R25, R56 ;  /* 0x0000003819197221 */ /* 0x000fe20000010000 */
[-C--:B------:R-:W-:Y:S01]  /*0c00*/  FFMA.FTZ R37, R64, R56.reuse, R37 ;  /* 0x0000003840257223 */ /* 0x080fe20000010025 */
[----:B------:R-:W-:Y:S01]  /*0c10*/  FMUL.FTZ R67, R49, R56 ;  /* 0x0000003831437220 */ /* 0x000fe20000410000 */
[----:B------:R-:W-:-:S02]  /*0c20*/  IMAD.U32 R59, R58, 0x10000, RZ ;  /* 0x000100003a3b7824 */ /* 0x000fc400078e00ff */
[----:B------:R-:W-:Y:S01]  /*0c30*/  FADD.FTZ R56, R93, R66 ;  /* 0x000000425d387221 */ /* 0x000fe20000010000 */
[----:B------:R-:W-:Y:S01]  /*0c40*/  FFMA.FTZ R57, R19, R66, R98 ;  /* 0x0000004213397223 */ /* 0x000fe20000010062 */
[----:B------:R-:W-:Y:S02]  /*0c50*/  FADD.FTZ R61, -R92, R59 ;  /* 0x0000003b5c3d7221 */ /* 0x000fe40000010100 */
[----:B------:R-:W-:Y:S01]  /*0c60*/  FADD.FTZ R59, R56, R67 ;  /* 0x00000043383b7221 */ /* 0x000fe20000010000 */
[----:B------:R-:W-:Y:S02]  /*0c70*/  IMAD.U32 R60, R69, 0x10000, RZ ;  /* 0x00010000453c7824 */ /* 0x000fe400078e00ff */
        /* <DEDUP_REMOVED lines=13> */
.L_x_926:
[----:B------:R-:W-:Y:S05]  /*0d50*/  BSYNC B0 ;  /* 0x0000000000007941 */ /* 0x000fea0003800000 */
.L_x_925:
        /* <DEDUP_REMOVED lines=24> */
[--C-:B--2---:R-:W-:Y:S02]  /*0ee0*/  SHF.R.U64 R78, R56, 0x10, R57.reuse ;  /* 0x00000010384e7819 */ /* 0x104fe40000001239 */
[----:B------:R-:W-:Y:S01]  /*0ef0*/  MOV R76, R57 ;  /* 0x00000039004c7202 */ /* 0x000fe20000000f00 */
[----:B------:R-:W-:Y:S01]  /*0f00*/  IMAD.MOV.U32 R73, RZ, RZ, R56 ;  /* 0x000000ffff497224 */ /* 0x000fe200078e0038 */
[----:B------:R-:W-:Y:S02]  /*0f10*/  SHF.R.U32.HI R77, RZ, 0x10, R57 ;  /* 0x00000010ff4d7819 */ /* 0x000fe40000011639 */
[----:B0-----:R-:W-:Y:S01]  /*0f20*/  SHF.L.U32 R75, R78, 0x10, RZ ;  /* 0x000000104e4b7819 */ /* 0x001fe200000006ff */
[----:B------:R-:W-:Y:S02]  /*0f30*/  IMAD.U32 R59, R76, 0x10000, RZ ;  /* 0x000100004c3b7824 */ /* 0x000fe400078e00ff */
[----:B------:R-:W-:-:S02]  /*0f40*/  IMAD.U32 R73, R73, 0x10000, RZ ;  /* 0x0001000049497824 */ /* 0x000fc400078e00ff */
[----:B-1----:R-:W-:Y:S02]  /*0f50*/  IMAD.U32 R63, R77, 0x10000, RZ ;  /* 0x000100004d3f7824 */ /* 0x002fe400078e00ff */
[C---:B------:R-:W-:Y:S01]  /*0f60*/  FADD.FTZ R75, -R92.reuse, R75 ;  /* 0x0000004b5c4b7221 */ /* 0x040fe20000010100 */
[C---:B------:R-:W-:Y:S01]  /*0f70*/  FADD.FTZ R77, -R92.reuse, R59 ;  /* 0x0000003b5c4d7221 */ /* 0x040fe20000010100 */
[----:B------:R-:W-:Y:S01]  /*0f80*/  FADD.FTZ R73, -R92, R73 ;  /* 0x000000495c497221 */ /* 0x000fe20000010100 */
[----:B---3--:R-:W-:Y:S01]  /*0f90*/  IMAD.MOV.U32 R56, RZ, RZ, R60 ;  /* 0x000000ffff387224 */ /* 0x008fe200078e003c */
[----:B------:R-:W-:-:S03]  /*0fa0*/  SHF.R.U64 R79, R60, 0x10, R61 ;  /* 0x000000103c4f7819 */ /* 0x000fc6000000123d */
[----:B------:R-:W-:Y:S01]  /*0fb0*/  IMAD.U32 R59, R56, 0x10000, RZ ;  /* 0x00010000383b7824 */ /* 0x000fe200078e00ff */
[----:B------:R-:W-:Y:S01]  /*0fc0*/  SHF.L.U32 R56, R79, 0x10, RZ ;  /* 0x000000104f387819 */ /* 0x000fe200000006ff */
[----:B-----5:R-:W-:Y:S01]  /*0fd0*/  FMUL.FTZ R74, R6, R75 ;  /* 0x0000004b064a7220 */ /* 0x020fe20000410000 */
[--C-:B------:R-:W-:Y:S02]  /*0fe0*/  IMAD.MOV.U32 R57, RZ, RZ, R61.reuse ;  /* 0x000000ffff397224 */ /* 0x100fe400078e003d */
[----:B------:R-:W-:Y:S01]  /*0ff0*/  FMUL.FTZ R76, R44, R59 ;  /* 0x0000003b2c4c7220 */ /* 0x000fe20000410000 */
[----:B------:R-:W-:Y:S01]  /*1000*/  FMUL.FTZ R73, R6, R73 ;  /* 0x0000004906497220 */ /* 0x000fe20000410000 */
[----:B------:R-:W-:Y:S01]  /*1010*/  SHF.R.U32.HI R60, RZ, 0x10, R61 ;  /* 0x00000010ff3c7819 */ /* 0x000fe2000001163d */
[----:B------:R-:W-:Y:S01]  /*1020*/  FADD.FTZ R21, R21, R56 ;  /* 0x0000003815157221 */ /* 0x000fe20000010000 */
[-C--:B------:R-:W-:Y:S01]  /*1030*/  FFMA.FTZ R33, R74, R56.reuse, R33 ;  /* 0x000000384a217223 */ /* 0x080fe20000010021 */
[----:B------:R-:W-:Y:S01]  /*1040*/  FMUL.FTZ R75, R45, R56 ;  /* 0x000000382d4b7220 */ /* 0x000fe20000410000 */
[----:B------:R-:W-:-:S02]  /*1050*/  IMAD.U32 R61, R57, 0x10000, RZ ;  /* 0x00010000393d7824 */ /* 0x000fc400078e00ff */
[----:B------:R-:W-:Y:S01]  /*1060*/  FADD.FTZ R56, R93, R76 ;  /* 0x0000004c5d387221 */ /* 0x000fe20000010000 */
[C---:B------:R-:W-:Y:S01]  /*1070*/  FFMA.FTZ R57, R73.reuse, R76, R98 ;  /* 0x0000004c49397223 */ /* 0x040fe20000010062 */
[----:B------:R-:W-:Y:S01]  /*1080*/  FADD.FTZ R20, R20, R59 ;  /* 0x0000003b14147221 */ /* 0x000fe20000010000 */
[----:B------:R-:W-:Y:S01]  /*1090*/  FFMA.FTZ R32, R73, R59, R32 ;  /* 0x0000003b49207223 */ /* 0x000fe20000010020 */
[----:B------:R-:W-:Y:S01]  /*10a0*/  FADD.FTZ R59, R56, R75 ;  /* 0x0000004b383b7221 */ /* 0x000fe20000010000 */
[----:B------:R-:W-:Y:S01]  /*10b0*/  FADD.FTZ R63, -R92, R63 ;  /* 0x0000003f5c3f7221 */ /* 0x000fe20000010100 */
        /* <DEDUP_REMOVED lines=14> */
.L_x_928:
[----:B------:R-:W-:Y:S05]  /*11a0*/  BSYNC B0 ;  /* 0x0000000000007941 */ /* 0x000fea0003800000 */
.L_x_927:
        /* <DEDUP_REMOVED lines=26> */
.L_x_952:
        /* <DEDUP_REMOVED lines=108> */
.L_x_932:
        /* <DEDUP_REMOVED lines=18> */
.L_x_933:
[----:B------:R-:W-:-:S07]  /*1b30*/  VIADD R7, R7, 0x80 ;  /* 0x0000008007077836 */ /* 0x000fce0000000000 */
.L_x_931:
[----:B------:R-:W-:Y:S05]  /*1b40*/  BSYNC B0 ;  /* 0x0000000000007941 */ /* 0x000fea0003800000 */
.L_x_930:
        /* <DEDUP_REMOVED lines=81> */
.L_x_936:
        /* <DEDUP_REMOVED lines=18> */
.L_x_937:
[----:B------:R-:W-:-:S07]  /*2180*/  VIADD R7, R7, 0x80 ;  /* 0x0000008007077836 */ /* 0x000fce0000000000 */
.L_x_935:
[----:B------:R-:W-:Y:S05]  /*2190*/  BSYNC B0 ;  /* 0x0000000000007941 */ /* 0x000fea0003800000 */
.L_x_934:
        /* <DEDUP_REMOVED lines=81> */
.L_x_940:
        /* <DEDUP_REMOVED lines=18> */
.L_x_939:
[----:B------:R-:W-:Y:S05]  /*27d0*/  BSYNC B0 ;  /* 0x0000000000007941 */ /* 0x000fea0003800000 */
.L_x_938:
[----:B------:R-:W-:Y:S02]  /*27e0*/  ISETP.NE.AND P5, PT, R97, RZ, PT ;  /* 0x000000ff6100720c */ /* 0x000fe40003fa5270 */
[----:B0-----:R-:W-:-:S11]  /*27f0*/  SEL R60, RZ, 0x1, P0 ;  /* 0x00000001ff3c7807 */ /* 0x001fd60000000000 */
[----:B------:R-:W-:Y:S05]  /*2800*/  @!P5 BRA `(.L_x_941) ;  /* 0xffffffd800e0d947 */ /* 0x000fea000383ffff */
.L_x_922:
[----:B------:R-:W0:Y:S01]  /*2810*/  S2R R0, SR_TID.X ;  /* 0x0000000000007919 */ /* 0x000e220000002100 */
[----:B------:R-:W0:Y:S08]  /*2820*/  S2UR UR6, SR_CTAID.X ;  /* 0x00000000000679c3 */ /* 0x000e300000002500 */
[----:B------:R-:W3:Y:S08]  /*2830*/  @P4 LDC.64 R4, c[0x0][0x2d0] ;  /* 0x0000b400ff044b82 */ /* 0x000ef00000000a00 */
[----:B--2--5:R-:W2:Y:S08]  /*2840*/  @P4 LDC.64 R6, c[0x0][0x2d8] ;  /* 0x0000b600ff064b82 */ /* 0x024eb00000000a00 */
[----:B------:R-:W4:Y:S01]  /*2850*/  @P3 LDC.64 R8, c[0x0][0x2d0] ;  /* 0x0000b400ff083b82 */ /* 0x000f220000000a00 */
[----:B0-----:R-:W-:-:S07]  /*2860*/  LEA.HI R3, R0, UR6, RZ, 0x19 ;  /* 0x0000000600037c11 */ /* 0x001fce000f8fc8ff */
[----:B------:R-:W0:Y:S01]  /*2870*/  @P3 LDC.64 R10, c[0x0][0x2d8] ;  /* 0x0000b600ff0a3b82 */ /* 0x000e220000000a00 */
[----:B------:R-:W-:Y:S01]  /*2880*/  LOP3.LUT R13, R0, 0x7f, RZ, 0xc0, !PT ;  /* 0x0000007f000d7812 */ /* 0x000fe200078ec0ff */
[----:B------:R-:W-:-:S05]  /*2890*/  IMAD R2, R3, R2, RZ ;  /* 0x0000000203027224 */ /* 0x000fca00078e02ff */
[----:B------:R-:W-:-:S05]  /*28a0*/  LEA.HI R13, R2, R13, RZ, 0x1e ;  /* 0x0000000d020d7211 */ /* 0x000fca00078ff0ff */
[----:B---3--:R-:W-:-:S04]  /*28b0*/  @P4 IMAD.WIDE.U32 R2, R13, 0x10, R4 ;  /* 0x000000100d024825 */ /* 0x008fc800078e0004 */
[C---:B--2---:R-:W-:Y:S01]  /*28c0*/  @P4 IMAD.WIDE.U32 R4, R13.reuse, 0x10, R6 ;  /* 0x000000100d044825 */ /* 0x044fe200078e0006 */
[----:B------:R-:W-:Y:S01]  /*28d0*/  @P4 IADD3 R13, R13, 0x80, RZ ;  /* 0x000000800d0d4810 */ /* 0x000fe20007ffe0ff */
[----:B------:R2:W-:Y:S04]  /*28e0*/  @P4 STG.E.128 desc[UR4][R2.64], R28 ;  /* 0x0000001c02004986 */ /* 0x0005e8000c101d04 */
[C---:B----4-:R-:W-:Y:S01]  /*28f0*/  @P3 IMAD.WIDE.U32 R8, R13.reuse, 0x10, R8 ;  /* 0x000000100d083825 */ /* 0x050fe200078e0008 */
[----:B------:R2:W-:Y:S03]  /*2900*/  @P4 STG.E.128 desc[UR4][R4.64], R40 ;  /* 0x0000002804004986 */ /* 0x0005e6000c101d04 */
[----:B0-----:R-:W-:Y:S01]  /*2910*/  @P3 IMAD.WIDE.U32 R10, R13, 0x10, R10 ;  /* 0x000000100d0a3825 */ /* 0x001fe200078e000a */
[----:B------:R2:W-:Y:S04]  /*2920*/  @P3 STG.E.128 desc[UR4][R8.64], R24 ;  /* 0x0000001808003986 */ /* 0x0005e8000c101d04 */
[----:B------:R2:W-:Y:S01]  /*2930*/  @P3 STG.E.128 desc[UR4][R10.64], R36 ;  /* 0x000000240a003986 */ /* 0x0005e2000c101d04 */
[----:B------:R-:W-:Y:S05]  /*2940*/  @!P2 EXIT ;  /* 0x000000000000a94d */ /* 0x000fea0003800000 */
[----:B--2---:R-:W0:Y:S01]  /*2950*/  LDC.64 R2, c[0x0][0x2d0] ;  /* 0x0000b400ff027b82 */ /* 0x004e220000000a00 */
[----:B------:R-:W-:-:S07]  /*2960*/  @P3 VIADD R13, R13, 0x80 ;  /* 0x000000800d0d3836 */ /* 0x000fce0000000000 */
[----:B------:R-:W2:Y:S01]  /*2970*/  LDC.64 R4, c[0x0][0x2d8] ;  /* 0x0000b600ff047b82 */ /* 0x000ea20000000a00 */
[----:B0-----:R-:W-:-:S05]  /*2980*/  IMAD.WIDE.U32 R2, R13, 0x10, R2 ;  /* 0x000000100d027825 */ /* 0x001fca00078e0002 */
[----:B------:R-:W-:Y:S01]  /*2990*/  STG.E.128 desc[UR4][R2.64], R20 ;  /* 0x0000001402007986 */ /* 0x000fe2000c101d04 */
[----:B--2---:R-:W-:-:S05]  /*29a0*/  IMAD.WIDE.U32 R4, R13, 0x10, R4 ;  /* 0x000000100d047825 */ /* 0x004fca00078e0004 */
[----:B------:R-:W-:Y:S01]  /*29b0*/  STG.E.128 desc[UR4][R4.64], R32 ;  /* 0x0000002004007986 */ /* 0x000fe2000c101d04 */
[----:B------:R-:W-:Y:S05]  /*29c0*/  EXIT ;  /* 0x000000000000794d */ /* 0x000fea0003800000 */
.L_x_929:
[----:B------:R-:W-:Y:S01]  /*29d0*/  HFMA2.MMA R101, -RZ, RZ, 0, 9.5367431640625e-07 ;  /* 0x00000010ff657435 */ /* 0x000fe200000001ff */
[----:B------:R-:W-:Y:S02]  /*29e0*/  IMAD.MOV.U32 R102, RZ, RZ, R93 ;  /* 0x000000ffff667224 */ /* 0x000fe400078e005d */
[----:B------:R-:W-:Y:S02]  /*29f0*/  IMAD.MOV.U32 R104, RZ, RZ, 0x1f ;  /* 0x0000001fff687424 */ /* 0x000fe400078e00ff */
[----:B------:R-:W-:-:S07]  /*2a00*/  IMAD.MOV.U32 R99, RZ, RZ, -0x1 ;  /* 0xffffffffff637424 */ /* 0x000fce00078e00ff */
[----:B-----5:R-:W-:Y:S05]  /*2a10*/  WARPSYNC.COLLECTIVE R99, `(.L_x_942) ;  /* 0x0000000063087348 */ /* 0x020fea0003c00000 */
[----:B------:R0:W1:Y:S02]  /*2a20*/  SHFL.DOWN P1, R100, R102, R101, R104 ;  /* 0x0800006566647389 */ /* 0x0000640000020068 */
[----:B01---5:R-:W-:Y:S01]  /*2a30*/  ENDCOLLECTIVE ;  /* 0x000000000000791b */ /* 0x023fe20003800000 */
.L_x_942:
[----:B------:R-:W-:Y:S01]  /*2a40*/  IMAD.MOV.U32 R102, RZ, RZ, R98 ;  /* 0x000000ffff667224 */ /* 0x000fe200078e0062 */
[----:B------:R-:W-:-:S07]  /*2a50*/  MOV R58, R100 ;  /* 0x00000064003a7202 */ /* 0x000fce0000000f00 */
[----:B------:R-:W-:Y:S05]  /*2a60*/  WARPSYNC.COLLECTIVE R99, `(.L_x_943) ;  /* 0x0000000063087348 */ /* 0x000fea0003c00000 */
[----:B------:R0:W1:Y:S02]  /*2a70*/  SHFL.DOWN P1, R100, R102, R101, R104 ;  /* 0x0800006566647389 */ /* 0x0000640000020068 */
[----:B01----:R-:W-:Y:S01]  /*2a80*/  ENDCOLLECTIVE ;  /* 0x000000000000791b */ /* 0x003fe20003800000 */
.L_x_943:
[----:B------:R-:W-:-:S05]  /*2a90*/  FADD.FTZ R58, R58, R93 ;  /* 0x0000005d3a3a7221 */ /* 0x000fca0000010000 */
[----:B------:R-:W-:Y:S01]  /*2aa0*/  MOV R102, R58 ;  /* 0x0000003a00667202 */ /* 0x000fe20000000f00 */
[----:B------:R-:W-:Y:S02]  /*2ab0*/  IMAD.MOV.U32 R101, RZ, RZ, 0x8 ;  /* 0x00000008ff657424 */ /* 0x000fe400078e00ff */
[----:B------:R-:W-:-:S07]  /*2ac0*/  IMAD.MOV.U32 R59, RZ, RZ, R100 ;  /* 0x000000ffff3b7224 */ /* 0x000fce00078e0064 */
[----:B------:R-:W-:Y:S05]  /*2ad0*/  WARPSYNC.COLLECTIVE R99, `(.L_x_944) ;  /* 0x0000000063087348 */ /* 0x000fea0003c00000 */
[----:B------:R0:W1:Y:S02]  /*2ae0*/  SHFL.DOWN P1, R100, R102, R101, R104 ;  /* 0x0800006566647389 */ /* 0x0000640000020068 */
[----:B01----:R-:W-:Y:S01]  /*2af0*/  ENDCOLLECTIVE ;  /* 0x000000000000791b */ /* 0x003fe20003800000 */
.L_x_944:
[----:B------:R-:W-:-:S05]  /*2b00*/  FADD.FTZ R59, R59, R98 ;  /* 0x000000623b3b7221 */ /* 0x000fca0000010000 */
[----:B------:R-:W-:Y:S01]  /*2b10*/  MOV R102, R59 ;  /* 0x0000003b00667202 */ /* 0x000fe20000000f00 */
[----:B------:R-:W-:-:S07]  /*2b20*/  IMAD.MOV.U32 R61, RZ, RZ, R100 ;  /* 0x000000ffff3d7224 */ /* 0x000fce00078e0064 */
[----:B------:R-:W-:Y:S05]  /*2b30*/  WARPSYNC.COLLECTIVE R99, `(.L_x_945) ;  /* 0x0000000063087348 */ /* 0x000fea0003c00000 */
[----:B------:R0:W1:Y:S02]  /*2b40*/  SHFL.DOWN P1, R100, R102, R101, R104 ;  /* 0x0800006566647389 */ /* 0x0000640000020068 */
[----:B01----:R-:W-:Y:S01]  /*2b50*/  ENDCOLLECTIVE ;  /* 0x000000000000791b */ /* 0x003fe20003800000 */
.L_x_945:
[----:B------:R-:W-:Y:S01]  /*2b60*/  FADD.FTZ R61, R58, R61 ;  /* 0x0000003d3a3d7221 */ /* 0x000fe20000010000 */
[----:B------:R-:W-:-:S03]  /*2b70*/  HFMA2.MMA R101, -RZ, RZ, 0, 2.384185791015625e-07 ;  /* 0x00000004ff657435 */ /* 0x000fc600000001ff */
[----:B------:R-:W-:Y:S02]  /*2b80*/  IMAD.MOV.U32 R102, RZ, RZ, R61 ;  /* 0x000000ffff667224 */ /* 0x000fe400078e003d */
[----:B------:R-:W-:-:S07]  /*2b90*/  IMAD.MOV.U32 R60, RZ, RZ, R100 ;  /* 0x000000ffff3c7224 */ /* 0x000fce00078e0064 */
[----:B------:R-:W-:Y:S05]  /*2ba0*/  WARPSYNC.COLLECTIVE R99, `(.L_x_946) ;  /* 0x0000000063087348 */ /* 0x000fea0003c00000 */
[----:B------:R0:W1:Y:S02]  /*2bb0*/  SHFL.DOWN P1, R100, R102, R101, R104 ;  /* 0x0800006566647389 */ /* 0x0000640000020068 */
[----:B01----:R-:W-:Y:S01]  /*2bc0*/  ENDCOLLECTIVE ;  /* 0x000000000000791b */ /* 0x003fe20003800000 */
.L_x_946:
[----:B------:R-:W-:-:S04]  /*2bd0*/  FADD.FTZ R60, R59, R60 ;  /* 0x0000003c3b3c7221 */ /* 0x000fc80000010000 */
[----:B------:R-:W-:Y:S02]  /*2be0*/  IMAD.MOV.U32 R102, RZ, RZ, R60 ;  /* 0x000000ffff667224 */ /* 0x000fe400078e003c */
[----:B------:R-:W-:-:S07]  /*2bf0*/  IMAD.MOV.U32 R62, RZ, RZ, R100 ;  /* 0x000000ffff3e7224 */ /* 0x000fce00078e0064 */
[----:B------:R-:W-:Y:S05]  /*2c00*/  WARPSYNC.COLLECTIVE R99, `(.L_x_947) ;  /* 0x0000000063087348 */ /* 0x000fea0003c00000 */
[----:B------:R0:W1:Y:S02]  /*2c10*/  SHFL.DOWN P1, R100, R102, R101, R104 ;  /* 0x0800006566647389 */ /* 0x0000640000020068 */
[----:B01----:R-:W-:Y:S01]  /*2c20*/  ENDCOLLECTIVE ;  /* 0x000000000000791b */ /* 0x003fe20003800000 */
.L_x_947:
[----:B------:R-:W-:-:S04]  /*2c30*/  FADD.FTZ R62, R61, R62 ;  /* 0x0000003e3d3e7221 */ /* 0x000fc80000010000 */
[----:B------:R-:W-:Y:S02]  /*2c40*/  IMAD.MOV.U32 R102, RZ, RZ, R62 ;  /* 0x000000ffff667224 */ /* 0x000fe400078e003e */
[----:B------:R-:W-:Y:S01]  /*2c50*/  IMAD.MOV.U32 R101, RZ, RZ, 0x2 ;  /* 0x00000002ff657424 */ /* 0x000fe200078e00ff */
[----:B------:R-:W-:-:S07]  /*2c60*/  MOV R63, R100 ;  /* 0x00000064003f7202 */ /* 0x000fce0000000f00 */
[----:B------:R-:W-:Y:S05]  /*2c70*/  WARPSYNC.COLLECTIVE R99, `(.L_x_948) ;  /* 0x0000000063087348 */ /* 0x000fea0003c00000 */
[----:B------:R0:W1:Y:S02]  /*2c80*/  SHFL.DOWN P1, R100, R102, R101, R104 ;  /* 0x0800006566647389 */ /* 0x0000640000020068 */
[----:B01----:R-:W-:Y:S01]  /*2c90*/  ENDCOLLECTIVE ;  /* 0x000000000000791b */ /* 0x003fe20003800000 */
.L_x_948:
[----:B------:R-:W-:-:S04]  /*2ca0*/  FADD.FTZ R63, R60, R63 ;  /* 0x0000003f3c3f7221 */ /* 0x000fc80000010000 */
[----:B------:R-:W-:Y:S01]  /*2cb0*/  IMAD.MOV.U32 R102, RZ, RZ, R63 ;  /* 0x000000ffff667224 */ /* 0x000fe200078e003f */
[----:B------:R-:W-:-:S07]  /*2cc0*/  MOV R93, R100 ;  /* 0x00000064005d7202 */ /* 0x000fce0000000f00 */
[----:B------:R-:W-:Y:S05]  /*2cd0*/  WARPSYNC.COLLECTIVE R99, `(.L_x_949) ;  /* 0x0000000063087348 */ /* 0x000fea0003c00000 */
[----:B------:R0:W1:Y:S02]  /*2ce0*/  SHFL.DOWN P1, R100, R102, R101, R104 ;  /* 0x0800006566647389 */ /* 0x0000640000020068 */
[----:B01----:R-:W-:Y:S01]  /*2cf0*/  ENDCOLLECTIVE ;  /* 0x000000000000791b */ /* 0x003fe20003800000 */
.L_x_949:
[----:B------:R-:W-:-:S05]  /*2d00*/  FADD.FTZ R93, R62, R93 ;  /* 0x0000005d3e5d7221 */ /* 0x000fca0000010000 */
[----:B------:R-:W-:Y:S01]  /*2d10*/  MOV R102, R93 ;  /* 0x0000005d00667202 */ /* 0x000fe20000000f00 */
[----:B------:R-:W-:Y:S02]  /*2d20*/  IMAD.MOV.U32 R101, RZ, RZ, 0x1 ;  /* 0x00000001ff657424 */ /* 0x000fe400078e00ff */
[----:B------:R-:W-:-:S07]  /*2d30*/  IMAD.MOV.U32 R92, RZ, RZ, R100 ;  /* 0x000000ffff5c7224 */ /* 0x000fce00078e0064 */
[----:B------:R-:W-:Y:S05]  /*2d40*/  WARPSYNC.COLLECTIVE R99, `(.L_x_950) ;  /* 0x0000000063087348 */ /* 0x000fea0003c00000 */
[----:B------:R0:W1:Y:S02]  /*2d50*/  SHFL.DOWN P1, R100, R102, R101, R104 ;  /* 0x0800006566647389 */ /* 0x0000640000020068 */
[----:B01----:R-:W-:Y:S01]  /*2d60*/  ENDCOLLECTIVE ;  /* 0x000000000000791b */ /* 0x003fe20003800000 */
.L_x_950:
[----:B------:R-:W-:-:S05]  /*2d70*/  FADD.FTZ R58, R63, R92 ;  /* 0x0000005c3f3a7221 */ /* 0x000fca0000010000 */
[----:B------:R-:W-:Y:S01]  /*2d80*/  MOV R102, R58 ;  /* 0x0000003a00667202 */ /* 0x000fe20000000f00 */
[----:B------:R-:W-:-:S07]  /*2d90*/  IMAD.MOV.U32 R92, RZ, RZ, R100 ;  /* 0x000000ffff5c7224 */ /* 0x000fce00078e0064 */
[----:B------:R-:W-:Y:S05]  /*2da0*/  WARPSYNC.COLLECTIVE R99, `(.L_x_951) ;  /* 0x0000000063087348 */ /* 0x000fea0003c00000 */
[----:B------:R0:W1:Y:S02]  /*2db0*/  SHFL.DOWN P1, R100, R102, R101, R104 ;  /* 0x0800006566647389 */ /* 0x0000640000020068 */
[----:B01----:R-:W-:Y:S01]  /*2dc0*/  ENDCOLLECTIVE ;  /* 0x000000000000791b */ /* 0x003fe20003800000 */
.L_x_951:
[----:B------:R-:W-:Y:S01]  /*2dd0*/  IMAD.MOV.U32 R59, RZ, RZ, R100 ;  /* 0x000000ffff3b7224 */ /* 0x000fe200078e0064 */
[----:B------:R-:W-:Y:S06]  /*2de0*/  BRA `(.L_x_952) ;  /* 0xffffffe400587947 */ /* 0x000fec000383ffff */
.L_x_953:
        /* <DEDUP_REMOVED lines=9> */
.L_x_3299:


//--------------------- .text._ZN10layer_norm22ln_bwd_finalize_kernelINS_22Kernel_traits_finalizeILj1536Ef13__nv_bfloat16S2_S2_fjLb0ELj1024ELj4ENS_18Kernel_traits_baseILj1536EfS2_S2_S2_fjLj1024EEEEELb0ELb1EEEvNS_9BwdParamsE --------------------------
	.section	.text._ZN10layer_norm22ln_bwd_finalize_kernelINS_22Kernel_traits_finalizeILj1536Ef13__nv_bfloat16S2_S2_fjLb0ELj1024ELj4ENS_18Kernel_traits_baseILj1536EfS2_S2_S2_fjLj1024EEEEELb0ELb1EEEvNS_9BwdParamsE,"ax",@progbits
	.align	128
        .global         _ZN10layer_norm22ln_bwd_finalize_kernelINS_22Kernel_traits_finalizeILj1536Ef13__nv_bfloat16S2_S2_fjLb0ELj1024ELj4ENS_18Kernel_traits_baseILj1536EfS2_S2_S2_fjLj1024EEEEELb0ELb1EEEvNS_9BwdParamsE
        .type           _ZN10layer_norm22ln_bwd_finalize_kernelINS_22Kernel_traits_finalizeILj1536Ef13__nv_bfloat16S2_S2_fjLb0ELj1024ELj4ENS_18Kernel_traits_baseILj1536EfS2_S2_S2_fjLj1024EEEEELb0ELb1EEEvNS_9BwdParamsE,@function
        .size           _ZN10layer_norm22ln_bwd_finalize_kernelINS_22Kernel_traits_finalizeILj1536Ef13__nv_bfloat16S2_S2_fjLb0ELj1024ELj4ENS_18Kernel_traits_baseILj1536EfS2_S2_S2_fjLj1024EEEEELb0ELb1EEEvNS_9BwdParamsE,(.L_x_3300 - _ZN10layer_norm22ln_bwd_finalize_kernelINS_22Kernel_traits_finalizeILj1536Ef13__nv_bfloat16S2_S2_fjLb0ELj1024ELj4ENS_18Kernel_traits_baseILj1536EfS2_S2_S2_fjLj1024EEEEELb0ELb1EEEvNS_9BwdParamsE)
        .other          _ZN10layer_norm22ln_bwd_finalize_kernelINS_22Kernel_traits_finalizeILj1536Ef13__nv_bfloat16S2_S2_fjLb0ELj1024ELj4ENS_18Kernel_traits_baseILj1536EfS2_S2_S2_fjLj1024EEEEELb0ELb1EEEvNS_9BwdParamsE,@"STO_CUDA_ENTRY STV_DEFAULT"
_ZN10layer_norm22ln_bwd_finalize_kernelINS_22Kernel_traits_finalizeILj1536Ef13__nv_bfloat16S2_S2_fjLb0ELj1024ELj4ENS_18Kernel_traits_baseILj1536EfS2_S2_S2_fjLj1024EEEEELb0ELb1EEEvNS_9BwdParamsE:
.text._ZN10layer_norm22ln_bwd_finalize_kernelINS_22Kernel_traits_finalizeILj1536Ef13__nv_bfloat16S2_S2_fjLb0ELj1024ELj4ENS_18Kernel_traits_baseILj1536EfS2_S2_S2_fjLj1024EEEEELb0ELb1EEEvNS_9BwdParamsE:
        /* <DEDUP_REMOVED lines=26> */
.L_x_963:
[----:B0-2---:R-:W0:Y:S01]  /*01a0*/  LDC R10, c[0x0][0x210] ;  /* 0x00008400ff0a7b82 */ /* 0x005e220000000800 */
[----:B------:R-:W-:Y:S01]  /*01b0*/  BSSY B0, `(.L_x_954) ;  /* 0x0000067000007945 */ /* 0x000fe20003800000 */
[----:B------:R-:W-:Y:S01]  /*01c0*/  HFMA2.MMA R26, -RZ, RZ, 0, 0 ;  /* 0x00000000ff1a7435 */ /* 0x000fe200000001ff */
[----:B------:R-:W-:Y:S02]  /*01d0*/  MOV R20, RZ ;  /* 0x000000ff00147202 */ /* 0x000fe40000000f00 */
[----:B0-----:R-:W-:-:S13]  /*01e0*/  ISETP.GE.U32.AND P1, PT, R5, R10, PT ;  /* 0x0000000a0500720c */ /* 0x001fda0003f26070 */
[----:B-1----:R-:W-:Y:S05]  /*01f0*/  @P1 BRA `(.L_x_955) ;  /* 0x0000000400881947 */ /* 0x002fea0003800000 */
        /* <DEDUP_REMOVED lines=25> */
.L_x_958:
        /* <DEDUP_REMOVED lines=34> */
.L_x_957:
[----:B------:R-:W-:Y:S05]  /*05b0*/  BSYNC B1 ;  /* 0x0000000000017941 */ /* 0x000fea0003800000 */
.L_x_956:
        /* <DEDUP_REMOVED lines=25> */
.L_x_960:
[----:B------:R-:W-:Y:S05]  /*0750*/  BSYNC B1 ;  /* 0x0000000000017941 */ /* 0x000fea0003800000 */
.L_x_959:
        /* <DEDUP_REMOVED lines=12> */
.L_x_955:
[----:B------:R-:W-:Y:S05]  /*0820*/  BSYNC B0 ;  /* 0x0000000000007941 */ /* 0x000fea0003800000 */
.L_x_954:
        /* <DEDUP_REMOVED lines=29> */
.L_x_974:
[----:B------:R-:W-:Y:S01]  /*0a00*/  @!P1 SHF.R.U32.HI R12, RZ, 0x3, R0 ;  /* 0x00000003ff0c9819 */ /* 0x000fe20000011600 */
[----:B----4-:R-:W-:Y:S01]  /*0a10*/  FADD.FTZ R14, R9, R14 ;  /* 0x0000000e090e7221 */ /* 0x010fe20000010000 */
[----:B---3--:R-:W-:Y:S02]  /*0a20*/  FADD.FTZ R11, R10, R11 ;  /* 0x0000000b0a0b7221 */ /* 0x008fe40000010000 */
[----:B------:R-:W-:-:S05]  /*0a30*/  @!P1 LOP3.LUT R12, R12, 0x1ffffffc, RZ, 0xc0, !PT ;  /* 0x1ffffffc0c0c9812 */ /* 0x000fca00078ec0ff */
[----:B------:R3:W-:Y:S04]  /*0a40*/  @!P1 STS [R12+UR4+0x2000], R14 ;  /* 0x0020000e0c009988 */ /* 0x0007e80008000804 */
[----:B------:R3:W-:Y:S02]  /*0a50*/  @!P1 STS [R12+UR4+0x2080], R11 ;  /* 0x0020800b0c009988 */ /* 0x0007e40008000804 */
.L_x_961:
[----:B------:R-:W-:Y:S05]  /*0a60*/  WARPSYNC.ALL ;  /* 0x0000000000007948 */ /* 0x000fea0003800000 */
[----:B------:R-:W-:Y:S01]  /*0a70*/  BAR.SYNC.DEFER_BLOCKING 0x0 ;  /* 0x0000000000007b1d */ /* 0x000fe20000010000 */
[C---:B------:R-:W-:Y:S02]  /*0a80*/  ISETP.GT.U32.AND P1, PT, R3.reuse, -0x601, PT ;  /* 0xfffff9ff0300780c */ /* 0x040fe40003f24070 */
[----:B------:R-:W-:-:S05]  /*0a90*/  IADD3 R3, R3, 0x600, RZ ;  /* 0x0000060003037810 */ /* 0x000fca0007ffe0ff */
[----:B--23--:R-:W2:Y:S08]  /*0aa0*/  @P0 LDC.64 R10, c[0x0][0x318] ;  /* 0x0000c600ff0a0b82 */ /* 0x00ceb00000000a00 */
[----:B------:R-:W3:Y:S01]  /*0ab0*/  @P0 LDC.64 R12, c[0x0][0x310] ;  /* 0x0000c400ff0c0b82 */ /* 0x000ee20000000a00 */
[----:B------:R-:W4:Y:S04]  /*0ac0*/  @P0 LDS.64 R14, [R6+0x2000] ;  /* 0x00200000060e0984 */ /* 0x000f280000000a00 */
[----:B------:R-:W5:Y:S01]  /*0ad0*/  @P0 LDS.64 R16, [R6+0x2080] ;  /* 0x0020800006100984 */ /* 0x000f620000000a00 */
[----:B--2---:R-:W-:-:S04]  /*0ae0*/  @P0 IMAD.WIDE.U32 R10, R4, 0x8, R10 ;  /* 0x00000008040a0825 */ /* 0x004fc800078e000a */
[C---:B---3--:R-:W-:Y:S01]  /*0af0*/  @P0 IMAD.WIDE.U32 R12, R4.reuse, 0x8, R12 ;  /* 0x00000008040c0825 */ /* 0x048fe200078e000c */
[----:B------:R-:W-:Y:S01]  /*0b00*/  IADD3 R4, R4, 0x300, RZ ;  /* 0x0000030004047810 */ /* 0x000fe20007ffe0ff */
[----:B----4-:R2:W-:Y:S04]  /*0b10*/  @P0 STG.E.64 desc[UR6][R10.64], R14 ;  /* 0x0000000e0a000986 */ /* 0x0105e8000c101b06 */
[----:B-----5:R2:W-:Y:S01]  /*0b20*/  @P0 STG.E.64 desc[UR6][R12.64], R16 ;  /* 0x000000100c000986 */ /* 0x0205e2000c101b06 */
[----:B------:R-:W-:Y:S05]  /*0b30*/  @P1 BRA `(.L_x_963) ;  /* 0xfffffff400981947 */ /* 0x000fea000383ffff */
[----:B------:R-:W-:Y:S05]  /*0b40*/  EXIT ;  /* 0x000000000000794d */ /* 0x000fea0003800000 */
.L_x_962:
[----:B------:R-:W-:Y:S01]  /*0b50*/  HFMA2.MMA R19, -RZ, RZ, 0, 5.9604644775390625e-08 ;  /* 0x00000001ff137435 */ /* 0x000fe200000001ff */
[----:B0--3--:R-:W-:Y:S01]  /*0b60*/  MOV R20, R10 ;  /* 0x0000000a00147202 */ /* 0x009fe20000000f00 */
[----:B------:R-:W-:Y:S01]  /*0b70*/  IMAD.MOV.U32 R22, RZ, RZ, 0x1f ;  /* 0x0000001fff167424 */ /* 0x000fe200078e00ff */
[----:B------:R-:W-:-:S08]  /*0b80*/  MOV R17, 0xffffffff ;  /* 0xffffffff00117802 */ /* 0x000fd00000000f00 */
[----:B-12---:R-:W-:Y:S05]  /*0b90*/  WARPSYNC.COLLECTIVE R17, `(.L_x_964) ;  /* 0x0000000011087348 */ /* 0x006fea0003c00000 */
[----:B------:R0:W3:Y:S02]  /*0ba0*/  SHFL.BFLY P2, R18, R20, R19, R22 ;  /* 0x0c00001314127389 */ /* 0x0000e40000040016 */
[----:B0123--:R-:W-:Y:S01]  /*0bb0*/  ENDCOLLECTIVE ;  /* 0x000000000000791b */ /* 0x00ffe20003800000 */
.L_x_964:
[----:B------:R-:W-:Y:S01]  /*0bc0*/  HFMA2.MMA R19, -RZ, RZ, 0, 1.1920928955078125e-07 ;  /* 0x00000002ff137435 */ /* 0x000fe200000001ff */
[----:B------:R-:W-:-:S05]  /*0bd0*/  MOV R11, R18 ;  /* 0x00000012000b7202 */ /* 0x000fca0000000f00 */
[----:B------:R-:W-:-:S05]  /*0be0*/  FADD.FTZ R11, R10, R11 ;  /* 0x0000000b0a0b7221 */ /* 0x000fca0000010000 */
[----:B------:R-:W-:-:S07]  /*0bf0*/  MOV R20, R11 ;  /* 0x0000000b00147202 */ /* 0x000fce0000000f00 */
[----:B------:R-:W-:Y:S05]  /*0c00*/  WARPSYNC.COLLECTIVE R17, `(.L_x_965) ;  /* 0x0000000011087348 */ /* 0x000fea0003c00000 */
[----:B------:R0:W1:Y:S02]  /*0c10*/  SHFL.BFLY P2, R18, R20, R19, R22 ;  /* 0x0c00001314127389 */ /* 0x0000640000040016 */
[----:B01----:R-:W-:Y:S01]  /*0c20*/  ENDCOLLECTIVE ;  /* 0x000000000000791b */ /* 0x003fe20003800000 */
.L_x_965:
[----:B------:R-:W-:Y:S01]  /*0c30*/  HFMA2.MMA R19, -RZ, RZ, 0, 2.384185791015625e-07 ;  /* 0x00000004ff137435 */ /* 0x000fe200000001ff */
[----:B------:R-:W-:-:S04]  /*0c40*/  IMAD.MOV.U32 R12, RZ, RZ, R18 ;  /* 0x000000ffff0c7224 */ /* 0x000fc800078e0012 */
[----:B------:R-:W-:-:S05]  /*0c50*/  FADD.FTZ R12, R11, R12 ;  /* 0x0000000c0b0c7221 */ /* 0x000fca0000010000 */
[----:B------:R-:W-:-:S07]  /*0c60*/  MOV R20, R12 ;  /* 0x0000000c00147202 */ /* 0x000fce0000000f00 */
[----:B------:R-:W-:Y:S05]  /*0c70*/  WARPSYNC.COLLECTIVE R17, `(.L_x_966) ;  /* 0x0000000011087348 */ /* 0x000fea0003c00000 */
[----:B------:R0:W1:Y:S02]  /*0c80*/  SHFL.BFLY P2, R18, R20, R19, R22 ;  /* 0x0c00001314127389 */ /* 0x0000640000040016 */
[----:B01----:R-:W-:Y:S01]  /*0c90*/  ENDCOLLECTIVE ;  /* 0x000000000000791b */ /* 0x003fe20003800000 */
.L_x_966:
[----:B------:R-:W-:Y:S01]  /*0ca0*/  IMAD.MOV.U32 R19, RZ, RZ, 0x8 ;  /* 0x00000008ff137424 */ /* 0x000fe200078e00ff */
[----:B------:R-:W-:-:S05]  /*0cb0*/  MOV R13, R18 ;  /* 0x00000012000d7202 */ /* 0x000fca0000000f00 */
[----:B------:R-:W-:-:S05]  /*0cc0*/  FADD.FTZ R13, R12, R13 ;  /* 0x0000000d0c0d7221 */ /* 0x000fca0000010000 */
[----:B------:R-:W-:-:S07]  /*0cd0*/  MOV R20, R13 ;  /* 0x0000000d00147202 */ /* 0x000fce0000000f00 */
[----:B------:R-:W-:Y:S05]  /*0ce0*/  WARPSYNC.COLLECTIVE R17, `(.L_x_967) ;  /* 0x0000000011087348 */ /* 0x000fea0003c00000 */
[----:B------:R0:W1:Y:S02]  /*0cf0*/  SHFL.BFLY P2, R18, R20, R19, R22 ;  /* 0x0c00001314127389 */ /* 0x0000640000040016 */
[----:B01----:R-:W-:Y:S01]  /*0d00*/  ENDCOLLECTIVE ;  /* 0x000000000000791b */ /* 0x003fe20003800000 */
.L_x_967:
[----:B------:R-:W-:Y:S01]  /*0d10*/  HFMA2.MMA R19, -RZ, RZ, 0, 9.5367431640625e-07 ;  /* 0x00000010ff137435 */ /* 0x000fe200000001ff */
[----:B------:R-:W-:-:S05]  /*0d20*/  MOV R10, R18 ;  /* 0x00000012000a7202 */ /* 0x000fca0000000f00 */
[----:B------:R-:W-:-:S05]  /*0d30*/  FADD.FTZ R10, R13, R10 ;  /* 0x0000000a0d0a7221 */ /* 0x000fca0000010000 */
[----:B------:R-:W-:-:S07]  /*0d40*/  MOV R20, R10 ;  /* 0x0000000a00147202 */ /* 0x000fce0000000f00 */
[----:B------:R-:W-:Y:S05]  /*0d50*/  WARPSYNC.COLLECTIVE R17, `(.L_x_968) ;  /* 0x0000000011087348 */ /* 0x000fea0003c00000 */
[----:B------:R0:W1:Y:S02]  /*0d60*/  SHFL.BFLY P2, R18, R20, R19, R22 ;  /* 0x0c00001314127389 */ /* 0x0000640000040016 */
[----:B01----:R-:W-:Y:S01]  /*0d70*/  ENDCOLLECTIVE ;  /* 0x000000000000791b */ /* 0x003fe20003800000 */
.L_x_968:
[----:B------:R-:W-:Y:S01]  /*0d80*/  HFMA2.MMA R19, -RZ, RZ, 0, 5.9604644775390625e-08 ;  /* 0x00000001ff137435 */ /* 0x000fe200000001ff */
[----:B------:R-:W-:Y:S01]  /*0d90*/  IMAD.MOV.U32 R20, RZ, RZ, R9 ;  /* 0x000000ffff147224 */ /* 0x000fe200078e0009 */
[----:B------:R-:W-:-:S09]  /*0da0*/  MOV R11, R18 ;  /* 0x00000012000b7202 */ /* 0x000fd20000000f00 */
[----:B------:R-:W-:Y:S05]  /*0db0*/  WARPSYNC.COLLECTIVE R17, `(.L_x_969) ;  /* 0x0000000011087348 */ /* 0x000fea0003c00000 */
[----:B------:R0:W1:Y:S02]  /*0dc0*/  SHFL.BFLY P2, R18, R20, R19, R22 ;  /* 0x0c00001314127389 */ /* 0x0000640000040016 */
[----:B01----:R-:W-:Y:S01]  /*0dd0*/  ENDCOLLECTIVE ;  /* 0x000000000000791b */ /* 0x003fe20003800000 */
.L_x_969:
[----:B------:R-:W-:Y:S01]  /*0de0*/  HFMA2.MMA R19, -RZ, RZ, 0, 1.1920928955078125e-07 ;  /* 0x00000002ff137435 */ /* 0x000fe200000001ff */
[----:B------:R-:W-:-:S05]  /*0df0*/  MOV R12, R18 ;  /* 0x00000012000c7202 */ /* 0x000fca0000000f00 */
[----:B------:R-:W-:-:S05]  /*0e00*/  FADD.FTZ R14, R9, R12 ;  /* 0x0000000c090e7221 */ /* 0x000fca0000010000 */
[----:B------:R-:W-:-:S07]  /*0e10*/  MOV R20, R14 ;  /* 0x0000000e00147202 */ /* 0x000fce0000000f00 */
[----:B------:R-:W-:Y:S05]  /*0e20*/  WARPSYNC.COLLECTIVE R17, `(.L_x_970) ;  /* 0x0000000011087348 */ /* 0x000fea0003c00000 */
[----:B------:R0:W1:Y:S02]  /*0e30*/  SHFL.BFLY P2, R18, R20, R19, R22 ;  /* 0x0c00001314127389 */ /* 0x0000640000040016 */
[----:B01----:R-:W-:Y:S01]  /*0e40*/  ENDCOLLECTIVE ;  /* 0x000000000000791b */ /* 0x003fe20003800000 */
.L_x_970:
[----:B------:R-:W-:Y:S01]  /*0e50*/  HFMA2.MMA R19, -RZ, RZ, 0, 2.384185791015625e-07 ;  /* 0x00000004ff137435 */ /* 0x000fe200000001ff */
[----:B------:R-:W-:-:S04]  /*0e60*/  IMAD.MOV.U32 R13, RZ, RZ, R18 ;  /* 0x000000ffff0d7224 */ /* 0x000fc800078e0012 */
[----:B------:R-:W-:-:S05]  /*0e70*/  FADD.FTZ R15, R14, R13 ;  /* 0x0000000d0e0f7221 */ /* 0x000fca0000010000 */
[----:B------:R-:W-:-:S07]  /*0e80*/  MOV R20, R15 ;  /* 0x0000000f00147202 */ /* 0x000fce0000000f00 */
[----:B------:R-:W-:Y:S05]  /*0e90*/  WARPSYNC.COLLECTIVE R17, `(.L_x_971) ;  /* 0x0000000011087348 */ /* 0x000fea0003c00000 */
[----:B------:R0:W1:Y:S02]  /*0ea0*/  SHFL.BFLY P2, R18, R20, R19, R22 ;  /* 0x0c00001314127389 */ /* 0x0000640000040016 */
[----:B01----:R-:W-:Y:S01]  /*0eb0*/  ENDCOLLECTIVE ;  /* 0x000000000000791b */ /* 0x003fe20003800000 */
.L_x_971:
[----:B------:R-:W-:Y:S01]  /*0ec0*/  IMAD.MOV.U32 R19, RZ, RZ, 0x8 ;  /* 0x00000008ff137424 */ /* 0x000fe200078e00ff */
[----:B------:R-:W-:-:S05]  /*0ed0*/  MOV R16, R18 ;  /* 0x0000001200107202 */ /* 0x000fca0000000f00 */
[----:B------:R-:W-:-:S05]  /*0ee0*/  FADD.FTZ R16, R15, R16 ;  /* 0x000000100f107221 */ /* 0x000fca0000010000 */
[----:B------:R-:W-:-:S07]  /*0ef0*/  MOV R20, R16 ;  /* 0x0000001000147202 */ /* 0x000fce0000000f00 */
[----:B------:R-:W-:Y:S05]  /*0f00*/  WARPSYNC.COLLECTIVE R17, `(.L_x_972) ;  /* 0x0000000011087348 */ /* 0x000fea0003c00000 */
[----:B------:R0:W1:Y:S02]  /*0f10*/  SHFL.BFLY P2, R18, R20, R19, R22 ;  /* 0x0c00001314127389 */ /* 0x0000640000040016 */
[----:B01----:R-:W-:Y:S01]  /*0f20*/  ENDCOLLECTIVE ;  /* 0x000000000000791b */ /* 0x003fe20003800000 */
.L_x_972:
[----:B------:R-:W-:Y:S01]  /*0f30*/  HFMA2.MMA R19, -RZ, RZ, 0, 9.5367431640625e-07 ;  /* 0x00000010ff137435 */ /* 0x000fe200000001ff */
[----:B------:R-:W-:-:S05]  /*0f40*/  MOV R9, R18 ;  /* 0x0000001200097202 */ /* 0x000fca0000000f00 */
[----:B------:R-:W-:-:S05]  /*0f50*/  FADD.FTZ R9, R16, R9 ;  /* 0x0000000910097221 */ /* 0x000fca0000010000 */
[----:B------:R-:W-:-:S07]  /*0f60*/  MOV R20, R9 ;  /* 0x0000000900147202 */ /* 0x000fce0000000f00 */
[----:B------:R-:W-:Y:S05]  /*0f70*/  WARPSYNC.COLLECTIVE R17, `(.L_x_973) ;  /* 0x0000000011087348 */ /* 0x000fea0003c00000 */
[----:B------:R0:W1:Y:S02]  /*0f80*/  SHFL.BFLY P2, R18, R20, R19, R22 ;  /* 0x0c00001314127389 */ /* 0x0000640000040016 */
[----:B01----:R-:W-:Y:S01]  /*0f90*/  ENDCOLLECTIVE ;  /* 0x000000000000791b */ /* 0x003fe20003800000 */
.L_x_973:
[----:B------:R-:W-:Y:S01]  /*0fa0*/  MOV R14, R18 ;  /* 0x00000012000e7202 */ /* 0x000fe20000000f00 */
[----:B------:R-:W-:Y:S06]  /*0fb0*/  BRA `(.L_x_974) ;  /* 0xfffffff800907947 */ /* 0x000fec000383ffff */
.L_x_975:
        /* <DEDUP_REMOVED lines=12> */
.L_x_3300:


//--------------------- .text._ZN10layer_norm40ln_parallel_residual_bwd_finalize_kernelINS_22Kernel_traits_finalizeILj1536Ef13__nv_bfloat16S2_S2_fjLb0ELj1024ELj4ENS_18Kernel_traits_baseILj1536EfS2_S2_S2_fjLj1024EEEEELb1EEEvNS_9BwdParamsE --------------------------
	.section	.text._ZN10layer_norm40ln_parallel_residual_bwd_finalize_kernelINS_22Kernel_traits_finalizeILj1536Ef13__nv_bfloat16S2_S2_fjLb0ELj1024ELj4ENS_18Kernel_traits_baseILj1536EfS2_S2_S2_fjLj1024EEEEELb1EEEvNS_9BwdParamsE,"ax",@progbits
	.align	128
        .global         _ZN10layer_norm40ln_parallel_residual_bwd_finalize_kernelINS_22Kernel_traits_finalizeILj1536Ef13__nv_bfloat16S2_S2_fjLb0ELj1024ELj4ENS_18Kernel_traits_baseILj1536EfS2_S2_S2_fjLj1024EEEEELb1EEEvNS_9BwdParamsE
        .type           _ZN10layer_norm40ln_parallel_residual_bwd_finalize_kernelINS_22Kernel_traits_finalizeILj1536Ef13__nv_bfloat16S2_S2_fjLb0ELj1024ELj4ENS_18Kernel_traits_baseILj1536EfS2_S2_S2_fjLj1024EEEEELb1EEEvNS_9BwdParamsE,@function
        .size           _ZN10layer_norm40ln_parallel_residual_bwd_finalize_kernelINS_22Kernel_traits_finalizeILj1536Ef13__nv_bfloat16S2_S2_fjLb0ELj1024ELj4ENS_18Kernel_traits_baseILj1536EfS2_S2_S2_fjLj1024EEEEELb1EEEvNS_9BwdParamsE,(.L_x_3301 - _ZN10layer_norm40ln_parallel_residual_bwd_finalize_kernelINS_22Kernel_traits_finalizeILj1536Ef13__nv_bfloat16S2_S2_fjLb0ELj1024ELj4ENS_18Kernel_traits_baseILj1536EfS2_S2_S2_fjLj1024EEEEELb1EEEvNS_9BwdParamsE)
        .other          _ZN10layer_norm40ln_parallel_residual_bwd_finalize_kernelINS_22Kernel_traits_finalizeILj1536Ef13__nv_bfloat16S2_S2_fjLb0ELj1024ELj4ENS_18Kernel_traits_baseILj1536EfS2_S2_S2_fjLj1024EEEEELb1EEEvNS_9BwdParamsE,@"STO_CUDA_ENTRY STV_DEFAULT"
_ZN10layer_norm40ln_parallel_residual_bwd_finalize_kernelINS_22Kernel_traits_finalizeILj1536Ef13__nv_bfloat16S2_S2_fjLb0ELj1024ELj4ENS_18Kernel_traits_baseILj1536EfS2_S2_S2_fjLj1024EEEEELb1EEEvNS_9BwdParamsE:
.text._ZN10layer_norm40ln_parallel_residual_bwd_finalize_kernelINS_22Kernel_traits_finalizeILj1536Ef13__nv_bfloat16S2_S2_fjLb0ELj1024ELj4ENS_18Kernel_traits_baseILj1536EfS2_S2_S2_fjLj1024EEEEELb1EEEvNS_9BwdParamsE:
        /* <DEDUP_REMOVED lines=23> */
.L_x_987:
        /* <DEDUP_REMOVED lines=41> */
.L_x_980:
        /* <DEDUP_REMOVED lines=62> */
.L_x_979:
[----:B------:R-:W-:Y:S05]  /*07e0*/  BSYNC B1 ;  /* 0x0000000000017941 */ /* 0x000fea0003800000 */
.L_x_978:
        /* <DEDUP_REMOVED lines=39> */
.L_x_982:
[----:B------:R-:W-:Y:S05]  /*0a60*/  BSYNC B1 ;  /* 0x0000000000017941 */ /* 0x000fea0003800000 */
.L_x_981:
        /* <DEDUP_REMOVED lines=20> */
.L_x_977:
[----:B------:R-:W-:Y:S05]  /*0bb0*/  BSYNC B0 ;  /* 0x0000000000007941 */ /* 0x000fea0003800000 */
.L_x_976:
        /* <DEDUP_REMOVED lines=54> */
.L_x_1008:
        /* <DEDUP_REMOVED lines=10> */
.L_x_983:
        /* <DEDUP_REMOVED lines=22> */
.L_x_986:
[----:B------:R-:W-:Y:S05]  /*1120*/  BSYNC B0 ;  /* 0x0000000000007941 */ /* 0x000fea0003800000 */
.L_x_985:
[C---:B------:R-:W-:Y:S02]  /*1130*/  ISETP.GT.U32.AND P1, PT, R4.reuse, -0x601, PT ;  /* 0xfffff9ff0400780c */ /* 0x040fe40003f24070 */
[----:B------:R-:W-:Y:S02]  /*1140*/  IADD3 R4, R4, 0x600, RZ ;  /* 0x0000060004047810 */ /* 0x000fe40007ffe0ff */
[----:B------:R-:W-:-:S09]  /*1150*/  IADD3 R5, R5, 0x300, RZ ;  /* 0x0000030005057810 */ /* 0x000fd20007ffe0ff */
[----:B------:R-:W-:Y:S05]  /*1160*/  @P1 BRA `(.L_x_987) ;  /* 0xfffffff000001947 */ /* 0x000fea000383ffff */
[----:B------:R-:W-:Y:S05]  /*1170*/  EXIT ;  /* 0x000000000000794d */ /* 0x000fea0003800000 */
.L_x_984:
[----:B------:R-:W-:Y:S01]  /*1180*/  HFMA2.MMA R13, -RZ, RZ, 0, 5.9604644775390625e-08 ;  /* 0x00000001ff0d7435 */ /* 0x000fe200000001ff */
[----:B0-----:R-:W-:Y:S02]  /*1190*/  MOV R26, R9 ;  /* 0x00000009001a7202 */ /* 0x001fe40000000f00 */
[----:B------:R-:W-:Y:S02]  /*11a0*/  MOV R12, 0x1f ;  /* 0x0000001f000c7802 */ /* 0x000fe40000000f00 */
[----:B------:R-:W-:-:S07]  /*11b0*/  MOV R11, 0xffffffff ;  /* 0xffffffff000b7802 */ /* 0x000fce0000000f00 */
[----:B-1234-:R-:W-:Y:S05]  /*11c0*/  WARPSYNC.COLLECTIVE R11, `(.L_x_988) ;  /* 0x000000000b087348 */ /* 0x01efea0003c00000 */
[----:B------:R0:W0:Y:S02]  /*11d0*/  SHFL.BFLY P2, R16, R26, R13, R12 ;  /* 0x0c00000d1a107389 */ /* 0x000024000004000c */
[----:B01234-:R-:W-:Y:S01]  /*11e0*/  ENDCOLLECTIVE ;  /* 0x000000000000791b */ /* 0x01ffe20003800000 */
.L_x_988:
[----:B------:R-:W-:Y:S01]  /*11f0*/  HFMA2.MMA R13, -RZ, RZ, 0, 1.1920928955078125e-07 ;  /* 0x00000002ff0d7435 */ /* 0x000fe200000001ff */
[----:B------:R-:W-:-:S05]  /*1200*/  FADD.FTZ R10, R9, R16 ;  /* 0x00000010090a7221 */ /* 0x000fca0000010000 */
[----:B------:R-:W-:-:S07]  /*1210*/  MOV R26, R10 ;  /* 0x0000000a001a7202 */ /* 0x000fce0000000f00 */
[----:B------:R-:W-:Y:S05]  /*1220*/  WARPSYNC.COLLECTIVE R11, `(.L_x_989) ;  /* 0x000000000b087348 */ /* 0x000fea0003c00000 */
[----:B------:R0:W1:Y:S02]  /*1230*/  SHFL.BFLY P2, R16, R26, R13, R12 ;  /* 0x0c00000d1a107389 */ /* 0x000064000004000c */
[----:B01----:R-:W-:Y:S01]  /*1240*/  ENDCOLLECTIVE ;  /* 0x000000000000791b */ /* 0x003fe20003800000 */
.L_x_989:
[----:B------:R-:W-:Y:S01]  /*1250*/  HFMA2.MMA R13, -RZ, RZ, 0, 2.384185791015625e-07 ;  /* 0x00000004ff0d7435 */ /* 0x000fe200000001ff */
[----:B------:R-:W-:-:S05]  /*1260*/  FADD.FTZ R9, R10, R16 ;  /* 0x000000100a097221 */ /* 0x000fca0000010000 */
[----:B------:R-:W-:-:S07]  /*1270*/  MOV R26, R9 ;  /* 0x00000009001a7202 */ /* 0x000fce0000000f00 */
[----:B------:R-:W-:Y:S05]  /*1280*/  WARPSYNC.COLLECTIVE R11, `(.L_x_990) ;  /* 0x000000000b087348 */ /* 0x000fea0003c00000 */
[----:B------:R0:W1:Y:S02]  /*1290*/  SHFL.BFLY P2, R16, R26, R13, R12 ;  /* 0x0c00000d1a107389 */ /* 0x000064000004000c */
[----:B01----:R-:W-:Y:S01]  /*12a0*/  ENDCOLLECTIVE ;  /* 0x000000000000791b */ /* 0x003fe20003800000 */
.L_x_990:
[----:B------:R-:W-:Y:S01]  /*12b0*/  HFMA2.MMA R13, -RZ, RZ, 0, 4.76837158203125e-07 ;  /* 0x00000008ff0d7435 */ /* 0x000fe200000001ff */
[----:B------:R-:W-:-:S05]  /*12c0*/  FADD.FTZ R18, R9, R16 ;  /* 0x0000001009127221 */ /* 0x000fca0000010000 */
[----:B------:R-:W-:-:S07]  /*12d0*/  MOV R26, R18 ;  /* 0x00000012001a7202 */ /* 0x000fce0000000f00 */
[----:B------:R-:W-:Y:S05]  /*12e0*/  WARPSYNC.COLLECTIVE R11, `(.L_x_991) ;  /* 0x000000000b087348 */ /* 0x000fea0003c00000 */
[----:B------:R0:W1:Y:S02]  /*12f0*/  SHFL.BFLY P2, R16, R26, R13, R12 ;  /* 0x0c00000d1a107389 */ /* 0x000064000004000c */
[----:B01----:R-:W-:Y:S01]  /*1300*/  ENDCOLLECTIVE ;  /* 0x000000000000791b */ /* 0x003fe20003800000 */
.L_x_991:
[----:B------:R-:W-:Y:S01]  /*1310*/  HFMA2.MMA R13, -RZ, RZ, 0, 9.5367431640625e-07 ;  /* 0x00000010ff0d7435 */ /* 0x000fe200000001ff */
[----:B------:R-:W-:-:S05]  /*1320*/  FADD.FTZ R10, R18, R16 ;  /* 0x00000010120a7221 */ /* 0x000fca0000010000 */
[----:B------:R-:W-:-:S07]  /*1330*/  MOV R26, R10 ;  /* 0x0000000a001a7202 */ /* 0x000fce0000000f00 */
[----:B------:R-:W-:Y:S05]  /*1340*/  WARPSYNC.COLLECTIVE R11, `(.L_x_992) ;  /* 0x000000000b087348 */ /* 0x000fea0003c00000 */
[----:B------:R0:W1:Y:S02]  /*1350*/  SHFL.BFLY P2, R16, R26, R13, R12 ;  /* 0x0c00000d1a107389 */ /* 0x000064000004000c */
[----:B01----:R-:W-:Y:S01]  /*1360*/  ENDCOLLECTIVE ;  /* 0x000000000000791b */ /* 0x003fe20003800000 */
.L_x_992:
[----:B------:R-:W-:Y:S01]  /*1370*/  HFMA2.MMA R13, -RZ, RZ, 0, 5.9604644775390625e-08 ;  /* 0x00000001ff0d7435 */ /* 0x000fe200000001ff */
[----:B------:R-:W-:Y:S02]  /*1380*/  MOV R26, R14 ;  /* 0x0000000e001a7202 */ /* 0x000fe40000000f00 */
[----:B------:R-:W-:-:S08]  /*1390*/  MOV R9, R16 ;  /* 0x0000001000097202 */ /* 0x000fd00000000f00 */
[----:B------:R-:W-:Y:S05]  /*13a0*/  WARPSYNC.COLLECTIVE R11, `(.L_x_993) ;  /* 0x000000000b087348 */ /* 0x000fea0003c00000 */
[----:B------:R0:W1:Y:S02]  /*13b0*/  SHFL.BFLY P2, R16, R26, R13, R12 ;  /* 0x0c00000d1a107389 */ /* 0x000064000004000c */
[----:B01----:R-:W-:Y:S01]  /*13c0*/  ENDCOLLECTIVE ;  /* 0x000000000000791b */ /* 0x003fe20003800000 */
.L_x_993:
[----:B------:R-:W-:Y:S01]  /*13d0*/  HFMA2.MMA R13, -RZ, RZ, 0, 1.1920928955078125e-07 ;  /* 0x00000002ff0d7435 */ /* 0x000fe200000001ff */
[----:B------:R-:W-:-:S05]  /*13e0*/  MOV R15, R16 ;  /* 0x00000010000f7202 */ /* 0x000fca0000000f00 */
[----:B------:R-:W-:-:S05]  /*13f0*/  FADD.FTZ R15, R14, R15 ;  /* 0x0000000f0e0f7221 */ /* 0x000fca0000010000 */
[----:B------:R-:W-:-:S07]  /*1400*/  MOV R26, R15 ;  /* 0x0000000f001a7202 */ /* 0x000fce0000000f00 */
[----:B------:R-:W-:Y:S05]  /*1410*/  WARPSYNC.COLLECTIVE R11, `(.L_x_994) ;  /* 0x000000000b087348 */ /* 0x000fea0003c00000 */
[----:B------:R0:W1:Y:S02]  /*1420*/  SHFL.BFLY P2, R16, R26, R13, R12 ;  /* 0x0c00000d1a107389 */ /* 0x000064000004000c */
[----:B01----:R-:W-:Y:S01]  /*1430*/  ENDCOLLECTIVE ;  /* 0x000000000000791b */ /* 0x003fe20003800000 */
.L_x_994:
[----:B------:R-:W-:Y:S01]  /*1440*/  HFMA2.MMA R13, -RZ, RZ, 0, 2.384185791015625e-07 ;  /* 0x00000004ff0d7435 */ /* 0x000fe200000001ff */
[----:B------:R-:W-:-:S05]  /*1450*/  MOV R18, R16 ;  /* 0x0000001000127202 */ /* 0x000fca0000000f00 */
[----:B------:R-:W-:-:S05]  /*1460*/  FADD.FTZ R14, R15, R18 ;  /* 0x000000120f0e7221 */ /* 0x000fca0000010000 */
[----:B------:R-:W-:-:S07]  /*1470*/  MOV R26, R14 ;  /* 0x0000000e001a7202 */ /* 0x000fce0000000f00 */
[----:B------:R-:W-:Y:S05]  /*1480*/  WARPSYNC.COLLECTIVE R11, `(.L_x_995) ;  /* 0x000000000b087348 */ /* 0x000fea0003c00000 */
[----:B------:R0:W1:Y:S02]  /*1490*/  SHFL.BFLY P2, R16, R26, R13, R12 ;  /* 0x0c00000d1a107389 */ /* 0x000064000004000c */
[----:B01----:R-:W-:Y:S01]  /*14a0*/  ENDCOLLECTIVE ;  /* 0x000000000000791b */ /* 0x003fe20003800000 */
.L_x_995:
[----:B------:R-:W-:Y:S01]  /*14b0*/  HFMA2.MMA R13, -RZ, RZ, 0, 4.76837158203125e-07 ;  /* 0x00000008ff0d7435 */ /* 0x000fe200000001ff */
[----:B------:R-:W-:-:S05]  /*14c0*/  MOV R17, R16 ;  /* 0x0000001000117202 */ /* 0x000fca0000000f00 */
[----:B------:R-:W-:-:S05]  /*14d0*/  FADD.FTZ R19, R14, R17 ;  /* 0x000000110e137221 */ /* 0x000fca0000010000 */
[----:B------:R-:W-:-:S07]  /*14e0*/  MOV R26, R19 ;  /* 0x00000013001a7202 */ /* 0x000fce0000000f00 */
[----:B------:R-:W-:Y:S05]  /*14f0*/  WARPSYNC.COLLECTIVE R11, `(.L_x_996) ;  /* 0x000000000b087348 */ /* 0x000fea0003c00000 */
[----:B------:R0:W1:Y:S02]  /*1500*/  SHFL.BFLY P2, R16, R26, R13, R12 ;  /* 0x0c00000d1a107389 */ /* 0x000064000004000c */
[----:B01----:R-:W-:Y:S01]  /*1510*/  ENDCOLLECTIVE ;  /* 0x000000000000791b */ /* 0x003fe20003800000 */
.L_x_996:
[----:B------:R-:W-:Y:S01]  /*1520*/  HFMA2.MMA R13, -RZ, RZ, 0, 9.5367431640625e-07 ;  /* 0x00000010ff0d7435 */ /* 0x000fe200000001ff */
[----:B------:R-:W-:-:S05]  /*1530*/  MOV R20, R16 ;  /* 0x0000001000147202 */ /* 0x000fca0000000f00 */
[----:B------:R-:W-:-:S05]  /*1540*/  FADD.FTZ R15, R19, R20 ;  /* 0x00000014130f7221 */ /* 0x000fca0000010000 */
[----:B------:R-:W-:-:S07]  /*1550*/  MOV R26, R15 ;  /* 0x0000000f001a7202 */ /* 0x000fce0000000f00 */
[----:B------:R-:W-:Y:S05]  /*1560*/  WARPSYNC.COLLECTIVE R11, `(.L_x_997) ;  /* 0x000000000b087348 */ /* 0x000fea0003c00000 */
[----:B------:R0:W1:Y:S02]  /*1570*/  SHFL.BFLY P2, R16, R26, R13, R12 ;  /* 0x0c00000d1a107389 */ /* 0x000064000004000c */
[----:B01----:R-:W-:Y:S01]  /*1580*/  ENDCOLLECTIVE ;  /* 0x000000000000791b */ /* 0x003fe20003800000 */
.L_x_997:
[----:B------:R-:W-:Y:S01]  /*1590*/  HFMA2.MMA R13, -RZ, RZ, 0, 5.9604644775390625e-08 ;  /* 0x00000001ff0d7435 */ /* 0x000fe200000001ff */
[----:B------:R-:W-:Y:S02]  /*15a0*/  MOV R26, R8 ;  /* 0x00000008001a7202 */ /* 0x000fe40000000f00 */
[----:B------:R-:W-:-:S08]  /*15b0*/  MOV R14, R16 ;  /* 0x00000010000e7202 */ /* 0x000fd00000000f00 */
[----:B------:R-:W-:Y:S05]  /*15c0*/  WARPSYNC.COLLECTIVE R11, `(.L_x_998) ;  /* 0x000000000b087348 */ /* 0x000fea0003c00000 */
[----:B------:R0:W1:Y:S02]  /*15d0*/  SHFL.BFLY P2, R16, R26, R13, R12 ;  /* 0x0c00000d1a107389 */ /* 0x000064000004000c */
[----:B01----:R-:W-:Y:S01]  /*15e0*/  ENDCOLLECTIVE ;  /* 0x000000000000791b */ /* 0x003fe20003800000 */
.L_x_998:
[----:B------:R-:W-:Y:S01]  /*15f0*/  HFMA2.MMA R13, -RZ, RZ, 0, 1.1920928955078125e-07 ;  /* 0x00000002ff0d7435 */ /* 0x000fe200000001ff */
[----:B------:R-:W-:-:S05]  /*1600*/  MOV R17, R16 ;  /* 0x0000001000117202 */ /* 0x000fca0000000f00 */
[----:B------:R-:W-:-:S05]  /*1610*/  FADD.FTZ R19, R8, R17 ;  /* 0x0000001108137221 */ /* 0x000fca0000010000 */
[----:B------:R-:W-:-:S07]  /*1620*/  MOV R26, R19 ;  /* 0x00000013001a7202 */ /* 0x000fce0000000f00 */
[----:B------:R-:W-:Y:S05]  /*1630*/  WARPSYNC.COLLECTIVE R11, `(.L_x_999) ;  /* 0x000000000b087348 */ /* 0x000fea0003c00000 */
[----:B------:R0:W1:Y:S02]  /*1640*/  SHFL.BFLY P2, R16, R26, R13, R12 ;  /* 0x0c00000d1a107389 */ /* 0x000064000004000c */
[----:B01----:R-:W-:Y:S01]  /*1650*/  ENDCOLLECTIVE ;  /* 0x000000000000791b */ /* 0x003fe20003800000 */
.L_x_999:
[----:B------:R-:W-:Y:S01]  /*1660*/  HFMA2.MMA R13, -RZ, RZ, 0, 2.384185791015625e-07 ;  /* 0x00000004ff0d7435 */ /* 0x000fe200000001ff */
[----:B------:R-:W-:-:S05]  /*1670*/  MOV R20, R16 ;  /* 0x0000001000147202 */ /* 0x000fca0000000f00 */
[----:B------:R-:W-:-:S05]  /*1680*/  FADD.FTZ R8, R19, R20 ;  /* 0x0000001413087221 */ /* 0x000fca0000010000 */
[----:B------:R-:W-:-:S07]  /*1690*/  MOV R26, R8 ;  /* 0x00000008001a7202 */ /* 0x000fce0000000f00 */
[----:B------:R-:W-:Y:S05]  /*16a0*/  WARPSYNC.COLLECTIVE R11, `(.L_x_1000) ;  /* 0x000000000b087348 */ /* 0x000fea0003c00000 */
[----:B------:R0:W1:Y:S02]  /*16b0*/  SHFL.BFLY P2, R16, R26, R13, R12 ;  /* 0x0c00000d1a107389 */ /* 0x000064000004000c */
[----:B01----:R-:W-:Y:S01]  /*16c0*/  ENDCOLLECTIVE ;  /* 0x000000000000791b */ /* 0x003fe20003800000 */
.L_x_1000:
[----:B------:R-:W-:Y:S01]  /*16d0*/  HFMA2.MMA R13, -RZ, RZ, 0, 4.76837158203125e-07 ;  /* 0x00000008ff0d7435 */ /* 0x000fe200000001ff */
[----:B------:R-:W-:-:S05]  /*16e0*/  MOV R21, R16 ;  /* 0x0000001000157202 */ /* 0x000fca0000000f00 */
[----:B------:R-:W-:-:S05]  /*16f0*/  FADD.FTZ R21, R8, R21 ;  /* 0x0000001508157221 */ /* 0x000fca0000010000 */
[----:B------:R-:W-:-:S07]  /*1700*/  MOV R26, R21 ;  /* 0x00000015001a7202 */ /* 0x000fce0000000f00 */
[----:B------:R-:W-:Y:S05]  /*1710*/  WARPSYNC.COLLECTIVE R11, `(.L_x_1001) ;  /* 0x000000000b087348 */ /* 0x000fea0003c00000 */
[----:B------:R0:W1:Y:S02]  /*1720*/  SHFL.BFLY P2, R16, R26, R13, R12 ;  /* 0x0c00000d1a107389 */ /* 0x000064000004000c */
[----:B01----:R-:W-:Y:S01]  /*1730*/  ENDCOLLECTIVE ;  /* 0x000000000000791b */ /* 0x003fe20003800000 */
.L_x_1001:
[----:B------:R-:W-:Y:S01]  /*1740*/  HFMA2.MMA R13, -RZ, RZ, 0, 9.5367431640625e-07 ;  /* 0x00000010ff0d7435 */ /* 0x000fe200000001ff */
[----:B------:R-:W-:-:S05]  /*1750*/  MOV R22, R16 ;  /* 0x0000001000167202 */ /* 0x000fca0000000f00 */
[----:B------:R-:W-:-:S05]  /*1760*/  FADD.FTZ R17, R21, R22 ;  /* 0x0000001615117221 */ /* 0x000fca0000010000 */
[----:B------:R-:W-:-:S07]  /*1770*/  MOV R26, R17 ;  /* 0x00000011001a7202 */ /* 0x000fce0000000f00 */
[----:B------:R-:W-:Y:S05]  /*1780*/  WARPSYNC.COLLECTIVE R11, `(.L_x_1002) ;  /* 0x000000000b087348 */ /* 0x000fea0003c00000 */
[----:B------:R0:W1:Y:S02]  /*1790*/  SHFL.BFLY P2, R16, R26, R13, R12 ;  /* 0x0c00000d1a107389 */ /* 0x000064000004000c */
[----:B01----:R-:W-:Y:S01]  /*17a0*/  ENDCOLLECTIVE ;  /* 0x000000000000791b */ /* 0x003fe20003800000 */
.L_x_1002:
[----:B------:R-:W-:Y:S01]  /*17b0*/  HFMA2.MMA R13, -RZ, RZ, 0, 5.9604644775390625e-08 ;  /* 0x00000001ff0d7435 */ /* 0x000fe200000001ff */
[----:B------:R-:W-:Y:S02]  /*17c0*/  MOV R26, R7 ;  /* 0x00000007001a7202 */ /* 0x000fe40000000f00 */
[----:B------:R-:W-:-:S08]  /*17d0*/  MOV R8, R16 ;  /* 0x0000001000087202 */ /* 0x000fd00000000f00 */
[----:B------:R-:W-:Y:S05]  /*17e0*/  WARPSYNC.COLLECTIVE R11, `(.L_x_1003) ;  /* 0x000000000b087348 */ /* 0x000fea0003c00000 */
[----:B------:R0:W1:Y:S02]  /*17f0*/  SHFL.BFLY P2, R16, R26, R13, R12 ;  /* 0x0c00000d1a107389 */ /* 0x000064000004000c */
[----:B01----:R-:W-:Y:S01]  /*1800*/  ENDCOLLECTIVE ;  /* 0x000000000000791b */ /* 0x003fe20003800000 */
.L_x_1003:
[----:B------:R-:W-:Y:S01]  /*1810*/  HFMA2.MMA R13, -RZ, RZ, 0, 1.1920928955078125e-07 ;  /* 0x00000002ff0d7435 */ /* 0x000fe200000001ff */
[----:B------:R-:W-:-:S05]  /*1820*/  MOV R18, R16 ;  /* 0x0000001000127202 */ /* 0x000fca0000000f00 */
[----:B------:R-:W-:-:S05]  /*1830*/  FADD.FTZ R22, R7, R18 ;  /* 0x0000001207167221 */ /* 0x000fca0000010000 */
[----:B------:R-:W-:-:S07]  /*1840*/  MOV R26, R22 ;  /* 0x00000016001a7202 */ /* 0x000fce0000000f00 */
[----:B------:R-:W-:Y:S05]  /*1850*/  WARPSYNC.COLLECTIVE R11, `(.L_x_1004) ;  /* 0x000000000b087348 */ /* 0x000fea0003c00000 */
[----:B------:R0:W1:Y:S02]  /*1860*/  SHFL.BFLY P2, R16, R26, R13, R12 ;  /* 0x0c00000d1a107389 */ /* 0x000064000004000c */
[----:B01----:R-:W-:Y:S01]  /*1870*/  ENDCOLLECTIVE ;  /* 0x000000000000791b */ /* 0x003fe20003800000 */
.L_x_1004:
[----:B------:R-:W-:Y:S01]  /*1880*/  HFMA2.MMA R13, -RZ, RZ, 0, 2.384185791015625e-07 ;  /* 0x00000004ff0d7435 */ /* 0x000fe200000001ff */
[----:B------:R-:W-:-:S05]  /*1890*/  MOV R21, R16 ;  /* 0x0000001000157202 */ /* 0x000fca0000000f00 */
[----:B------:R-:W-:-:S05]  /*18a0*/  FADD.FTZ R7, R22, R21 ;  /* 0x0000001516077221 */ /* 0x000fca0000010000 */
[----:B------:R-:W-:-:S07]  /*18b0*/  MOV R26, R7 ;  /* 0x00000007001a7202 */ /* 0x000fce0000000f00 */
[----:B------:R-:W-:Y:S05]  /*18c0*/  WARPSYNC.COLLECTIVE R11, `(.L_x_1005) ;  /* 0x000000000b087348 */ /* 0x000fea0003c00000 */
[----:B------:R0:W1:Y:S02]  /*18d0*/  SHFL.BFLY P2, R16, R26, R13, R12 ;  /* 0x0c00000d1a107389 */ /* 0x000064000004000c */
[----:B01----:R-:W-:Y:S01]  /*18e0*/  ENDCOLLECTIVE ;  /* 0x000000000000791b */ /* 0x003fe20003800000 */
.L_x_1005:
[----:B------:R-:W-:Y:S01]  /*18f0*/  HFMA2.MMA R13, -RZ, RZ, 0, 4.76837158203125e-07 ;  /* 0x00000008ff0d7435 */ /* 0x000fe200000001ff */
[----:B------:R-:W-:-:S05]  /*1900*/  MOV R20, R16 ;  /* 0x0000001000147202 */ /* 0x000fca0000000f00 */
[----:B------:R-:W-:-:S05]  /*1910*/  FADD.FTZ R23, R7, R20 ;  /* 0x0000001407177221 */ /* 0x000fca0000010000 */
[----:B------:R-:W-:-:S07]  /*1920*/  MOV R26, R23 ;  /* 0x00000017001a7202 */ /* 0x000fce0000000f00 */
[----:B------:R-:W-:Y:S05]  /*1930*/  WARPSYNC.COLLECTIVE R11, `(.L_x_1006) ;  /* 0x000000000b087348 */ /* 0x000fea0003c00000 */
[----:B------:R0:W1:Y:S02]  /*1940*/  SHFL.BFLY P2, R16, R26, R13, R12 ;  /* 0x0c00000d1a107389 */ /* 0x000064000004000c */
[----:B01----:R-:W-:Y:S01]  /*1950*/  ENDCOLLECTIVE ;  /* 0x000000000000791b */ /* 0x003fe20003800000 */
.L_x_1006:
[----:B------:R-:W-:Y:S01]  /*1960*/  HFMA2.MMA R13, -RZ, RZ, 0, 9.5367431640625e-07 ;  /* 0x00000010ff0d7435 */ /* 0x000fe200000001ff */
[----:B------:R-:W-:-:S05]  /*1970*/  MOV R24, R16 ;  /* 0x0000001000187202 */ /* 0x000fca0000000f00 */
[----:B------:R-:W-:-:S05]  /*1980*/  FADD.FTZ R24, R23, R24 ;  /* 0x0000001817187221 */ /* 0x000fca0000010000 */
[----:B------:R-:W-:-:S07]  /*1990*/  MOV R26, R24 ;  /* 0x00000018001a7202 */ /* 0x000fce0000000f00 */
[----:B------:R-:W-:Y:S05]  /*19a0*/  WARPSYNC.COLLECTIVE R11, `(.L_x_1007) ;  /* 0x000000000b087348 */ /* 0x000fea0003c00000 */
[----:B------:R0:W1:Y:S02]  /*19b0*/  SHFL.BFLY P2, R16, R26, R13, R12 ;  /* 0x0c00000d1a107389 */ /* 0x000064000004000c */
[----:B01----:R-:W-:Y:S01]  /*19c0*/  ENDCOLLECTIVE ;  /* 0x000000000000791b */ /* 0x003fe20003800000 */
.L_x_1007:
[----:B------:R-:W-:Y:S05]  /*19d0*/  BRA `(.L_x_1008) ;  /* 0xfffffff400507947 */ /* 0x000fea000383ffff */
.L_x_1009:
        /* <DEDUP_REMOVED lines=10> */
.L_x_3301:


//--------------------- .text._ZN10layer_norm31ln_parallel_residual_bwd_kernelINS_13Kernel_traitsIf13__nv_bfloat16S2_S2_fjLj1536ELj1ELj1ELj4ELj8ENS_18Kernel_traits_baseILj1536EfS2_S2_S2_fjLj128EEEEELb1ELb1ELb1EEEvNS_9BwdParamsE --------------------------
	.section	.text._ZN10layer_norm31ln_parallel_residual_bwd_kernelINS_13Kernel_traitsIf13__nv_bfloat16S2_S2_fjLj1536ELj1ELj1ELj4ELj8ENS_18Kernel_traits_baseILj1536EfS2_S2_S2_fjLj128EEEEELb1ELb1ELb1EEEvNS_9BwdParamsE,"ax",@progbits
	.align	128
        .global         _ZN10layer_norm31ln_parallel_residual_bwd_kernelINS_13Kernel_traitsIf13__nv_bfloat16S2_S2_fjLj1536ELj1ELj1ELj4ELj8ENS_18Kernel_traits_baseILj1536EfS2_S2_S2_fjLj128EEEEELb1ELb1ELb1EEEvNS_9BwdParamsE
        .type           _ZN10layer_norm31ln_parallel_residual_bwd_kernelINS_13Kernel_traitsIf13__nv_bfloat16S2_S2_fjLj1536ELj1ELj1ELj4ELj8ENS_18Kernel_traits_baseILj1536EfS2_S2_S2_fjLj128EEEEELb1ELb1ELb1EEEvNS_9BwdParamsE,@function
        .size           _ZN10layer_norm31ln_parallel_residual_bwd_kernelINS_13Kernel_traitsIf13__nv_bfloat16S2_S2_fjLj1536ELj1ELj1ELj4ELj8ENS_18Kernel_traits_baseILj1536EfS2_S2_S2_fjLj128EEEEELb1ELb1ELb1EEEvNS_9BwdParamsE,(.L_x_3302 - _ZN10layer_norm31ln_parallel_residual_bwd_kernelINS_13Kernel_traitsIf13__nv_bfloat16S2_S2_fjLj1536ELj1ELj1ELj4ELj8ENS_18Kernel_traits_baseILj1536EfS2_S2_S2_fjLj128EEEEELb1ELb1ELb1EEEvNS_9BwdParamsE)
        .other          _ZN10layer_norm31ln_parallel_residual_bwd_kernelINS_13Kernel_traitsIf13__nv_bfloat16S2_S2_fjLj1536ELj1ELj1ELj4ELj8ENS_18Kernel_traits_baseILj1536EfS2_S2_S2_fjLj128EEEEELb1ELb1ELb1EEEvNS_9BwdParamsE,@"STO_CUDA_ENTRY STV_DEFAULT"
_ZN10layer_norm31ln_parallel_residual_bwd_kernelINS_13Kernel_traitsIf13__nv_bfloat16S2_S2_fjLj1536ELj1ELj1ELj4ELj8ENS_18Kernel_traits_baseILj1536EfS2_S2_S2_fjLj128EEEEELb1ELb1ELb1EEEvNS_9BwdParamsE:
.text._ZN10layer_norm31ln_parallel_residual_bwd_kernelINS_13Kernel_traitsIf13__nv_bfloat16S2_S2_fjLj1536ELj1ELj1ELj4ELj8ENS_18Kernel_traits_baseILj1536EfS2_S2_S2_fjLj128EEEEELb1ELb1ELb1EEEvNS_9BwdParamsE:
        /* <DEDUP_REMOVED lines=31> */
.L_x_1010:
[----:B------:R-:W-:Y:S01]  /*01f0*/  IMAD.SHL.U32 R2, R0, 0x10, RZ ;  /* 0x0000001000027824 */ /* 0x000fe200078e00ff */
[----:B------:R-:W-:-:S04]  /*0200*/  ULDC.64 UR6, c[0x0][0x260] ;  /* 0x0000980000067ab9 */ /* 0x000fc80000000a00 */
[----:B------:R-:W-:-:S04]  /*0210*/  LOP3.LUT R2, R2, 0x7f0, RZ, 0xc0, !PT ;  /* 0x000007f002027812 */ /* 0x000fc800078ec0ff */
[----:B------:R-:W-:-:S05]  /*0220*/  IADD3 R4, P0, R2, UR6, RZ ;  /* 0x0000000602047c10 */ /* 0x000fca000ff1e0ff */
[----:B------:R-:W-:Y:S01]  /*0230*/  IMAD.X R5, RZ, RZ, UR7, P0 ;  /* 0x00000007ff057e24 */ /* 0x000fe200080e06ff */
[----:B------:R-:W-:-:S04]  /*0240*/  ULDC.64 UR6, c[0x0][0x2c8] ;  /* 0x0000b20000067ab9 */ /* 0x000fc80000000a00 */
[----:B------:R0:W5:Y:S04]  /*0250*/  LDG.E.128 R28, desc[UR4][R4.64] ;  /* 0x00000004041c7981 */ /* 0x000168000c1e1d00 */
[----:B------:R0:W5:Y:S04]  /*0260*/  LDG.E.128 R32, desc[UR4][R4.64+0x800] ;  /* 0x0008000404207981 */ /* 0x000168000c1e1d00 */
[----:B------:R0:W5:Y:S01]  /*0270*/  LDG.E.128 R36, desc[UR4][R4.64+0x1000] ;  /* 0x0010000404247981 */ /* 0x000162000c1e1d00 */
[----:B------:R-:W-:Y:S01]  /*0280*/  ISETP.NE.U32.AND P1, PT, RZ, UR6, PT ;  /* 0x00000006ff007c0c */ /* 0x000fe2000bf25070 */
[----:B------:R-:W-:Y:S01]  /*0290*/  ULDC.U8 UR6, c[0x0][0x2a0] ;  /* 0x0000a80000067ab9 */ /* 0x000fe20000000000 */
[----:B------:R-:W-:Y:S01]  /*02a0*/  SHF.R.U32.HI R18, RZ, 0x5, R0 ;  /* 0x00000005ff127819 */ /* 0x000fe20000011600 */
[----:B------:R-:W-:Y:S01]  /*02b0*/  UISETP.NE.AND UP0, UPT, UR6, URZ, UPT ;  /* 0x0000003f0600728c */ /* 0x000fe2000bf05270 */
[----:B------:R-:W-:Y:S01]  /*02c0*/  HFMA2.MMA R97, -RZ, RZ, 0, 5.9604644775390625e-08 ;  /* 0x00000001ff617435 */ /* 0x000fe200000001ff */
[----:B------:R-:W-:Y:S01]  /*02d0*/  ISETP.NE.AND.EX P1, PT, RZ, UR7, PT, P1 ;  /* 0x00000007ff007c0c */ /* 0x000fe2000bf25310 */
[----:B------:R-:W-:Y:S01]  /*02e0*/  HFMA2.MMA R94, -RZ, RZ, 0, 0 ;  /* 0x00000000ff5e7435 */ /* 0x000fe200000001ff */
[----:B------:R-:W-:-:S02]  /*02f0*/  LEA R3, R3, 0x4, 0x2 ;  /* 0x0000000403037811 */ /* 0x000fc400078e10ff */
[----:B------:R-:W-:Y:S01]  /*0300*/  CS2R R10, SRZ ;  /* 0x00000000000a7805 */ /* 0x000fe2000001ff00 */
[----:B------:R-:W-:Y:S01]  /*0310*/  IMAD.MOV.U32 R96, RZ, RZ, RZ ;  /* 0x000000ffff607224 */ /* 0x000fe200078e00ff */
[----:B------:R-:W-:Y:S02]  /*0320*/  CS2R R8, SRZ ;  /* 0x0000000000087805 */ /* 0x000fe4000001ff00 */
[----:B------:R-:W-:Y:S01]  /*0330*/  CS2R R90, SRZ ;  /* 0x00000000005a7805 */ /* 0x000fe2000001ff00 */
[----:B------:R-:W-:Y:S01]  /*0340*/  IMAD.MOV.U32 R12, RZ, RZ, RZ ;  /* 0x000000ffff0c7224 */ /* 0x000fe200078e00ff */
[----:B------:R-:W-:Y:S02]  /*0350*/  CS2R R92, SRZ ;  /* 0x00000000005c7805 */ /* 0x000fe4000001ff00 */
[----:B------:R-:W-:Y:S02]  /*0360*/  CS2R R88, SRZ ;  /* 0x0000000000587805 */ /* 0x000fe4000001ff00 */
[----:B------:R-:W-:-:S02]  /*0370*/  CS2R R52, SRZ ;  /* 0x0000000000347805 */ /* 0x000fc4000001ff00 */
[----:B------:R-:W-:Y:S02]  /*0380*/  CS2R R54, SRZ ;  /* 0x0000000000367805 */ /* 0x000fe4000001ff00 */
[----:B------:R-:W-:Y:S02]  /*0390*/  CS2R R14, SRZ ;  /* 0x00000000000e7805 */ /* 0x000fe4000001ff00 */
[----:B------:R-:W-:Y:S02]  /*03a0*/  CS2R R50, SRZ ;  /* 0x0000000000327805 */ /* 0x000fe4000001ff00 */
[----:B------:R-:W-:Y:S01]  /*03b0*/  MOV R6, RZ ;  /* 0x000000ff00067202 */ /* 0x000fe20000000f00 */
[----:B------:R-:W-:Y:S01]  /*03c0*/  IMAD.MOV.U32 R2, RZ, RZ, RZ ;  /* 0x000000ffff027224 */ /* 0x000fe200078e00ff */
[----:B------:R-:W-:Y:S01]  /*03d0*/  PLOP3.LUT P5, PT, PT, PT, UP0, 0x80, 0x0 ;  /* 0x000000000000781c */ /* 0x000fe20003faf008 */
[----:B------:R-:W-:Y:S01]  /*03e0*/  IMAD.MOV.U32 R25, RZ, RZ, RZ ;  /* 0x000000ffff197224 */ /* 0x000fe200078e00ff */
[----:B------:R-:W-:-:S02]  /*03f0*/  LOP3.LUT R17, R0, 0x7f, RZ, 0xc0, !PT ;  /* 0x0000007f00117812 */ /* 0x000fc400078ec0ff */
[----:B0-----:R-:W-:-:S09]  /*0400*/  LOP3.LUT R18, R18, 0x3, RZ, 0xc0, !PT ;  /* 0x0000000312127812 */ /* 0x001fd200078ec0ff */
.L_x_1019:
[----:B------:R-:W-:Y:S01]  /*0410*/  IMAD R19, R56, UR8, RZ ;  /* 0x0000000838137c24 */ /* 0x000fe2000f8e02ff */
[----:B0-----:R-:W0:Y:S04]  /*0420*/  LDC.64 R68, c[0x0][0x2b8] ;  /* 0x0000ae00ff447b82 */ /* 0x001e280000000a00 */
[----:B---3--:R-:W-:-:S04]  /*0430*/  SHF.R.S32.HI R20, RZ, 0x1f, R19 ;  /* 0x0000001fff147819 */ /* 0x008fc80000011413 */
[----:B------:R-:W-:Y:S01]  /*0440*/  LEA.HI R20, R20, R19, RZ, 0x2 ;  /* 0x0000001314147211 */ /* 0x000fe200078f10ff */
[----:B-1----:R-:W1:Y:S03]  /*0450*/  LDC.64 R58, c[0x0][0x250] ;  /* 0x00009400ff3a7b82 */ /* 0x002e660000000a00 */
[----:B------:R-:W-:-:S04]  /*0460*/  LEA.HI.SX32 R101, R20, R17, 0x1e ;  /* 0x0000001114657211 */ /* 0x000fc800078ff2ff */
[C---:B------:R-:W-:Y:S01]  /*0470*/  SHF.L.U32 R21, R101.reuse, 0x3, RZ ;  /* 0x0000000365157819 */ /* 0x040fe200000006ff */
[C---:B------:R-:W-:Y:S01]  /*0480*/  VIADD R103, R101.reuse, 0x80 ;  /* 0x0000008065677836 */ /* 0x040fe20000000000 */
[----:B--2---:R-:W2:Y:S01]  /*0490*/  LDC.64 R70, c[0x0][0x258] ;  /* 0x00009600ff467b82 */ /* 0x004ea20000000a00 */
        /* <DEDUP_REMOVED lines=35> */
[----:B------:R-:W-:Y:S02]  /*06d0*/  IADD3 R86, P2, R105, UR14, RZ ;  /* 0x0000000e69567c10 */ /* 0x000fe4000ff5e0ff */
[----:B------:R-:W-:-:S05]  /*06e0*/  SHF.R.U32.HI R104, RZ, 0x1e, R103 ;  /* 0x0000001eff687819 */ /* 0x000fca0000011667 */
[----:B------:R-:W3:Y:S01]  /*06f0*/  @P0 LDC.64 R78, c[0x0][0x248] ;  /* 0x00009200ff4e0b82 */ /* 0x000ee20000000a00 */
[----:B------:R-:W-:Y:S02]  /*0700*/  IADD3.X R87, R102, UR15, RZ, P2, !PT ;  /* 0x0000000f66577c10 */ /* 0x000fe400097fe4ff */
[----:B------:R-:W-:Y:S01]  /*0710*/  IADD3 R84, P2, R107, UR14, RZ ;  /* 0x0000000e6b547c10 */ /* 0x000fe2000ff5e0ff */
[----:B------:R-:W-:Y:S01]  /*0720*/  IMAD.SHL.U32 R109, R99, 0x4, RZ ;  /* 0x00000004636d7824 */ /* 0x000fe200078e00ff */
[----:B------:R-:W-:Y:S01]  /*0730*/  SHF.R.U32.HI R106, RZ, 0x1e, R99 ;  /* 0x0000001eff6a7819 */ /* 0x000fe20000011663 */
[----:B-----5:R-:W5:Y:S02]  /*0740*/  LDG.E R86, desc[UR4][R86.64] ;  /* 0x0000000456567981 */ /* 0x020f64000c1e1900 */
[----:B------:R-:W3:Y:S01]  /*0750*/  @P0 LDC.64 R74, c[0x0][0x248] ;  /* 0x00009200ff4a0b82 */ /* 0x000ee20000000a00 */
[----:B------:R-:W-:Y:S02]  /*0760*/  IADD3.X R85, R104, UR15, RZ, P2, !PT ;  /* 0x0000000f68557c10 */ /* 0x000fe400097fe4ff */
[----:B--2---:R-:W-:-:S02]  /*0770*/  IADD3 R70, P3, R109, UR14, RZ ;  /* 0x0000000e6d467c10 */ /* 0x004fc4000ff7e0ff */
[----:B------:R-:W-:Y:S01]  /*0780*/  LOP3.LUT P4, RZ, R97, 0xff, RZ, 0xc0, !PT ;  /* 0x000000ff61ff7812 */ /* 0x000fe2000788c0ff */
[----:B------:R-:W5:Y:S01]  /*0790*/  LDG.E R84, desc[UR4][R84.64] ;  /* 0x0000000454547981 */ /* 0x000f62000c1e1900 */
[----:B-1----:R-:W-:-:S04]  /*07a0*/  @P0 IADD3 R82, P2, R105, R82, RZ ;  /* 0x0000005269520210 */ /* 0x002fc80007f5e0ff */
[----:B------:R-:W-:Y:S02]  /*07b0*/  @P0 IADD3.X R83, R102, R83, RZ, P2, !PT ;  /* 0x0000005366530210 */ /* 0x000fe400017fe4ff */
[C---:B------:R-:W-:Y:S02]  /*07c0*/  @P1 LEA R80, P2, R103.reuse, R80, 0x3 ;  /* 0x0000005067501211 */ /* 0x040fe400078418ff */
[----:B------:R-:W-:Y:S01]  /*07d0*/  IADD3.X R71, R106, UR15, RZ, P3, !PT ;  /* 0x0000000f6a477c10 */ /* 0x000fe20009ffe4ff */
[----:B------:R-:W5:Y:S01]  /*07e0*/  @P0 LDG.E R27, desc[UR4][R82.64] ;  /* 0x00000004521b0981 */ /* 0x000f62000c1e1900 */
[----:B------:R-:W-:Y:S02]  /*07f0*/  @P1 LEA.HI.X R81, R103, R81, RZ, 0x3, P2 ;  /* 0x0000005167511211 */ /* 0x000fe400010f1cff */
[----:B0-----:R-:W-:Y:S01]  /*0800*/  @P1 LEA R76, P2, R101, R76, 0x3 ;  /* 0x0000004c654c1211 */ /* 0x001fe200078418ff */
[----:B------:R0:W5:Y:S01]  /*0810*/  LDG.E R70, desc[UR4][R70.64] ;  /* 0x0000000446467981 */ /* 0x000162000c1e1900 */
[----:B---3--:R-:W-:-:S02]  /*0820*/  @P0 IADD3 R78, P3, R107, R78, RZ ;  /* 0x0000004e6b4e0210 */ /* 0x008fc40007f7e0ff */
[----:B------:R-:W-:Y:S01]  /*0830*/  @P1 LEA.HI.X R77, R101, R77, RZ, 0x3, P2 ;  /* 0x0000004d654d1211 */ /* 0x000fe200010f1cff */
[----:B------:R-:W5:Y:S01]  /*0840*/  @P1 LDG.E.64 R60, desc[UR4][R80.64] ;  /* 0x00000004503c1981 */ /* 0x000f62000c1e1b00 */
[----:B------:R-:W-:Y:S01]  /*0850*/  @P0 IADD3 R74, P2, R109, R74, RZ ;  /* 0x0000004a6d4a0210 */ /* 0x000fe20007f5e0ff */
[----:B------:R-:W-:Y:S01]  /*0860*/  @P0 IMAD.X R79, R104, 0x1, R79, P3 ;  /* 0x00000001684f0824 */ /* 0x000fe200018e064f */
[C---:B------:R-:W-:Y:S01]  /*0870*/  @P1 LEA R72, P3, R99.reuse, R72, 0x3 ;  /* 0x0000004863481211 */ /* 0x040fe200078618ff */
[----:B------:R1:W5:Y:S02]  /*0880*/  @P1 LDG.E.64 R62, desc[UR4][R76.64] ;  /* 0x000000044c3e1981 */ /* 0x000364000c1e1b00 */
[----:B------:R-:W-:Y:S01]  /*0890*/  @P0 IMAD.X R75, R106, 0x1, R75, P2 ;  /* 0x000000016a4b0824 */ /* 0x000fe200010e064b */
[----:B------:R-:W-:Y:S01]  /*08a0*/  @P1 LEA.HI.X R73, R99, R73, RZ, 0x3, P3 ;  /* 0x0000004963491211 */ /* 0x000fe200018f1cff */
[----:B------:R-:W5:Y:S04]  /*08b0*/  @P0 LDG.E R48, desc[UR4][R78.64] ;  /* 0x000000044e300981 */ /* 0x000f68000c1e1900 */
[----:B------:R2:W5:Y:S04]  /*08c0*/  @P0 LDG.E R49, desc[UR4][R74.64] ;  /* 0x000000044a310981 */ /* 0x000568000c1e1900 */
[----:B------:R3:W5:Y:S01]  /*08d0*/  @P1 LDG.E.64 R64, desc[UR4][R72.64] ;  /* 0x0000000448401981 */ /* 0x000762000c1e1b00 */
[----:B------:R-:W-:Y:S01]  /*08e0*/  SHF.R.U32.HI R102, RZ, 0x7, R0 ;  /* 0x00000007ff667819 */ /* 0x000fe20000011600 */
[----:B------:R-:W-:Y:S01]  /*08f0*/  UMOV UR6, 0xffffffff ;  /* 0xffffffff00067882 */ /* 0x000fe20000000000 */
[----:B------:R-:W-:-:S04]  /*0900*/  IADD3 R56, R56, UR10, RZ ;  /* 0x0000000a38387c10 */ /* 0x000fc8000fffe0ff */
[----:B------:R-:W-:Y:S02]  /*0910*/  ISETP.GE.AND P3, PT, R56, UR11, PT ;  /* 0x0000000b38007c0c */ /* 0x000fe4000bf66270 */
[--C-:B----4-:R-:W-:Y:S01]  /*0920*/  SHF.R.U32.HI R97, RZ, 0x10, R43.reuse ;  /* 0x00000010ff617819 */ /* 0x110fe2000001162b */
[----:B0-----:R-:W-:Y:S01]  /*0930*/  IMAD.MOV.U32 R71, RZ, RZ, R42 ;  /* 0x000000ffff477224 */ /* 0x001fe200078e002a */
[----:B------:R-:W-:Y:S02]  /*0940*/  SHF.R.U64 R99, R42, 0x10, R43 ;  /* 0x000000102a637819 */ /* 0x000fe4000000122b */
[--C-:B-1----:R-:W-:Y:S01]  /*0950*/  SHF.R.U64 R76, R44, 0x10, R45.reuse ;  /* 0x000000102c4c7819 */ /* 0x102fe2000000122d */
[--C-:B--2---:R-:W-:Y:S01]  /*0960*/  IMAD.MOV.U32 R74, RZ, RZ, R45.reuse ;  /* 0x000000ffff4a7224 */ /* 0x104fe200078e002d */
[----:B------:R-:W-:Y:S02]  /*0970*/  SHF.R.U32.HI R75, RZ, 0x10, R45 ;  /* 0x00000010ff4b7819 */ /* 0x000fe4000001162d */
[----:B------:R-:W-:-:S02]  /*0980*/  MOV R82, R46 ;  /* 0x0000002e00527202 */ /* 0x000fc40000000f00 */
[----:B------:R-:W-:Y:S01]  /*0990*/  SHF.R.U64 R87, R46, 0x10, R47 ;  /* 0x000000102e577819 */ /* 0x000fe2000000122f */
[----:B------:R-:W-:Y:S01]  /*09a0*/  IMAD.MOV.U32 R45, RZ, RZ, R68 ;  /* 0x000000ffff2d7224 */ /* 0x000fe200078e0044 */
[----:B------:R-:W-:Y:S02]  /*09b0*/  SHF.R.U64 R46, R68, 0x10, R69 ;  /* 0x00000010442e7819 */ /* 0x000fe40000001245 */
[----:B------:R-:W-:Y:S01]  /*09c0*/  SHF.R.U32.HI R83, RZ, 0x10, R47 ;  /* 0x00000010ff537819 */ /* 0x000fe2000001162f */
[----:B------:R-:W-:Y:S01]  /*09d0*/  IMAD.MOV.U32 R68, RZ, RZ, R66 ;  /* 0x000000ffff447224 */ /* 0x000fe200078e0042 */
[----:B------:R-:W-:Y:S02]  /*09e0*/  MOV R79, R43 ;  /* 0x0000002b004f7202 */ /* 0x000fe40000000f00 */
[----:B------:R-:W-:Y:S01]  /*09f0*/  SHF.R.U64 R77, R66, 0x10, R67 ;  /* 0x00000010424d7819 */ /* 0x000fe20000001243 */
[----:B------:R-:W-:Y:S01]  /*0a00*/  IMAD.MOV.U32 R80, RZ, RZ, R47 ;  /* 0x000000ffff507224 */ /* 0x000fe200078e002f */
[----:B------:R-:W-:Y:S01]  /*0a10*/  SHF.R.U32.HI R85, RZ, 0x10, R67 ;  /* 0x00000010ff557819 */ /* 0x000fe20000011643 */
[--C-:B------:R-:W-:Y:S01]  /*0a20*/  IMAD.MOV.U32 R42, RZ, RZ, R41.reuse ;  /* 0x000000ffff2a7224 */ /* 0x100fe200078e0029 */
[----:B------:R-:W-:Y:S01]  /*0a30*/  SHF.R.U64 R43, R40, 0x10, R41 ;  /* 0x00000010282b7819 */ /* 0x000fe20000001229 */
[----:B------:R-:W-:Y:S01]  /*0a40*/  IMAD.MOV.U32 R81, RZ, RZ, R67 ;  /* 0x000000ffff517224 */ /* 0x000fe200078e0043 */
[----:B---3--:R-:W-:Y:S01]  /*0a50*/  SHF.R.U32.HI R72, RZ, 0x10, R41 ;  /* 0x00000010ff487819 */ /* 0x008fe20000011629 */
[----:B------:R-:W-:Y:S01]  /*0a60*/  IMAD.MOV.U32 R78, RZ, RZ, R44 ;  /* 0x000000ffff4e7224 */ /* 0x000fe200078e002c */
[----:B------:R-:W-:Y:S01]  /*0a70*/  FSEL R100, R100, RZ, !P5 ;  /* 0x000000ff64647208 */ /* 0x000fe20006800000 */
[----:B------:R-:W-:Y:S01]  /*0a80*/  IMAD.U32 R41, R97, 0x10000, RZ ;  /* 0x0001000061297824 */ /* 0x000fe200078e00ff */
[----:B------:R-:W-:Y:S01]  /*0a90*/  MOV R73, R40 ;  /* 0x0000002800497202 */ /* 0x000fe20000000f00 */
[----:B------:R-:W-:Y:S01]  /*0aa0*/  IMAD.U32 R71, R71, 0x10000, RZ ;  /* 0x0001000047477824 */ /* 0x000fe200078e00ff */
[----:B------:R-:W-:Y:S01]  /*0ab0*/  MOV R44, R69 ;  /* 0x00000045002c7202 */ /* 0x000fe20000000f00 */
        /* <DEDUP_REMOVED lines=10> */
[----:B------:R-:W-:-:S02]  /*0b60*/  IMAD.U32 R83, R81, 0x10000, RZ ;  /* 0x0001000051537824 */ /* 0x000fc400078e00ff */
[----:B------:R-:W-:Y:S01]  /*0b70*/  FADD.FTZ R81, -R100, R41 ;  /* 0x0000002964517221 */ /* 0x000fe20000010100 */
[----:B------:R-:W-:Y:S02]  /*0b80*/  IMAD.U32 R78, R78, 0x10000, RZ ;  /* 0x000100004e4e7824 */ /* 0x000fe400078e00ff */
[C---:B------:R-:W-:Y:S01]  /*0b90*/  FADD.FTZ R67, -R100.reuse, R71 ;  /* 0x0000004764437221 */ /* 0x040fe20000010100 */
        /* <DEDUP_REMOVED lines=9> */
[----:B------:R-:W-:Y:S01]  /*0c30*/  FADD.FTZ R79, -R100, R85 ;  /* 0x00000055644f7221 */ /* 0x000fe20000010100 */
[----:B------:R-:W-:Y:S01]  /*0c40*/  IMAD.SHL.U32 R40, R102, 0x4, RZ ;  /* 0x0000000466287824 */ /* 0x000fe200078e00ff */
[----:B------:R-:W-:Y:S01]  /*0c50*/  SHF.L.U32 R76, R76, 0x10, RZ ;  /* 0x000000104c4c7819 */ /* 0x000fe200000006ff */
[----:B------:R-:W-:-:S02]  /*0c60*/  IMAD.U32 R66, R75, 0x10000, RZ ;  /* 0x000100004b427824 */ /* 0x000fc400078e00ff */
[----:B------:R-:W-:Y:S01]  /*0c70*/  FMUL.FTZ R102, R28, R78 ;  /* 0x0000004e1c667220 */ /* 0x000fe20000410000 */
[C---:B------:R-:W-:Y:S01]  /*0c80*/  FMUL.FTZ R100, R98.reuse, R81 ;  /* 0x0000005162647220 */ /* 0x040fe20000410000 */
[----:B------:R-:W-:Y:S01]  /*0c90*/  FMUL.FTZ R67, R98, R67 ;  /* 0x0000004362437220 */ /* 0x000fe20000410000 */
[----:B------:R-:W-:Y:S01]  /*0ca0*/  IMAD.U32 R106, R43, 0x10000, RZ ;  /* 0x000100002b6a7824 */ /* 0x000fe200078e00ff */
[----:B------:R-:W-:Y:S01]  /*0cb0*/  SHF.L.U32 R43, R44, 0x10, RZ ;  /* 0x000000102c2b7819 */ /* 0x000fe200000006ff */
[----:B------:R-:W-:Y:S02]  /*0cc0*/  IMAD.U32 R74, R74, 0x10000, RZ ;  /* 0x000100004a4a7824 */ /* 0x000fe400078e00ff */
[----:B------:R-:W-:Y:S01]  /*0cd0*/  FMUL.FTZ R85, R29, R76 ;  /* 0x0000004c1d557220 */ /* 0x000fe20000410000 */
[----:B------:R-:W-:Y:S01]  /*0ce0*/  FADD.FTZ R55, R66, R55 ;  /* 0x0000003742377221 */ /* 0x000fe20000010000 */
[-C--:B------:R-:W-:Y:S01]  /*0cf0*/  FFMA.FTZ R9, R100, R66.reuse, R9 ;  /* 0x0000004264097223 */ /* 0x080fe20000010009 */
[----:B------:R-:W-:Y:S01]  /*0d00*/  FMUL.FTZ R81, R31, R66 ;  /* 0x000000421f517220 */ /* 0x000fe20000410000 */
[----:B------:R-:W-:Y:S01]  /*0d10*/  FADD.FTZ R44, RZ, R102 ;  /* 0x00000066ff2c7221 */ /* 0x000fe20000010000 */
[----:B------:R-:W-:Y:S01]  /*0d20*/  FMUL.FTZ R97, R98, R97 ;  /* 0x0000006162617220 */ /* 0x000fe20000410000 */
[----:B------:R-:W-:Y:S01]  /*0d30*/  FFMA.FTZ R66, R67, R102, RZ ;  /* 0x0000006643427223 */ /* 0x000fe200000100ff */
[----:B------:R-:W-:Y:S01]  /*0d40*/  FMUL.FTZ R83, R30, R74 ;  /* 0x0000004a1e537220 */ /* 0x000fe20000410000 */
[----:B------:R-:W-:Y:S01]  /*0d50*/  FADD.FTZ R44, R44, R85 ;  /* 0x000000552c2c7221 */ /* 0x000fe20000010000 */
[----:B------:R-:W-:Y:S01]  /*0d60*/  FMUL.FTZ R87, R98, R87 ;  /* 0x0000005762577220 */ /* 0x000fe20000410000 */
[----:B------:R-:W-:Y:S01]  /*0d70*/  FFMA.FTZ R66, R97, R85, R66 ;  /* 0x0000005561427223 */ /* 0x000fe20000010042 */
[----:B------:R-:W-:Y:S01]  /*0d80*/  SHF.L.U32 R73, R73, 0x10, RZ ;  /* 0x0000001049497819 */ /* 0x000fe200000006ff */
[----:B------:R-:W-:-:S02]  /*0d90*/  IMAD.U32 R105, R45, 0x10000, RZ ;  /* 0x000100002d697824 */ /* 0x000fc400078e00ff */
[----:B------:R-:W-:Y:S01]  /*0da0*/  FADD.FTZ R44, R44, R83 ;  /* 0x000000532c2c7221 */ /* 0x000fe20000010000 */
[----:B------:R-:W-:Y:S01]  /*0db0*/  FFMA.FTZ R45, R87, R83, R66 ;  /* 0x00000053572d7223 */ /* 0x000fe20000010042 */
[----:B------:R-:W-:Y:S02]  /*0dc0*/  IMAD.U32 R68, R42, 0x10000, RZ ;  /* 0x000100002a447824 */ /* 0x000fe400078e00ff */
[----:B------:R-:W-:Y:S01]  /*0dd0*/  FMUL.FTZ R75, R98, R99 ;  /* 0x00000063624b7220 */ /* 0x000fe20000410000 */
[----:B------:R-:W-:Y:S02]  /*0de0*/  IMAD.U32 R42, R47, 0x10000, RZ ;  /* 0x000100002f2a7824 */ /* 0x000fe400078e00ff */
[----:B------:R-:W-:Y:S01]  /*0df0*/  FADD.FTZ R53, R74, R53 ;  /* 0x000000354a357221 */ /* 0x000fe20000010000 */
[----:B------:R-:W-:Y:S01]  /*0e00*/  FFMA.FTZ R54, R87, R74, R54 ;  /* 0x0000004a57367223 */ /* 0x000fe20000010036 */
[----:B------:R-:W-:Y:S01]  /*0e10*/  FMUL.FTZ R99, R98, R103 ;  /* 0x0000006762637220 */ /* 0x000fe20000410000 */
[----:B------:R-:W-:Y:S01]  /*0e20*/  FADD.FTZ R47, R44, R81 ;  /* 0x000000512c2f7221 */ /* 0x000fe20000010000 */
[----:B------:R-:W-:Y:S01]  /*0e30*/  FMUL.FTZ R74, R32, R73 ;  /* 0x00000049204a7220 */ /* 0x000fe20000410000 */
[----:B------:R-:W-:Y:S01]  /*0e40*/  FFMA.FTZ R44, R100, R81, R45 ;  /* 0x00000051642c7223 */ /* 0x000fe2000001002d */
[----:B------:R-:W-:Y:S01]  /*0e50*/  FADD.FTZ R89, R106, R89 ;  /* 0x000000596a597221 */ /* 0x000fe20000010000 */
[----:B------:R-:W-:Y:S01]  /*0e60*/  FMUL.FTZ R104, R98, R101 ;  /* 0x0000006562687220 */ /* 0x000fe20000410000 */
[-C--:B------:R-:W-:Y:S01]  /*0e70*/  FFMA.FTZ R90, R99, R106.reuse, R90 ;  /* 0x0000006a635a7223 */ /* 0x080fe2000001005a */
[----:B------:R-:W-:Y:S01]  /*0e80*/  FMUL.FTZ R106, R33, R106 ;  /* 0x0000006a216a7220 */ /* 0x000fe20000410000 */
[----:B------:R-:W-:Y:S01]  /*0e90*/  FADD.FTZ R45, R47, R74 ;  /* 0x0000004a2f2d7221 */ /* 0x000fe20000010000 */
[----:B------:R-:W-:Y:S01]  /*0ea0*/  FFMA.FTZ R44, R75, R74, R44 ;  /* 0x0000004a4b2c7223 */ /* 0x000fe2000001002c */
[----:B------:R-:W-:Y:S01]  /*0eb0*/  FADD.FTZ R15, R78, R15 ;  /* 0x0000000f4e0f7221 */ /* 0x000fe20000010000 */
[----:B------:R-:W-:Y:S01]  /*0ec0*/  FFMA.FTZ R50, R67, R78, R50 ;  /* 0x0000004e43327223 */ /* 0x000fe20000010032 */
[----:B------:R-:W-:Y:S01]  /*0ed0*/  SHF.L.U32 R72, R72, 0x10, RZ ;  /* 0x0000001048487819 */ /* 0x000fe200000006ff */
[----:B------:R-:W-:Y:S01]  /*0ee0*/  FADD.FTZ R92, R73, R92 ;  /* 0x0000005c495c7221 */ /* 0x000fe20000010000 */
        /* <DEDUP_REMOVED lines=13> */
[----:B------:R-:W-:-:S02]  /*0fc0*/  IMAD.U32 R46, R46, 0x10000, RZ ;  /* 0x000100002e2e7824 */ /* 0x000fc400078e00ff */
[----:B------:R-:W-:Y:S01]  /*0fd0*/  FMUL.FTZ R71, R98, R71 ;  /* 0x0000004762477220 */ /* 0x000fe20000410000 */
        /* <DEDUP_REMOVED lines=46> */
.L_x_1030:
        /* <DEDUP_REMOVED lines=117> */
.L_x_1013:
[----:B------:R1:W-:Y:S01]  /*1a10*/  STG.E.64 desc[UR4][R40.64], R42 ;  /* 0x0000002a28007986 */ /* 0x0003e2000c101b04 */
[----:B------:R-:W-:Y:S05]  /*1a20*/  @!P0 BRA `(.L_x_1014) ;  /* 0x0000000000208947 */ /* 0x000fea0003800000 */
[----:B-1----:R-:W-:Y:S02]  /*1a30*/  LOP3.LUT R42, R57, 0xffff, RZ, 0xc0, !PT ;  /* 0x0000ffff392a7812 */ /* 0x002fe400078ec0ff */
[----:B------:R-:W-:Y:S02]  /*1a40*/  IADD3 R40, P6, R21, R58, RZ ;  /* 0x0000003a15287210 */ /* 0x000fe40007fde0ff */
[----:B------:R-:W-:Y:S01]  /*1a50*/  PRMT R21, R4, 0x5410, R13 ;  /* 0x0000541004157816 */ /* 0x000fe2000000000d */
[----:B------:R-:W-:-:S04]  /*1a60*/  IMAD.WIDE.U32 R42, R42, 0x10000, RZ ;  /* 0x000100002a2a7825 */ /* 0x000fc800078e00ff */
[----:B------:R-:W-:Y:S01]  /*1a70*/  IMAD.X R41, R22, 0x1, R59, P6 ;  /* 0x0000000116297824 */ /* 0x000fe200030e063b */
[----:B------:R-:W-:Y:S02]  /*1a80*/  LOP3.LUT R43, R21, R43, RZ, 0xfc, !PT ;  /* 0x0000002b152b7212 */ /* 0x000fe400078efcff */
[----:B------:R-:W-:-:S05]  /*1a90*/  LOP3.LUT R42, R42, 0xffff, R5, 0xf8, !PT ;  /* 0x0000ffff2a2a7812 */ /* 0x000fca00078ef805 */
[----:B------:R2:W-:Y:S02]  /*1aa0*/  STG.E.64 desc[UR4][R40.64], R42 ;  /* 0x0000002a28007986 */ /* 0x0005e4000c101b04 */
.L_x_1014:
        /* <DEDUP_REMOVED lines=14> */
[-CC-:B------:R-:W-:Y:S01]  /*1b90*/  FFMA.FTZ R73, R73, R69.reuse, R68.reuse ;  /* 0x0000004549497223 */ /* 0x180fe20000010044 */
[----:B------:R-:W-:Y:S01]  /*1ba0*/  LOP3.LUT P6, RZ, R84, 0xff0000, RZ, 0xc0, !PT ;  /* 0x00ff000054ff7812 */ /* 0x000fe200078cc0ff */
[----:B------:R-:W-:Y:S01]  /*1bb0*/  @P1 FADD.FTZ R46, R46, R41 ;  /* 0x000000292e2e1221 */ /* 0x000fe20000010000 */
[----:B------:R-:W-:Y:S01]  /*1bc0*/  @P1 SHF.R.U32.HI R43, RZ, 0x10, R61 ;  /* 0x00000010ff2b1819 */ /* 0x000fe2000001163d */
[----:B------:R-:W-:Y:S01]  /*1bd0*/  FADD.FTZ R73, R72, -R73 ;  /* 0x8000004948497221 */ /* 0x000fe20000010000 */
[----:B------:R-:W-:Y:S01]  /*1be0*/  FSEL R41, R47, RZ, P6 ;  /* 0x000000ff2f297208 */ /* 0x000fe20003000000 */
[----:B------:R-:W-:Y:S01]  /*1bf0*/  FMUL.FTZ R45, R46, UR18 ;  /* 0x000000122e2d7c20 */ /* 0x000fe20008410000 */
[----:B------:R-:W-:Y:S01]  /*1c00*/  @P0 LOP3.LUT P6, RZ, R48, 0xff0000, RZ, 0xc0, !PT ;  /* 0x00ff000030ff0812 */ /* 0x000fe200078cc0ff */
[--C-:B------:R-:W-:Y:S01]  /*1c10*/  FFMA.FTZ R75, R78, R69, R68.reuse ;  /* 0x000000454e4b7223 */ /* 0x100fe20000010044 */
[----:B------:R-:W-:Y:S01]  /*1c20*/  @P1 SHF.L.U32 R43, R43, 0x10, RZ ;  /* 0x000000102b2b1819 */ /* 0x000fe200000006ff */
[----:B------:R-:W-:Y:S01]  /*1c30*/  FMUL.FTZ R74, R98, R73 ;  /* 0x00000049624a7220 */ /* 0x000fe20000410000 */
[----:B------:R-:W-:Y:S01]  /*1c40*/  @P0 FSEL R47, R47, RZ, P6 ;  /* 0x000000ff2f2f0208 */ /* 0x000fe20003000000 */
[----:B------:R-:W-:Y:S01]  /*1c50*/  FADD.FTZ R75, R76, -R75 ;  /* 0x8000004b4c4b7221 */ /* 0x000fe20000010000 */
[----:B------:R-:W-:Y:S01]  /*1c60*/  LOP3.LUT P6, RZ, R84, 0xff, RZ, 0xc0, !PT ;  /* 0x000000ff54ff7812 */ /* 0x000fe200078cc0ff */
[-CC-:B------:R-:W-:Y:S01]  /*1c70*/  FFMA.FTZ R71, R71, R69.reuse, R68.reuse ;  /* 0x0000004547477223 */ /* 0x180fe20000010044 */
[----:B------:R-:W-:Y:S01]  /*1c80*/  @P1 SHF.R.U64 R22, R64, 0x10, R65 ;  /* 0x0000001040161819 */ /* 0x000fe20000001241 */
[----:B------:R-:W-:Y:S01]  /*1c90*/  @P1 FADD.FTZ R74, R74, R43 ;  /* 0x0000002b4a4a1221 */ /* 0x000fe20000010000 */
[----:B------:R-:W-:Y:S01]  /*1ca0*/  FSEL R42, R45, RZ, P6 ;  /* 0x000000ff2d2a7208 */ /* 0x000fe20003000000 */
[----:B------:R-:W-:Y:S01]  /*1cb0*/  FFMA.FTZ R77, R77, R69, R68 ;  /* 0x000000454d4d7223 */ /* 0x000fe20000010044 */
[----:B------:R-:W-:Y:S01]  /*1cc0*/  @P0 LOP3.LUT P6, RZ, R48, 0xff, RZ, 0xc0, !PT ;  /* 0x000000ff30ff0812 */ /* 0x000fe200078cc0ff */
[----:B------:R-:W-:-:S02]  /*1cd0*/  @P1 IMAD.U32 R43, R22, 0x10000, RZ ;  /* 0x00010000162b1824 */ /* 0x000fc400078e00ff */
[----:B------:R-:W-:Y:S01]  /*1ce0*/  FMUL.FTZ R22, R98, R75 ;  /* 0x0000004b62167220 */ /* 0x000fe20000410000 */
[----:B------:R-:W-:Y:S01]  /*1cf0*/  FFMA.FTZ R69, R79, R69, R68 ;  /* 0x000000454f457223 */ /* 0x000fe20000010044 */
[----:B------:R-:W-:Y:S01]  /*1d00*/  @P0 FSEL R45, R45, RZ, P6 ;  /* 0x000000ff2d2d0208 */ /* 0x000fe20003000000 */
[----:B------:R-:W-:Y:S01]  /*1d10*/  FADD.FTZ R71, R66, -R71 ;  /* 0x8000004742477221 */ /* 0x000fe20000010000 */
[----:B------:R-:W-:Y:S01]  /*1d20*/  FMUL.FTZ R75, R74, UR18 ;  /* 0x000000124a4b7c20 */ /* 0x000fe20008410000 */
[----:B------:R-:W-:Y:S01]  /*1d30*/  LOP3.LUT P6, RZ, R84, 0xff000000, RZ, 0xc0, !PT ;  /* 0xff00000054ff7812 */ /* 0x000fe200078cc0ff */
[----:B------:R-:W-:Y:S01]  /*1d40*/  @P1 IMAD.MOV.U32 R66, RZ, RZ, R65 ;  /* 0x000000ffff421224 */ /* 0x000fe200078e0041 */
[----:B------:R0:W-:Y:S01]  /*1d50*/  F2F.BF16.F32 R78, R40 ;  /* 0x00000028004e7304 */ /* 0x0001e20000202000 */
[----:B------:R-:W-:Y:S01]  /*1d60*/  FADD.FTZ R77, R80, -R77 ;  /* 0x8000004d504d7221 */ /* 0x000fe20000010000 */
[----:B------:R-:W-:Y:S01]  /*1d70*/  FADD.FTZ R73, R82, -R69 ;  /* 0x8000004552497221 */ /* 0x000fe20000010000 */
[----:B------:R-:W-:Y:S01]  /*1d80*/  @P1 FADD.FTZ R22, R22, R43 ;  /* 0x0000002b16161221 */ /* 0x000fe20000010000 */
[C---:B------:R-:W-:Y:S01]  /*1d90*/  FSEL R43, R75.reuse, RZ, P6 ;  /* 0x000000ff4b2b7208 */ /* 0x040fe20003000000 */
[----:B------:R-:W-:Y:S01]  /*1da0*/  FMUL.FTZ R72, R98, R77 ;  /* 0x0000004d62487220 */ /* 0x000fe20000410000 */
[----:B------:R-:W-:Y:S01]  /*1db0*/  @P0 LOP3.LUT P6, RZ, R48, 0xff000000, RZ, 0xc0, !PT ;  /* 0xff00000030ff0812 */ /* 0x000fe200078cc0ff */
[----:B------:R-:W-:Y:S01]  /*1dc0*/  FMUL.FTZ R73, R98, R73 ;  /* 0x0000004962497220 */ /* 0x000fe20000410000 */
[----:B------:R-:W-:Y:S01]  /*1dd0*/  @P1 SHF.L.U32 R69, R66, 0x10, RZ ;  /* 0x0000001042451819 */ /* 0x000fe200000006ff */
[----:B------:R-:W-:Y:S01]  /*1de0*/  FMUL.FTZ R68, R22, UR18 ;  /* 0x0000001216447c20 */ /* 0x000fe20008410000 */
[----:B0-----:R-:W-:Y:S01]  /*1df0*/  @P1 SHF.R.U32.HI R40, RZ, 0x10, R65 ;  /* 0x00000010ff281819 */ /* 0x001fe20000011641 */
[----:B------:R0:W1:Y:S01]  /*1e00*/  F2F.BF16.F32 R79, R43 ;  /* 0x0000002b004f7304 */ /* 0x0000620000202000 */
[----:B------:R-:W-:Y:S01]  /*1e10*/  @P0 FSEL R66, R75, RZ, P6 ;  /* 0x000000ff4b420208 */ /* 0x000fe20003000000 */
[----:B------:R-:W-:Y:S01]  /*1e20*/  @P1 FADD.FTZ R72, R72, R69 ;  /* 0x0000004548481221 */ /* 0x000fe20000010000 */
[----:B------:R-:W-:Y:S01]  /*1e30*/  LOP3.LUT P6, RZ, R70, 0xff00, RZ, 0xc0, !PT ;  /* 0x0000ff0046ff7812 */ /* 0x000fe200078cc0ff */
[----:B------:R-:W-:-:S02]  /*1e40*/  @P1 IMAD.U32 R40, R40, 0x10000, RZ ;  /* 0x0001000028281824 */ /* 0x000fc400078e00ff */
[----:B------:R-:W-:Y:S01]  /*1e50*/  FMUL.FTZ R98, R98, R71 ;  /* 0x0000004762627220 */ /* 0x000fe20000410000 */
[----:B------:R-:W-:Y:S01]  /*1e60*/  FMUL.FTZ R69, R72, UR18 ;  /* 0x0000001248457c20 */ /* 0x000fe20008410000 */
[----:B------:R-:W-:Y:S01]  /*1e70*/  FSEL R75, R68, RZ, P6 ;  /* 0x000000ff444b7208 */ /* 0x000fe20003000000 */
[----:B------:R-:W-:Y:S01]  /*1e80*/  @P1 FADD.FTZ R73, R73, R40 ;  /* 0x0000002849491221 */ /* 0x000fe20000010000 */
[----:B------:R-:W-:Y:S01]  /*1e90*/  @P1 IMAD.MOV.U32 R40, RZ, RZ, R64 ;  /* 0x000000ffff281224 */ /* 0x000fe200078e0040 */
[----:B------:R-:W-:Y:S01]  /*1ea0*/  LOP3.LUT P6, RZ, R70, 0xff0000, RZ, 0xc0, !PT ;  /* 0x00ff000046ff7812 */ /* 0x000fe200078cc0ff */
[----:B------:R2:W3:Y:S01]  /*1eb0*/  F2F.BF16.F32 R80, R41 ;  /* 0x0000002900507304 */ /* 0x0004e20000202000 */
[----:B------:R-:W-:Y:S01]  /*1ec0*/  FMUL.FTZ R71, R73, UR18 ;  /* 0x0000001249477c20 */ /* 0x000fe20008410000 */
[----:B------:R-:W-:Y:S02]  /*1ed0*/  @P2 F2FP.BF16.F32.PACK_AB R21, RZ, R21 ;  /* 0x00000015ff15223e */ /* 0x000fe400000010ff */
[----:B0-----:R-:W-:Y:S01]  /*1ee0*/  @P1 SHF.L.U32 R43, R40, 0x10, RZ ;  /* 0x00000010282b1819 */ /* 0x001fe200000006ff */
[----:B-1----:R-:W-:Y:S01]  /*1ef0*/  IMAD.U32 R79, R79, 0x10000, RZ ;  /* 0x000100004f4f7824 */ /* 0x002fe200078e00ff */
[----:B------:R-:W-:-:S02]  /*1f00*/  FSEL R76, R69, RZ, P6 ;  /* 0x000000ff454c7208 */ /* 0x000fc40003000000 */
[----:B------:R-:W-:Y:S01]  /*1f10*/  LOP3.LUT P6, RZ, R70, 0xff000000, RZ, 0xc0, !PT ;  /* 0xff00000046ff7812 */ /* 0x000fe200078cc0ff */
[----:B------:R-:W-:Y:S01]  /*1f20*/  @P1 FADD.FTZ R98, R98, R43 ;  /* 0x0000002b62621221 */ /* 0x000fe20000010000 */
[----:B------:R-:W0:Y:S01]  /*1f30*/  F2F.BF16.F32 R81, R42 ;  /* 0x0000002a00517304 */ /* 0x000e220000202000 */
[----:B--2---:R-:W-:Y:S01]  /*1f40*/  IMAD.WIDE.U32 R40, R78, 0x10000, RZ ;  /* 0x000100004e287825 */ /* 0x004fe200078e00ff */
[----:B------:R-:W-:Y:S02]  /*1f50*/  FSEL R77, R71, RZ, P6 ;  /* 0x000000ff474d7208 */ /* 0x000fe40003000000 */
[----:B------:R-:W-:Y:S01]  /*1f60*/  LOP3.LUT P6, RZ, R70, 0xff, RZ, 0xc0, !PT ;  /* 0x000000ff46ff7812 */ /* 0x000fe200078cc0ff */
[----:B------:R-:W-:Y:S01]  /*1f70*/  FMUL.FTZ R70, R98, UR18 ;  /* 0x0000001262467c20 */ /* 0x000fe20008410000 */
[----:B------:R-:W-:Y:S02]  /*1f80*/  @P2 PRMT R16, R21, 0x7610, R16 ;  /* 0x0000761015102816 */ /* 0x000fe40000000010 */
[----:B------:R-:W-:Y:S01]  /*1f90*/  F2F.BF16.F32 R82, R75 ;  /* 0x0000004b00527304 */ /* 0x000fe20000202000 */
[----:B---3--:R-:W-:-:S02]  /*1fa0*/  LOP3.LUT R43, R41, R79, R80, 0xfe, !PT ;  /* 0x0000004f292b7212 */ /* 0x008fc400078efe50 */
[----:B------:R-:W-:Y:S02]  /*1fb0*/  FSEL R21, R70, RZ, P6 ;  /* 0x000000ff46157208 */ /* 0x000fe40003000000 */
[----:B------:R-:W-:Y:S02]  /*1fc0*/  @P0 F2FP.BF16.F32.PACK_AB R41, RZ, R44 ;  /* 0x0000002cff29023e */ /* 0x000fe400000010ff */
[----:B0-----:R-:W-:Y:S01]  /*1fd0*/  LOP3.LUT R42, R40, R81, RZ, 0xfc, !PT ;  /* 0x00000051282a7212 */ /* 0x001fe200078efcff */
[----:B------:R-:W0:Y:S01]  /*1fe0*/  F2F.BF16.F32 R75, R77 ;  /* 0x0000004d004b7304 */ /* 0x000e220000202000 */
[----:B------:R-:W-:Y:S02]  /*1ff0*/  @P0 F2FP.BF16.F32.PACK_AB R40, RZ, R45 ;  /* 0x0000002dff28023e */ /* 0x000fe400000010ff */
[----:B------:R-:W-:Y:S02]  /*2000*/  @P2 F2FP.BF16.F32.PACK_AB R67, RZ, R67 ;  /* 0x00000043ff43223e */ /* 0x000fe400000010ff */
[----:B------:R-:W-:-:S02]  /*2010*/  @P2 F2FP.BF16.F32.PACK_AB R46, RZ, R46 ;  /* 0x0000002eff2e223e */ /* 0x000fc400000010ff */
[----:B------:R-:W-:Y:S01]  /*2020*/  @P2 F2FP.BF16.F32.PACK_AB R74, RZ, R74 ;  /* 0x0000004aff4a223e */ /* 0x000fe200000010ff */
[----:B------:R-:W1:Y:S01]  /*2030*/  F2F.BF16.F32 R76, R76 ;  /* 0x0000004c004c7304 */ /* 0x000e620000202000 */
[----:B------:R-:W-:Y:S02]  /*2040*/  @P0 F2FP.BF16.F32.PACK_AB R47, RZ, R47 ;  /* 0x0000002fff2f023e */ /* 0x000fe400000010ff */
[----:B------:R-:W-:Y:S02]  /*2050*/  IADD3 R44, P6, R19, UR20, RZ ;  /* 0x00000014132c7c10 */ /* 0x000fe4000ffde0ff */
[----:B------:R-:W-:Y:S02]  /*2060*/  @P0 F2FP.BF16.F32.PACK_AB R66, RZ, R66 ;  /* 0x00000042ff42023e */ /* 0x000fe400000010ff */
[----:B------:R-:W-:Y:S01]  /*2070*/  @P0 PRMT R57, R41, 0x7610, R57 ;  /* 0x0000761029390816 */ /* 0x000fe20000000039 */
[----:B------:R2:W3:Y:S01]  /*2080*/  F2F.BF16.F32 R79, R21 ;  /* 0x00000015004f7304 */ /* 0x0004e20000202000 */
[----:B------:R-:W-:Y:S01]  /*2090*/  @P0 PRMT R5, R40, 0x7610, R5 ;  /* 0x0000761028050816 */ /* 0x000fe20000000005 */
[----:B0-----:R-:W-:Y:S01]  /*20a0*/  IMAD.U32 R75, R75, 0x10000, RZ ;  /* 0x000100004b4b7824 */ /* 0x001fe200078e00ff */
[----:B------:R-:W-:Y:S01]  /*20b0*/  @P2 PRMT R26, R67, 0x7610, R26 ;  /* 0x00007610431a2816 */ /* 0x000fe2000000001a */
[----:B------:R-:W-:Y:S01]  /*20c0*/  IMAD.WIDE.U32 R40, R82, 0x10000, RZ ;  /* 0x0001000052287825 */ /* 0x000fe200078e00ff */
[----:B------:R-:W-:-:S02]  /*20d0*/  @P2 PRMT R95, R46, 0x7610, R95 ;  /* 0x000076102e5f2816 */ /* 0x000fc4000000005f */
[----:B------:R-:W-:Y:S02]  /*20e0*/  @P2 PRMT R7, R74, 0x7610, R7 ;  /* 0x000076104a072816 */ /* 0x000fe40000000007 */
[----:B------:R-:W-:Y:S02]  /*20f0*/  IADD3.X R45, R20, UR21, RZ, P6, !PT ;  /* 0x00000015142d7c10 */ /* 0x000fe4000b7fe4ff */
        /* <DEDUP_REMOVED lines=11> */
.L_x_1015:
[----:B------:R1:W-:Y:S01]  /*21b0*/  STG.E.64 desc[UR4][R44.64], R42 ;  /* 0x0000002a2c007986 */ /* 0x0003e2000c101b04 */
[----:B------:R-:W-:Y:S05]  /*21c0*/  @!P0 BRA `(.L_x_1016) ;  /* 0x0000000000208947 */ /* 0x000fea0003800000 */
[----:B-1----:R-:W-:Y:S02]  /*21d0*/  LOP3.LUT R44, R57, 0xffff, RZ, 0xc0, !PT ;  /* 0x0000ffff392c7812 */ /* 0x002fe400078ec0ff */
[----:B------:R-:W-:Y:S02]  /*21e0*/  IADD3 R42, P6, R19, R58, RZ ;  /* 0x0000003a132a7210 */ /* 0x000fe40007fde0ff */
[----:B------:R-:W-:Y:S01]  /*21f0*/  PRMT R21, R4, 0x5410, R13 ;  /* 0x0000541004157816 */ /* 0x000fe2000000000d */
[----:B------:R-:W-:Y:S01]  /*2200*/  IMAD.WIDE.U32 R44, R44, 0x10000, RZ ;  /* 0x000100002c2c7825 */ /* 0x000fe200078e00ff */
[----:B------:R-:W-:-:S04]  /*2210*/  IADD3.X R43, R20, R59, RZ, P6, !PT ;  /* 0x0000003b142b7210 */ /* 0x000fc800037fe4ff */
[----:B------:R-:W-:Y:S02]  /*2220*/  LOP3.LUT R21, R21, R45, RZ, 0xfc, !PT ;  /* 0x0000002d15157212 */ /* 0x000fe400078efcff */
[----:B------:R-:W-:-:S05]  /*2230*/  LOP3.LUT R20, R44, 0xffff, R5, 0xf8, !PT ;  /* 0x0000ffff2c147812 */ /* 0x000fca00078ef805 */
[----:B------:R2:W-:Y:S02]  /*2240*/  STG.E.64 desc[UR4][R42.64], R20 ;  /* 0x000000142a007986 */ /* 0x0005e4000c101b04 */
.L_x_1016:
[----:B--2---:R-:W-:Y:S02]  /*2250*/  IADD3 R20, P6, R23, UR20, RZ ;  /* 0x0000001417147c10 */ /* 0x004fe4000ffde0ff */
[----:B------:R-:W-:Y:S02]  /*2260*/  @P2 F2FP.BF16.F32.PACK_AB R22, RZ, R22 ;  /* 0x00000016ff16223e */ /* 0x000fe400000010ff */
[----:B------:R-:W-:Y:S02]  /*2270*/  @P2 F2FP.BF16.F32.PACK_AB R72, RZ, R72 ;  /* 0x00000048ff48223e */ /* 0x000fe400000010ff */
[----:B------:R-:W-:Y:S02]  /*2280*/  @P2 F2FP.BF16.F32.PACK_AB R98, RZ, R98 ;  /* 0x00000062ff62223e */ /* 0x000fe400000010ff */
[----:B------:R-:W-:Y:S02]  /*2290*/  @P2 F2FP.BF16.F32.PACK_AB R73, RZ, R73 ;  /* 0x00000049ff49223e */ /* 0x000fe400000010ff */
[----:B------:R-:W-:-:S02]  /*22a0*/  IADD3.X R21, R24, UR21, RZ, P6, !PT ;  /* 0x0000001518157c10 */ /* 0x000fc4000b7fe4ff */
[----:B------:R-:W-:Y:S02]  /*22b0*/  LOP3.LUT R41, R41, R75, R76, 0xfe, !PT ;  /* 0x0000004b29297212 */ /* 0x000fe400078efe4c */
[----:B---3--:R-:W-:Y:S02]  /*22c0*/  LOP3.LUT R40, R40, R79, RZ, 0xfc, !PT ;  /* 0x0000004f28287212 */ /* 0x008fe400078efcff */
[----:B------:R-:W-:Y:S02]  /*22d0*/  @P0 LOP3.LUT P6, RZ, R49, 0xff00, RZ, 0xc0, !PT ;  /* 0x0000ff0031ff0812 */ /* 0x000fe400078cc0ff */
[----:B------:R-:W-:Y:S02]  /*22e0*/  @P2 PRMT R26, R22, 0x7610, R26 ;  /* 0x00007610161a2816 */ /* 0x000fe4000000001a */
[----:B------:R-:W-:Y:S02]  /*22f0*/  @P2 PRMT R16, R72, 0x7610, R16 ;  /* 0x0000761048102816 */ /* 0x000fe40000000010 */
[----:B------:R-:W-:-:S02]  /*2300*/  @P2 PRMT R95, R98, 0x7610, R95 ;  /* 0x00007610625f2816 */ /* 0x000fc4000000005f */
[----:B------:R-:W-:Y:S01]  /*2310*/  @P2 PRMT R7, R73, 0x7610, R7 ;  /* 0x0000761049072816 */ /* 0x000fe20000000007 */
        /* <DEDUP_REMOVED lines=9> */
.L_x_1017:
[----:B------:R3:W-:Y:S01]  /*23b0*/  STG.E.64 desc[UR4][R20.64], R40 ;  /* 0x0000002814007986 */ /* 0x0007e2000c101b04 */
[----:B------:R-:W-:Y:S02]  /*23c0*/  @P0 LOP3.LUT P2, RZ, R49, 0xff0000, RZ, 0xc0, !PT ;  /* 0x00ff000031ff0812 */ /* 0x000fe4000784c0ff */
        /* <DEDUP_REMOVED lines=23> */
.L_x_1018:
[----:B------:R-:W-:Y:S01]  /*2540*/  SEL R97, RZ, 0x1, P4 ;  /* 0x00000001ff617807 */ /* 0x000fe20002000000 */
[----:B------:R-:W-:Y:S06]  /*2550*/  @!P3 BRA `(.L_x_1019) ;  /* 0xffffffdc00acb947 */ /* 0x000fec000383ffff */
        /* <DEDUP_REMOVED lines=21> */
.L_x_1011:
[----:B------:R-:W3:Y:S01]  /*26b0*/  S2UR UR6, SR_CTAID.X ;  /* 0x00000000000679c3 */ /* 0x000ee20000002500 */
[----:B------:R-:W-:-:S07]  /*26c0*/  LOP3.LUT R7, R0, 0x7f, RZ, 0xc0, !PT ;  /* 0x0000007f00077812 */ /* 0x000fce00078ec0ff */
[----:B------:R-:W4:Y:S08]  /*26d0*/  LDC.64 R2, c[0x0][0x2d0] ;  /* 0x0000b400ff027b82 */ /* 0x000f300000000a00 */
[----:B------:R-:W5:Y:S01]  /*26e0*/  LDC.64 R4, c[0x0][0x2d8] ;  /* 0x0000b600ff047b82 */ /* 0x000f620000000a00 */
[----:B---3--:R-:W-:Y:S01]  /*26f0*/  LEA.HI R6, R0, UR6, RZ, 0x19 ;  /* 0x0000000600067c11 */ /* 0x008fe2000f8fc8ff */
[----:B------:R-:W-:-:S04]  /*2700*/  ULDC UR6, c[0x0][0x218] ;  /* 0x0000860000067ab9 */ /* 0x000fc80000000800 */
[----:B------:R-:W-:-:S05]  /*2710*/  IMAD R6, R6, UR6, RZ ;  /* 0x0000000606067c24 */ /* 0x000fca000f8e02ff */
[----:B------:R-:W-:-:S05]  /*2720*/  LEA.HI R7, R6, R7, RZ, 0x1e ;  /* 0x0000000706077211 */ /* 0x000fca00078ff0ff */
[----:B----4-:R-:W-:-:S04]  /*2730*/  IMAD.WIDE.U32 R2, R7, 0x10, R2 ;  /* 0x0000001007027825 */ /* 0x010fc800078e0002 */
[----:B-----5:R-:W-:Y:S01]  /*2740*/  IMAD.WIDE.U32 R4, R7, 0x10, R4 ;  /* 0x0000001007047825 */ /* 0x020fe200078e0004 */
[----:B------:R-:W-:Y:S04]  /*2750*/  STG.E.128 desc[UR4][R2.64], R20 ;  /* 0x0000001402007986 */ /* 0x000fe8000c101d04 */
[----:B------:R-:W-:Y:S04]  /*2760*/  STG.E.128 desc[UR4][R4.64], R16 ;  /* 0x0000001004007986 */ /* 0x000fe8000c101d04 */
[----:B------:R-:W-:Y:S04]  /*2770*/  STG.E.128 desc[UR4][R2.64+0x800], R88 ;  /* 0x0008005802007986 */ /* 0x000fe8000c101d04 */
[----:B------:R-:W-:Y:S04]  /*2780*/  STG.E.128 desc[UR4][R4.64+0x800], R28 ;  /* 0x0008001c04007986 */ /* 0x000fe8000c101d04 */
[----:B------:R-:W-:Y:S04]  /*2790*/  STG.E.128 desc[UR4][R2.64+0x1000], R96 ;  /* 0x0010006002007986 */ /* 0x000fe8000c101d04 */
[----:B------:R-:W-:Y:S01]  /*27a0*/  STG.E.128 desc[UR4][R4.64+0x1000], R24 ;  /* 0x0010001804007986 */ /* 0x000fe2000c101d04 */
[----:B------:R-:W-:Y:S05]  /*27b0*/  EXIT ;  /* 0x000000000000794d */ /* 0x000fea0003800000 */
.L_x_1012:
[----:B------:R-:W-:Y:S01]  /*27c0*/  HFMA2.MMA R107, -RZ, RZ, 0, 9.5367431640625e-07 ;  /* 0x00000010ff6b7435 */ /* 0x000fe200000001ff */
[----:B------:R-:W-:Y:S02]  /*27d0*/  IMAD.MOV.U32 R108, RZ, RZ, R43 ;  /* 0x000000ffff6c7224 */ /* 0x000fe400078e002b */
[----:B------:R-:W-:Y:S02]  /*27e0*/  IMAD.MOV.U32 R110, RZ, RZ, 0x1f ;  /* 0x0000001fff6e7424 */ /* 0x000fe400078e00ff */
[----:B------:R-:W-:-:S07]  /*27f0*/  IMAD.MOV.U32 R103, RZ, RZ, -0x1 ;  /* 0xffffffffff677424 */ /* 0x000fce00078e00ff */
[----:B-----5:R-:W-:Y:S05]  /*2800*/  WARPSYNC.COLLECTIVE R103, `(.L_x_1020) ;  /* 0x0000000067087348 */ /* 0x020fea0003c00000 */
[----:B------:R0:W1:Y:S02]  /*2810*/  SHFL.DOWN P2, R105, R108, R107, R110 ;  /* 0x0800006b6c697389 */ /* 0x000064000004006e */
[----:B01---5:R-:W-:Y:S01]  /*2820*/  ENDCOLLECTIVE ;  /* 0x000000000000791b */ /* 0x023fe20003800000 */
.L_x_1020:
[----:B------:R-:W-:Y:S01]  /*2830*/  IMAD.MOV.U32 R108, RZ, RZ, R45 ;  /* 0x000000ffff6c7224 */ /* 0x000fe200078e002d */
[----:B------:R-:W-:-:S07]  /*2840*/  MOV R40, R105 ;  /* 0x0000006900287202 */ /* 0x000fce0000000f00 */
[----:B------:R-:W-:Y:S05]  /*2850*/  WARPSYNC.COLLECTIVE R103, `(.L_x_1021) ;  /* 0x0000000067087348 */ /* 0x000fea0003c00000 */
[----:B------:R0:W1:Y:S02]  /*2860*/  SHFL.DOWN P2, R105, R108, R107, R110 ;  /* 0x0800006b6c697389 */ /* 0x000064000004006e */
[----:B01----:R-:W-:Y:S01]  /*2870*/  ENDCOLLECTIVE ;  /* 0x000000000000791b */ /* 0x003fe20003800000 */
.L_x_1021:
[----:B------:R-:W-:-:S05]  /*2880*/  FADD.FTZ R40, R43, R40 ;  /* 0x000000282b287221 */ /* 0x000fca0000010000 */
[----:B------:R-:W-:Y:S01]  /*2890*/  MOV R108, R40 ;  /* 0x00000028006c7202 */ /* 0x000fe20000000f00 */
[----:B------:R-:W-:Y:S02]  /*28a0*/  IMAD.MOV.U32 R107, RZ, RZ, 0x8 ;  /* 0x00000008ff6b7424 */ /* 0x000fe400078e00ff */
[----:B------:R-:W-:-:S07]  /*28b0*/  IMAD.MOV.U32 R42, RZ, RZ, R105 ;  /* 0x000000ffff2a7224 */ /* 0x000fce00078e0069 */
[----:B------:R-:W-:Y:S05]  /*28c0*/  WARPSYNC.COLLECTIVE R103, `(.L_x_1022) ;  /* 0x0000000067087348 */ /* 0x000fea0003c00000 */
[----:B------:R0:W1:Y:S02]  /*28d0*/  SHFL.DOWN P2, R105, R108, R107, R110 ;  /* 0x0800006b6c697389 */ /* 0x000064000004006e */
[----:B01----:R-:W-:Y:S01]  /*28e0*/  ENDCOLLECTIVE ;  /* 0x000000000000791b */ /* 0x003fe20003800000 */
.L_x_1022:
[----:B------:R-:W-:-:S05]  /*28f0*/  FADD.FTZ R42, R45, R42 ;  /* 0x0000002a2d2a7221 */ /* 0x000fca0000010000 */
[----:B------:R-:W-:Y:S01]  /*2900*/  MOV R108, R42 ;  /* 0x0000002a006c7202 */ /* 0x000fe20000000f00 */
[----:B------:R-:W-:-:S07]  /*2910*/  IMAD.MOV.U32 R47, RZ, RZ, R105 ;  /* 0x000000ffff2f7224 */ /* 0x000fce00078e0069 */
[----:B------:R-:W-:Y:S05]  /*2920*/  WARPSYNC.COLLECTIVE R103, `(.L_x_1023) ;  /* 0x0000000067087348 */ /* 0x000fea0003c00000 */
[----:B------:R0:W1:Y:S02]  /*2930*/  SHFL.DOWN P2, R105, R108, R107, R110 ;  /* 0x0800006b6c697389 */ /* 0x000064000004006e */
[----:B01----:R-:W-:Y:S01]  /*2940*/  ENDCOLLECTIVE ;  /* 0x000000000000791b */ /* 0x003fe20003800000 */
.L_x_1023:
[----:B------:R-:W-:Y:S01]  /*2950*/  FADD.FTZ R47, R40, R47 ;  /* 0x0000002f282f7221 */ /* 0x000fe20000010000 */
[----:B------:R-:W-:-:S03]  /*2960*/  HFMA2.MMA R107, -RZ, RZ, 0, 2.384185791015625e-07 ;  /* 0x00000004ff6b7435 */ /* 0x000fc600000001ff */
[----:B------:R-:W-:Y:S02]  /*2970*/  IMAD.MOV.U32 R108, RZ, RZ, R47 ;  /* 0x000000ffff6c7224 */ /* 0x000fe400078e002f */
[----:B------:R-:W-:-:S07]  /*2980*/  IMAD.MOV.U32 R69, RZ, RZ, R105 ;  /* 0x000000ffff457224 */ /* 0x000fce00078e0069 */
[----:B------:R-:W-:Y:S05]  /*2990*/  WARPSYNC.COLLECTIVE R103, `(.L_x_1024) ;  /* 0x0000000067087348 */ /* 0x000fea0003c00000 */
[----:B------:R0:W1:Y:S02]  /*29a0*/  SHFL.DOWN P2, R105, R108, R107, R110 ;  /* 0x0800006b6c697389 */ /* 0x000064000004006e */
[----:B01----:R-:W-:Y:S01]  /*29b0*/  ENDCOLLECTIVE ;  /* 0x000000000000791b */ /* 0x003fe20003800000 */
.L_x_1024:
[----:B------:R-:W-:-:S04]  /*29c0*/  FADD.FTZ R69, R42, R69 ;  /* 0x000000452a457221 */ /* 0x000fc80000010000 */
[----:B------:R-:W-:Y:S02]  /*29d0*/  IMAD.MOV.U32 R108, RZ, RZ, R69 ;  /* 0x000000ffff6c7224 */ /* 0x000fe400078e0045 */
[----:B------:R-:W-:-:S07]  /*29e0*/  IMAD.MOV.U32 R44, RZ, RZ, R105 ;  /* 0x000000ffff2c7224 */ /* 0x000fce00078e0069 */
[----:B------:R-:W-:Y:S05]  /*29f0*/  WARPSYNC.COLLECTIVE R103, `(.L_x_1025) ;  /* 0x0000000067087348 */ /* 0x000fea0003c00000 */
[----:B------:R0:W1:Y:S02]  /*2a00*/  SHFL.DOWN P2, R105, R108, R107, R110 ;  /* 0x0800006b6c697389 */ /* 0x000064000004006e */
[----:B01----:R-:W-:Y:S01]  /*2a10*/  ENDCOLLECTIVE ;  /* 0x000000000000791b */ /* 0x003fe20003800000 */
.L_x_1025:
[----:B------:R-:W-:-:S04]  /*2a20*/  FADD.FTZ R44, R47, R44 ;  /* 0x0000002c2f2c7221 */ /* 0x000fc80000010000 */
[----:B------:R-:W-:Y:S02]  /*2a30*/  IMAD.MOV.U32 R108, RZ, RZ, R44 ;  /* 0x000000ffff6c7224 */ /* 0x000fe400078e002c */
[----:B------:R-:W-:Y:S01]  /*2a40*/  IMAD.MOV.U32 R107, RZ, RZ, 0x2 ;  /* 0x00000002ff6b7424 */ /* 0x000fe200078e00ff */
[----:B------:R-:W-:-:S07]  /*2a50*/  MOV R46, R105 ;  /* 0x00000069002e7202 */ /* 0x000fce0000000f00 */
[----:B------:R-:W-:Y:S05]  /*2a60*/  WARPSYNC.COLLECTIVE R103, `(.L_x_1026) ;  /* 0x0000000067087348 */ /* 0x000fea0003c00000 */
[----:B------:R0:W1:Y:S02]  /*2a70*/  SHFL.DOWN P2, R105, R108, R107, R110 ;  /* 0x0800006b6c697389 */ /* 0x000064000004006e */
[----:B01----:R-:W-:Y:S01]  /*2a80*/  ENDCOLLECTIVE ;  /* 0x000000000000791b */ /* 0x003fe20003800000 */
.L_x_1026:
[----:B------:R-:W-:-:S04]  /*2a90*/  FADD.FTZ R46, R69, R46 ;  /* 0x0000002e452e7221 */ /* 0x000fc80000010000 */
[----:B------:R-:W-:Y:S01]  /*2aa0*/  IMAD.MOV.U32 R108, RZ, RZ, R46 ;  /* 0x000000ffff6c7224 */ /* 0x000fe200078e002e */
[----:B------:R-:W-:-:S07]  /*2ab0*/  MOV R43, R105 ;  /* 0x00000069002b7202 */ /* 0x000fce0000000f00 */
[----:B------:R-:W-:Y:S05]  /*2ac0*/  WARPSYNC.COLLECTIVE R103, `(.L_x_1027) ;  /* 0x0000000067087348 */ /* 0x000fea0003c00000 */
[----:B------:R0:W1:Y:S02]  /*2ad0*/  SHFL.DOWN P2, R105, R108, R107, R110 ;  /* 0x0800006b6c697389 */ /* 0x000064000004006e */
[----:B01----:R-:W-:Y:S01]  /*2ae0*/  ENDCOLLECTIVE ;  /* 0x000000000000791b */ /* 0x003fe20003800000 */
.L_x_1027:
[----:B------:R-:W-:-:S05]  /*2af0*/  FADD.FTZ R43, R44, R43 ;  /* 0x0000002b2c2b7221 */ /* 0x000fca0000010000 */
[----:B------:R-:W-:Y:S01]  /*2b00*/  MOV R108, R43 ;  /* 0x0000002b006c7202 */ /* 0x000fe20000000f00 */
[----:B------:R-:W-:Y:S02]  /*2b10*/  IMAD.MOV.U32 R107, RZ, RZ, 0x1 ;  /* 0x00000001ff6b7424 */ /* 0x000fe400078e00ff */
[----:B------:R-:W-:-:S07]  /*2b20*/  IMAD.MOV.U32 R45, RZ, RZ, R105 ;  /* 0x000000ffff2d7224 */ /* 0x000fce00078e0069 */
[----:B------:R-:W-:Y:S05]  /*2b30*/  WARPSYNC.COLLECTIVE R103, `(.L_x_1028) ;  /* 0x0000000067087348 */ /* 0x000fea0003c00000 */
[----:B------:R0:W1:Y:S02]  /*2b40*/  SHFL.DOWN P2, R105, R108, R107, R110 ;  /* 0x0800006b6c697389 */ /* 0x000064000004006e */
[----:B01----:R-:W-:Y:S01]  /*2b50*/  ENDCOLLECTIVE ;  /* 0x000000000000791b */ /* 0x003fe20003800000 */
.L_x_1028:
[----:B------:R-:W-:-:S05]  /*2b60*/  FADD.FTZ R45, R46, R45 ;  /* 0x0000002d2e2d7221 */ /* 0x000fca0000010000 */
[----:B------:R-:W-:Y:S01]  /*2b70*/  MOV R108, R45 ;  /* 0x0000002d006c7202 */ /* 0x000fe20000000f00 */
[----:B------:R-:W-:-:S07]  /*2b80*/  IMAD.MOV.U32 R68, RZ, RZ, R105 ;  /* 0x000000ffff447224 */ /* 0x000fce00078e0069 */
[----:B------:R-:W-:Y:S05]  /*2b90*/  WARPSYNC.COLLECTIVE R103, `(.L_x_1029) ;  /* 0x0000000067087348 */ /* 0x000fea0003c00000 */
[----:B------:R0:W1:Y:S02]  /*2ba0*/  SHFL.DOWN P2, R105, R108, R107, R110 ;  /* 0x0800006b6c697389 */ /* 0x000064000004006e */
[----:B01----:R-:W-:Y:S01]  /*2bb0*/  ENDCOLLECTIVE ;  /* 0x000000000000791b */ /* 0x003fe20003800000 */
.L_x_1029:
[----:B------:R-:W-:Y:S01]  /*2bc0*/  IMAD.MOV.U32 R40, RZ, RZ, R105 ;  /* 0x000000ffff287224 */ /* 0x000fe200078e0069 */
[----:B------:R-:W-:Y:S06]  /*2bd0*/  BRA `(.L_x_1030) ;  /* 0xffffffe400b87947 */ /* 0x000fec000383ffff */
.L_x_1031:
        /* <DEDUP_REMOVED lines=10> */
.L_x_3302:


//--------------------- .text._ZN10layer_norm31ln_parallel_residual_bwd_kernelINS_13Kernel_traitsI13__nv_bfloat16S2_fS2_fjLj1536ELj1ELj1ELj4ELj8ENS_18Kernel_traits_baseILj1536ES2_S2_fS2_fjLj128EEEEELb0ELb0ELb0EEEvNS_9BwdParamsE --------------------------
	.section	.text._ZN10layer_norm31ln_parallel_residual_bwd_kernelINS_13Kernel_traitsI13__nv_bfloat16S2_fS2_fjLj1536ELj1ELj1ELj4ELj8ENS_18Kernel_traits_baseILj1536ES2_S2_fS2_fjLj128EEEEELb0ELb0ELb0EEEvNS_9BwdParamsE,"ax",@progbits
	.align	128
        .global         _ZN10layer_norm31ln_parallel_residual_bwd_kernelINS_13Kernel_traitsI13__nv_bfloat16S2_fS2_fjLj1536ELj1ELj1ELj4ELj8ENS_18Kernel_traits_baseILj1536ES2_S2_fS2_fjLj128EEEEELb0ELb0ELb0EEEvNS_9BwdParamsE
        .type           _ZN10layer_norm31ln_parallel_residual_bwd_kernelINS_13Kernel_traitsI13__nv_bfloat16S2_fS2_fjLj1536ELj1ELj1ELj4ELj8ENS_18Kernel_traits_baseILj1536ES2_S2_fS2_fjLj128EEEEELb0ELb0ELb0EEEvNS_9BwdParamsE,@function
        .size           _ZN10layer_norm31ln_parallel_residual_bwd_kernelINS_13Kernel_traitsI13__nv_bfloat16S2_fS2_fjLj1536ELj1ELj1ELj4ELj8ENS_18Kernel_traits_baseILj1536ES2_S2_fS2_fjLj128EEEEELb0ELb0ELb0EEEvNS_9BwdParamsE,(.L_x_3303 - _ZN10layer_norm31ln_parallel_residual_bwd_kernelINS_13Kernel_traitsI13__nv_bfloat16S2_fS2_fjLj1536ELj1ELj1ELj4ELj8ENS_18Kernel_traits_baseILj1536ES2_S2_fS2_fjLj128EEEEELb0ELb0ELb0EEEvNS_9BwdParamsE)
        .other          _ZN10layer_norm31ln_parallel_residual_bwd_kernelINS_13Kernel_traitsI13__nv_bfloat16S2_fS2_fjLj1536ELj1ELj1ELj4ELj8ENS_18Kernel_traits_baseILj1536ES2_S2_fS2_fjLj128EEEEELb0ELb0ELb0EEEvNS_9BwdParamsE,@"STO_CUDA_ENTRY STV_DEFAULT"
_ZN10layer_norm31ln_parallel_residual_bwd_kernelINS_13Kernel_traitsI13__nv_bfloat16S2_fS2_fjLj1536ELj1ELj1ELj4ELj8ENS_18Kernel_traits_baseILj1536ES2_S2_fS2_fjLj128EEEEELb0ELb0ELb0EEEvNS_9BwdParamsE:
.text._ZN10layer_norm31ln_parallel_residual_bwd_kernelINS_13Kernel_traitsI13__nv_bfloat16S2_fS2_fjLj1536ELj1ELj1ELj4ELj8ENS_18Kernel_traits_baseILj1536ES2_S2_fS2_fjLj128EEEEELb0ELb0ELb0EEEvNS_9BwdParamsE:
        /* <DEDUP_REMOVED lines=72> */
[----:B------:R-:W-:Y:S01]  /*0480*/  ULDC.U8 UR6, c[0x0][0x2a0] ;  /* 0x0000a80000067ab9 */ /* 0x000fe20000000000 */
[----:B-----5:R-:W-:Y:S01]  /*0490*/  MOV R19, R10 ;  /* 0x0000000a00137202 */ /* 0x020fe20000000f00 */
[----:B------:R-:W-:Y:S01]  /*04a0*/  UISETP.NE.AND UP0, UPT, UR6, URZ, UPT ;  /* 0x0000003f0600728c */ /* 0x000fe2000bf05270 */
[----:B------:R-:W-:Y:S01]  /*04b0*/  SHF.R.U64 R18, R10, 0x10, R11 ;  /* 0x000000100a127819 */ /* 0x000fe2000000120b */
[--C-:B------:R-:W-:Y:S01]  /*04c0*/  IMAD.MOV.U32 R97, RZ, RZ, R5.reuse ;  /* 0x000000ffff617224 */ /* 0x100fe200078e0005 */
[----:B------:R-:W-:Y:S01]  /*04d0*/  MOV R99, R4 ;  /* 0x0000000400637202 */ /* 0x000fe20000000f00 */
[----:B------:R-:W-:Y:S01]  /*04e0*/  IMAD.MOV.U32 R15, RZ, RZ, R12 ;  /* 0x000000ffff0f7224 */ /* 0x000fe200078e000c */
[--C-:B------:R-:W-:Y:S01]  /*04f0*/  SHF.R.U64 R98, R4, 0x10, R5.reuse ;  /* 0x0000001004627819 */ /* 0x100fe20000001205 */
[----:B------:R-:W-:Y:S01]  /*0500*/  IMAD.U32 R97, R97, 0x10000, RZ ;  /* 0x0001000061617824 */ /* 0x000fe200078e00ff */
[----:B------:R-:W-:Y:S01]  /*0510*/  SHF.R.U32.HI R96, RZ, 0x10, R5 ;  /* 0x00000010ff607819 */ /* 0x000fe20000011605 */
[----:B------:R-:W-:Y:S01]  /*0520*/  IMAD.MOV.U32 R5, RZ, RZ, R21 ;  /* 0x000000ffff057224 */ /* 0x000fe200078e0015 */
[----:B------:R-:W-:Y:S01]  /*0530*/  MOV R23, R8 ;  /* 0x0000000800177202 */ /* 0x000fe20000000f00 */
[----:B------:R-:W-:Y:S01]  /*0540*/  IMAD.U32 R15, R15, 0x10000, RZ ;  /* 0x000100000f0f7824 */ /* 0x000fe200078e00ff */
[----:B------:R-:W-:Y:S01]  /*0550*/  SHF.R.U64 R22, R8, 0x10, R9 ;  /* 0x0000001008167819 */ /* 0x000fe20000001209 */
[----:B------:R-:W-:Y:S01]  /*0560*/  IMAD.U32 R5, R5, 0x10000, RZ ;  /* 0x0001000005057824 */ /* 0x000fe200078e00ff */
[----:B------:R-:W-:-:S02]  /*0570*/  MOV R0, R9 ;  /* 0x0000000900007202 */ /* 0x000fc40000000f00 */
[----:B------:R-:W-:Y:S02]  /*0580*/  SHF.R.U32.HI R73, RZ, 0x10, R9 ;  /* 0x00000010ff497819 */ /* 0x000fe40000011609 */
[----:B------:R-:W-:Y:S02]  /*0590*/  MOV R2, R11 ;  /* 0x0000000b00027202 */ /* 0x000fe40000000f00 */
[----:B------:R-:W-:Y:S02]  /*05a0*/  SHF.R.U32.HI R14, RZ, 0x10, R11 ;  /* 0x00000010ff0e7819 */ /* 0x000fe4000001160b */
[----:B------:R-:W-:Y:S02]  /*05b0*/  SHF.R.U64 R72, R12, 0x10, R13 ;  /* 0x000000100c487819 */ /* 0x000fe4000000120d */
[----:B------:R-:W-:Y:S02]  /*05c0*/  SHF.R.U64 R10, R16, 0x10, R17 ;  /* 0x00000010100a7819 */ /* 0x000fe40000001211 */
[----:B------:R-:W-:-:S02]  /*05d0*/  MOV R3, R13 ;  /* 0x0000000d00037202 */ /* 0x000fc40000000f00 */
[----:B------:R-:W-:Y:S01]  /*05e0*/  SHF.R.U32.HI R12, RZ, 0x10, R13 ;  /* 0x00000010ff0c7819 */ /* 0x000fe2000001160d */
[----:B------:R-:W-:Y:S01]  /*05f0*/  IMAD.U32 R10, R10, 0x10000, RZ ;  /* 0x000100000a0a7824 */ /* 0x000fe200078e00ff */
[----:B------:R-:W-:Y:S02]  /*0600*/  MOV R11, R16 ;  /* 0x00000010000b7202 */ /* 0x000fe40000000f00 */
[----:B------:R-:W-:Y:S02]  /*0610*/  MOV R9, R17 ;  /* 0x0000001100097202 */ /* 0x000fe40000000f00 */
[----:B------:R-:W-:Y:S02]  /*0620*/  SHF.R.U32.HI R8, RZ, 0x10, R17 ;  /* 0x00000010ff087819 */ /* 0x000fe40000011611 */
[----:B------:R-:W-:Y:S02]  /*0630*/  MOV R7, R20 ;  /* 0x0000001400077202 */ /* 0x000fe40000000f00 */
[--C-:B------:R-:W-:Y:S01]  /*0640*/  SHF.R.U64 R6, R20, 0x10, R21.reuse ;  /* 0x0000001014067819 */ /* 0x100fe20000001215 */
[----:B------:R-:W-:Y:S01]  /*0650*/  IMAD.U32 R20, R73, 0x10000, RZ ;  /* 0x0001000049147824 */ /* 0x000fe200078e00ff */
[----:B------:R-:W-:-:S02]  /*0660*/  SHF.R.U32.HI R4, RZ, 0x10, R21 ;  /* 0x00000010ff047819 */ /* 0x000fc40000011615 */
[----:B------:R-:W-:Y:S02]  /*0670*/  SHF.L.U32 R21, R0, 0x10, RZ ;  /* 0x0000001000157819 */ /* 0x000fe400000006ff */
[----:B------:R-:W-:Y:S02]  /*0680*/  SHF.L.U32 R16, R14, 0x10, RZ ;  /* 0x000000100e107819 */ /* 0x000fe400000006ff */
[----:B------:R-:W-:Y:S02]  /*0690*/  MOV R69, RZ ;  /* 0x000000ff00457202 */ /* 0x000fe40000000f00 */
[----:B------:R-:W-:Y:S02]  /*06a0*/  SHF.L.U32 R99, R99, 0x10, RZ ;  /* 0x0000001063637819 */ /* 0x000fe400000006ff */
[----:B------:R-:W-:Y:S02]  /*06b0*/  SHF.L.U32 R98, R98, 0x10, RZ ;  /* 0x0000001062627819 */ /* 0x000fe400000006ff */
[----:B------:R-:W-:-:S02]  /*06c0*/  SHF.L.U32 R96, R96, 0x10, RZ ;  /* 0x0000001060607819 */ /* 0x000fc400000006ff */
[----:B------:R-:W-:Y:S02]  /*06d0*/  SHF.L.U32 R23, R23, 0x10, RZ ;  /* 0x0000001017177819 */ /* 0x000fe400000006ff */
[----:B------:R-:W-:Y:S02]  /*06e0*/  SHF.L.U32 R22, R22, 0x10, RZ ;  /* 0x0000001016167819 */ /* 0x000fe400000006ff */
[----:B------:R-:W-:Y:S02]  /*06f0*/  SHF.L.U32 R19, R19, 0x10, RZ ;  /* 0x0000001013137819 */ /* 0x000fe400000006ff */
[----:B------:R-:W-:Y:S02]  /*0700*/  SHF.L.U32 R18, R18, 0x10, RZ ;  /* 0x0000001012127819 */ /* 0x000fe400000006ff */
[----:B------:R-:W-:Y:S02]  /*0710*/  SHF.L.U32 R17, R2, 0x10, RZ ;  /* 0x0000001002117819 */ /* 0x000fe400000006ff */
[----:B------:R-:W-:-:S02]  /*0720*/  SHF.L.U32 R14, R72, 0x10, RZ ;  /* 0x00000010480e7819 */ /* 0x000fc400000006ff */
[----:B------:R-:W-:Y:S02]  /*0730*/  SHF.L.U32 R13, R3, 0x10, RZ ;  /* 0x00000010030d7819 */ /* 0x000fe400000006ff */
[----:B------:R-:W-:Y:S02]  /*0740*/  SHF.L.U32 R12, R12, 0x10, RZ ;  /* 0x000000100c0c7819 */ /* 0x000fe400000006ff */
[----:B------:R-:W-:Y:S02]  /*0750*/  SHF.L.U32 R11, R11, 0x10, RZ ;  /* 0x000000100b0b7819 */ /* 0x000fe400000006ff */
[----:B------:R-:W-:Y:S02]  /*0760*/  SHF.L.U32 R9, R9, 0x10, RZ ;  /* 0x0000001009097819 */ /* 0x000fe400000006ff */
[----:B------:R-:W-:Y:S02]  /*0770*/  PLOP3.LUT P5, PT, PT, PT, UP0, 0x80, 0x0 ;  /* 0x000000000000781c */ /* 0x000fe40003faf008 */
[----:B------:R-:W-:-:S02]  /*0780*/  SHF.L.U32 R8, R8, 0x10, RZ ;  /* 0x0000001008087819 */ /* 0x000fc400000006ff */
[----:B------:R-:W-:Y:S02]  /*0790*/  SHF.L.U32 R7, R7, 0x10, RZ ;  /* 0x0000001007077819 */ /* 0x000fe400000006ff */
[----:B------:R-:W-:Y:S02]  /*07a0*/  SHF.L.U32 R6, R6, 0x10, RZ ;  /* 0x0000001006067819 */ /* 0x000fe400000006ff */
[----:B------:R-:W-:Y:S02]  /*07b0*/  SHF.L.U32 R4, R4, 0x10, RZ ;  /* 0x0000001004047819 */ /* 0x000fe400000006ff */
[----:B------:R-:W-:-:S07]  /*07c0*/  PRMT R0, R74, 0x7610, R0 ;  /* 0x000076104a007816 */ /* 0x000fce0000000000 */
.L_x_1048:
[----:B0123--:R-:W0:Y:S08]  /*07d0*/  LDC.64 R90, c[0x0][0x250] ;  /* 0x00009400ff5a7b82 */ /* 0x00fe300000000a00 */
[----:B------:R-:W1:Y:S01]  /*07e0*/  LDC.64 R88, c[0x0][0x258] ;  /* 0x00009600ff587b82 */ /* 0x000e620000000a00 */
[----:B0-----:R-:W-:-:S06]  /*07f0*/  IMAD.WIDE R90, R100, 0x4, R90 ;  /* 0x00000004645a7825 */ /* 0x001fcc00078e025a */
[----:B------:R-:W2:Y:S01]  /*0800*/  LDG.E R90, desc[UR4][R90.64] ;  /* 0x000000045a5a7981 */ /* 0x000ea2000c1e1900 */
[----:B-1----:R-:W-:-:S05]  /*0810*/  IMAD.WIDE R88, R100, 0x4, R88 ;  /* 0x0000000464587825 */ /* 0x002fca00078e0258 */
[----:B-----5:R0:W5:Y:S01]  /*0820*/  LDG.E R2, desc[UR4][R88.64] ;  /* 0x0000000458027981 */ /* 0x020162000c1e1900 */
[----:B------:R-:W-:Y:S01]  /*0830*/  MOV R103, UR20 ;  /* 0x0000001400677c02 */ /* 0x000fe20008000f00 */
[----:B------:R-:W-:Y:S01]  /*0840*/  BSSY B0, `(.L_x_1033) ;  /* 0x0000054000007945 */ /* 0x000fe20003800000 */
[----:B------:R-:W-:Y:S02]  /*0850*/  LOP3.LUT P6, RZ, R0, 0xff, RZ, 0xc0, !PT ;  /* 0x000000ff00ff7812 */ /* 0x000fe400078cc0ff */
[----:B------:R-:W-:Y:S02]  /*0860*/  CS2R R136, SRZ ;  /* 0x0000000000887805 */ /* 0x000fe4000001ff00 */
[----:B------:R-:W-:Y:S01]  /*0870*/  SHF.R.U32.HI R133, RZ, 0x5, R102 ;  /* 0x00000005ff857819 */ /* 0x000fe20000011666 */
[----:B------:R-:W-:Y:S01]  /*0880*/  IMAD R92, R100, R103, RZ ;  /* 0x00000067645c7224 */ /* 0x000fe200078e02ff */
[----:B------:R-:W-:Y:S02]  /*0890*/  LOP3.LUT P1, RZ, R102, 0x1f, RZ, 0xc0, !PT ;  /* 0x0000001f66ff7812 */ /* 0x000fe4000782c0ff */
[----:B------:R-:W-:-:S02]  /*08a0*/  LOP3.LUT R134, R133, 0x7fffffc, RZ, 0xc0, !PT ;  /* 0x07fffffc85867812 */ /* 0x000fc400078ec0ff */
[----:B------:R-:W-:-:S04]  /*08b0*/  SHF.R.S32.HI R93, RZ, 0x1f, R92 ;  /* 0x0000001fff5d7819 */ /* 0x000fc8000001145c */
[----:B------:R-:W-:-:S04]  /*08c0*/  LEA.HI R0, R93, R92, RZ, 0x2 ;  /* 0x0000005c5d007211 */ /* 0x000fc800078f10ff */
[----:B------:R-:W-:-:S04]  /*08d0*/  LEA.HI.SX32 R0, R0, R101, 0x1e ;  /* 0x0000006500007211 */ /* 0x000fc800078ff2ff */
[----:B------:R-:W-:Y:S02]  /*08e0*/  MOV R125, R0 ;  /* 0x00000000007d7202 */ /* 0x000fe40000000f00 */
[----:B--2---:R-:W-:Y:S01]  /*08f0*/  FSEL R135, R90, RZ, !P5 ;  /* 0x000000ff5a877208 */ /* 0x004fe20006800000 */
[----:B0-----:R-:W-:Y:S06]  /*0900*/  @!P2 BRA `(.L_x_1034) ;  /* 0x00000004001ca947 */ /* 0x001fec0003800000 */
[----:B------:R-:W0:Y:S01]  /*0910*/  LDC.64 R94, c[0x0][0x2b8] ;  /* 0x0000ae00ff5e7b82 */ /* 0x000e220000000a00 */
[----:B------:R-:W-:-:S07]  /*0920*/  LEA R88, P0, R0, UR10, 0x4 ;  /* 0x0000000a00587c11 */ /* 0x000fce000f8020ff */
[----:B------:R-:W1:Y:S01]  /*0930*/  LDC.64 R92, c[0x0][0x2c0] ;  /* 0x0000b000ff5c7b82 */ /* 0x000e620000000a00 */
[----:B------:R-:W-:-:S06]  /*0940*/  LEA.HI.X R89, R0, UR11, RZ, 0x4, P0 ;  /* 0x0000000b00597c11 */ /* 0x000fcc00080f24ff */
[----:B------:R-:W2:Y:S01]  /*0950*/  LDG.E.128 R88, desc[UR4][R88.64] ;  /* 0x0000000458587981 */ /* 0x000ea2000c1e1d00 */
        /* <DEDUP_REMOVED lines=8> */
[----:B------:R0:W5:Y:S01]  /*09e0*/  @P0 LDG.E.128 R72, desc[UR4][R108.64] ;  /* 0x000000046c480981 */ /* 0x000162000c1e1d00 */
[----:B------:R-:W-:Y:S01]  /*09f0*/  IADD3 R125, R0, 0x80, RZ ;  /* 0x00000080007d7810 */ /* 0x000fe20007ffe0ff */
[C---:B--2---:R-:W-:Y:S01]  /*0a00*/  FADD.FTZ R113, -R135.reuse, R90 ;  /* 0x0000005a87717221 */ /* 0x044fe20000010100 */
[----:B------:R-:W-:Y:S01]  /*0a10*/  FADD.FTZ R89, -R135, R89 ;  /* 0x0000005987597221 */ /* 0x000fe20000010100 */
[----:B---3--:R-:W-:Y:S02]  /*0a20*/  MOV R3, R94 ;  /* 0x0000005e00037202 */ /* 0x008fe40000000f00 */
[--C-:B------:R-:W-:Y:S01]  /*0a30*/  SHF.R.U64 R114, R94, 0x10, R95.reuse ;  /* 0x000000105e727819 */ /* 0x100fe2000000125f */
[--C-:B------:R-:W-:Y:S01]  /*0a40*/  IMAD.MOV.U32 R111, RZ, RZ, R95.reuse ;  /* 0x000000ffff6f7224 */ /* 0x100fe200078e005f */
[----:B------:R-:W-:Y:S02]  /*0a50*/  SHF.R.U32.HI R112, RZ, 0x10, R95 ;  /* 0x00000010ff707819 */ /* 0x000fe4000001165f */
[----:B----4-:R-:W-:-:S02]  /*0a60*/  MOV R94, R92 ;  /* 0x0000005c005e7202 */ /* 0x010fc40000000f00 */
[--C-:B------:R-:W-:Y:S02]  /*0a70*/  SHF.R.U64 R110, R92, 0x10, R93.reuse ;  /* 0x000000105c6e7819 */ /* 0x100fe4000000125d */
[----:B------:R-:W-:Y:S02]  /*0a80*/  MOV R95, R93 ;  /* 0x0000005d005f7202 */ /* 0x000fe40000000f00 */
[----:B------:R-:W-:Y:S01]  /*0a90*/  SHF.R.U32.HI R92, RZ, 0x10, R93 ;  /* 0x00000010ff5c7819 */ /* 0x000fe2000001165d */
[----:B------:R-:W-:Y:S01]  /*0aa0*/  FADD.FTZ R93, -R135, R88 ;  /* 0x00000058875d7221 */ /* 0x000fe20000010100 */
[----:B------:R-:W-:Y:S02]  /*0ab0*/  SHF.L.U32 R94, R94, 0x10, RZ ;  /* 0x000000105e5e7819 */ /* 0x000fe400000006ff */
[----:B------:R-:W-:Y:S01]  /*0ac0*/  SHF.L.U32 R88, R3, 0x10, RZ ;  /* 0x0000001003587819 */ /* 0x000fe200000006ff */
[----:B-----5:R-:W-:Y:S02]  /*0ad0*/  FMUL.FTZ R3, R2, R93 ;  /* 0x0000005d02037220 */ /* 0x020fe40000410000 */
[----:B0-----:R-:W-:Y:S01]  /*0ae0*/  FMUL.FTZ R108, R23, R94 ;  /* 0x0000005e176c7220 */ /* 0x001fe20000410000 */
[----:B------:R-:W-:-:S02]  /*0af0*/  IMAD.U32 R90, R110, 0x10000, RZ ;  /* 0x000100006e5a7824 */ /* 0x000fc400078e00ff */
[----:B------:R-:W-:Y:S01]  /*0b00*/  FADD.FTZ R56, R56, R88 ;  /* 0x0000005838387221 */ /* 0x000fe20000010000 */
[-C--:B------:R-:W-:Y:S01]  /*0b10*/  FFMA.FTZ R68, R3, R88.reuse, R68 ;  /* 0x0000005803447223 */ /* 0x080fe20000010044 */
[----:B------:R-:W-:Y:S01]  /*0b20*/  FFMA.FTZ R108, R99, R88, R108 ;  /* 0x00000058636c7223 */ /* 0x000fe2000001006c */
[----:B------:R-:W-:Y:S01]  /*0b30*/  SHF.L.U32 R88, R114, 0x10, RZ ;  /* 0x0000001072587819 */ /* 0x000fe200000006ff */
[----:B------:R-:W-:Y:S01]  /*0b40*/  FMUL.FTZ R109, R22, R90 ;  /* 0x0000005a166d7220 */ /* 0x000fe20000410000 */
[----:B------:R-:W-:Y:S01]  /*0b50*/  FMUL.FTZ R110, R2, R89 ;  /* 0x00000059026e7220 */ /* 0x000fe20000410000 */
[----:B------:R-:W-:Y:S01]  /*0b60*/  SHF.L.U32 R95, R95, 0x10, RZ ;  /* 0x000000105f5f7819 */ /* 0x000fe200000006ff */
[----:B------:R-:W-:Y:S01]  /*0b70*/  FADD.FTZ R33, R33, R90 ;  /* 0x0000005a21217221 */ /* 0x000fe20000010000 */
[----:B------:R-:W-:Y:S01]  /*0b80*/  FADD.FTZ R57, R57, R88 ;  /* 0x0000005839397221 */ /* 0x000fe20000010000 */
[-C--:B------:R-:W-:Y:S01]  /*0b90*/  FFMA.FTZ R109, R98, R88.reuse, R109 ;  /* 0x00000058626d7223 */ /* 0x080fe2000001006d */
[C---:B------:R-:W-:Y:S01]  /*0ba0*/  FFMA.FTZ R69, R110.reuse, R88, R69 ;  /* 0x000000586e457223 */ /* 0x040fe20000010045 */
[----:B------:R-:W-:Y:S01]  /*0bb0*/  FFMA.FTZ R45, R110, R90, R45 ;  /* 0x0000005a6e2d7223 */ /* 0x000fe2000001002d */
[----:B------:R-:W-:Y:S01]  /*0bc0*/  SHF.L.U32 R88, R111, 0x10, RZ ;  /* 0x000000106f587819 */ /* 0x000fe200000006ff */
[----:B------:R-:W-:-:S02]  /*0bd0*/  IMAD.U32 R90, R112, 0x10000, RZ ;  /* 0x00010000705a7824 */ /* 0x000fc400078e00ff */
[----:B------:R-:W-:Y:S01]  /*0be0*/  FMUL.FTZ R112, R21, R95 ;  /* 0x0000005f15707220 */ /* 0x000fe20000410000 */
[----:B------:R-:W-:Y:S01]  /*0bf0*/  FMUL.FTZ R111, R2, R113 ;  /* 0x00000071026f7220 */ /* 0x000fe20000410000 */
[----:B------:R-:W-:Y:S01]  /*0c00*/  FADD.FTZ R91, -R135, R91 ;  /* 0x0000005b875b7221 */ /* 0x000fe20000010100 */
[----:B------:R-:W-:Y:S01]  /*0c10*/  SHF.L.U32 R92, R92, 0x10, RZ ;  /* 0x000000105c5c7819 */ /* 0x000fe200000006ff */
[----:B------:R-:W-:Y:S01]  /*0c20*/  FADD.FTZ R58, R58, R88 ;  /* 0x000000583a3a7221 */ /* 0x000fe20000010000 */
[-C--:B------:R-:W-:Y:S01]  /*0c30*/  FFMA.FTZ R112, R97, R88.reuse, R112 ;  /* 0x0000005861707223 */ /* 0x080fe20000010070 */
[----:B------:R-:W-:Y:S01]  /*0c40*/  FFMA.FTZ R70, R111, R88, R70 ;  /* 0x000000586f467223 */ /* 0x000fe20000010046 */
[----:B------:R-:W-:Y:S01]  /*0c50*/  FADD.FTZ R88, RZ, R108 ;  /* 0x0000006cff587221 */ /* 0x000fe20000010000 */
[----:B------:R-:W-:Y:S01]  /*0c60*/  FFMA.FTZ R89, R3, R108, RZ ;  /* 0x0000006c03597223 */ /* 0x000fe200000100ff */
[----:B------:R-:W-:Y:S01]  /*0c70*/  FMUL.FTZ R114, R2, R91 ;  /* 0x0000005b02727220 */ /* 0x000fe20000410000 */
[----:B------:R-:W-:Y:S01]  /*0c80*/  FMUL.FTZ R113, R20, R92 ;  /* 0x0000005c14717220 */ /* 0x000fe20000410000 */
[----:B------:R-:W-:Y:S01]  /*0c90*/  FADD.FTZ R91, R88, R109 ;  /* 0x0000006d585b7221 */ /* 0x000fe20000010000 */
[----:B------:R-:W-:-:S02]  /*0ca0*/  FFMA.FTZ R89, R110, R109, R89 ;  /* 0x0000006d6e597223 */ /* 0x000fc40000010059 */
        /* <DEDUP_REMOVED lines=13> */
.L_x_1034:
[----:B------:R-:W-:Y:S05]  /*0d80*/  BSYNC B0 ;  /* 0x0000000000007941 */ /* 0x000fea0003800000 */
.L_x_1033:
[----:B------:R-:W-:Y:S04]  /*0d90*/  BSSY B0, `(.L_x_1035) ;  /* 0x0000049000007945 */ /* 0x000fe80003800000 */
[----:B------:R-:W-:Y:S05]  /*0da0*/  @!P3 BRA `(.L_x_1036) ;  /* 0x00000004001cb947 */ /* 0x000fea0003800000 */
        /* <DEDUP_REMOVED lines=18> */
[----:B------:R-:W-:Y:S02]  /*0ed0*/  SHF.R.U64 R122, R94, 0x10, R95 ;  /* 0x000000105e7a7819 */ /* 0x000fe4000000125f */
[----:B------:R-:W-:Y:S02]  /*0ee0*/  MOV R119, R95 ;  /* 0x0000005f00777202 */ /* 0x000fe40000000f00 */
[----:B----4-:R-:W-:-:S02]  /*0ef0*/  MOV R94, R92 ;  /* 0x0000005c005e7202 */ /* 0x010fc40000000f00 */
[----:B------:R-:W-:Y:S01]  /*0f00*/  SHF.R.U32.HI R120, RZ, 0x10, R95 ;  /* 0x00000010ff787819 */ /* 0x000fe2000001165f */
[--C-:B------:R-:W-:Y:S01]  /*0f10*/  IMAD.MOV.U32 R95, RZ, RZ, R93.reuse ;  /* 0x000000ffff5f7224 */ /* 0x100fe200078e005d */
[--C-:B------:R-:W-:Y:S02]  /*0f20*/  SHF.R.U64 R118, R92, 0x10, R93.reuse ;  /* 0x000000105c767819 */ /* 0x100fe4000000125d */
[----:B------:R-:W-:Y:S01]  /*0f30*/  SHF.R.U32.HI R92, RZ, 0x10, R93 ;  /* 0x00000010ff5c7819 */ /* 0x000fe2000001165d */
[----:B------:R-:W-:Y:S01]  /*0f40*/  FADD.FTZ R93, -R135, R88 ;  /* 0x00000058875d7221 */ /* 0x000fe20000010100 */
[----:B------:R-:W-:Y:S02]  /*0f50*/  SHF.L.U32 R94, R94, 0x10, RZ ;  /* 0x000000105e5e7819 */ /* 0x000fe400000006ff */
[----:B------:R-:W-:Y:S01]  /*0f60*/  SHF.L.U32 R88, R115, 0x10, RZ ;  /* 0x0000001073587819 */ /* 0x000fe200000006ff */
[----:B-----5:R-:W-:Y:S01]  /*0f70*/  FMUL.FTZ R115, R2, R93 ;  /* 0x0000005d02737220 */ /* 0x020fe20000410000 */
[----:B------:R-:W-:Y:S01]  /*0f80*/  SHF.L.U32 R90, R118, 0x10, RZ ;  /* 0x00000010765a7819 */ /* 0x000fe200000006ff */
[----:B0-----:R-:W-:-:S02]  /*0f90*/  FMUL.FTZ R116, R15, R94 ;  /* 0x0000005e0f747220 */ /* 0x001fc40000410000 */
[----:B------:R-:W-:Y:S01]  /*0fa0*/  FADD.FTZ R52, R52, R88 ;  /* 0x0000005834347221 */ /* 0x000fe20000010000 */
[-C--:B------:R-:W-:Y:S01]  /*0fb0*/  FFMA.FTZ R64, R115, R88.reuse, R64 ;  /* 0x0000005873407223 */ /* 0x080fe20000010040 */
[----:B------:R-:W-:Y:S01]  /*0fc0*/  FFMA.FTZ R116, R19, R88, R116 ;  /* 0x0000005813747223 */ /* 0x000fe20000010074 */
[----:B------:R-:W-:Y:S01]  /*0fd0*/  SHF.L.U32 R88, R122, 0x10, RZ ;  /* 0x000000107a587819 */ /* 0x000fe200000006ff */
[----:B------:R-:W-:Y:S01]  /*0fe0*/  FMUL.FTZ R117, R14, R90 ;  /* 0x0000005a0e757220 */ /* 0x000fe20000410000 */
[----:B------:R-:W-:Y:S01]  /*0ff0*/  FMUL.FTZ R118, R2, R89 ;  /* 0x0000005902767220 */ /* 0x000fe20000410000 */
[----:B------:R-:W-:Y:S02]  /*1000*/  IMAD.U32 R95, R95, 0x10000, RZ ;  /* 0x000100005f5f7824 */ /* 0x000fe400078e00ff */
[----:B------:R-:W-:Y:S01]  /*1010*/  FADD.FTZ R29, R29, R90 ;  /* 0x0000005a1d1d7221 */ /* 0x000fe20000010000 */
[----:B------:R-:W-:Y:S01]  /*1020*/  FADD.FTZ R53, R53, R88 ;  /* 0x0000005835357221 */ /* 0x000fe20000010000 */
[-C--:B------:R-:W-:Y:S01]  /*1030*/  FFMA.FTZ R117, R18, R88.reuse, R117 ;  /* 0x0000005812757223 */ /* 0x080fe20000010075 */
[C---:B------:R-:W-:Y:S01]  /*1040*/  FFMA.FTZ R65, R118.reuse, R88, R65 ;  /* 0x0000005876417223 */ /* 0x040fe20000010041 */
[----:B------:R-:W-:Y:S01]  /*1050*/  FFMA.FTZ R41, R118, R90, R41 ;  /* 0x0000005a76297223 */ /* 0x000fe20000010029 */
[----:B------:R-:W-:Y:S01]  /*1060*/  SHF.L.U32 R88, R119, 0x10, RZ ;  /* 0x0000001077587819 */ /* 0x000fe200000006ff */
[----:B------:R-:W-:Y:S01]  /*1070*/  FMUL.FTZ R119, R2, R121 ;  /* 0x0000007902777220 */ /* 0x000fe20000410000 */
[----:B------:R-:W-:Y:S01]  /*1080*/  SHF.L.U32 R90, R120, 0x10, RZ ;  /* 0x00000010785a7819 */ /* 0x000fe200000006ff */
[----:B------:R-:W-:Y:S01]  /*1090*/  FMUL.FTZ R120, R13, R95 ;  /* 0x0000005f0d787220 */ /* 0x000fe20000410000 */
[----:B------:R-:W-:Y:S01]  /*10a0*/  FADD.FTZ R91, -R135, R91 ;  /* 0x0000005b875b7221 */ /* 0x000fe20000010100 */
[----:B------:R-:W-:Y:S01]  /*10b0*/  SHF.L.U32 R92, R92, 0x10, RZ ;  /* 0x000000105c5c7819 */ /* 0x000fe200000006ff */
[----:B------:R-:W-:Y:S01]  /*10c0*/  FADD.FTZ R54, R54, R88 ;  /* 0x0000005836367221 */ /* 0x000fe20000010000 */
[-C--:B------:R-:W-:Y:S01]  /*10d0*/  FFMA.FTZ R120, R17, R88.reuse, R120 ;  /* 0x0000005811787223 */ /* 0x080fe20000010078 */
[----:B------:R-:W-:Y:S01]  /*10e0*/  FFMA.FTZ R66, R119, R88, R66 ;  /* 0x0000005877427223 */ /* 0x000fe20000010042 */
[----:B------:R-:W-:Y:S01]  /*10f0*/  FADD.FTZ R88, R137, R116 ;  /* 0x0000007489587221 */ /* 0x000fe20000010000 */
[----:B------:R-:W-:Y:S01]  /*1100*/  FFMA.FTZ R89, R115, R116, R136 ;  /* 0x0000007473597223 */ /* 0x000fe20000010088 */
        /* <DEDUP_REMOVED lines=17> */
.L_x_1036:
[----:B------:R-:W-:Y:S05]  /*1220*/  BSYNC B0 ;  /* 0x0000000000007941 */ /* 0x000fea0003800000 */
.L_x_1035:
        /* <DEDUP_REMOVED lines=15> */
[----:B------:R2:W5:Y:S02]  /*1320*/  @P0 LDG.E.128 R80, desc[UR4][R124.64] ;  /* 0x000000047c500981 */ /* 0x000564000c1e1d00 */
[C---:B--2---:R-:W-:Y:S01]  /*1330*/  FADD.FTZ R125, -R135.reuse, R90 ;  /* 0x0000005a877d7221 */ /* 0x044fe20000010100 */
[----:B------:R-:W-:Y:S01]  /*1340*/  FADD.FTZ R89, -R135, R89 ;  /* 0x0000005987597221 */ /* 0x000fe20000010100 */
[----:B---3--:R-:W-:Y:S01]  /*1350*/  IMAD.MOV.U32 R123, RZ, RZ, R94 ;  /* 0x000000ffff7b7224 */ /* 0x008fe200078e005e */
[--C-:B------:R-:W-:Y:S02]  /*1360*/  SHF.R.U64 R128, R94, 0x10, R95.reuse ;  /* 0x000000105e807819 */ /* 0x100fe4000000125f */
[----:B------:R-:W-:Y:S02]  /*1370*/  MOV R129, R95 ;  /* 0x0000005f00817202 */ /* 0x000fe40000000f00 */
[----:B------:R-:W-:Y:S02]  /*1380*/  SHF.R.U32.HI R131, RZ, 0x10, R95 ;  /* 0x00000010ff837819 */ /* 0x000fe4000001165f */
[----:B----4-:R-:W-:-:S02]  /*1390*/  MOV R94, R92 ;  /* 0x0000005c005e7202 */ /* 0x010fc40000000f00 */
[--C-:B------:R-:W-:Y:S02]  /*13a0*/  SHF.R.U64 R127, R92, 0x10, R93.reuse ;  /* 0x000000105c7f7819 */ /* 0x100fe4000000125d */
[----:B------:R-:W-:Y:S02]  /*13b0*/  MOV R95, R93 ;  /* 0x0000005d005f7202 */ /* 0x000fe40000000f00 */
[----:B------:R-:W-:Y:S01]  /*13c0*/  SHF.R.U32.HI R92, RZ, 0x10, R93 ;  /* 0x00000010ff5c7819 */ /* 0x000fe2000001165d */
[----:B------:R-:W-:Y:S01]  /*13d0*/  FADD.FTZ R93, -R135, R88 ;  /* 0x00000058875d7221 */ /* 0x000fe20000010100 */
[----:B------:R-:W-:Y:S01]  /*13e0*/  SHF.L.U32 R94, R94, 0x10, RZ ;  /* 0x000000105e5e7819 */ /* 0x000fe200000006ff */
[----:B------:R-:W-:Y:S01]  /*13f0*/  IMAD.U32 R88, R123, 0x10000, RZ ;  /* 0x000100007b587824 */ /* 0x000fe200078e00ff */
[----:B------:R-:W-:Y:S01]  /*1400*/  SHF.L.U32 R90, R127, 0x10, RZ ;  /* 0x000000107f5a7819 */ /* 0x000fe200000006ff */
[----:B-----5:R-:W-:Y:S02]  /*1410*/  FMUL.FTZ R123, R2, R93 ;  /* 0x0000005d027b7220 */ /* 0x020fe40000410000 */
[----:B------:R-:W-:Y:S01]  /*1420*/  FMUL.FTZ R126, R7, R94 ;  /* 0x0000005e077e7220 */ /* 0x000fe20000410000 */
[----:B------:R-:W-:Y:S01]  /*1430*/  FADD.FTZ R48, R48, R88 ;  /* 0x0000005830307221 */ /* 0x000fe20000010000 */
[----:B------:R-:W-:-:S02]  /*1440*/  FFMA.FTZ R60, R123, R88, R60 ;  /* 0x000000587b3c7223 */ /* 0x000fc4000001003c */
        /* <DEDUP_REMOVED lines=8> */
[----:B------:R-:W-:Y:S01]  /*14d0*/  SHF.L.U32 R88, R129, 0x10, RZ ;  /* 0x0000001081587819 */ /* 0x000fe200000006ff */
[----:B------:R-:W-:Y:S01]  /*14e0*/  FMUL.FTZ R130, R5, R95 ;  /* 0x0000005f05827220 */ /* 0x000fe20000410000 */
[----:B------:R-:W-:Y:S01]  /*14f0*/  FMUL.FTZ R129, R2, R125 ;  /* 0x0000007d02817220 */ /* 0x000fe20000410000 */
[----:B------:R-:W-:Y:S01]  /*1500*/  FADD.FTZ R91, -R135, R91 ;  /* 0x0000005b875b7221 */ /* 0x000fe20000010100 */
        /* <DEDUP_REMOVED lines=26> */
.L_x_1038:
[----:B------:R-:W-:Y:S05]  /*16b0*/  BSYNC B0 ;  /* 0x0000000000007941 */ /* 0x000fea0003800000 */
.L_x_1037:
[----:B------:R-:W-:Y:S01]  /*16c0*/  UMOV UR6, 0xffffffff ;  /* 0xffffffff00067882 */ /* 0x000fe20000000000 */
[----:B------:R-:W-:Y:S02]  /*16d0*/  @!P6 IADD3 R134, R134, 0x4, RZ ;  /* 0x000000048686e810 */ /* 0x000fe40007ffe0ff */
[----:B------:R-:W-:Y:S05]  /*16e0*/  BRA.DIV UR6, `(.L_x_1039) ;  /* 0x00000012063c7947 */ /* 0x000fea000b800000 */
        /* <DEDUP_REMOVED lines=18> */
.L_x_1063:
[----:B------:R-:W3:Y:S01]  /*1810*/  S2R R89, SR_CgaCtaId ;  /* 0x0000000000597919 */ /* 0x000ee20000008800 */
[----:B------:R-:W-:Y:S01]  /*1820*/  MOV R88, 0x400 ;  /* 0x0000040000587802 */ /* 0x000fe20000000f00 */
[----:B------:R-:W-:Y:S01]  /*1830*/  UISETP.NE.AND UP0, UPT, UR13, URZ, UPT ;  /* 0x0000003f0d00728c */ /* 0x000fe2000bf05270 */
[----:B------:R-:W-:Y:S01]  /*1840*/  @!P1 LOP3.LUT R133, R133, 0x3, RZ, 0xc0, !PT ;  /* 0x0000000385859812 */ /* 0x000fe200078ec0ff */
[----:B-1----:R-:W-:Y:S01]  /*1850*/  FADD.FTZ R124, R95, R124 ;  /* 0x0000007c5f7c7221 */ /* 0x002fe20000010000 */
[----:B--2---:R-:W-:Y:S02]  /*1860*/  FADD.FTZ R125, R94, R125 ;  /* 0x0000007d5e7d7221 */ /* 0x004fe40000010000 */
[----:B------:R-:W-:Y:S02]  /*1870*/  @!P1 IADD3 R133, R134, R133, RZ ;  /* 0x0000008586859210 */ /* 0x000fe40007ffe0ff */
[----:B------:R-:W-:Y:S01]  /*1880*/  PLOP3.LUT P5, PT, PT, PT, UP0, 0x80, 0x0 ;  /* 0x000000000000781c */ /* 0x000fe20003faf008 */
[----:B------:R-:W-:Y:S05]  /*1890*/  WARPSYNC.ALL ;  /* 0x0000000000007948 */ /* 0x000fea0003800000 */
[----:B------:R-:W-:Y:S01]  /*18a0*/  BSSY B0, `(.L_x_1040) ;  /* 0x000004a000007945 */ /* 0x000fe20003800000 */
[----:B---3--:R-:W-:-:S04]  /*18b0*/  LEA R88, R89, R88, 0x18 ;  /* 0x0000005859587211 */ /* 0x008fc800078ec0ff */
[----:B------:R-:W-:Y:S01]  /*18c0*/  @!P1 LEA R133, R133, R88, 0x3 ;  /* 0x0000005885859211 */ /* 0x000fe200078e18ff */
[----:B------:R-:W-:-:S04]  /*18d0*/  IMAD R134, R134, 0x8, R88 ;  /* 0x0000000886867824 */ /* 0x000fc800078e0258 */
[----:B------:R-:W-:Y:S01]  /*18e0*/  @!P1 STS.64 [R133+0x1800], R124 ;  /* 0x0018007c85009388 */ /* 0x000fe20000000a00 */
[----:B------:R-:W-:Y:S06]  /*18f0*/  BAR.SYNC.DEFER_BLOCKING 0x0 ;  /* 0x0000000000007b1d */ /* 0x000fec0000010000 */
[----:B------:R-:W1:Y:S04]  /*1900*/  LDS.128 R88, [R134+0x1800] ;  /* 0x0018000086587984 */ /* 0x000e680000000c00 */
[----:B0-----:R-:W0:Y:S01]  /*1910*/  LDS.128 R92, [R134+0x1810] ;  /* 0x00181000865c7984 */ /* 0x001e220000000c00 */
[----:B-1----:R-:W-:Y:S01]  /*1920*/  FADD.FTZ R135, RZ, R88 ;  /* 0x00000058ff877221 */ /* 0x002fe20000010000 */
[----:B------:R-:W-:-:S03]  /*1930*/  FADD.FTZ R88, RZ, R89 ;  /* 0x00000059ff587221 */ /* 0x000fc60000010000 */
[----:B------:R-:W-:Y:S01]  /*1940*/  FADD.FTZ R135, R90, R135 ;  /* 0x000000875a877221 */ /* 0x000fe20000010000 */
[----:B------:R-:W-:-:S03]  /*1950*/  FADD.FTZ R88, R91, R88 ;  /* 0x000000585b587221 */ /* 0x000fc60000010000 */
[----:B0-----:R-:W-:Y:S01]  /*1960*/  FADD.FTZ R135, R135, R92 ;  /* 0x0000005c87877221 */ /* 0x001fe20000010000 */
        /* <DEDUP_REMOVED lines=9> */
[----:B------:R-:W-:Y:S01]  /*1a00*/  ISETP.NE.U32.AND P1, PT, RZ, UR8, PT ;  /* 0x00000008ff007c0c */ /* 0x000fe2000bf25070 */
[-C--:B------:R-:W-:Y:S01]  /*1a10*/  FFMA.FTZ R91, R111, R94.reuse, R95 ;  /* 0x0000005e6f5b7223 */ /* 0x080fe2000001005f */
[----:B------:R-:W-:Y:S01]  /*1a20*/  ISETP.NE.AND.EX P0, PT, RZ, UR15, PT, P0 ;  /* 0x0000000fff007c0c */ /* 0x000fe2000bf05300 */
[----:B------:R-:W-:Y:S01]  /*1a30*/  FADD.FTZ R89, R109, -R88 ;  /* 0x800000586d597221 */ /* 0x000fe20000010000 */
[----:B------:R-:W-:Y:S01]  /*1a40*/  ISETP.NE.AND.EX P1, PT, RZ, UR9, PT, P1 ;  /* 0x00000009ff007c0c */ /* 0x000fe2000bf25310 */
[----:B------:R-:W-:Y:S01]  /*1a50*/  FADD.FTZ R91, R112, -R91 ;  /* 0x8000005b705b7221 */ /* 0x000fe20000010000 */
[-CC-:B------:R-:W-:Y:S01]  /*1a60*/  FFMA.FTZ R88, R114, R94.reuse, R95.reuse ;  /* 0x0000005e72587223 */ /* 0x180fe2000001005f */
[C---:B-----5:R-:W-:Y:S01]  /*1a70*/  FMUL.FTZ R92, R2.reuse, R89 ;  /* 0x00000059025c7220 */ /* 0x060fe20000410000 */
[----:B------:R-:W-:Y:S01]  /*1a80*/  FFMA.FTZ R89, R3, R94, R95 ;  /* 0x0000005e03597223 */ /* 0x000fe2000001005f */
[----:B------:R-:W-:Y:S01]  /*1a90*/  FMUL.FTZ R133, R2, R91 ;  /* 0x0000005b02857220 */ /* 0x000fe20000410000 */
[----:B------:R-:W-:-:S02]  /*1aa0*/  FADD.FTZ R91, R113, -R88 ;  /* 0x80000058715b7221 */ /* 0x000fc40000010000 */
[----:B------:R-:W-:Y:S02]  /*1ab0*/  FADD.FTZ R93, R108, -R89 ;  /* 0x800000596c5d7221 */ /* 0x000fe40000010000 */
[C---:B------:R-:W-:Y:S01]  /*1ac0*/  FMUL.FTZ R124, R2.reuse, R91 ;  /* 0x0000005b027c7220 */ /* 0x040fe20000410000 */
[----:B------:R-:W0:Y:S01]  /*1ad0*/  @P0 LDC.64 R88, c[0x0][0x308] ;  /* 0x0000c200ff580b82 */ /* 0x000e220000000a00 */
[----:B------:R-:W-:Y:S01]  /*1ae0*/  FMUL.FTZ R125, R2, R93 ;  /* 0x0000005d027d7220 */ /* 0x000fe20000410000 */
[----:B------:R-:W-:Y:S01]  /*1af0*/  @P1 FADD.FTZ R92, R73, R92 ;  /* 0x0000005c495c1221 */ /* 0x000fe20000010000 */
[----:B------:R-:W-:Y:S01]  /*1b00*/  @P1 FADD.FTZ R124, R75, R124 ;  /* 0x0000007c4b7c1221 */ /* 0x000fe20000010000 */
[----:B------:R-:W-:Y:S01]  /*1b10*/  @P1 FADD.FTZ R133, R74, R133 ;  /* 0x000000854a851221 */ /* 0x000fe20000010000 */
[----:B------:R-:W-:Y:S01]  /*1b20*/  @P1 FADD.FTZ R125, R72, R125 ;  /* 0x0000007d487d1221 */ /* 0x000fe20000010000 */
[----:B------:R-:W1:Y:S01]  /*1b30*/  F2F.BF16.F32 R137, R92 ;  /* 0x0000005c00897304 */ /* 0x000e620000202000 */
[----:B------:R-:W-:Y:S01]  /*1b40*/  SEL R85, R92, R85, P0 ;  /* 0x000000555c557207 */ /* 0x000fe20000000000 */
[----:B------:R-:W2:Y:S01]  /*1b50*/  LDC.64 R90, c[0x0][0x2f8] ;  /* 0x0000be00ff5a7b82 */ /* 0x000ea20000000a00 */
[----:B------:R-:W-:-:S02]  /*1b60*/  SEL R86, R133, R86, P0 ;  /* 0x0000005685567207 */ /* 0x000fc40000000000 */
[----:B------:R-:W-:Y:S02]  /*1b70*/  SEL R84, R125, R84, P0 ;  /* 0x000000547d547207 */ /* 0x000fe40000000000 */
[----:B------:R-:W-:Y:S01]  /*1b80*/  SEL R87, R124, R87, P0 ;  /* 0x000000577c577207 */ /* 0x000fe20000000000 */
[----:B------:R-:W3:Y:S01]  /*1b90*/  F2F.BF16.F32 R136, R124 ;  /* 0x0000007c00887304 */ /* 0x000ee20000202000 */
[----:B------:R-:W-:-:S04]  /*1ba0*/  ISETP.NE.U32.AND P1, PT, RZ, UR16, PT ;  /* 0x00000010ff007c0c */ /* 0x000fc8000bf25070 */
[----:B------:R-:W-:Y:S01]  /*1bb0*/  ISETP.NE.AND.EX P1, PT, RZ, UR17, PT, P1 ;  /* 0x00000011ff007c0c */ /* 0x000fe2000bf25310 */
[----:B-1----:R-:W-:Y:S02]  /*1bc0*/  IMAD.WIDE.U32 R92, R137, 0x10000, RZ ;  /* 0x00010000895c7825 */ /* 0x002fe400078e00ff */
[----:B------:R3:W1:Y:S02]  /*1bd0*/  F2F.BF16.F32 R134, R133 ;  /* 0x0000008500867304 */ /* 0x0006640000202000 */
[----:B0-----:R-:W-:-:S06]  /*1be0*/  @P0 IMAD.WIDE.U32 R88, R0, 0x10, R88 ;  /* 0x0000001000580825 */ /* 0x001fcc00078e0058 */
[----:B------:R-:W0:Y:S01]  /*1bf0*/  F2F.BF16.F32 R135, R125 ;  /* 0x0000007d00877304 */ /* 0x000e220000202000 */
[----:B---3--:R-:W-:Y:S01]  /*1c00*/  SHF.L.U32 R133, R136, 0x10, RZ ;  /* 0x0000001088857819 */ /* 0x008fe200000006ff */
[----:B--2---:R-:W-:Y:S01]  /*1c10*/  IMAD.WIDE.U32 R90, R0, 0x8, R90 ;  /* 0x00000008005a7825 */ /* 0x004fe200078e005a */
[----:B------:R2:W-:Y:S01]  /*1c20*/  @P0 STG.E.128 desc[UR4][R88.64], R84 ;  /* 0x0000005458000986 */ /* 0x0005e2000c101d04 */
[----:B------:R-:W-:Y:S02]  /*1c30*/  @P1 PRMT R105, R137, 0x7610, R105 ;  /* 0x0000761089691816 */ /* 0x000fe40000000069 */
[----:B------:R-:W-:Y:S02]  /*1c40*/  @P1 PRMT R107, R136, 0x7610, R107 ;  /* 0x00007610886b1816 */ /* 0x000fe4000000006b */
[----:B-1----:R-:W-:Y:S02]  /*1c50*/  LOP3.LUT R93, R93, R133, R134, 0xfe, !PT ;  /* 0x000000855d5d7212 */ /* 0x002fe400078efe86 */
[----:B------:R-:W-:-:S02]  /*1c60*/  @P1 PRMT R106, R134, 0x7610, R106 ;  /* 0x00007610866a1816 */ /* 0x000fc4000000006a */
[----:B0-----:R-:W-:Y:S02]  /*1c70*/  LOP3.LUT R92, R92, R135, RZ, 0xfc, !PT ;  /* 0x000000875c5c7212 */ /* 0x001fe400078efcff */
[----:B------:R-:W-:-:S03]  /*1c80*/  @P1 PRMT R104, R135, 0x7610, R104 ;  /* 0x0000761087681816 */ /* 0x000fc60000000068 */
[----:B------:R2:W-:Y:S01]  /*1c90*/  STG.E.64 desc[UR4][R90.64], R92 ;  /* 0x0000005c5a007986 */ /* 0x0005e2000c101b04 */
[----:B------:R-:W-:Y:S05]  /*1ca0*/  @!P1 BRA `(.L_x_1042) ;  /* 0x0000000000209947 */ /* 0x000fea0003800000 */
[----:B--2---:R-:W-:Y:S02]  /*1cb0*/  LOP3.LUT R90, R105, 0xffff, RZ, 0xc0, !PT ;  /* 0x0000ffff695a7812 */ /* 0x004fe400078ec0ff */
[----:B------:R-:W-:Y:S02]  /*1cc0*/  LEA R88, P0, R0, UR16, 0x3 ;  /* 0x0000001000587c11 */ /* 0x000fe4000f8018ff */
[----:B------:R-:W-:Y:S01]  /*1cd0*/  PRMT R93, R106, 0x5410, R107 ;  /* 0x000054106a5d7816 */ /* 0x000fe2000000006b */
[----:B------:R-:W-:Y:S01]  /*1ce0*/  IMAD.WIDE.U32 R90, R90, 0x10000, RZ ;  /* 0x000100005a5a7825 */ /* 0x000fe200078e00ff */
[----:B------:R-:W-:-:S04]  /*1cf0*/  LEA.HI.X R89, R0, UR17, RZ, 0x3, P0 ;  /* 0x0000001100597c11 */ /* 0x000fc800080f1cff */
[----:B------:R-:W-:Y:S02]  /*1d00*/  LOP3.LUT R91, R93, R91, RZ, 0xfc, !PT ;  /* 0x0000005b5d5b7212 */ /* 0x000fe400078efcff */
[----:B------:R-:W-:-:S05]  /*1d10*/  LOP3.LUT R90, R90, 0xffff, R104, 0xf8, !PT ;  /* 0x0000ffff5a5a7812 */ /* 0x000fca00078ef868 */
[----:B------:R0:W-:Y:S02]  /*1d20*/  STG.E.64 desc[UR4][R88.64], R90 ;  /* 0x0000005a58007986 */ /* 0x0001e4000c101b04 */
.L_x_1042:
[----:B------:R-:W-:-:S07]  /*1d30*/  IADD3 R0, R0, 0x80, RZ ;  /* 0x0000008000007810 */ /* 0x000fce0007ffe0ff */
.L_x_1041:
[----:B------:R-:W-:Y:S05]  /*1d40*/  BSYNC B0 ;  /* 0x0000000000007941 */ /* 0x000fea0003800000 */
.L_x_1040:
[----:B------:R-:W-:Y:S04]  /*1d50*/  BSSY B0, `(.L_x_1043) ;  /* 0x0000038000007945 */ /* 0x000fe80003800000 */
[----:B------:R-:W-:Y:S05]  /*1d60*/  @!P3 BRA `(.L_x_1044) ;  /* 0x0000000000d8b947 */ /* 0x000fea0003800000 */
[----:B------:R-:W-:Y:S01]  /*1d70*/  ISETP.NE.U32.AND P1, PT, RZ, UR14, PT ;  /* 0x0000000eff007c0c */ /* 0x000fe2000bf25070 */
[-CC-:B0-2---:R-:W-:Y:S01]  /*1d80*/  FFMA.FTZ R88, R118, R94.reuse, R95.reuse ;  /* 0x0000005e76587223 */ /* 0x185fe2000001005f */
        /* <DEDUP_REMOVED lines=51> */
.L_x_1045:
[----:B------:R-:W-:-:S07]  /*20c0*/  IADD3 R0, R0, 0x80, RZ ;  /* 0x0000008000007810 */ /* 0x000fce0007ffe0ff */
.L_x_1044:
[----:B------:R-:W-:Y:S05]  /*20d0*/  BSYNC B0 ;  /* 0x0000000000007941 */ /* 0x000fea0003800000 */
.L_x_1043:
[----:B------:R-:W-:Y:S04]  /*20e0*/  BSSY B0, `(.L_x_1046) ;  /* 0x0000037000007945 */ /* 0x000fe80003800000 */
[----:B------:R-:W-:Y:S05]  /*20f0*/  @!P4 BRA `(.L_x_1047) ;  /* 0x0000000000d4c947 */ /* 0x000fea0003800000 */
[----:B------:R-:W-:Y:S01]  /*2100*/  ISETP.NE.U32.AND P1, PT, RZ, UR14, PT ;  /* 0x0000000eff007c0c */ /* 0x000fe2000bf25070 */
[-CC-:B0-2---:R-:W-:Y:S01]  /*2110*/  FFMA.FTZ R88, R128, R94.reuse, R95.reuse ;  /* 0x0000005e80587223 */ /* 0x185fe2000001005f */
[----:B------:R-:W-:Y:S01]  /*2120*/  ISETP.NE.U32.AND P0, PT, RZ, UR8, PT ;  /* 0x00000008ff007c0c */ /* 0x000fe2000bf05070 */
[-CC-:B------:R-:W-:Y:S01]  /*2130*/  FFMA.FTZ R91, R129, R94.reuse, R95.reuse ;  /* 0x0000005e815b7223 */ /* 0x180fe2000001005f */
[----:B------:R-:W-:Y:S01]  /*2140*/  ISETP.NE.AND.EX P1, PT, RZ, UR15, PT, P1 ;  /* 0x0000000fff007c0c */ /* 0x000fe2000bf25310 */
[----:B------:R-:W-:Y:S01]  /*2150*/  FADD.FTZ R89, R127, -R88 ;  /* 0x800000587f597221 */ /* 0x000fe20000010000 */
[----:B------:R-:W-:Y:S01]  /*2160*/  ISETP.NE.AND.EX P0, PT, RZ, UR9, PT, P0 ;  /* 0x00000009ff007c0c */ /* 0x000fe2000bf05300 */
[-CC-:B------:R-:W-:Y:S01]  /*2170*/  FFMA.FTZ R88, R132, R94.reuse, R95.reuse ;  /* 0x0000005e84587223 */ /* 0x180fe2000001005f */
[----:B------:R-:W-:Y:S01]  /*2180*/  FFMA.FTZ R95, R123, R94, R95 ;  /* 0x0000005e7b5f7223 */ /* 0x000fe2000001005f */
[----:B-----5:R-:W-:Y:S01]  /*2190*/  FMUL.FTZ R92, R2, R89 ;  /* 0x00000059025c7220 */ /* 0x020fe20000410000 */
[----:B------:R-:W-:Y:S01]  /*21a0*/  FADD.FTZ R91, R130, -R91 ;  /* 0x8000005b825b7221 */ /* 0x000fe20000010000 */
[----:B------:R-:W-:Y:S01]  /*21b0*/  FADD.FTZ R89, R131, -R88 ;  /* 0x8000005883597221 */ /* 0x000fe20000010000 */
[----:B------:R-:W-:-:S02]  /*21c0*/  FADD.FTZ R95, R126, -R95 ;  /* 0x8000005f7e5f7221 */ /* 0x000fc40000010000 */
[C---:B------:R-:W-:Y:S01]  /*21d0*/  FMUL.FTZ R125, R2.reuse, R91 ;  /* 0x0000005b027d7220 */ /* 0x040fe20000410000 */
[C---:B------:R-:W-:Y:S01]  /*21e0*/  FMUL.FTZ R94, R2.reuse, R89 ;  /* 0x00000059025e7220 */ /* 0x040fe20000410000 */
[----:B------:R-:W0:Y:S01]  /*21f0*/  LDC.64 R90, c[0x0][0x2f8] ;  /* 0x0000be00ff5a7b82 */ /* 0x000e220000000a00 */
[----:B------:R-:W-:Y:S02]  /*2200*/  FMUL.FTZ R95, R2, R95 ;  /* 0x0000005f025f7220 */ /* 0x000fe40000410000 */
[----:B------:R-:W-:Y:S01]  /*2210*/  @P0 FADD.FTZ R92, R81, R92 ;  /* 0x0000005c515c0221 */ /* 0x000fe20000010000 */
[----:B------:R-:W-:Y:S01]  /*2220*/  @P0 FADD.FTZ R94, R83, R94 ;  /* 0x0000005e535e0221 */ /* 0x000fe20000010000 */
[----:B------:R-:W-:Y:S01]  /*2230*/  @P0 FADD.FTZ R125, R82, R125 ;  /* 0x0000007d527d0221 */ /* 0x000fe20000010000 */
[----:B------:R-:W-:Y:S01]  /*2240*/  @P0 FADD.FTZ R95, R80, R95 ;  /* 0x0000005f505f0221 */ /* 0x000fe20000010000 */
[----:B------:R-:W1:Y:S01]  /*2250*/  F2F.BF16.F32 R134, R92 ;  /* 0x0000005c00867304 */ /* 0x000e620000202000 */
[----:B------:R-:W2:Y:S01]  /*2260*/  @P1 LDC.64 R88, c[0x0][0x308] ;  /* 0x0000c200ff581b82 */ /* 0x000ea20000000a00 */
[----:B------:R-:W-:-:S02]  /*2270*/  SEL R85, R92, R85, P1 ;  /* 0x000000555c557207 */ /* 0x000fc40000800000 */
[----:B------:R-:W-:Y:S02]  /*2280*/  SEL R84, R95, R84, P1 ;  /* 0x000000545f547207 */ /* 0x000fe40000800000 */
[----:B------:R-:W-:Y:S02]  /*2290*/  SEL R86, R125, R86, P1 ;  /* 0x000000567d567207 */ /* 0x000fe40000800000 */
[----:B------:R-:W3:Y:S01]  /*22a0*/  F2F.BF16.F32 R2, R94 ;  /* 0x0000005e00027304 */ /* 0x000ee20000202000 */
[----:B------:R-:W-:Y:S02]  /*22b0*/  SEL R87, R94, R87, P1 ;  /* 0x000000575e577207 */ /* 0x000fe40000800000 */
[----:B------:R-:W-:Y:S01]  /*22c0*/  ISETP.NE.U32.AND P0, PT, RZ, UR16, PT ;  /* 0x00000010ff007c0c */ /* 0x000fe2000bf05070 */
[----:B-1----:R-:W-:-:S04]  /*22d0*/  IMAD.WIDE.U32 R92, R134, 0x10000, RZ ;  /* 0x00010000865c7825 */ /* 0x002fc800078e00ff */
[----:B------:R-:W1:Y:S01]  /*22e0*/  F2F.BF16.F32 R124, R125 ;  /* 0x0000007d007c7304 */ /* 0x000e620000202000 */
[----:B------:R-:W-:Y:S01]  /*22f0*/  ISETP.NE.AND.EX P0, PT, RZ, UR17, PT, P0 ;  /* 0x00000011ff007c0c */ /* 0x000fe2000bf05300 */
[----:B0-----:R-:W-:-:S04]  /*2300*/  IMAD.WIDE.U32 R90, R0, 0x8, R90 ;  /* 0x00000008005a7825 */ /* 0x001fc800078e005a */
[----:B---3--:R-:W-:Y:S02]  /*2310*/  IMAD.U32 R133, R2, 0x10000, RZ ;  /* 0x0001000002857824 */ /* 0x008fe400078e00ff */
[----:B------:R-:W0:Y:S01]  /*2320*/  F2F.BF16.F32 R135, R95 ;  /* 0x0000005f00877304 */ /* 0x000e220000202000 */
[----:B--2---:R-:W-:-:S05]  /*2330*/  @P1 IMAD.WIDE.U32 R88, R0, 0x10, R88 ;  /* 0x0000001000581825 */ /* 0x004fca00078e0058 */
[----:B------:R3:W-:Y:S01]  /*2340*/  @P1 STG.E.128 desc[UR4][R88.64], R84 ;  /* 0x0000005458001986 */ /* 0x0007e2000c101d04 */
[----:B-1----:R-:W-:Y:S02]  /*2350*/  LOP3.LUT R93, R93, R133, R124, 0xfe, !PT ;  /* 0x000000855d5d7212 */ /* 0x002fe400078efe7c */
[----:B------:R-:W-:Y:S02]  /*2360*/  @P0 PRMT R105, R134, 0x7610, R105 ;  /* 0x0000761086690816 */ /* 0x000fe40000000069 */
[----:B------:R-:W-:Y:S02]  /*2370*/  @P0 PRMT R106, R124, 0x7610, R106 ;  /* 0x000076107c6a0816 */ /* 0x000fe4000000006a */
[----:B------:R-:W-:Y:S02]  /*2380*/  @P0 PRMT R107, R2, 0x7610, R107 ;  /* 0x00007610026b0816 */ /* 0x000fe4000000006b */
[----:B0-----:R-:W-:Y:S02]  /*2390*/  LOP3.LUT R92, R92, R135, RZ, 0xfc, !PT ;  /* 0x000000875c5c7212 */ /* 0x001fe400078efcff */
[----:B------:R-:W-:-:S03]  /*23a0*/  @P0 PRMT R104, R135, 0x7610, R104 ;  /* 0x0000761087680816 */ /* 0x000fc60000000068 */
[----:B------:R3:W-:Y:S01]  /*23b0*/  STG.E.64 desc[UR4][R90.64], R92 ;  /* 0x0000005c5a007986 */ /* 0x0007e2000c101b04 */
[----:B------:R-:W-:Y:S05]  /*23c0*/  @!P0 BRA `(.L_x_1047) ;  /* 0x0000000000208947 */ /* 0x000fea0003800000 */
[----:B---3--:R-:W-:Y:S02]  /*23d0*/  LOP3.LUT R88, R105, 0xffff, RZ, 0xc0, !PT ;  /* 0x0000ffff69587812 */ /* 0x008fe400078ec0ff */
[----:B------:R-:W-:Y:S02]  /*23e0*/  LEA R90, P0, R0, UR16, 0x3 ;  /* 0x00000010005a7c11 */ /* 0x000fe4000f8018ff */
[----:B------:R-:W-:Y:S01]  /*23f0*/  PRMT R93, R106, 0x5410, R107 ;  /* 0x000054106a5d7816 */ /* 0x000fe2000000006b */
[----:B------:R-:W-:Y:S01]  /*2400*/  IMAD.WIDE.U32 R88, R88, 0x10000, RZ ;  /* 0x0001000058587825 */ /* 0x000fe200078e00ff */
[----:B------:R-:W-:-:S04]  /*2410*/  LEA.HI.X R91, R0, UR17, RZ, 0x3, P0 ;  /* 0x00000011005b7c11 */ /* 0x000fc800080f1cff */
[----:B------:R-:W-:Y:S02]  /*2420*/  LOP3.LUT R89, R93, R89, RZ, 0xfc, !PT ;  /* 0x000000595d597212 */ /* 0x000fe400078efcff */
[----:B------:R-:W-:-:S05]  /*2430*/  LOP3.LUT R88, R88, 0xffff, R104, 0xf8, !PT ;  /* 0x0000ffff58587812 */ /* 0x000fca00078ef868 */
[----:B------:R1:W-:Y:S02]  /*2440*/  STG.E.64 desc[UR4][R90.64], R88 ;  /* 0x000000585a007986 */ /* 0x0003e4000c101b04 */
.L_x_1047:
[----:B------:R-:W-:Y:S05]  /*2450*/  BSYNC B0 ;  /* 0x0000000000007941 */ /* 0x000fea0003800000 */
.L_x_1046:
[----:B------:R-:W-:Y:S02]  /*2460*/  IADD3 R100, R100, UR18, RZ ;  /* 0x0000001264647c10 */ /* 0x000fe4000fffe0ff */
[----:B------:R-:W-:Y:S02]  /*2470*/  SEL R0, RZ, 0x1, P6 ;  /* 0x00000001ff007807 */ /* 0x000fe40003000000 */
[----:B------:R-:W-:-:S13]  /*2480*/  ISETP.GE.AND P0, PT, R100, UR19, PT ;  /* 0x0000001364007c0c */ /* 0x000fda000bf06270 */
[----:B------:R-:W-:Y:S05]  /*2490*/  @!P0 BRA `(.L_x_1048) ;  /* 0xffffffe000cc8947 */ /* 0x000fea000383ffff */
.L_x_1032:
[----:B------:R-:W4:Y:S01]  /*24a0*/  S2R R0, SR_TID.X ;  /* 0x0000000000007919 */ /* 0x000f220000002100 */
[----:B------:R-:W4:Y:S01]  /*24b0*/  S2UR UR6, SR_CTAID.X ;  /* 0x00000000000679c3 */ /* 0x000f220000002500 */
[----:B------:R-:W-:Y:S01]  /*24c0*/  BSSY B0, `(.L_x_1049) ;  /* 0x0000013000007945 */ /* 0x000fe20003800000 */
[C---:B----45:R-:W-:Y:S02]  /*24d0*/  LEA.HI R2, R0.reuse, UR6, RZ, 0x19 ;  /* 0x0000000600027c11 */ /* 0x070fe4000f8fc8ff */
[----:B------:R-:W-:-:S03]  /*24e0*/  LOP3.LUT R0, R0, 0x7f, RZ, 0xc0, !PT ;  /* 0x0000007f00007812 */ /* 0x000fc600078ec0ff */
[----:B------:R-:W-:-:S05]  /*24f0*/  IMAD R103, R2, R103, RZ ;  /* 0x0000006702677224 */ /* 0x000fca00078e02ff */
[----:B------:R-:W-:Y:S01]  /*2500*/  LEA.HI R103, R103, R0, RZ, 0x1e ;  /* 0x0000000067677211 */ /* 0x000fe200078ff0ff */
[----:B------:R-:W-:Y:S06]  /*2510*/  @!P2 BRA `(.L_x_1050) ;  /* 0x000000000034a947 */ /* 0x000fec0003800000 */
[----:B------:R-:W4:Y:S08]  /*2520*/  LDC.64 R2, c[0x0][0x2d0] ;  /* 0x0000b400ff027b82 */ /* 0x000f300000000a00 */
[----:B------:R-:W5:Y:S08]  /*2530*/  LDC.64 R4, c[0x0][0x2d8] ;  /* 0x0000b600ff047b82 */ /* 0x000f700000000a00 */
[----:B------:R-:W0:Y:S08]  /*2540*/  LDC.64 R6, c[0x0][0x2e0] ;  /* 0x0000b800ff067b82 */ /* 0x000e300000000a00 */
[----:B------:R-:W1:Y:S01]  /*2550*/  LDC.64 R8, c[0x0][0x2e8] ;  /* 0x0000ba00ff087b82 */ /* 0x000e620000000a00 */
[----:B----4-:R-:W-:-:S05]  /*2560*/  IMAD.WIDE.U32 R2, R103, 0x10, R2 ;  /* 0x0000001067027825 */ /* 0x010fca00078e0002 */
[----:B------:R4:W-:Y:S01]  /*2570*/  STG.E.128 desc[UR4][R2.64], R56 ;  /* 0x0000003802007986 */ /* 0x0009e2000c101d04 */
[----:B-----5:R-:W-:-:S05]  /*2580*/  IMAD.WIDE.U32 R4, R103, 0x10, R4 ;  /* 0x0000001067047825 */ /* 0x020fca00078e0004 */
[----:B------:R4:W-:Y:S01]  /*2590*/  STG.E.128 desc[UR4][R4.64], R68 ;  /* 0x0000004404007986 */ /* 0x0009e2000c101d04 */
[----:B0-----:R-:W-:-:S05]  /*25a0*/  IMAD.WIDE.U32 R6, R103, 0x10, R6 ;  /* 0x0000001067067825 */ /* 0x001fca00078e0006 */
[----:B------:R4:W-:Y:S01]  /*25b0*/  STG.E.128 desc[UR4][R6.64], R32 ;  /* 0x0000002006007986 */ /* 0x0009e2000c101d04 */
[C---:B-1----:R-:W-:Y:S01]  /*25c0*/  IMAD.WIDE.U32 R8, R103.reuse, 0x10, R8 ;  /* 0x0000001067087825 */ /* 0x042fe200078e0008 */
[----:B------:R-:W-:-:S04]  /*25d0*/  IADD3 R103, R103, 0x80, RZ ;  /* 0x0000008067677810 */ /* 0x000fc80007ffe0ff */
[----:B------:R4:W-:Y:S03]  /*25e0*/  STG.E.128 desc[UR4][R8.64], R44 ;  /* 0x0000002c08007986 */ /* 0x0009e6000c101d04 */
.L_x_1050:
[----:B------:R-:W-:Y:S05]  /*25f0*/  BSYNC B0 ;  /* 0x0000000000007941 */ /* 0x000fea0003800000 */
.L_x_1049:
[----:B------:R-:W-:Y:S04]  /*2600*/  BSSY B0, `(.L_x_1051) ;  /* 0x000000f000007945 */ /* 0x000fe80003800000 */
[----:B------:R-:W-:Y:S05]  /*2610*/  @!P3 BRA `(.L_x_1052) ;  /* 0x000000000034b947 */ /* 0x000fea0003800000 */
[----:B----4-:R-:W4:Y:S08]  /*2620*/  LDC.64 R2, c[0x0][0x2d0] ;  /* 0x0000b400ff027b82 */ /* 0x010f300000000a00 */
        /* <DEDUP_REMOVED lines=12> */
.L_x_1052:
[----:B------:R-:W-:Y:S05]  /*26f0*/  BSYNC B0 ;  /* 0x0000000000007941 */ /* 0x000fea0003800000 */
.L_x_1051:
[----:B------:R-:W-:Y:S05]  /*2700*/  @!P4 EXIT ;  /* 0x000000000000c94d */ /* 0x000fea0003800000 */
[----:B----4-:R-:W4:Y:S08]  /*2710*/  LDC.64 R2, c[0x0][0x2d0] ;  /* 0x0000b400ff027b82 */ /* 0x010f300000000a00 */
[----:B------:R-:W5:Y:S08]  /*2720*/  LDC.64 R4, c[0x0][0x2d8] ;  /* 0x0000b600ff047b82 */ /* 0x000f700000000a00 */
[----:B------:R-:W0:Y:S08]  /*2730*/  LDC.64 R6, c[0x0][0x2e0] ;  /* 0x0000b800ff067b82 */ /* 0x000e300000000a00 */
[----:B------:R-:W1:Y:S01]  /*2740*/  LDC.64 R8, c[0x0][0x2e8] ;  /* 0x0000ba00ff087b82 */ /* 0x000e620000000a00 */
[----:B----4-:R-:W-:-:S05]  /*2750*/  IMAD.WIDE.U32 R2, R103, 0x10, R2 ;  /* 0x0000001067027825 */ /* 0x010fca00078e0002 */
[----:B------:R-:W-:Y:S01]  /*2760*/  STG.E.128 desc[UR4][R2.64], R48 ;  /* 0x0000003002007986 */ /* 0x000fe2000c101d04 */
[----:B-----5:R-:W-:-:S05]  /*2770*/  IMAD.WIDE.U32 R4, R103, 0x10, R4 ;  /* 0x0000001067047825 */ /* 0x020fca00078e0004 */
[----:B------:R-:W-:Y:S01]  /*2780*/  STG.E.128 desc[UR4][R4.64], R60 ;  /* 0x0000003c04007986 */ /* 0x000fe2000c101d04 */
[----:B0-----:R-:W-:-:S05]  /*2790*/  IMAD.WIDE.U32 R6, R103, 0x10, R6 ;  /* 0x0000001067067825 */ /* 0x001fca00078e0006 */
[----:B------:R-:W-:Y:S01]  /*27a0*/  STG.E.128 desc[UR4][R6.64], R24 ;  /* 0x0000001806007986 */ /* 0x000fe2000c101d04 */
[----:B-1----:R-:W-:-:S05]  /*27b0*/  IMAD.WIDE.U32 R8, R103, 0x10, R8 ;  /* 0x0000001067087825 */ /* 0x002fca00078e0008 */
[----:B------:R-:W-:Y:S01]  /*27c0*/  STG.E.128 desc[UR4][R8.64], R36 ;  /* 0x0000002408007986 */ /* 0x000fe2000c101d04 */
[----:B------:R-:W-:Y:S05]  /*27d0*/  EXIT ;  /* 0x000000000000794d */ /* 0x000fea0003800000 */
.L_x_1039:
[----:B------:R-:W-:Y:S01]  /*27e0*/  HFMA2.MMA R140, -RZ, RZ, 0, 1.847743988037109375e-06 ;  /* 0x0000001fff8c7435 */ /* 0x000fe200000001ff */
[----:B------:R-:W-:Y:S01]  /*27f0*/  MOV R138, R137 ;  /* 0x00000089008a7202 */ /* 0x000fe20000000f00 */
[----:B------:R-:W-:Y:S01]  /*2800*/  IMAD.MOV.U32 R139, RZ, RZ, 0x10 ;  /* 0x00000010ff8b7424 */ /* 0x000fe200078e00ff */
[----:B------:R-:W-:-:S08]  /*2810*/  MOV R135, 0xffffffff ;  /* 0xffffffff00877802 */ /* 0x000fd00000000f00 */
[----:B-----5:R-:W-:Y:S05]  /*2820*/  WARPSYNC.COLLECTIVE R135, `(.L_x_1053) ;  /* 0x0000000087087348 */ /* 0x020fea0003c00000 */
[----:B------:R0:W1:Y:S02]  /*2830*/  SHFL.DOWN P0, R125, R138, R139, R140 ;  /* 0x0800008b8a7d7389 */ /* 0x000064000000008c */
[----:B01---5:R-:W-:Y:S01]  /*2840*/  ENDCOLLECTIVE ;  /* 0x000000000000791b */ /* 0x023fe20003800000 */
.L_x_1053:
[----:B------:R-:W-:Y:S02]  /*2850*/  MOV R138, R136 ;  /* 0x00000088008a7202 */ /* 0x000fe40000000f00 */
[----:B------:R-:W-:-:S07]  /*2860*/  MOV R88, R125 ;  /* 0x0000007d00587202 */ /* 0x000fce0000000f00 */
[----:B------:R-:W-:Y:S05]  /*2870*/  WARPSYNC.COLLECTIVE R135, `(.L_x_1054) ;  /* 0x0000000087087348 */ /* 0x000fea0003c00000 */
[----:B------:R0:W1:Y:S02]  /*2880*/  SHFL.DOWN P0, R125, R138, R139, R140 ;  /* 0x0800008b8a7d7389 */ /* 0x000064000000008c */
[----:B01----:R-:W-:Y:S01]  /*2890*/  ENDCOLLECTIVE ;  /* 0x000000000000791b */ /* 0x003fe20003800000 */
.L_x_1054:
[----:B------:R-:W-:Y:S01]  /*28a0*/  FADD.FTZ R88, R88, R137 ;  /* 0x0000008958587221 */ /* 0x000fe20000010000 */
[----:B------:R-:W-:-:S04]  /*28b0*/  HFMA2.MMA R139, -RZ, RZ, 0, 4.76837158203125e-07 ;  /* 0x00000008ff8b7435 */ /* 0x000fc800000001ff */
[----:B------:R-:W-:Y:S01]  /*28c0*/  MOV R138, R88 ;  /* 0x00000058008a7202 */ /* 0x000fe20000000f00 */
[----:B------:R-:W-:-:S07]  /*28d0*/  IMAD.MOV.U32 R89, RZ, RZ, R125 ;  /* 0x000000ffff597224 */ /* 0x000fce00078e007d */
[----:B------:R-:W-:Y:S05]  /*28e0*/  WARPSYNC.COLLECTIVE R135, `(.L_x_1055) ;  /* 0x0000000087087348 */ /* 0x000fea0003c00000 */
[----:B------:R0:W1:Y:S02]  /*28f0*/  SHFL.DOWN P0, R125, R138, R139, R140 ;  /* 0x0800008b8a7d7389 */ /* 0x000064000000008c */
[----:B01----:R-:W-:Y:S01]  /*2900*/  ENDCOLLECTIVE ;  /* 0x000000000000791b */ /* 0x003fe20003800000 */
.L_x_1055:
[----:B------:R-:W-:-:S05]  /*2910*/  FADD.FTZ R89, R89, R136 ;  /* 0x0000008859597221 */ /* 0x000fca0000010000 */
[----:B------:R-:W-:Y:S02]  /*2920*/  MOV R138, R89 ;  /* 0x00000059008a7202 */ /* 0x000fe40000000f00 */
[----:B------:R-:W-:-:S07]  /*2930*/  MOV R91, R125 ;  /* 0x0000007d005b7202 */ /* 0x000fce0000000f00 */
[----:B------:R-:W-:Y:S05]  /*2940*/  WARPSYNC.COLLECTIVE R135, `(.L_x_1056) ;  /* 0x0000000087087348 */ /* 0x000fea0003c00000 */
[----:B------:R0:W1:Y:S02]  /*2950*/  SHFL.DOWN P0, R125, R138, R139, R140 ;  /* 0x0800008b8a7d7389 */ /* 0x000064000000008c */
[----:B01----:R-:W-:Y:S01]  /*2960*/  ENDCOLLECTIVE ;  /* 0x000000000000791b */ /* 0x003fe20003800000 */
.L_x_1056:
[----:B------:R-:W-:Y:S01]  /*2970*/  FADD.FTZ R91, R88, R91 ;  /* 0x0000005b585b7221 */ /* 0x000fe20000010000 */
[----:B------:R-:W-:-:S04]  /*2980*/  HFMA2.MMA R139, -RZ, RZ, 0, 2.384185791015625e-07 ;  /* 0x00000004ff8b7435 */ /* 0x000fc800000001ff */
[----:B------:R-:W-:Y:S01]  /*2990*/  MOV R138, R91 ;  /* 0x0000005b008a7202 */ /* 0x000fe20000000f00 */
[----:B------:R-:W-:-:S07]  /*29a0*/  IMAD.MOV.U32 R90, RZ, RZ, R125 ;  /* 0x000000ffff5a7224 */ /* 0x000fce00078e007d */
[----:B------:R-:W-:Y:S05]  /*29b0*/  WARPSYNC.COLLECTIVE R135, `(.L_x_1057) ;  /* 0x0000000087087348 */ /* 0x000fea0003c00000 */
[----:B------:R0:W1:Y:S02]  /*29c0*/  SHFL.DOWN P0, R125, R138, R139, R140 ;  /* 0x0800008b8a7d7389 */ /* 0x000064000000008c */
[----:B01----:R-:W-:Y:S01]  /*29d0*/  ENDCOLLECTIVE ;  /* 0x000000000000791b */ /* 0x003fe20003800000 */
.L_x_1057:
[----:B------:R-:W-:-:S05]  /*29e0*/  FADD.FTZ R90, R89, R90 ;  /* 0x0000005a595a7221 */ /* 0x000fca0000010000 */
[----:B------:R-:W-:Y:S02]  /*29f0*/  MOV R138, R90 ;  /* 0x0000005a008a7202 */ /* 0x000fe40000000f00 */
[----:B------:R-:W-:-:S07]  /*2a00*/  MOV R92, R125 ;  /* 0x0000007d005c7202 */ /* 0x000fce0000000f00 */
[----:B------:R-:W-:Y:S05]  /*2a10*/  WARPSYNC.COLLECTIVE R135, `(.L_x_1058) ;  /* 0x0000000087087348 */ /* 0x000fea0003c00000 */
[----:B------:R0:W1:Y:S02]  /*2a20*/  SHFL.DOWN P0, R125, R138, R139, R140 ;  /* 0x0800008b8a7d7389 */ /* 0x000064000000008c */
[----:B01----:R-:W-:Y:S01]  /*2a30*/  ENDCOLLECTIVE ;  /* 0x000000000000791b */ /* 0x003fe20003800000 */
.L_x_1058:
[----:B------:R-:W-:Y:S01]  /*2a40*/  FADD.FTZ R92, R91, R92 ;  /* 0x0000005c5b5c7221 */ /* 0x000fe20000010000 */
[----:B------:R-:W-:-:S04]  /*2a50*/  HFMA2.MMA R139, -RZ, RZ, 0, 1.1920928955078125e-07 ;  /* 0x00000002ff8b7435 */ /* 0x000fc800000001ff */
[----:B------:R-:W-:Y:S01]  /*2a60*/  MOV R138, R92 ;  /* 0x0000005c008a7202 */ /* 0x000fe20000000f00 */
[----:B------:R-:W-:-:S07]  /*2a70*/  IMAD.MOV.U32 R93, RZ, RZ, R125 ;  /* 0x000000ffff5d7224 */ /* 0x000fce00078e007d */
[----:B------:R-:W-:Y:S05]  /*2a80*/  WARPSYNC.COLLECTIVE R135, `(.L_x_1059) ;  /* 0x0000000087087348 */ /* 0x000fea0003c00000 */
[----:B------:R0:W1:Y:S02]  /*2a90*/  SHFL.DOWN P0, R125, R138, R139, R140 ;  /* 0x0800008b8a7d7389 */ /* 0x000064000000008c */
[----:B01----:R-:W-:Y:S01]  /*2aa0*/  ENDCOLLECTIVE ;  /* 0x000000000000791b */ /* 0x003fe20003800000 */
.L_x_1059:
[----:B------:R-:W-:-:S05]  /*2ab0*/  FADD.FTZ R93, R90, R93 ;  /* 0x0000005d5a5d7221 */ /* 0x000fca0000010000 */
[----:B------:R-:W-:Y:S02]  /*2ac0*/  MOV R138, R93 ;  /* 0x0000005d008a7202 */ /* 0x000fe40000000f00 */
[----:B------:R-:W-:-:S07]  /*2ad0*/  MOV R95, R125 ;  /* 0x0000007d005f7202 */ /* 0x000fce0000000f00 */
[----:B------:R-:W-:Y:S05]  /*2ae0*/  WARPSYNC.COLLECTIVE R135, `(.L_x_1060) ;  /* 0x0000000087087348 */ /* 0x000fea0003c00000 */
[----:B------:R0:W1:Y:S02]  /*2af0*/  SHFL.DOWN P0, R125, R138, R139, R140 ;  /* 0x0800008b8a7d7389 */ /* 0x000064000000008c */
[----:B01----:R-:W-:Y:S01]  /*2b00*/  ENDCOLLECTIVE ;  /* 0x000000000000791b */ /* 0x003fe20003800000 */
.L_x_1060:
[----:B------:R-:W-:Y:S01]  /*2b10*/  FADD.FTZ R95, R92, R95 ;  /* 0x0000005f5c5f7221 */ /* 0x000fe20000010000 */
[----:B------:R-:W-:-:S04]  /*2b20*/  HFMA2.MMA R139, -RZ, RZ, 0, 5.9604644775390625e-08 ;  /* 0x00000001ff8b7435 */ /* 0x000fc800000001ff */
[----:B------:R-:W-:Y:S01]  /*2b30*/  MOV R138, R95 ;  /* 0x0000005f008a7202 */ /* 0x000fe20000000f00 */
[----:B------:R-:W-:-:S07]  /*2b40*/  IMAD.MOV.U32 R94, RZ, RZ, R125 ;  /* 0x000000ffff5e7224 */ /* 0x000fce00078e007d */
[----:B------:R-:W-:Y:S05]  /*2b50*/  WARPSYNC.COLLECTIVE R135, `(.L_x_1061) ;  /* 0x0000000087087348 */ /* 0x000fea0003c00000 */
[----:B------:R0:W1:Y:S02]  /*2b60*/  SHFL.DOWN P0, R125, R138, R139, R140 ;  /* 0x0800008b8a7d7389 */ /* 0x000064000000008c */
[----:B01----:R-:W-:Y:S01]  /*2b70*/  ENDCOLLECTIVE ;  /* 0x000000000000791b */ /* 0x003fe20003800000 */
.L_x_1061:
[----:B------:R-:W-:-:S05]  /*2b80*/  FADD.FTZ R94, R93, R94 ;  /* 0x0000005e5d5e7221 */ /* 0x000fca0000010000 */
[----:B------:R-:W-:Y:S02]  /*2b90*/  MOV R138, R94 ;  /* 0x0000005e008a7202 */ /* 0x000fe40000000f00 */
[----:B------:R-:W-:-:S07]  /*2ba0*/  MOV R124, R125 ;  /* 0x0000007d007c7202 */ /* 0x000fce0000000f00 */
[----:B------:R-:W-:Y:S05]  /*2bb0*/  WARPSYNC.COLLECTIVE R135, `(.L_x_1062) ;  /* 0x0000000087087348 */ /* 0x000fea0003c00000 */
[----:B------:R0:W1:Y:S02]  /*2bc0*/  SHFL.DOWN P0, R125, R138, R139, R140 ;  /* 0x0800008b8a7d7389 */ /* 0x000064000000008c */
[----:B01----:R-:W-:Y:S01]  /*2bd0*/  ENDCOLLECTIVE ;  /* 0x000000000000791b */ /* 0x003fe20003800000 */
.L_x_1062:
[----:B------:R-:W-:Y:S05]  /*2be0*/  BRA `(.L_x_1063) ;  /* 0xffffffec00087947 */ /* 0x000fea000383ffff */
.L_x_1064:
        /* <DEDUP_REMOVED lines=9> */
.L_x_3303:


//--------------------- .text._ZN10layer_norm31ln_parallel_residual_bwd_kernelINS_13Kernel_traitsI13__nv_bfloat16S2_fS2_fjLj1536ELj1ELj1ELj4ELj8ENS_18Kernel_traits_baseILj1536ES2_S2_fS2_fjLj128EEEEELb0ELb0ELb1EEEvNS_9BwdParamsE --------------------------
	.section	.text._ZN10layer_norm31ln_parallel_residual_bwd_kernelINS_13Kernel_traitsI13__nv_bfloat16S2_fS2_fjLj1536ELj1ELj1ELj4ELj8ENS_18Kernel_traits_baseILj1536ES2_S2_fS2_fjLj128EEEEELb0ELb0ELb1EEEvNS_9BwdParamsE,"ax",@progbits
	.align	128
        .global         _ZN10layer_norm31ln_parallel_residual_bwd_kernelINS_13Kernel_traitsI13__nv_bfloat16S2_fS2_fjLj1536ELj1ELj1ELj4ELj8ENS_18Kernel_traits_baseILj1536ES2_S2_fS2_fjLj128EEEEELb0ELb0ELb1EEEvNS_9BwdParamsE
        .type           _ZN10layer_norm31ln_parallel_residual_bwd_kernelINS_13Kernel_traitsI13__nv_bfloat16S2_fS2_fjLj1536ELj1ELj1ELj4ELj8ENS_18Kernel_traits_baseILj1536ES2_S2_fS2_fjLj128EEEEELb0ELb0ELb1EEEvNS_9BwdParamsE,@function
        .size           _ZN10layer_norm31ln_parallel_residual_bwd_kernelINS_13Kernel_traitsI13__nv_bfloat16S2_fS2_fjLj1536ELj1ELj1ELj4ELj8ENS_18Kernel_traits_baseILj1536ES2_S2_fS2_fjLj128EEEEELb0ELb0ELb1EEEvNS_9BwdParamsE,(.L_x_3304 - _ZN10layer_norm31ln_parallel_residual_bwd_kernelINS_13Kernel_traitsI13__nv_bfloat16S2_fS2_fjLj1536ELj1ELj1ELj4ELj8ENS_18Kernel_traits_baseILj1536ES2_S2_fS2_fjLj128EEEEELb0ELb0ELb1EEEvNS_9BwdParamsE)
        .other          _ZN10layer_norm31ln_parallel_residual_bwd_kernelINS_13Kernel_traitsI13__nv_bfloat16S2_fS2_fjLj1536ELj1ELj1ELj4ELj8ENS_18Kernel_traits_baseILj1536ES2_S2_fS2_fjLj128EEEEELb0ELb0ELb1EEEvNS_9BwdParamsE,@"STO_CUDA_ENTRY STV_DEFAULT"
_ZN10layer_norm31ln_parallel_residual_bwd_kernelINS_13Kernel_traitsI13__nv_bfloat16S2_fS2_fjLj1536ELj1ELj1ELj4ELj8ENS_18Kernel_traits_baseILj1536ES2_S2_fS2_fjLj128EEEEELb0ELb0ELb1EEEvNS_9BwdParamsE:
.text._ZN10layer_norm31ln_parallel_residual_bwd_kernelINS_13Kernel_traitsI13__nv_bfloat16S2_fS2_fjLj1536ELj1ELj1ELj4ELj8ENS_18Kernel_traits_baseILj1536ES2_S2_fS2_fjLj128EEEEELb0ELb0ELb1EEEvNS_9BwdParamsE:
        /* <DEDUP_REMOVED lines=40> */
.L_x_1065:
        /* <DEDUP_REMOVED lines=16> */
[----:B------:R-:W-:-:S02]  /*0380*/  ULDC.U8 UR4, c[0x0][0x2a0] ;  /* 0x0000a80000047ab9 */ /* 0x000fc40000000000 */
[----:B------:R-:W-:Y:S01]  /*0390*/  UISETP.NE.AND UP0, UPT, UR4, URZ, UPT ;  /* 0x0000003f0400728c */ /* 0x000fe2000bf05270 */
[----:B------:R-:W-:Y:S02]  /*03a0*/  HFMA2.MMA R35, -RZ, RZ, 0, 0 ;  /* 0x00000000ff237435 */ /* 0x000fe400000001ff */
[----:B------:R-:W-:Y:S01]  /*03b0*/  HFMA2.MMA R0, -RZ, RZ, 0, 0 ;  /* 0x00000000ff007435 */ /* 0x000fe200000001ff */
[----:B------:R-:W-:Y:S01]  /*03c0*/  ISETP.NE.AND.EX P2, PT, RZ, UR5, PT, P2 ;  /* 0x00000005ff007c0c */ /* 0x000fe2000bf45320 */
[----:B------:R-:W-:Y:S01]  /*03d0*/  IMAD.MOV.U32 R130, RZ, RZ, 0x1 ;  /* 0x00000001ff827424 */ /* 0x000fe200078e00ff */
        /* <DEDUP_REMOVED lines=18> */
[----:B------:R-:W-:Y:S02]  /*0500*/  MOV R76, RZ ;  /* 0x000000ff004c7202 */ /* 0x000fe40000000f00 */
[----:B------:R-:W-:Y:S02]  /*0510*/  CS2R R72, SRZ ;  /* 0x0000000000487805 */ /* 0x000fe4000001ff00 */
[----:B------:R-:W-:-:S02]  /*0520*/  CS2R R6, SRZ ;  /* 0x0000000000067805 */ /* 0x000fc4000001ff00 */
[----:B0-----:R-:W-:Y:S02]  /*0530*/  CS2R R4, SRZ ;  /* 0x0000000000047805 */ /* 0x001fe4000001ff00 */
[----:B------:R-:W-:Y:S02]  /*0540*/  CS2R R2, SRZ ;  /* 0x0000000000027805 */ /* 0x000fe4000001ff00 */
[----:B------:R-:W-:Y:S02]  /*0550*/  LOP3.LUT R109, R34, 0x7f, RZ, 0xc0, !PT ;  /* 0x0000007f226d7812 */ /* 0x000fe400078ec0ff */
[----:B------:R-:W-:Y:S02]  /*0560*/  PLOP3.LUT P6, PT, PT, PT, UP0, 0x80, 0x0 ;  /* 0x000000000000781c */ /* 0x000fe40003fcf008 */
[C-C-:B--2---:R-:W-:Y:S01]  /*0570*/  SHF.R.U64 R108, R120.reuse, 0x10, R121.reuse ;  /* 0x00000010786c7819 */ /* 0x144fe20000001279 */
[----:B------:R-:W-:Y:S01]  /*0580*/  IMAD.U32 R122, R120, 0x10000, RZ ;  /* 0x00010000787a7824 */ /* 0x000fe200078e00ff */
[----:B------:R-:W-:-:S02]  /*0590*/  SHF.R.U32.HI R107, RZ, 0x10, R121 ;  /* 0x00000010ff6b7819 */ /* 0x000fc40000011679 */
[C-C-:B---3--:R-:W-:Y:S02]  /*05a0*/  SHF.R.U64 R106, R118.reuse, 0x10, R119.reuse ;  /* 0x00000010766a7819 */ /* 0x148fe40000001277 */
[----:B------:R-:W-:Y:S02]  /*05b0*/  SHF.L.U32 R120, R118, 0x10, RZ ;  /* 0x0000001076787819 */ /* 0x000fe400000006ff */
[----:B------:R-:W-:Y:S02]  /*05c0*/  SHF.R.U32.HI R87, RZ, 0x10, R119 ;  /* 0x00000010ff577819 */ /* 0x000fe40000011677 */
[----:B----4-:R-:W-:Y:S02]  /*05d0*/  SHF.R.U32.HI R83, RZ, 0x10, R115 ;  /* 0x00000010ff537819 */ /* 0x010fe40000011673 */
[----:B-----5:R-:W-:Y:S02]  /*05e0*/  SHF.R.U32.HI R79, RZ, 0x10, R111 ;  /* 0x00000010ff4f7819 */ /* 0x020fe4000001166f */
[----:B------:R-:W-:-:S02]  /*05f0*/  SHF.R.U64 R84, R114, 0x10, R115 ;  /* 0x0000001072547819 */ /* 0x000fc40000001273 */
[C-C-:B------:R-:W-:Y:S01]  /*0600*/  SHF.R.U64 R86, R116.reuse, 0x10, R117.reuse ;  /* 0x0000001074567819 */ /* 0x140fe20000001275 */
[----:B------:R-:W-:Y:S01]  /*0610*/  IMAD.U32 R118, R116, 0x10000, RZ ;  /* 0x0001000074767824 */ /* 0x000fe200078e00ff */
[----:B------:R-:W-:Y:S02]  /*0620*/  SHF.R.U32.HI R85, RZ, 0x10, R117 ;  /* 0x00000010ff557819 */ /* 0x000fe40000011675 */
[--C-:B------:R-:W-:Y:S02]  /*0630*/  SHF.R.U64 R82, R112, 0x10, R113.reuse ;  /* 0x0000001070527819 */ /* 0x100fe40000001271 */
[----:B------:R-:W-:Y:S02]  /*0640*/  SHF.R.U32.HI R81, RZ, 0x10, R113 ;  /* 0x00000010ff517819 */ /* 0x000fe40000011671 */
[----:B------:R-:W-:Y:S02]  /*0650*/  SHF.R.U64 R80, R110, 0x10, R111 ;  /* 0x000000106e507819 */ /* 0x000fe4000000126f */
[----:B------:R-:W-:Y:S01]  /*0660*/  SHF.L.U32 R116, R114, 0x10, RZ ;  /* 0x0000001072747819 */ /* 0x000fe200000006ff */
[----:B------:R-:W-:Y:S01]  /*0670*/  IMAD.U32 R114, R112, 0x10000, RZ ;  /* 0x0001000070727824 */ /* 0x000fe200078e00ff */
[----:B------:R-:W-:Y:S01]  /*0680*/  SHF.L.U32 R112, R110, 0x10, RZ ;  /* 0x000000106e707819 */ /* 0x000fe200000006ff */
[----:B------:R-:W-:Y:S01]  /*0690*/  IMAD.MOV.U32 R110, RZ, RZ, RZ ;  /* 0x000000ffff6e7224 */ /* 0x000fe200078e00ff */
        /* <DEDUP_REMOVED lines=17> */
[----:B------:R-:W-:-:S07]  /*07b0*/  SHF.L.U32 R80, R80, 0x10, RZ ;  /* 0x0000001050507819 */ /* 0x000fce00000006ff */
.L_x_1072:
[----:B0-2---:R-:W0:Y:S01]  /*07c0*/  LDC.64 R58, c[0x0][0x250] ;  /* 0x00009400ff3a7b82 */ /* 0x005e220000000a00 */
[----:B-1-3--:R-:W-:-:S05]  /*07d0*/  IMAD R52, R123, UR8, RZ ;  /* 0x000000087b347c24 */ /* 0x00afca000f8e02ff */
[----:B------:R-:W-:Y:S02]  /*07e0*/  SHF.R.S32.HI R53, RZ, 0x1f, R52 ;  /* 0x0000001fff357819 */ /* 0x000fe40000011434 */
[----:B------:R-:W1:Y:S02]  /*07f0*/  LDC.64 R60, c[0x0][0x238] ;  /* 0x00008e00ff3c7b82 */ /* 0x000e640000000a00 */
[----:B------:R-:W-:-:S04]  /*0800*/  LEA.HI R52, R53, R52, RZ, 0x2 ;  /* 0x0000003435347211 */ /* 0x000fc800078f10ff */
[----:B------:R-:W-:Y:S02]  /*0810*/  LEA.HI.SX32 R129, R52, R109, 0x1e ;  /* 0x0000006d34817211 */ /* 0x000fe400078ff2ff */
[----:B------:R-:W2:Y:S08]  /*0820*/  LDC.64 R96, c[0x0][0x2c0] ;  /* 0x0000b000ff607b82 */ /* 0x000eb00000000a00 */
[----:B------:R-:W3:Y:S01]  /*0830*/  LDC.64 R98, c[0x0][0x2b8] ;  /* 0x0000ae00ff627b82 */ /* 0x000ee20000000a00 */
[----:B0-----:R-:W-:-:S05]  /*0840*/  IMAD.WIDE R58, R123, 0x4, R58 ;  /* 0x000000047b3a7825 */ /* 0x001fca00078e023a */
[----:B------:R-:W4:Y:S02]  /*0850*/  LDG.E R133, desc[UR6][R58.64] ;  /* 0x000000063a857981 */ /* 0x000f24000c1e1900 */
[----:B------:R-:W0:Y:S01]  /*0860*/  LDC.64 R62, c[0x0][0x258] ;  /* 0x00009600ff3e7b82 */ /* 0x000e220000000a00 */
[----:B-1----:R-:W-:-:S06]  /*0870*/  IMAD.WIDE.U32 R52, R129, 0x10, R60 ;  /* 0x0000001081347825 */ /* 0x002fcc00078e003c */
[----:B------:R-:W4:Y:S01]  /*0880*/  LDG.E.128 R52, desc[UR6][R52.64] ;  /* 0x0000000634347981 */ /* 0x000f22000c1e1d00 */
[C---:B--2---:R-:W-:Y:S01]  /*0890*/  IMAD.WIDE.U32 R90, R129.reuse, 0x8, R96 ;  /* 0x00000008815a7825 */ /* 0x044fe200078e0060 */
[----:B------:R-:W1:Y:S05]  /*08a0*/  @P2 LDC.64 R104, c[0x0][0x2c8] ;  /* 0x0000b200ff682b82 */ /* 0x000e6a0000000a00 */
[----:B------:R-:W2:Y:S01]  /*08b0*/  LDG.E.64 R90, desc[UR6][R90.64] ;  /* 0x000000065a5a7981 */ /* 0x000ea2000c1e1b00 */
[----:B---3--:R-:W-:Y:S02]  /*08c0*/  IMAD.WIDE.U32 R88, R129, 0x8, R98 ;  /* 0x0000000881587825 */ /* 0x008fe400078e0062 */
[----:B------:R-:W3:Y:S04]  /*08d0*/  @P2 LDC.64 R100, c[0x0][0x2c8] ;  /* 0x0000b200ff642b82 */ /* 0x000ee80000000a00 */
[----:B------:R-:W2:Y:S01]  /*08e0*/  LDG.E.64 R88, desc[UR6][R88.64] ;  /* 0x0000000658587981 */ /* 0x000ea2000c1e1b00 */
[----:B0-----:R-:W-:-:S03]  /*08f0*/  IMAD.WIDE R62, R123, 0x4, R62 ;  /* 0x000000047b3e7825 */ /* 0x001fc600078e023e */
[----:B------:R-:W0:Y:S02]  /*0900*/  @P2 LDC.64 R102, c[0x0][0x2c8] ;  /* 0x0000b200ff662b82 */ /* 0x000e240000000a00 */
[----:B------:R-:W2:Y:S01]  /*0910*/  LDG.E R128, desc[UR6][R62.64] ;  /* 0x000000063e807981 */ /* 0x000ea2000c1e1900 */
[----:B------:R-:W-:-:S05]  /*0920*/  IADD3 R78, R129, 0x80, RZ ;  /* 0x00000080814e7810 */ /* 0x000fca0007ffe0ff */
[----:B------:R-:W-:-:S04]  /*0930*/  IMAD.WIDE.U32 R56, R78, 0x10, R60 ;  /* 0x000000104e387825 */ /* 0x000fc800078e003c */
[C---:B------:R-:W-:Y:S02]  /*0940*/  IMAD.WIDE.U32 R94, R78.reuse, 0x8, R96 ;  /* 0x000000084e5e7825 */ /* 0x040fe400078e0060 */
[----:B------:R-:W2:Y:S02]  /*0950*/  LDG.E.128 R56, desc[UR6][R56.64] ;  /* 0x0000000638387981 */ /* 0x000ea4000c1e1d00 */
[----:B------:R-:W-:Y:S02]  /*0960*/  IMAD.WIDE.U32 R92, R78, 0x8, R98 ;  /* 0x000000084e5c7825 */ /* 0x000fe400078e0062 */
[----:B------:R-:W2:Y:S01]  /*0970*/  LDG.E.64 R94, desc[UR6][R94.64] ;  /* 0x000000065e5e7981 */ /* 0x000ea2000c1e1b00 */
[----:B------:R-:W-:-:S03]  /*0980*/  IADD3 R77, R129, 0x100, RZ ;  /* 0x00000100814d7810 */ /* 0x000fc60007ffe0ff */
[----:B------:R-:W2:Y:S02]  /*0990*/  LDG.E.64 R92, desc[UR6][R92.64] ;  /* 0x000000065c5c7981 */ /* 0x000ea4000c1e1b00 */
[----:B------:R-:W-:-:S04]  /*09a0*/  IMAD.WIDE.U32 R96, R77, 0x8, R96 ;  /* 0x000000084d607825 */ /* 0x000fc800078e0060 */
[C---:B------:R-:W-:Y:S02]  /*09b0*/  IMAD.WIDE.U32 R98, R77.reuse, 0x8, R98 ;  /* 0x000000084d627825 */ /* 0x040fe400078e0062 */
[----:B------:R-:W2:Y:S02]  /*09c0*/  LDG.E.64 R96, desc[UR6][R96.64] ;  /* 0x0000000660607981 */ /* 0x000ea4000c1e1b00 */
[----:B------:R-:W-:Y:S02]  /*09d0*/  IMAD.WIDE.U32 R60, R77, 0x10, R60 ;  /* 0x000000104d3c7825 */ /* 0x000fe400078e003c */
[----:B------:R-:W2:Y:S04]  /*09e0*/  LDG.E.64 R98, desc[UR6][R98.64] ;  /* 0x0000000662627981 */ /* 0x000ea8000c1e1b00 */
[----:B------:R-:W2:Y:S01]  /*09f0*/  LDG.E.128 R60, desc[UR6][R60.64] ;  /* 0x000000063c3c7981 */ /* 0x000ea2000c1e1d00 */
[----:B-1----:R-:W-:-:S04]  /*0a00*/  @P2 IMAD.WIDE.U32 R104, R78, 0x10, R104 ;  /* 0x000000104e682825 */ /* 0x002fc800078e0068 */
[----:B---3--:R-:W-:Y:S01]  /*0a10*/  @P2 IMAD.WIDE.U32 R100, R129, 0x10, R100 ;  /* 0x0000001081642825 */ /* 0x008fe200078e0064 */
[----:B------:R1:W5:Y:S04]  /*0a20*/  @P2 LDG.E.128 R40, desc[UR6][R104.64] ;  /* 0x0000000668282981 */ /* 0x000368000c1e1d00 */
[----:B------:R3:W5:Y:S01]  /*0a30*/  @P2 LDG.E.128 R36, desc[UR6][R100.64] ;  /* 0x0000000664242981 */ /* 0x000762000c1e1d00 */
[----:B0-----:R-:W-:-:S05]  /*0a40*/  @P2 IMAD.WIDE.U32 R102, R77, 0x10, R102 ;  /* 0x000000104d662825 */ /* 0x001fca00078e0066 */
[----:B------:R0:W5:Y:S01]  /*0a50*/  @P2 LDG.E.128 R44, desc[UR6][R102.64] ;  /* 0x00000006662c2981 */ /* 0x000162000c1e1d00 */
[----:B------:R-:W-:Y:S01]  /*0a60*/  UMOV UR4, 0xffffffff ;  /* 0xffffffff00047882 */ /* 0x000fe20000000000 */
[----:B------:R-:W-:Y:S02]  /*0a70*/  IADD3 R123, R123, UR10, RZ ;  /* 0x0000000a7b7b7c10 */ /* 0x000fe4000fffe0ff */
[----:B------:R-:W-:Y:S02]  /*0a80*/  LOP3.LUT P0, RZ, R34, 0x1f, RZ, 0xc0, !PT ;  /* 0x0000001f22ff7812 */ /* 0x000fe4000780c0ff */
[----:B------:R-:W-:Y:S02]  /*0a90*/  ISETP.GE.AND P5, PT, R123, UR11, PT ;  /* 0x0000000b7b007c0c */ /* 0x000fe4000bfa6270 */
[----:B----4-:R-:W-:-:S05]  /*0aa0*/  FSEL R133, R133, RZ, !P6 ;  /* 0x000000ff85857208 */ /* 0x010fca0007000000 */
[C---:B------:R-:W-:Y:S01]  /*0ab0*/  FADD.FTZ R137, -R133.reuse, R54 ;  /* 0x0000003685897221 */ /* 0x040fe20000010100 */
[C---:B------:R-:W-:Y:S01]  /*0ac0*/  FADD.FTZ R131, -R133.reuse, R52 ;  /* 0x0000003485837221 */ /* 0x040fe20000010100 */
[C---:B------:R-:W-:Y:S01]  /*0ad0*/  FADD.FTZ R135, -R133.reuse, R53 ;  /* 0x0000003585877221 */ /* 0x040fe20000010100 */
[----:B--2---:R-:W-:Y:S01]  /*0ae0*/  MOV R54, R90 ;  /* 0x0000005a00367202 */ /* 0x004fe20000000f00 */
[----:B------:R-:W-:Y:S01]  /*0af0*/  FADD.FTZ R139, -R133, R55 ;  /* 0x00000037858b7221 */ /* 0x000fe20000010100 */
[----:B-1----:R-:W-:-:S03]  /*0b00*/  SHF.R.U64 R105, R90, 0x10, R91 ;  /* 0x000000105a697819 */ /* 0x002fc6000000125b */
[----:B------:R-:W-:Y:S01]  /*0b10*/  IMAD.U32 R54, R54, 0x10000, RZ ;  /* 0x0001000036367824 */ /* 0x000fe200078e00ff */
[----:B------:R-:W-:Y:S01]  /*0b20*/  MOV R52, R88 ;  /* 0x0000005800347202 */ /* 0x000fe20000000f00 */
[--C-:B------:R-:W-:Y:S01]  /*0b30*/  IMAD.MOV.U32 R53, RZ, RZ, R89.reuse ;  /* 0x000000ffff357224 */ /* 0x100fe200078e0059 */
[--C-:B------:R-:W-:Y:S02]  /*0b40*/  SHF.R.U64 R134, R88, 0x10, R89.reuse ;  /* 0x0000001058867819 */ /* 0x100fe40000001259 */
[----:B------:R-:W-:Y:S02]  /*0b50*/  SHF.R.U32.HI R132, RZ, 0x10, R89 ;  /* 0x00000010ff847819 */ /* 0x000fe40000011659 */
[----:B------:R-:W-:Y:S01]  /*0b60*/  SHF.R.U32.HI R88, RZ, 0x10, R91 ;  /* 0x00000010ff587819 */ /* 0x000fe2000001165b */
[----:B------:R-:W-:Y:S01]  /*0b70*/  FMUL.FTZ R89, R128, R131 ;  /* 0x0000008380597220 */ /* 0x000fe20000410000 */
[----:B------:R-:W-:Y:S01]  /*0b80*/  MOV R55, R91 ;  /* 0x0000005b00377202 */ /* 0x000fe20000000f00 */
[----:B------:R-:W-:Y:S01]  /*0b90*/  FADD.FTZ R74, R54, R74 ;  /* 0x0000004a364a7221 */ /* 0x000fe20000010000 */
[----:B------:R-:W-:Y:S01]  /*0ba0*/  SHF.L.U32 R91, R52, 0x10, RZ ;  /* 0x00000010345b7819 */ /* 0x000fe200000006ff */
[CC--:B------:R-:W-:Y:S01]  /*0bb0*/  FFMA.FTZ R75, R89.reuse, R54.reuse, R75 ;  /* 0x00000036594b7223 */ /* 0x0c0fe2000001004b */
[----:B---3--:R-:W-:Y:S01]  /*0bc0*/  FMUL.FTZ R101, R116, R54 ;  /* 0x0000003674657220 */ /* 0x008fe20000410000 */
[----:B------:R-:W-:Y:S01]  /*0bd0*/  SHF.L.U32 R54, R88, 0x10, RZ ;  /* 0x0000001058367819 */ /* 0x000fe200000006ff */
[----:B------:R-:W-:Y:S01]  /*0be0*/  FMUL.FTZ R90, R128, R139 ;  /* 0x0000008b805a7220 */ /* 0x000fe20000410000 */
[-C--:B------:R-:W-:Y:S01]  /*0bf0*/  FFMA.FTZ R110, R89, R91.reuse, R110 ;  /* 0x0000005b596e7223 */ /* 0x080fe2000001006e */
[----:B------:R-:W-:Y:S01]  /*0c00*/  FADD.FTZ R76, R91, R76 ;  /* 0x0000004c5b4c7221 */ /* 0x000fe20000010000 */
[----:B------:R-:W-:Y:S01]  /*0c10*/  FFMA.FTZ R104, R122, R91, R101 ;  /* 0x0000005b7a687223 */ /* 0x000fe20000010065 */
[----:B------:R-:W-:Y:S01]  /*0c20*/  SHF.L.U32 R91, R132, 0x10, RZ ;  /* 0x00000010845b7819 */ /* 0x000fe200000006ff */
[-C--:B------:R-:W-:Y:S01]  /*0c30*/  FFMA.FTZ R35, R90, R54.reuse, R35 ;  /* 0x000000365a237223 */ /* 0x080fe20000010023 */
[----:B------:R-:W-:Y:S01]  /*0c40*/  SHF.L.U32 R105, R105, 0x10, RZ ;  /* 0x0000001069697819 */ /* 0x000fe200000006ff */
[----:B------:R-:W-:Y:S01]  /*0c50*/  FADD.FTZ R27, R54, R27 ;  /* 0x0000001b361b7221 */ /* 0x000fe20000010000 */
[----:B0-----:R-:W-:Y:S01]  /*0c60*/  FMUL.FTZ R102, R128, R135 ;  /* 0x0000008780667220 */ /* 0x001fe20000410000 */
[----:B------:R-:W-:Y:S01]  /*0c70*/  FMUL.FTZ R54, R83, R54 ;  /* 0x0000003653367220 */ /* 0x000fe20000410000 */
[----:B------:R-:W-:-:S02]  /*0c80*/  IMAD.U32 R52, R55, 0x10000, RZ ;  /* 0x0001000037347824 */ /* 0x000fc400078e00ff */
[----:B------:R-:W-:Y:S01]  /*0c90*/  FFMA.FTZ R65, R90, R91, R65 ;  /* 0x0000005b5a417223 */ /* 0x000fe20000010041 */
[----:B------:R-:W-:Y:S01]  /*0ca0*/  FADD.FTZ R64, R91, R64 ;  /* 0x000000405b407221 */ /* 0x000fe20000010000 */
[----:B------:R-:W-:Y:S01]  /*0cb0*/  SHF.L.U32 R103, R134, 0x10, RZ ;  /* 0x0000001086677819 */ /* 0x000fe200000006ff */
[----:B------:R-:W-:Y:S01]  /*0cc0*/  FFMA.FTZ R71, R102, R105, R71 ;  /* 0x0000006966477223 */ /* 0x000fe20000010047 */
[----:B------:R-:W-:Y:S01]  /*0cd0*/  FADD.FTZ R70, R105, R70 ;  /* 0x0000004669467221 */ /* 0x000fe20000010000 */
[----:B------:R-:W-:Y:S01]  /*0ce0*/  FFMA.FTZ R91, R107, R91, R54 ;  /* 0x0000005b6b5b7223 */ /* 0x000fe20000010036 */
[----:B------:R-:W-:Y:S01]  /*0cf0*/  FMUL.FTZ R105, R84, R105 ;  /* 0x0000006954697220 */ /* 0x000fe20000410000 */
[----:B------:R-:W-:Y:S01]  /*0d00*/  FMUL.FTZ R100, R128, R137 ;  /* 0x0000008980647220 */ /* 0x000fe20000410000 */
[C---:B------:R-:W-:Y:S01]  /*0d10*/  FADD.FTZ R57, -R133.reuse, R57 ;  /* 0x0000003985397221 */ /* 0x040fe20000010100 */
[----:B------:R-:W-:Y:S01]  /*0d20*/  MOV R54, R94 ;  /* 0x0000005e00367202 */ /* 0x000fe20000000f00 */
[----:B------:R-:W-:Y:S01]  /*0d30*/  FADD.FTZ R131, -R133, R56 ;  /* 0x0000003885837221 */ /* 0x000fe20000010100 */
[----:B------:R-:W-:Y:S01]  /*0d40*/  SHF.L.U32 R53, R53, 0x10, RZ ;  /* 0x0000001035357819 */ /* 0x000fe200000006ff */
[----:B------:R-:W-:Y:S01]  /*0d50*/  FADD.FTZ R137, -R133, R59 ;  /* 0x0000003b85897221 */ /* 0x000fe20000010100 */
[----:B------:R-:W-:Y:S01]  /*0d60*/  FMUL.FTZ R88, R115, R52 ;  /* 0x0000003473587220 */ /* 0x000fe20000410000 */
[----:B------:R-:W-:-:S02]  /*0d70*/  SHF.R.U64 R59, R94, 0x10, R95 ;  /* 0x000000105e3b7819 */ /* 0x000fc4000000125f */
[----:B------:R-:W-:Y:S01]  /*0d80*/  SHF.R.U32.HI R56, RZ, 0x10, R95 ;  /* 0x00000010ff387819 */ /* 0x000fe2000001165f */
[----:B------:R-:W-:Y:S01]  /*0d90*/  FFMA.FTZ R101, R108, R103, R105 ;  /* 0x000000676c657223 */ /* 0x000fe20000010069 */
[----:B------:R-:W-:Y:S01]  /*0da0*/  MOV R55, R95 ;  /* 0x0000005f00377202 */ /* 0x000fe20000000f00 */
[----:B------:R-:W-:Y:S01]  /*0db0*/  FFMA.FTZ R67, R100, R52, R67 ;  /* 0x0000003464437223 */ /* 0x000fe20000010043 */
[----:B------:R-:W-:Y:S01]  /*0dc0*/  FADD.FTZ R66, R52, R66 ;  /* 0x0000004234427221 */ /* 0x000fe20000010000 */
[----:B------:R-:W-:Y:S01]  /*0dd0*/  FADD.FTZ R135, -R133, R58 ;  /* 0x0000003a85877221 */ /* 0x000fe20000010100 */
[----:B------:R-:W-:Y:S01]  /*0de0*/  FMUL.FTZ R132, R128, R57 ;  /* 0x0000003980847220 */ /* 0x000fe20000410000 */
[----:B------:R-:W-:Y:S01]  /*0df0*/  MOV R52, R92 ;  /* 0x0000005c00347202 */ /* 0x000fe20000000f00 */
[----:B------:R-:W-:Y:S01]  /*0e00*/  IMAD.U32 R57, R54, 0x10000, RZ ;  /* 0x0001000036397824 */ /* 0x000fe200078e00ff */
[----:B------:R-:W-:Y:S01]  /*0e10*/  SHF.R.U64 R105, R92, 0x10, R93 ;  /* 0x000000105c697819 */ /* 0x000fe2000000125d */
[-C--:B------:R-:W-:Y:S01]  /*0e20*/  FFMA.FTZ R69, R100, R53.reuse, R69 ;  /* 0x0000003564457223 */ /* 0x080fe20000010045 */
[----:B------:R-:W-:Y:S01]  /*0e30*/  FADD.FTZ R68, R53, R68 ;  /* 0x0000004435447221 */ /* 0x000fe20000010000 */
[----:B------:R-:W-:Y:S01]  /*0e40*/  FFMA.FTZ R88, R121, R53, R88 ;  /* 0x0000003579587223 */ /* 0x000fe20000010058 */
[--C-:B------:R-:W-:Y:S01]  /*0e50*/  SHF.R.U32.HI R92, RZ, 0x10, R93.reuse ;  /* 0x00000010ff5c7819 */ /* 0x100fe2000001165d */
[----:B------:R-:W-:Y:S01]  /*0e60*/  IMAD.MOV.U32 R53, RZ, RZ, R93 ;  /* 0x000000ffff357224 */ /* 0x000fe200078e005d */
[----:B------:R-:W-:Y:S01]  /*0e70*/  SHF.L.U32 R59, R59, 0x10, RZ ;  /* 0x000000103b3b7819 */ /* 0x000fe200000006ff */
[----:B------:R-:W-:Y:S01]  /*0e80*/  FMUL.FTZ R94, R128, R137 ;  /* 0x00000089805e7220 */ /* 0x000fe20000410000 */
[----:B------:R-:W-:Y:S01]  /*0e90*/  SHF.L.U32 R54, R56, 0x10, RZ ;  /* 0x0000001038367819 */ /* 0x000fe200000006ff */
[C---:B------:R-:W-:Y:S01]  /*0ea0*/  FMUL.FTZ R131, R128.reuse, R131 ;  /* 0x0000008380837220 */ /* 0x040fe20000410000 */
[----:B------:R-:W-:Y:S01]  /*0eb0*/  FMUL.FTZ R95, R128, R135 ;  /* 0x00000087805f7220 */ /* 0x000fe20000410000 */
[----:B------:R-:W-:-:S02]  /*0ec0*/  IMAD.U32 R55, R55, 0x10000, RZ ;  /* 0x0001000037377824 */ /* 0x000fc400078e00ff */
[----:B------:R-:W-:Y:S01]  /*0ed0*/  FFMA.FTZ R73, R102, R103, R73 ;  /* 0x0000006766497223 */ /* 0x000fe20000010049 */
[----:B------:R-:W-:Y:S01]  /*0ee0*/  FADD.FTZ R72, R103, R72 ;  /* 0x0000004867487221 */ /* 0x000fe20000010000 */
[----:B------:R-:W-:Y:S01]  /*0ef0*/  SHF.L.U32 R105, R105, 0x10, RZ ;  /* 0x0000001069697819 */ /* 0x000fe200000006ff */
[----:B------:R-:W-:Y:S01]  /*0f00*/  FFMA.FTZ R17, R132, R59, R17 ;  /* 0x0000003b84117223 */ /* 0x000fe20000010011 */
[----:B------:R-:W-:Y:S01]  /*0f10*/  SHF.L.U32 R92, R92, 0x10, RZ ;  /* 0x000000105c5c7819 */ /* 0x000fe200000006ff */
[----:B------:R-:W-:Y:S01]  /*0f20*/  FADD.FTZ R26, R59, R26 ;  /* 0x0000001a3b1a7221 */ /* 0x000fe20000010000 */
[----:B------:R-:W-:Y:S01]  /*0f30*/  SHF.L.U32 R103, R52, 0x10, RZ ;  /* 0x0000001034677819 */ /* 0x000fe200000006ff */
[-C--:B------:R-:W-:Y:S01]  /*0f40*/  FFMA.FTZ R33, R94, R54.reuse, R33 ;  /* 0x000000365e217223 */ /* 0x080fe20000010021 */
[----:B------:R-:W-:Y:S01]  /*0f50*/  FADD.FTZ R24, R54, R24 ;  /* 0x0000001836187221 */ /* 0x000fe20000010000 */
[----:B------:R-:W-:Y:S01]  /*0f60*/  FFMA.FTZ R18, R131, R57, R18 ;  /* 0x0000003983127223 */ /* 0x000fe20000010012 */
[----:B------:R-:W-:Y:S01]  /*0f70*/  FADD.FTZ R25, R57, R25 ;  /* 0x0000001939197221 */ /* 0x000fe20000010000 */
[----:B------:R-:W-:Y:S01]  /*0f80*/  FMUL.FTZ R59, R82, R59 ;  /* 0x0000003b523b7220 */ /* 0x000fe20000410000 */
[----:B------:R-:W-:Y:S01]  /*0f90*/  SHF.L.U32 R53, R53, 0x10, RZ ;  /* 0x0000001035357819 */ /* 0x000fe200000006ff */
[-C--:B------:R-:W-:Y:S01]  /*0fa0*/  FFMA.FTZ R32, R95, R55.reuse, R32 ;  /* 0x000000375f207223 */ /* 0x080fe20000010020 */
[----:B------:R-:W-:Y:S01]  /*0fb0*/  FADD.FTZ R23, R55, R23 ;  /* 0x0000001737177221 */ /* 0x000fe20000010000 */
[----:B------:R-:W-:Y:S01]  /*0fc0*/  FMUL.FTZ R52, R113, R55 ;  /* 0x0000003771347220 */ /* 0x000fe20000410000 */
[----:B------:R-:W-:Y:S01]  /*0fd0*/  FMUL.FTZ R54, R81, R54 ;  /* 0x0000003651367220 */ /* 0x000fe20000410000 */
[----:B------:R-:W-:Y:S01]  /*0fe0*/  FMUL.FTZ R57, R114, R57 ;  /* 0x0000003972397220 */ /* 0x000fe20000410000 */
[----:B------:R-:W-:Y:S01]  /*0ff0*/  MOV R55, R96 ;  /* 0x0000006000377202 */ /* 0x000fe20000000f00 */
[----:B------:R-:W-:Y:S01]  /*1000*/  FFMA.FTZ R0, R132, R105, R0 ;  /* 0x0000006984007223 */ /* 0x000fe20000010000 */
[----:B------:R-:W-:Y:S01]  /*1010*/  FADD.FTZ R9, R105, R9 ;  /* 0x0000000969097221 */ /* 0x000fe20000010000 */
[-C--:B------:R-:W-:Y:S01]  /*1020*/  FFMA.FTZ R3, R94, R92.reuse, R3 ;  /* 0x0000005c5e037223 */ /* 0x080fe20000010003 */
[----:B------:R-:W-:Y:S01]  /*1030*/  FADD.FTZ R11, R92, R11 ;  /* 0x0000000b5c0b7221 */ /* 0x000fe20000010000 */
[----:B------:R-:W-:Y:S01]  /*1040*/  FFMA.FTZ R2, R131, R103, R2 ;  /* 0x0000006783027223 */ /* 0x000fe20000010002 */
[----:B------:R-:W-:Y:S01]  /*1050*/  FADD.FTZ R10, R103, R10 ;  /* 0x0000000a670a7221 */ /* 0x000fe20000010000 */
[----:B------:R-:W-:Y:S01]  /*1060*/  FFMA.FTZ R105, R106, R105, R59 ;  /* 0x000000696a697223 */ /* 0x000fe2000001003b */
[----:B------:R-:W-:Y:S01]  /*1070*/  FFMA.FTZ R92, R87, R92, R54 ;  /* 0x0000005c575c7223 */ /* 0x000fe20000010036 */
[----:B------:R-:W-:Y:S01]  /*1080*/  FFMA.FTZ R103, R120, R103, R57 ;  /* 0x0000006778677223 */ /* 0x000fe20000010039 */
[-C--:B------:R-:W-:Y:S01]  /*1090*/  FFMA.FTZ R4, R95, R53.reuse, R4 ;  /* 0x000000355f047223 */ /* 0x080fe20000010004 */
[----:B------:R-:W-:Y:S01]  /*10a0*/  FADD.FTZ R12, R53, R12 ;  /* 0x0000000c350c7221 */ /* 0x000fe20000010000 */
[----:B------:R-:W-:Y:S01]  /*10b0*/  FFMA.FTZ R93, R119, R53, R52 ;  /* 0x00000035775d7223 */ /* 0x000fe20000010034 */
[----:B------:R-:W-:Y:S01]  /*10c0*/  MOV R54, R98 ;  /* 0x0000006200367202 */ /* 0x000fe20000000f00 */
[----:B------:R-:W-:Y:S01]  /*10d0*/  FADD.FTZ R59, -R133, R60 ;  /* 0x0000003c853b7221 */ /* 0x000fe20000010100 */
[----:B------:R-:W-:Y:S01]  /*10e0*/  SHF.L.U32 R58, R55, 0x10, RZ ;  /* 0x00000010373a7819 */ /* 0x000fe200000006ff */
[--C-:B------:R-:W-:Y:S01]  /*10f0*/  IMAD.MOV.U32 R56, RZ, RZ, R99.reuse ;  /* 0x000000ffff387224 */ /* 0x100fe200078e0063 */
[----:B------:R-:W-:-:S02]  /*1100*/  SHF.R.U64 R98, R98, 0x10, R99 ;  /* 0x0000001062627819 */ /* 0x000fc40000001263 */
[----:B------:R-:W-:Y:S01]  /*1110*/  SHF.R.U32.HI R52, RZ, 0x10, R99 ;  /* 0x00000010ff347819 */ /* 0x000fe20000011663 */
[C---:B------:R-:W-:Y:S01]  /*1120*/  FADD.FTZ R99, -R133.reuse, R62 ;  /* 0x0000003e85637221 */ /* 0x040fe20000010100 */
[--C-:B------:R-:W-:Y:S02]  /*1130*/  SHF.R.U64 R96, R96, 0x10, R97.reuse ;  /* 0x0000001060607819 */ /* 0x100fe40000001261 */
[----:B------:R-:W-:Y:S02]  /*1140*/  MOV R57, R97 ;  /* 0x0000006100397202 */ /* 0x000fe40000000f00 */
[----:B------:R-:W-:Y:S01]  /*1150*/  SHF.R.U32.HI R53, RZ, 0x10, R97 ;  /* 0x00000010ff357819 */ /* 0x000fe20000011661 */
[C---:B------:R-:W-:Y:S01]  /*1160*/  FADD.FTZ R97, -R133.reuse, R61 ;  /* 0x0000003d85617221 */ /* 0x040fe20000010100 */
[----:B------:R-:W-:Y:S01]  /*1170*/  FADD.FTZ R133, -R133, R63 ;  /* 0x0000003f85857221 */ /* 0x000fe20000010100 */
[----:B------:R-:W-:Y:S01]  /*1180*/  FMUL.FTZ R63, R128, R59 ;  /* 0x0000003b803f7220 */ /* 0x000fe20000410000 */
[----:B------:R-:W-:-:S02]  /*1190*/  IMAD.U32 R55, R54, 0x10000, RZ ;  /* 0x0001000036377824 */ /* 0x000fc400078e00ff */
[----:B------:R-:W-:Y:S01]  /*11a0*/  FMUL.FTZ R61, R112, R58 ;  /* 0x0000003a703d7220 */ /* 0x000fe20000410000 */
[----:B------:R-:W-:Y:S01]  /*11b0*/  SHF.L.U32 R59, R96, 0x10, RZ ;  /* 0x00000010603b7819 */ /* 0x000fe200000006ff */
[----:B------:R-:W-:Y:S01]  /*11c0*/  FMUL.FTZ R96, R128, R97 ;  /* 0x0000006180607220 */ /* 0x000fe20000410000 */
[----:B------:R-:W-:Y:S01]  /*11d0*/  FADD.FTZ R14, R55, R14 ;  /* 0x0000000e370e7221 */ /* 0x000fe20000010000 */
[-C--:B------:R-:W-:Y:S01]  /*11e0*/  FFMA.FTZ R62, R118, R55.reuse, R61 ;  /* 0x00000037763e7223 */ /* 0x080fe2000001003d */
[----:B------:R-:W-:Y:S01]  /*11f0*/  FFMA.FTZ R6, R63, R55, R6 ;  /* 0x000000373f067223 */ /* 0x000fe20000010006 */
[----:B------:R-:W-:Y:S01]  /*1200*/  SHF.L.U32 R54, R98, 0x10, RZ ;  /* 0x0000001062367819 */ /* 0x000fe200000006ff */
[----:B------:R-:W-:Y:S01]  /*1210*/  FMUL.FTZ R55, R80, R59 ;  /* 0x0000003b50377220 */ /* 0x000fe20000410000 */
[----:B------:R-:W-:-:S03]  /*1220*/  FADD.FTZ R21, R58, R21 ;  /* 0x000000153a157221 */ /* 0x000fc60000010000 */
[----:B------:R-:W-:Y:S01]  /*1230*/  FADD.FTZ R13, R54, R13 ;  /* 0x0000000d360d7221 */ /* 0x000fe20000010000 */
[-C--:B------:R-:W-:Y:S01]  /*1240*/  FFMA.FTZ R60, R86, R54.reuse, R55 ;  /* 0x00000036563c7223 */ /* 0x080fe20000010037 */
[----:B------:R-:W-:Y:S01]  /*1250*/  FFMA.FTZ R5, R96, R54, R5 ;  /* 0x0000003660057223 */ /* 0x000fe20000010005 */
[----:B------:R-:W-:Y:S01]  /*1260*/  FADD.FTZ R54, RZ, R104 ;  /* 0x00000068ff367221 */ /* 0x000fe20000010000 */
[----:B------:R-:W-:Y:S01]  /*1270*/  FFMA.FTZ R55, R89, R104, RZ ;  /* 0x0000006859377223 */ /* 0x000fe200000100ff */
[----:B------:R-:W-:Y:S01]  /*1280*/  FFMA.FTZ R30, R63, R58, R30 ;  /* 0x0000003a3f1e7223 */ /* 0x000fe2000001001e */
[----:B------:R-:W-:Y:S01]  /*1290*/  SHF.L.U32 R58, R57, 0x10, RZ ;  /* 0x00000010393a7819 */ /* 0x000fe200000006ff */
[----:B------:R-:W-:Y:S01]  /*12a0*/  FADD.FTZ R57, R101, R54 ;  /* 0x0000003665397221 */ /* 0x000fe20000010000 */
[----:B------:R-:W-:-:S03]  /*12b0*/  FFMA.FTZ R55, R102, R101, R55 ;  /* 0x0000006566377223 */ /* 0x000fc60000010037 */
[----:B------:R-:W-:Y:S01]  /*12c0*/  FADD.FTZ R54, R88, R57 ;  /* 0x0000003958367221 */ /* 0x000fe20000010000 */
[----:B------:R-:W-:Y:S01]  /*12d0*/  FFMA.FTZ R55, R100, R88, R55 ;  /* 0x0000005864377223 */ /* 0x000fe20000010037 */
[----:B------:R-:W-:Y:S02]  /*12e0*/  IMAD.U32 R56, R56, 0x10000, RZ ;  /* 0x0001000038387824 */ /* 0x000fe400078e00ff */
        /* <DEDUP_REMOVED lines=12> */
[----:B------:R-:W-:-:S02]  /*13b0*/  SHF.L.U32 R57, R53, 0x10, RZ ;  /* 0x0000001035397819 */ /* 0x000fc400000006ff */
[----:B------:R-:W-:Y:S01]  /*13c0*/  FADD.FTZ R55, R93, R54 ;  /* 0x000000365d377221 */ /* 0x000fe20000010000 */
[----:B------:R-:W-:-:S03]  /*13d0*/  FFMA.FTZ R53, R95, R93, R52 ;  /* 0x0000005d5f357223 */ /* 0x000fc60000010034 */
[----:B------:R-:W-:Y:S01]  /*13e0*/  FADD.FTZ R55, R92, R55 ;  /* 0x000000375c377221 */ /* 0x000fe20000010000 */
[----:B------:R-:W-:-:S03]  /*13f0*/  FFMA.FTZ R52, R94, R92, R53 ;  /* 0x0000005c5e347223 */ /* 0x000fc60000010035 */
[----:B------:R-:W-:Y:S01]  /*1400*/  FADD.FTZ R55, R62, R55 ;  /* 0x000000373e377221 */ /* 0x000fe20000010000 */
[----:B------:R-:W-:Y:S01]  /*1410*/  FFMA.FTZ R53, R63, R62, R52 ;  /* 0x0000003e3f357223 */ /* 0x000fe20000010034 */
[----:B------:R-:W-:Y:S02]  /*1420*/  FMUL.FTZ R136, R79, R57 ;  /* 0x000000394f887220 */ /* 0x000fe40000410000 */
[----:B------:R-:W-:Y:S01]  /*1430*/  FADD.FTZ R55, R55, R60 ;  /* 0x0000003c37377221 */ /* 0x000fe20000010000 */
[----:B------:R-:W-:Y:S01]  /*1440*/  FFMA.FTZ R52, R96, R60, R53 ;  /* 0x0000003c60347223 */ /* 0x000fe20000010035 */
[----:B------:R-:W-:Y:S01]  /*1450*/  FMUL.FTZ R134, R128, R133 ;  /* 0x0000008580867220 */ /* 0x000fe20000410000 */
        /* <DEDUP_REMOVED lines=32> */
.L_x_1083:
[----:B01----:R-:W-:Y:S01]  /*1660*/  FADD.FTZ R52, R52, R53 ;  /* 0x0000003534347221 */ /* 0x003fe20000010000 */
[----:B------:R-:W-:Y:S01]  /*1670*/  LOP3.LUT P4, RZ, R130, 0xff, RZ, 0xc0, !PT ;  /* 0x000000ff82ff7812 */ /* 0x000fe2000788c0ff */
[----:B--2---:R-:W-:Y:S01]  /*1680*/  FADD.FTZ R53, R54, R55 ;  /* 0x0000003736357221 */ /* 0x004fe20000010000 */
[----:B------:R-:W-:Y:S11]  /*1690*/  @P0 BRA `(.L_x_1068) ;  /* 0x0000000000240947 */ /* 0x000ff60003800000 */
        /* <DEDUP_REMOVED lines=9> */
.L_x_1068:
        /* <DEDUP_REMOVED lines=9> */
[----:B------:R-:W-:Y:S02]  /*17c0*/  ISETP.NE.U32.AND P1, PT, RZ, UR14, PT ;  /* 0x0000000eff007c0c */ /* 0x000fe4000bf25070 */
[----:B------:R-:W-:Y:S01]  /*17d0*/  ISETP.NE.AND.EX P3, PT, RZ, UR19, PT, P3 ;  /* 0x00000013ff007c0c */ /* 0x000fe2000bf65330 */
[----:B------:R-:W-:Y:S01]  /*17e0*/  UMOV UR4, 0x400 ;  /* 0x0000040000047882 */ /* 0x000fe20000000000 */
[----:B------:R-:W-:Y:S02]  /*17f0*/  ISETP.NE.AND.EX P1, PT, RZ, UR15, PT, P1 ;  /* 0x0000000fff007c0c */ /* 0x000fe4000bf25310 */
[----:B------:R-:W-:-:S04]  /*1800*/  ISETP.NE.U32.AND P0, PT, RZ, UR12, PT ;  /* 0x0000000cff007c0c */ /* 0x000fc8000bf05070 */
[----:B------:R-:W-:Y:S01]  /*1810*/  ISETP.NE.AND.EX P0, PT, RZ, UR13, PT, P0 ;  /* 0x0000000dff007c0c */ /* 0x000fe2000bf05300 */
[----:B0-----:R-:W-:-:S06]  /*1820*/  ULEA UR4, UR5, UR4, 0x18 ;  /* 0x0000000405047291 */ /* 0x001fcc000f8ec03f */
[----:B------:R-:W-:-:S05]  /*1830*/  LEA R97, R52, UR4, 0x3 ;  /* 0x0000000434617c11 */ /* 0x000fca000f8e18ff */
        /* <DEDUP_REMOVED lines=12> */
[----:B------:R-:W-:-:S05]  /*1900*/  FSEL R58, R58, RZ, !P6 ;  /* 0x000000ff3a3a7208 */ /* 0x000fca0007000000 */
[-CC-:B------:R-:W-:Y:S01]  /*1910*/  FFMA.FTZ R53, R100, R57.reuse, R58.reuse ;  /* 0x0000003964357223 */ /* 0x180fe2000001003a */
[-CC-:B------:R-:W-:Y:S01]  /*1920*/  FFMA.FTZ R102, R102, R57.reuse, R58.reuse ;  /* 0x0000003966667223 */ /* 0x180fe2000001003a */
[-CC-:B------:R-:W-:Y:S01]  /*1930*/  FFMA.FTZ R90, R90, R57.reuse, R58.reuse ;  /* 0x000000395a5a7223 */ /* 0x180fe2000001003a */
[-CC-:B------:R-:W-:Y:S01]  /*1940*/  FFMA.FTZ R52, R131, R57.reuse, R58.reuse ;  /* 0x0000003983347223 */ /* 0x180fe2000001003a */
[----:B------:R-:W-:Y:S01]  /*1950*/  FADD.FTZ R53, R88, -R53 ;  /* 0x8000003558357221 */ /* 0x000fe20000010000 */
[----:B------:R-:W-:Y:S01]  /*1960*/  FFMA.FTZ R132, R132, R57, R58 ;  /* 0x0000003984847223 */ /* 0x000fe2000001003a */
[----:B------:R-:W-:Y:S01]  /*1970*/  FADD.FTZ R101, R101, -R102 ;  /* 0x8000006665657221 */ /* 0x000fe20000010000 */
[----:B------:R-:W-:Y:S01]  /*1980*/  FADD.FTZ R91, R91, -R90 ;  /* 0x8000005a5b5b7221 */ /* 0x000fe20000010000 */
[----:B------:R-:W-:Y:S01]  /*1990*/  FMUL.FTZ R137, R128, R53 ;  /* 0x0000003580897220 */ /* 0x000fe20000410000 */
[-CC-:B------:R-:W-:Y:S01]  /*19a0*/  FFMA.FTZ R53, R94, R57.reuse, R58.reuse ;  /* 0x000000395e357223 */ /* 0x180fe2000001003a */
[----:B------:R-:W-:Y:S01]  /*19b0*/  FFMA.FTZ R89, R89, R57, R58 ;  /* 0x0000003959597223 */ /* 0x000fe2000001003a */
[----:B------:R-:W-:Y:S01]  /*19c0*/  FADD.FTZ R103, R103, -R52 ;  /* 0x8000003467677221 */ /* 0x000fe20000010000 */
[----:B------:R-:W-:Y:S01]  /*19d0*/  FADD.FTZ R105, R105, -R132 ;  /* 0x8000008469697221 */ /* 0x000fe20000010000 */
[----:B------:R-:W-:Y:S01]  /*19e0*/  FMUL.FTZ R54, R128, R101 ;  /* 0x0000006580367220 */ /* 0x000fe20000410000 */
[----:B------:R-:W-:Y:S01]  /*19f0*/  FFMA.FTZ R52, R95, R57, R58 ;  /* 0x000000395f347223 */ /* 0x000fe2000001003a */
[----:B------:R-:W-:Y:S01]  /*1a00*/  FADD.FTZ R53, R92, -R53 ;  /* 0x800000355c357221 */ /* 0x000fe20000010000 */
[----:B------:R-:W-:Y:S01]  /*1a10*/  FMUL.FTZ R136, R128, R91 ;  /* 0x0000005b80887220 */ /* 0x000fe20000410000 */
[----:B------:R-:W-:Y:S01]  /*1a20*/  FADD.FTZ R89, R104, -R89 ;  /* 0x8000005968597221 */ /* 0x000fe20000010000 */
[C---:B------:R-:W-:Y:S01]  /*1a30*/  FMUL.FTZ R102, R128.reuse, R105 ;  /* 0x0000006980667220 */ /* 0x040fe20000410000 */
[----:B-----5:R-:W-:Y:S01]  /*1a40*/  @P3 FADD.FTZ R54, R37, R54 ;  /* 0x0000003625363221 */ /* 0x020fe20000010000 */
[----:B------:R-:W-:Y:S01]  /*1a50*/  FADD.FTZ R93, R93, -R52 ;  /* 0x800000345d5d7221 */ /* 0x000fe20000010000 */
[C---:B------:R-:W-:Y:S01]  /*1a60*/  FMUL.FTZ R104, R128.reuse, R53 ;  /* 0x0000003580687220 */ /* 0x040fe20000410000 */
[----:B------:R-:W-:Y:S01]  /*1a70*/  @P3 FADD.FTZ R136, R39, R136 ;  /* 0x0000008827883221 */ /* 0x000fe20000010000 */
[----:B------:R-:W-:Y:S01]  /*1a80*/  FMUL.FTZ R55, R128, R89 ;  /* 0x0000005980377220 */ /* 0x000fe20000410000 */
[----:B------:R-:W-:Y:S01]  /*1a90*/  @P3 FADD.FTZ R102, R41, R102 ;  /* 0x0000006629663221 */ /* 0x000fe20000010000 */
[-CC-:B------:R-:W-:Y:S01]  /*1aa0*/  FFMA.FTZ R63, R63, R57.reuse, R58.reuse ;  /* 0x000000393f3f7223 */ /* 0x180fe2000001003a */
[-CC-:B------:R-:W-:Y:S01]  /*1ab0*/  FFMA.FTZ R53, R96, R57.reuse, R58.reuse ;  /* 0x0000003960357223 */ /* 0x180fe2000001003a */
[-CC-:B------:R-:W-:Y:S01]  /*1ac0*/  FFMA.FTZ R61, R61, R57.reuse, R58.reuse ;  /* 0x000000393d3d7223 */ /* 0x180fe2000001003a */
[----:B------:R-:W-:Y:S01]  /*1ad0*/  FFMA.FTZ R134, R134, R57, R58 ;  /* 0x0000003986867223 */ /* 0x000fe2000001003a */
[----:B------:R-:W0:Y:S01]  /*1ae0*/  @P1 LDC.64 R94, c[0x0][0x308] ;  /* 0x0000c200ff5e1b82 */ /* 0x000e220000000a00 */
[----:B------:R-:W1:Y:S01]  /*1af0*/  F2F.BF16.F32 R56, R54 ;  /* 0x0000003600387304 */ /* 0x000e620000202000 */
[----:B------:R-:W-:Y:S01]  /*1b00*/  FMUL.FTZ R131, R128, R93 ;  /* 0x0000005d80837220 */ /* 0x000fe20000410000 */
[----:B------:R-:W-:Y:S01]  /*1b10*/  @P3 FADD.FTZ R104, R43, R104 ;  /* 0x000000682b683221 */ /* 0x000fe20000010000 */
[----:B------:R-:W-:Y:S01]  /*1b20*/  @P3 FADD.FTZ R137, R38, R137 ;  /* 0x0000008926893221 */ /* 0x000fe20000010000 */
[----:B------:R-:W-:Y:S01]  /*1b30*/  @P3 FADD.FTZ R55, R36, R55 ;  /* 0x0000003724373221 */ /* 0x000fe20000010000 */
[----:B------:R-:W-:Y:S01]  /*1b40*/  @P3 FADD.FTZ R131, R42, R131 ;  /* 0x000000832a833221 */ /* 0x000fe20000010000 */
[----:B------:R-:W-:Y:S01]  /*1b50*/  FADD.FTZ R63, R62, -R63 ;  /* 0x8000003f3e3f7221 */ /* 0x000fe20000010000 */
[----:B------:R-:W2:Y:S01]  /*1b60*/  LDC.64 R58, c[0x0][0x2f8] ;  /* 0x0000be00ff3a7b82 */ /* 0x000ea20000000a00 */
[----:B------:R-:W3:Y:S01]  /*1b70*/  F2F.BF16.F32 R88, R136 ;  /* 0x0000008800587304 */ /* 0x000ee20000202000 */
[----:B------:R-:W-:Y:S01]  /*1b80*/  FADD.FTZ R53, R60, -R53 ;  /* 0x800000353c357221 */ /* 0x000fe20000010000 */
[----:B------:R-:W-:Y:S01]  /*1b90*/  FADD.FTZ R61, R98, -R61 ;  /* 0x8000003d623d7221 */ /* 0x000fe20000010000 */
[----:B------:R-:W-:Y:S01]  /*1ba0*/  FADD.FTZ R99, R99, -R134 ;  /* 0x8000008663637221 */ /* 0x000fe20000010000 */
[C---:B------:R-:W-:Y:S01]  /*1bb0*/  FMUL.FTZ R103, R128.reuse, R103 ;  /* 0x0000006780677220 */ /* 0x040fe20000410000 */
[C---:B------:R-:W-:Y:S01]  /*1bc0*/  FMUL.FTZ R133, R128.reuse, R63 ;  /* 0x0000003f80857220 */ /* 0x040fe20000410000 */
[C---:B------:R-:W-:Y:S01]  /*1bd0*/  FMUL.FTZ R132, R128.reuse, R53 ;  /* 0x0000003580847220 */ /* 0x040fe20000410000 */
[C---:B------:R-:W-:Y:S01]  /*1be0*/  FMUL.FTZ R139, R128.reuse, R61 ;  /* 0x0000003d808b7220 */ /* 0x040fe20000410000 */
[----:B------:R-:W4:Y:S01]  /*1bf0*/  F2F.BF16.F32 R100, R102 ;  /* 0x0000006600647304 */ /* 0x000f220000202000 */
[----:B------:R-:W-:Y:S01]  /*1c00*/  FMUL.FTZ R128, R128, R99 ;  /* 0x0000006380807220 */ /* 0x000fe20000410000 */
[----:B------:R-:W-:Y:S01]  /*1c10*/  @P3 FADD.FTZ R103, R40, R103 ;  /* 0x0000006728673221 */ /* 0x000fe20000010000 */
[----:B------:R-:W-:Y:S01]  /*1c20*/  @P3 FADD.FTZ R133, R44, R133 ;  /* 0x000000852c853221 */ /* 0x000fe20000010000 */
[----:B------:R-:W-:Y:S01]  /*1c30*/  @P3 FADD.FTZ R132, R45, R132 ;  /* 0x000000842d843221 */ /* 0x000fe20000010000 */
[----:B------:R-:W-:Y:S01]  /*1c40*/  @P3 FADD.FTZ R139, R46, R139 ;  /* 0x0000008b2e8b3221 */ /* 0x000fe20000010000 */
[----:B------:R-:W-:Y:S01]  /*1c50*/  @P3 FADD.FTZ R128, R47, R128 ;  /* 0x000000802f803221 */ /* 0x000fe20000010000 */
[----:B------:R-:W-:Y:S01]  /*1c60*/  ISETP.NE.U32.AND P3, PT, RZ, UR14, PT ;  /* 0x0000000eff007c0c */ /* 0x000fe2000bf65070 */
[----:B------:R-:W4:Y:S01]  /*1c70*/  F2F.BF16.F32 R130, R104 ;  /* 0x0000006800827304 */ /* 0x000f220000202000 */
[----:B-1----:R-:W-:Y:S01]  /*1c80*/  IMAD.WIDE.U32 R52, R56, 0x10000, RZ ;  /* 0x0001000038347825 */ /* 0x002fe200078e00ff */
[----:B---3--:R-:W-:-:S02]  /*1c90*/  SHF.L.U32 R91, R88, 0x10, RZ ;  /* 0x00000010585b7819 */ /* 0x008fc400000006ff */
[----:B------:R-:W-:Y:S01]  /*1ca0*/  ISETP.NE.AND.EX P3, PT, RZ, UR15, PT, P3 ;  /* 0x0000000fff007c0c */ /* 0x000fe2000bf65330 */
[----:B0-----:R-:W-:Y:S01]  /*1cb0*/  @P1 IMAD.WIDE.U32 R94, R129, 0x10, R94 ;  /* 0x00000010815e1825 */ /* 0x001fe200078e005e */
[----:B------:R-:W-:Y:S02]  /*1cc0*/  @P0 PRMT R124, R56, 0x7610, R124 ;  /* 0x00007610387c0816 */ /* 0x000fe4000000007c */
[----:B------:R-:W0:Y:S01]  /*1cd0*/  F2F.BF16.F32 R90, R137 ;  /* 0x00000089005a7304 */ /* 0x000e220000202000 */
[----:B----4-:R-:W-:Y:S01]  /*1ce0*/  IMAD.WIDE.U32 R62, R100, 0x10000, RZ ;  /* 0x00010000643e7825 */ /* 0x010fe200078e00ff */
[----:B------:R-:W-:Y:S01]  /*1cf0*/  @P0 PRMT R125, R88, 0x7610, R125 ;  /* 0x00007610587d0816 */ /* 0x000fe2000000007d */
[----:B------:R-:W1:Y:S01]  /*1d00*/  @P1 LDC.64 R56, c[0x0][0x308] ;  /* 0x0000c200ff381b82 */ /* 0x000e620000000a00 */
[----:B------:R-:W-:-:S04]  /*1d10*/  SHF.L.U32 R92, R130, 0x10, RZ ;  /* 0x00000010825c7819 */ /* 0x000fc800000006ff */
[----:B------:R-:W3:Y:S03]  /*1d20*/  F2F.BF16.F32 R135, R55 ;  /* 0x0000003700877304 */ /* 0x000ee60000202000 */
[----:B------:R-:W4:Y:S01]  /*1d30*/  @P1 LDC.64 R88, c[0x0][0x308] ;  /* 0x0000c200ff581b82 */ /* 0x000f220000000a00 */
[----:B0-----:R-:W-:-:S04]  /*1d40*/  @P0 PRMT R126, R90, 0x7610, R126 ;  /* 0x000076105a7e0816 */ /* 0x001fc8000000007e */
[----:B------:R-:W0:Y:S01]  /*1d50*/  F2F.BF16.F32 R105, R131 ;  /* 0x0000008300697304 */ /* 0x000e220000202000 */
[----:B------:R-:W-:Y:S02]  /*1d60*/  LOP3.LUT R91, R53, R91, R90, 0xfe, !PT ;  /* 0x0000005b355b7212 */ /* 0x000fe400078efe5a */
[----:B------:R-:W-:Y:S02]  /*1d70*/  SEL R53, R54, R49, P3 ;  /* 0x0000003136357207 */ /* 0x000fe40001800000 */
[----:B------:R-:W-:Y:S02]  /*1d80*/  SEL R54, R137, R50, P3 ;  /* 0x0000003289367207 */ /* 0x000fe40001800000 */
[----:B---3--:R-:W-:Y:S01]  /*1d90*/  LOP3.LUT R90, R52, R135, RZ, 0xfc, !PT ;  /* 0x00000087345a7212 */ /* 0x008fe200078efcff */
[----:B------:R-:W3:Y:S01]  /*1da0*/  F2F.BF16.F32 R96, R132 ;  /* 0x0000008400607304 */ /* 0x000ee20000202000 */
[----:B------:R-:W-:Y:S02]  /*1db0*/  SEL R52, R55, R48, P3 ;  /* 0x0000003037347207 */ /* 0x000fe40001800000 */
[----:B------:R-:W-:-:S02]  /*1dc0*/  SEL R55, R136, R51, P3 ;  /* 0x0000003388377207 */ /* 0x000fc40001800000 */
[----:B------:R-:W-:Y:S02]  /*1dd0*/  @P0 PRMT R127, R135, 0x7610, R127 ;  /* 0x00007610877f0816 */ /* 0x000fe4000000007f */
[----:B0-----:R-:W-:Y:S01]  /*1de0*/  LOP3.LUT R63, R63, R92, R105, 0xfe, !PT ;  /* 0x0000005c3f3f7212 */ /* 0x001fe200078efe69 */
[----:B--2---:R-:W-:Y:S01]  /*1df0*/  IMAD.WIDE.U32 R92, R129, 0x8, R58 ;  /* 0x00000008815c7825 */ /* 0x004fe200078e003a */
[----:B------:R0:W-:Y:S01]  /*1e00*/  @P1 STG.E.128 desc[UR6][R94.64], R52 ;  /* 0x000000345e001986 */ /* 0x0001e2000c101d06 */
[----:B------:R-:W2:Y:S03]  /*1e10*/  F2F.BF16.F32 R98, R128 ;  /* 0x0000008000627304 */ /* 0x000ea60000202000 */
[----:B------:R0:W-:Y:S01]  /*1e20*/  STG.E.64 desc[UR6][R92.64], R90 ;  /* 0x0000005a5c007986 */ /* 0x0001e2000c101b06 */
[----:B---3--:R-:W-:-:S04]  /*1e30*/  IMAD.WIDE.U32 R60, R96, 0x10000, RZ ;  /* 0x00010000603c7825 */ /* 0x008fc800078e00ff */
[----:B------:R-:W3:Y:S01]  /*1e40*/  F2F.BF16.F32 R101, R103 ;  /* 0x0000006700657304 */ /* 0x000ee20000202000 */
[----:B--2---:R-:W-:-:S07]  /*1e50*/  IMAD.U32 R134, R98, 0x10000, RZ ;  /* 0x0001000062867824 */ /* 0x004fce00078e00ff */
[----:B------:R-:W2:Y:S01]  /*1e60*/  F2F.BF16.F32 R97, R133 ;  /* 0x0000008500617304 */ /* 0x000ea20000202000 */
[----:B---3--:R-:W-:-:S07]  /*1e70*/  LOP3.LUT R62, R62, R101, RZ, 0xfc, !PT ;  /* 0x000000653e3e7212 */ /* 0x008fce00078efcff */
[----:B------:R-:W3:Y:S01]  /*1e80*/  F2F.BF16.F32 R99, R139 ;  /* 0x0000008b00637304 */ /* 0x000ee20000202000 */
[----:B--2---:R-:W-:Y:S02]  /*1e90*/  LOP3.LUT R60, R60, R97, RZ, 0xfc, !PT ;  /* 0x000000613c3c7212 */ /* 0x004fe400078efcff */
[----:B---3--:R-:W-:Y:S01]  /*1ea0*/  LOP3.LUT R61, R61, R134, R99, 0xfe, !PT ;  /* 0x000000863d3d7212 */ /* 0x008fe200078efe63 */
[----:B01--4-:R-:W-:Y:S06]  /*1eb0*/  @!P0 BRA `(.L_x_1069) ;  /* 0x0000000000208947 */ /* 0x013fec0003800000 */
        /* <DEDUP_REMOVED lines=8> */
.L_x_1069:
[----:B------:R-:W-:Y:S01]  /*1f40*/  @P1 IMAD.WIDE.U32 R88, R78, 0x10, R88 ;  /* 0x000000104e581825 */ /* 0x000fe200078e0058 */
[----:B0-----:R-:W-:Y:S02]  /*1f50*/  SEL R52, R103, R48, P3 ;  /* 0x0000003067347207 */ /* 0x001fe40001800000 */
[----:B------:R-:W-:Y:S01]  /*1f60*/  SEL R53, R102, R49, P3 ;  /* 0x0000003166357207 */ /* 0x000fe20001800000 */
[--C-:B------:R-:W-:Y:S01]  /*1f70*/  IMAD.WIDE.U32 R90, R78, 0x8, R58.reuse ;  /* 0x000000084e5a7825 */ /* 0x100fe200078e003a */
[----:B------:R-:W-:Y:S02]  /*1f80*/  SEL R54, R131, R50, P3 ;  /* 0x0000003283367207 */ /* 0x000fe40001800000 */
[----:B------:R-:W-:Y:S01]  /*1f90*/  SEL R55, R104, R51, P3 ;  /* 0x0000003368377207 */ /* 0x000fe20001800000 */
[----:B------:R-:W-:Y:S01]  /*1fa0*/  IMAD.WIDE.U32 R58, R77, 0x8, R58 ;  /* 0x000000084d3a7825 */ /* 0x000fe200078e003a */
[----:B------:R-:W-:Y:S02]  /*1fb0*/  @P0 PRMT R127, R101, 0x7610, R127 ;  /* 0x00007610657f0816 */ /* 0x000fe4000000007f */
[----:B------:R-:W-:Y:S01]  /*1fc0*/  @P0 PRMT R124, R100, 0x7610, R124 ;  /* 0x00007610647c0816 */ /* 0x000fe2000000007c */
[----:B------:R0:W-:Y:S01]  /*1fd0*/  @P1 STG.E.128 desc[UR6][R88.64], R52 ;  /* 0x0000003458001986 */ /* 0x0001e2000c101d06 */
[----:B------:R-:W-:Y:S01]  /*1fe0*/  @P0 PRMT R126, R105, 0x7610, R126 ;  /* 0x00007610697e0816 */ /* 0x000fe2000000007e */
[----:B------:R-:W-:Y:S01]  /*1ff0*/  @P1 IMAD.WIDE.U32 R56, R77, 0x10, R56 ;  /* 0x000000104d381825 */ /* 0x000fe200078e0038 */
[----:B------:R-:W-:Y:S01]  /*2000*/  @P0 PRMT R125, R130, 0x7610, R125 ;  /* 0x00007610827d0816 */ /* 0x000fe2000000007d */
[----:B------:R0:W-:Y:S01]  /*2010*/  STG.E.64 desc[UR6][R90.64], R62 ;  /* 0x0000003e5a007986 */ /* 0x0001e2000c101b06 */
[----:B------:R-:W-:-:S02]  /*2020*/  SEL R48, R133, R48, P3 ;  /* 0x0000003085307207 */ /* 0x000fc40001800000 */
[----:B------:R-:W-:Y:S02]  /*2030*/  SEL R49, R132, R49, P3 ;  /* 0x0000003184317207 */ /* 0x000fe40001800000 */
[----:B------:R-:W-:Y:S02]  /*2040*/  SEL R50, R139, R50, P3 ;  /* 0x000000328b327207 */ /* 0x000fe40001800000 */
[----:B------:R-:W-:Y:S01]  /*2050*/  SEL R51, R128, R51, P3 ;  /* 0x0000003380337207 */ /* 0x000fe20001800000 */
        /* <DEDUP_REMOVED lines=9> */
.L_x_1070:
[----:B------:R2:W-:Y:S01]  /*20f0*/  @P1 STG.E.128 desc[UR6][R56.64], R48 ;  /* 0x0000003038001986 */ /* 0x0005e2000c101d06 */
[----:B------:R-:W-:Y:S02]  /*2100*/  @P0 PRMT R127, R97, 0x7610, R127 ;  /* 0x00007610617f0816 */ /* 0x000fe4000000007f */
[----:B------:R-:W-:Y:S01]  /*2110*/  @P0 PRMT R124, R96, 0x7610, R124 ;  /* 0x00007610607c0816 */ /* 0x000fe2000000007c */
[----:B------:R2:W-:Y:S01]  /*2120*/  STG.E.64 desc[UR6][R58.64], R60 ;  /* 0x0000003c3a007986 */ /* 0x0005e2000c101b06 */
[----:B------:R-:W-:Y:S02]  /*2130*/  @P0 PRMT R126, R99, 0x7610, R126 ;  /* 0x00007610637e0816 */ /* 0x000fe4000000007e */
[----:B------:R-:W-:Y:S01]  /*2140*/  @P0 PRMT R125, R98, 0x7610, R125 ;  /* 0x00007610627d0816 */ /* 0x000fe2000000007d */
[----:B------:R-:W-:Y:S06]  /*2150*/  @!P0 BRA `(.L_x_1071) ;  /* 0x0000000000208947 */ /* 0x000fec0003800000 */
[----:B01----:R-:W0:Y:S01]  /*2160*/  LDC.64 R54, c[0x0][0x300] ;  /* 0x0000c000ff367b82 */ /* 0x003e220000000a00 */
[----:B------:R-:W-:Y:S02]  /*2170*/  LOP3.LUT R52, R124, 0xffff, RZ, 0xc0, !PT ;  /* 0x0000ffff7c347812 */ /* 0x000fe400078ec0ff */
[----:B--2---:R-:W-:-:S03]  /*2180*/  PRMT R57, R126, 0x5410, R125 ;  /* 0x000054107e397816 */ /* 0x004fc6000000007d */
[----:B------:R-:W-:-:S05]  /*2190*/  IMAD.WIDE.U32 R52, R52, 0x10000, RZ ;  /* 0x0001000034347825 */ /* 0x000fca00078e00ff */
[----:B------:R-:W-:Y:S02]  /*21a0*/  LOP3.LUT R53, R57, R53, RZ, 0xfc, !PT ;  /* 0x0000003539357212 */ /* 0x000fe400078efcff */
[----:B------:R-:W-:Y:S01]  /*21b0*/  LOP3.LUT R52, R52, 0xffff, R127, 0xf8, !PT ;  /* 0x0000ffff34347812 */ /* 0x000fe200078ef87f */
[----:B0-----:R-:W-:-:S05]  /*21c0*/  IMAD.WIDE.U32 R54, R77, 0x8, R54 ;  /* 0x000000084d367825 */ /* 0x001fca00078e0036 */
[----:B------:R3:W-:Y:S02]  /*21d0*/  STG.E.64 desc[UR6][R54.64], R52 ;  /* 0x0000003436007986 */ /* 0x0007e4000c101b06 */
.L_x_1071:
[----:B------:R-:W-:Y:S01]  /*21e0*/  SEL R130, RZ, 0x1, P4 ;  /* 0x00000001ff827807 */ /* 0x000fe20002000000 */
[----:B------:R-:W-:Y:S06]  /*21f0*/  @!P5 BRA `(.L_x_1072) ;  /* 0xffffffe40070d947 */ /* 0x000fec000383ffff */
[----:B------:R-:W-:Y:S01]  /*2200*/  MOV R46, R67 ;  /* 0x00000043002e7202 */ /* 0x000fe20000000f00 */
[----:B------:R-:W-:Y:S01]  /*2210*/  IMAD.MOV.U32 R43, RZ, RZ, R64 ;  /* 0x000000ffff2b7224 */ /* 0x000fe200078e0040 */
[----:B------:R-:W-:Y:S01]  /*2220*/  MOV R39, R65 ;  /* 0x0000004100277202 */ /* 0x000fe20000000f00 */
[----:B--2---:R-:W-:Y:S01]  /*2230*/  IMAD.MOV.U32 R48, RZ, RZ, R74 ;  /* 0x000000ffff307224 */ /* 0x004fe200078e004a */
        /* <DEDUP_REMOVED lines=9> */
[----:B01-3--:R-:W-:Y:S01]  /*22d0*/  IMAD.MOV.U32 R55, RZ, RZ, R3 ;  /* 0x000000ffff377224 */ /* 0x00bfe200078e0003 */
[----:B------:R-:W-:Y:S01]  /*22e0*/  MOV R49, R70 ;  /* 0x0000004600317202 */ /* 0x000fe20000000f00 */
[----:B------:R-:W-:Y:S01]  /*22f0*/  IMAD.MOV.U32 R73, RZ, RZ, R22 ;  /* 0x000000ffff497224 */ /* 0x000fe200078e0016 */
[----:B------:R-:W-:-:S02]  /*2300*/  MOV R42, R68 ;  /* 0x00000044002a7202 */ /* 0x000fc40000000f00 */
[----:B------:R-:W-:Y:S02]  /*2310*/  MOV R50, R66 ;  /* 0x0000004200327202 */ /* 0x000fe40000000f00 */
[----:B------:R-:W-:Y:S01]  /*2320*/  MOV R51, R27 ;  /* 0x0000001b00337202 */ /* 0x000fe20000000f00 */
[----:B------:R-:W-:Y:S01]  /*2330*/  IMAD.MOV.U32 R27, RZ, RZ, R7 ;  /* 0x000000ffff1b7224 */ /* 0x000fe200078e0007 */
        /* <DEDUP_REMOVED lines=25> */
[----:B------:R-:W-:-:S07]  /*24d0*/  MOV R75, R20 ;  /* 0x00000014004b7202 */ /* 0x000fce0000000f00 */
.L_x_1066:
        /* <DEDUP_REMOVED lines=27> */
.L_x_1067:
[----:B------:R-:W-:Y:S01]  /*2690*/  HFMA2.MMA R135, -RZ, RZ, 0, 9.5367431640625e-07 ;  /* 0x00000010ff877435 */ /* 0x000fe200000001ff */
[----:B------:R-:W-:Y:S01]  /*26a0*/  MOV R136, R54 ;  /* 0x0000003600887202 */ /* 0x000fe20000000f00 */
[----:B------:R-:W-:Y:S01]  /*26b0*/  IMAD.MOV.U32 R138, RZ, RZ, 0x1f ;  /* 0x0000001fff8a7424 */ /* 0x000fe200078e00ff */
[----:B------:R-:W-:-:S08]  /*26c0*/  MOV R97, 0xffffffff ;  /* 0xffffffff00617802 */ /* 0x000fd00000000f00 */
[----:B-----5:R-:W-:Y:S05]  /*26d0*/  WARPSYNC.COLLECTIVE R97, `(.L_x_1073) ;  /* 0x0000000061087348 */ /* 0x020fea0003c00000 */
[----:B------:R0:W1:Y:S02]  /*26e0*/  SHFL.DOWN P1, R133, R136, R135, R138 ;  /* 0x0800008788857389 */ /* 0x000064000002008a */
[----:B01---5:R-:W-:Y:S01]  /*26f0*/  ENDCOLLECTIVE ;  /* 0x000000000000791b */ /* 0x023fe20003800000 */
.L_x_1073:
[----:B------:R-:W-:Y:S02]  /*2700*/  MOV R136, R52 ;  /* 0x0000003400887202 */ /* 0x000fe40000000f00 */
[----:B------:R-:W-:-:S07]  /*2710*/  MOV R53, R133 ;  /* 0x0000008500357202 */ /* 0x000fce0000000f00 */
[----:B------:R-:W-:Y:S05]  /*2720*/  WARPSYNC.COLLECTIVE R97, `(.L_x_1074) ;  /* 0x0000000061087348 */ /* 0x000fea0003c00000 */
[----:B------:R0:W1:Y:S02]  /*2730*/  SHFL.DOWN P1, R133, R136, R135, R138 ;  /* 0x0800008788857389 */ /* 0x000064000002008a */
[----:B01----:R-:W-:Y:S01]  /*2740*/  ENDCOLLECTIVE ;  /* 0x000000000000791b */ /* 0x003fe20003800000 */
.L_x_1074:
[----:B------:R-:W-:Y:S01]  /*2750*/  FADD.FTZ R53, R54, R53 ;  /* 0x0000003536357221 */ /* 0x000fe20000010000 */
[----:B------:R-:W-:-:S03]  /*2760*/  HFMA2.MMA R135, -RZ, RZ, 0, 4.76837158203125e-07 ;  /* 0x00000008ff877435 */ /* 0x000fc600000001ff */
[----:B------:R-:W-:Y:S01]  /*2770*/  IMAD.MOV.U32 R136, RZ, RZ, R53 ;  /* 0x000000ffff887224 */ /* 0x000fe200078e0035 */
[----:B------:R-:W-:-:S07]  /*2780*/  MOV R55, R133 ;  /* 0x0000008500377202 */ /* 0x000fce0000000f00 */
[----:B------:R-:W-:Y:S05]  /*2790*/  WARPSYNC.COLLECTIVE R97, `(.L_x_1075) ;  /* 0x0000000061087348 */ /* 0x000fea0003c00000 */
[----:B------:R0:W1:Y:S02]  /*27a0*/  SHFL.DOWN P1, R133, R136, R135, R138 ;  /* 0x0800008788857389 */ /* 0x000064000002008a */
[----:B01----:R-:W-:Y:S01]  /*27b0*/  ENDCOLLECTIVE ;  /* 0x000000000000791b */ /* 0x003fe20003800000 */
.L_x_1075:
[----:B------:R-:W-:-:S05]  /*27c0*/  FADD.FTZ R55, R52, R55 ;  /* 0x0000003734377221 */ /* 0x000fca0000010000 */
[----:B------:R-:W-:Y:S02]  /*27d0*/  MOV R136, R55 ;  /* 0x0000003700887202 */ /* 0x000fe40000000f00 */
[----:B------:R-:W-:-:S07]  /*27e0*/  MOV R56, R133 ;  /* 0x0000008500387202 */ /* 0x000fce0000000f00 */
[----:B------:R-:W-:Y:S05]  /*27f0*/  WARPSYNC.COLLECTIVE R97, `(.L_x_1076) ;  /* 0x0000000061087348 */ /* 0x000fea0003c00000 */
[----:B------:R0:W1:Y:S02]  /*2800*/  SHFL.DOWN P1, R133, R136, R135, R138 ;  /* 0x0800008788857389 */ /* 0x000064000002008a */
[----:B01----:R-:W-:Y:S01]  /*2810*/  ENDCOLLECTIVE ;  /* 0x000000000000791b */ /* 0x003fe20003800000 */
.L_x_1076:
[----:B------:R-:W-:Y:S01]  /*2820*/  FADD.FTZ R56, R53, R56 ;  /* 0x0000003835387221 */ /* 0x000fe20000010000 */
[----:B------:R-:W-:-:S03]  /*2830*/  HFMA2.MMA R135, -RZ, RZ, 0, 2.384185791015625e-07 ;  /* 0x00000004ff877435 */ /* 0x000fc600000001ff */
[----:B------:R-:W-:Y:S01]  /*2840*/  IMAD.MOV.U32 R136, RZ, RZ, R56 ;  /* 0x000000ffff887224 */ /* 0x000fe200078e0038 */
[----:B------:R-:W-:-:S07]  /*2850*/  MOV R58, R133 ;  /* 0x00000085003a7202 */ /* 0x000fce0000000f00 */
[----:B------:R-:W-:Y:S05]  /*2860*/  WARPSYNC.COLLECTIVE R97, `(.L_x_1077) ;  /* 0x0000000061087348 */ /* 0x000fea0003c00000 */
[----:B------:R0:W1:Y:S02]  /*2870*/  SHFL.DOWN P1, R133, R136, R135, R138 ;  /* 0x0800008788857389 */ /* 0x000064000002008a */
[----:B01----:R-:W-:Y:S01]  /*2880*/  ENDCOLLECTIVE ;  /* 0x000000000000791b */ /* 0x003fe20003800000 */
.L_x_1077:
[----:B------:R-:W-:-:S05]  /*2890*/  FADD.FTZ R58, R55, R58 ;  /* 0x0000003a373a7221 */ /* 0x000fca0000010000 */
[----:B------:R-:W-:Y:S02]  /*28a0*/  MOV R136, R58 ;  /* 0x0000003a00887202 */ /* 0x000fe40000000f00 */
[----:B------:R-:W-:-:S07]  /*28b0*/  MOV R57, R133 ;  /* 0x0000008500397202 */ /* 0x000fce0000000f00 */
[----:B------:R-:W-:Y:S05]  /*28c0*/  WARPSYNC.COLLECTIVE R97, `(.L_x_1078) ;  /* 0x0000000061087348 */ /* 0x000fea0003c00000 */
[----:B------:R0:W1:Y:S02]  /*28d0*/  SHFL.DOWN P1, R133, R136, R135, R138 ;  /* 0x0800008788857389 */ /* 0x000064000002008a */
[----:B01----:R-:W-:Y:S01]  /*28e0*/  ENDCOLLECTIVE ;  /* 0x000000000000791b */ /* 0x003fe20003800000 */
.L_x_1078:
[----:B------:R-:W-:Y:S01]  /*28f0*/  FADD.FTZ R57, R56, R57 ;  /* 0x0000003938397221 */ /* 0x000fe20000010000 */
[----:B------:R-:W-:-:S03]  /*2900*/  HFMA2.MMA R135, -RZ, RZ, 0, 1.1920928955078125e-07 ;  /* 0x00000002ff877435 */ /* 0x000fc600000001ff */
[----:B------:R-:W-:Y:S01]  /*2910*/  IMAD.MOV.U32 R136, RZ, RZ, R57 ;  /* 0x000000ffff887224 */ /* 0x000fe200078e0039 */
[----:B------:R-:W-:-:S07]  /*2920*/  MOV R59, R133 ;  /* 0x00000085003b7202 */ /* 0x000fce0000000f00 */
[----:B------:R-:W-:Y:S05]  /*2930*/  WARPSYNC.COLLECTIVE R97, `(.L_x_1079) ;  /* 0x0000000061087348 */ /* 0x000fea0003c00000 */
[----:B------:R0:W1:Y:S02]  /*2940*/  SHFL.DOWN P1, R133, R136, R135, R138 ;  /* 0x0800008788857389 */ /* 0x000064000002008a */
[----:B01----:R-:W-:Y:S01]  /*2950*/  ENDCOLLECTIVE ;  /* 0x000000000000791b */ /* 0x003fe20003800000 */
.L_x_1079:
[----:B------:R-:W-:-:S05]  /*2960*/  FADD.FTZ R59, R58, R59 ;  /* 0x0000003b3a3b7221 */ /* 0x000fca0000010000 */
[----:B------:R-:W-:Y:S02]  /*2970*/  MOV R136, R59 ;  /* 0x0000003b00887202 */ /* 0x000fe40000000f00 */
[----:B------:R-:W-:-:S07]  /*2980*/  MOV R52, R133 ;  /* 0x0000008500347202 */ /* 0x000fce0000000f00 */
[----:B------:R-:W-:Y:S05]  /*2990*/  WARPSYNC.COLLECTIVE R97, `(.L_x_1080) ;  /* 0x0000000061087348 */ /* 0x000fea0003c00000 */
[----:B------:R0:W1:Y:S02]  /*29a0*/  SHFL.DOWN P1, R133, R136, R135, R138 ;  /* 0x0800008788857389 */ /* 0x000064000002008a */
[----:B01----:R-:W-:Y:S01]  /*29b0*/  ENDCOLLECTIVE ;  /* 0x000000000000791b */ /* 0x003fe20003800000 */
.L_x_1080:
[----:B------:R-:W-:Y:S01]  /*29c0*/  FADD.FTZ R52, R57, R52 ;  /* 0x0000003439347221 */ /* 0x000fe20000010000 */
[----:B------:R-:W-:-:S03]  /*29d0*/  HFMA2.MMA R135, -RZ, RZ, 0, 5.9604644775390625e-08 ;  /* 0x00000001ff877435 */ /* 0x000fc600000001ff */
[----:B------:R-:W-:Y:S01]  /*29e0*/  IMAD.MOV.U32 R136, RZ, RZ, R52 ;  /* 0x000000ffff887224 */ /* 0x000fe200078e0034 */
[----:B------:R-:W-:-:S07]  /*29f0*/  MOV R54, R133 ;  /* 0x0000008500367202 */ /* 0x000fce0000000f00 */
[----:B------:R-:W-:Y:S05]  /*2a00*/  WARPSYNC.COLLECTIVE R97, `(.L_x_1081) ;  /* 0x0000000061087348 */ /* 0x000fea0003c00000 */
[----:B------:R0:W1:Y:S02]  /*2a10*/  SHFL.DOWN P1, R133, R136, R135, R138 ;  /* 0x0800008788857389 */ /* 0x000064000002008a */
[----:B01----:R-:W-:Y:S01]  /*2a20*/  ENDCOLLECTIVE ;  /* 0x000000000000791b */ /* 0x003fe20003800000 */
.L_x_1081:
[----:B------:R-:W-:-:S05]  /*2a30*/  FADD.FTZ R54, R59, R54 ;  /* 0x000000363b367221 */ /* 0x000fca0000010000 */
[----:B------:R-:W-:Y:S02]  /*2a40*/  MOV R136, R54 ;  /* 0x0000003600887202 */ /* 0x000fe40000000f00 */
[----:B------:R-:W-:-:S07]  /*2a50*/  MOV R53, R133 ;  /* 0x0000008500357202 */ /* 0x000fce0000000f00 */
[----:B------:R-:W-:Y:S05]  /*2a60*/  WARPSYNC.COLLECTIVE R97, `(.L_x_1082) ;  /* 0x0000000061087348 */ /* 0x000fea0003c00000 */
[----:B------:R0:W1:Y:S02]  /*2a70*/  SHFL.DOWN P1, R133, R136, R135, R138 ;  /* 0x0800008788857389 */ /* 0x000064000002008a */
[----:B01----:R-:W-:Y:S01]  /*2a80*/  ENDCOLLECTIVE ;  /* 0x000000000000791b */ /* 0x003fe20003800000 */
.L_x_1082:
[----:B------:R-:W-:Y:S01]  /*2a90*/  MOV R55, R133 ;  /* 0x0000008500377202 */ /* 0x000fe20000000f00 */
[----:B------:R-:W-:Y:S06]  /*2aa0*/  BRA `(.L_x_1083) ;  /* 0xffffffe800ec7947 */ /* 0x000fec000383ffff */
.L_x_1084:
        /* <DEDUP_REMOVED lines=13> */
.L_x_3304:


//--------------------- .text._ZN10layer_norm31ln_parallel_residual_bwd_kernelINS_13Kernel_traitsI13__nv_bfloat16S2_fS2_fjLj1536ELj1ELj1ELj4ELj8ENS_18Kernel_traits_baseILj1536ES2_S2_fS2_fjLj128EEEEELb0ELb1ELb0EEEvNS_9BwdParamsE --------------------------
	.section	.text._ZN10layer_norm31ln_parallel_residual_bwd_kernelINS_13Kernel_traitsI13__nv_bfloat16S2_fS2_fjLj1536ELj1ELj1ELj4ELj8ENS_18Kernel_traits_baseILj1536ES2_S2_fS2_fjLj128EEEEELb0ELb1ELb0EEEvNS_9BwdParamsE,"ax",@progbits
	.align	128
        .global         _ZN10layer_norm31ln_parallel_residual_bwd_kernelINS_13Kernel_traitsI13__nv_bfloat16S2_fS2_fjLj1536ELj1ELj1ELj4ELj8ENS_18Kernel_traits_baseILj1536ES2_S2_fS2_fjLj128EEEEELb0ELb1ELb0EEEvNS_9BwdParamsE
        .type           _ZN10layer_norm31ln_parallel_residual_bwd_kernelINS_13Kernel_traitsI13__nv_bfloat16S2_fS2_fjLj1536ELj1ELj1ELj4ELj8ENS_18Kernel_traits_baseILj1536ES2_S2_fS2_fjLj128EEEEELb0ELb1ELb0EEEvNS_9BwdParamsE,@function
        .size           _ZN10layer_norm31ln_parallel_residual_bwd_kernelINS_13Kernel_traitsI13__nv_bfloat16S2_fS2_fjLj1536ELj1ELj1ELj4ELj8ENS_18Kernel_traits_baseILj1536ES2_S2_fS2_fjLj128EEEEELb0ELb1ELb0EEEvNS_9BwdParamsE,(.L_x_3305 - _ZN10layer_norm31ln_parallel_residual_bwd_kernelINS_13Kernel_traitsI13__nv_bfloat16S2_fS2_fjLj1536ELj1ELj1ELj4ELj8ENS_18Kernel_traits_baseILj1536ES2_S2_fS2_fjLj128EEEEELb0ELb1ELb0EEEvNS_9BwdParamsE)
        .other          _ZN10layer_norm31ln_parallel_residual_bwd_kernelINS_13Kernel_traitsI13__nv_bfloat16S2_fS2_fjLj1536ELj1ELj1ELj4ELj8ENS_18Kernel_traits_baseILj1536ES2_S2_fS2_fjLj128EEEEELb0ELb1ELb0EEEvNS_9BwdParamsE,@"STO_CUDA_ENTRY STV_DEFAULT"
_ZN10layer_norm31ln_parallel_residual_bwd_kernelINS_13Kernel_traitsI13__nv_bfloat16S2_fS2_fjLj1536ELj1ELj1ELj4ELj8ENS_18Kernel_traits_baseILj1536ES2_S2_fS2_fjLj128EEEEELb0ELb1ELb0EEEvNS_9BwdParamsE:
.text._ZN10layer_norm31ln_parallel_residual_bwd_kernelINS_13Kernel_traitsI13__nv_bfloat16S2_fS2_fjLj1536ELj1ELj1ELj4ELj8ENS_18Kernel_traits_baseILj1536ES2_S2_fS2_fjLj128EEEEELb0ELb1ELb0EEEvNS_9BwdParamsE:
        /* <DEDUP_REMOVED lines=54> */
[----:B------:R-:W-:Y:S01]  /*0360*/  IMAD.MOV.U32 R15, RZ, RZ, R4 ;  /* 0x000000ffff0f7224 */ /* 0x000fe200078e0004 */
[--C-:B------:R-:W-:Y:S02]  /*0370*/  SHF.R.U64 R14, R4, 0x10, R5.reuse ;  /* 0x00000010040e7819 */ /* 0x100fe40000001205 */
[----:B------:R-:W-:Y:S01]  /*0380*/  MOV R13, R5 ;  /* 0x00000005000d7202 */ /* 0x000fe20000000f00 */
[----:B------:R-:W-:Y:S01]  /*0390*/  IMAD.U32 R15, R15, 0x10000, RZ ;  /* 0x000100000f0f7824 */ /* 0x000fe200078e00ff */
[----:B------:R-:W-:Y:S02]  /*03a0*/  SHF.R.U32.HI R12, RZ, 0x10, R5 ;  /* 0x00000010ff0c7819 */ /* 0x000fe40000011605 */
[----:B------:R-:W-:-:S02]  /*03b0*/  SHF.R.U64 R2, R6, 0x10, R7 ;  /* 0x0000001006027819 */ /* 0x000fc40000001207 */
[----:B------:R-:W-:Y:S02]  /*03c0*/  MOV R9, R7 ;  /* 0x0000000700097202 */ /* 0x000fe40000000f00 */
[----:B------:R-:W-:Y:S01]  /*03d0*/  SHF.R.U32.HI R8, RZ, 0x10, R7 ;  /* 0x00000010ff087819 */ /* 0x000fe20000011607 */
[----:B------:R-:W-:Y:S01]  /*03e0*/  IMAD.MOV.U32 R7, RZ, RZ, R10 ;  /* 0x000000ffff077224 */ /* 0x000fe200078e000a */
[--C-:B------:R-:W-:Y:S02]  /*03f0*/  SHF.R.U64 R6, R10, 0x10, R11.reuse ;  /* 0x000000100a067819 */ /* 0x100fe4000000120b */
[----:B------:R-:W-:Y:S01]  /*0400*/  MOV R5, R11 ;  /* 0x0000000b00057202 */ /* 0x000fe20000000f00 */
[----:B------:R-:W-:Y:S01]  /*0410*/  IMAD.U32 R7, R7, 0x10000, RZ ;  /* 0x0001000007077824 */ /* 0x000fe200078e00ff */
[----:B------:R-:W-:Y:S01]  /*0420*/  SHF.R.U32.HI R4, RZ, 0x10, R11 ;  /* 0x00000010ff047819 */ /* 0x000fe2000001160b */
[----:B------:R-:W-:Y:S01]  /*0430*/  IMAD.U32 R11, R0, 0x10000, RZ ;  /* 0x00010000000b7824 */ /* 0x000fe200078e00ff */
[----:B------:R-:W-:-:S02]  /*0440*/  MOV R21, RZ ;  /* 0x000000ff00157202 */ /* 0x000fc40000000f00 */
[----:B------:R-:W-:Y:S02]  /*0450*/  SHF.L.U32 R14, R14, 0x10, RZ ;  /* 0x000000100e0e7819 */ /* 0x000fe400000006ff */
[----:B------:R-:W-:Y:S02]  /*0460*/  SHF.L.U32 R13, R13, 0x10, RZ ;  /* 0x000000100d0d7819 */ /* 0x000fe400000006ff */
[----:B------:R-:W-:Y:S02]  /*0470*/  SHF.L.U32 R12, R12, 0x10, RZ ;  /* 0x000000100c0c7819 */ /* 0x000fe400000006ff */
[----:B------:R-:W-:Y:S02]  /*0480*/  SHF.L.U32 R10, R2, 0x10, RZ ;  /* 0x00000010020a7819 */ /* 0x000fe400000006ff */
[----:B------:R-:W-:Y:S02]  /*0490*/  SHF.L.U32 R9, R9, 0x10, RZ ;  /* 0x0000001009097819 */ /* 0x000fe400000006ff */
[----:B------:R-:W-:-:S02]  /*04a0*/  PLOP3.LUT P5, PT, PT, PT, UP0, 0x80, 0x0 ;  /* 0x000000000000781c */ /* 0x000fc40003faf008 */
[----:B------:R-:W-:Y:S02]  /*04b0*/  SHF.L.U32 R8, R8, 0x10, RZ ;  /* 0x0000001008087819 */ /* 0x000fe400000006ff */
[----:B------:R-:W-:Y:S02]  /*04c0*/  SHF.L.U32 R6, R6, 0x10, RZ ;  /* 0x0000001006067819 */ /* 0x000fe400000006ff */
[----:B------:R-:W-:Y:S02]  /*04d0*/  SHF.L.U32 R5, R5, 0x10, RZ ;  /* 0x0000001005057819 */ /* 0x000fe400000006ff */
[----:B------:R-:W-:Y:S02]  /*04e0*/  SHF.L.U32 R4, R4, 0x10, RZ ;  /* 0x0000001004047819 */ /* 0x000fe400000006ff */
[----:B------:R-:W-:-:S07]  /*04f0*/  PRMT R0, R3, 0x7610, R0 ;  /* 0x0000761003007816 */ /* 0x000fce0000000000 */
.L_x_1101:
[----:B01234-:R-:W0:Y:S08]  /*0500*/  LDC.64 R62, c[0x0][0x250] ;  /* 0x00009400ff3e7b82 */ /* 0x01fe300000000a00 */
[----:B------:R-:W1:Y:S01]  /*0510*/  LDC.64 R60, c[0x0][0x258] ;  /* 0x00009600ff3c7b82 */ /* 0x000e620000000a00 */
[----:B0-----:R-:W-:-:S06]  /*0520*/  IMAD.WIDE R62, R16, 0x4, R62 ;  /* 0x00000004103e7825 */ /* 0x001fcc00078e023e */
[----:B------:R-:W2:Y:S01]  /*0530*/  LDG.E R62, desc[UR4][R62.64] ;  /* 0x000000043e3e7981 */ /* 0x000ea2000c1e1900 */
[----:B-1----:R-:W-:-:S05]  /*0540*/  IMAD.WIDE R60, R16, 0x4, R60 ;  /* 0x00000004103c7825 */ /* 0x002fca00078e023c */
[----:B-----5:R0:W5:Y:S01]  /*0550*/  LDG.E R2, desc[UR4][R60.64] ;  /* 0x000000043c027981 */ /* 0x020162000c1e1900 */
[----:B------:R-:W-:Y:S01]  /*0560*/  IMAD.U32 R19, RZ, RZ, UR20 ;  /* 0x00000014ff137e24 */ /* 0x000fe2000f8e00ff */
[----:B------:R-:W-:Y:S01]  /*0570*/  LOP3.LUT P6, RZ, R0, 0xff, RZ, 0xc0, !PT ;  /* 0x000000ff00ff7812 */ /* 0x000fe200078cc0ff */
[----:B------:R-:W-:Y:S01]  /*0580*/  BSSY B0, `(.L_x_1086) ;  /* 0x000003c000007945 */ /* 0x000fe20003800000 */
[----:B------:R-:W-:Y:S01]  /*0590*/  SHF.R.U32.HI R93, RZ, 0x5, R18 ;  /* 0x00000005ff5d7819 */ /* 0x000fe20000011612 */
[----:B------:R-:W-:Y:S01]  /*05a0*/  IMAD R64, R16, R19, RZ ;  /* 0x0000001310407224 */ /* 0x000fe200078e02ff */
[----:B------:R-:W-:Y:S02]  /*05b0*/  LOP3.LUT P1, RZ, R18, 0x1f, RZ, 0xc0, !PT ;  /* 0x0000001f12ff7812 */ /* 0x000fe4000782c0ff */
[----:B------:R-:W-:Y:S02]  /*05c0*/  CS2R R98, SRZ ;  /* 0x0000000000627805 */ /* 0x000fe4000001ff00 */
        /* <DEDUP_REMOVED lines=9> */
[C---:B------:R-:W-:Y:S02]  /*0660*/  LEA.HI.X R61, R0.reuse, UR11, RZ, 0x4, P0 ;  /* 0x0000000b003d7c11 */ /* 0x040fe400080f24ff */
[----:B------:R-:W-:Y:S01]  /*0670*/  ISETP.NE.U32.AND P0, PT, RZ, UR8, PT ;  /* 0x00000008ff007c0c */ /* 0x000fe2000bf05070 */
[----:B0-----:R-:W-:-:S03]  /*0680*/  IMAD.WIDE.U32 R64, R0, 0x8, R62 ;  /* 0x0000000800407825 */ /* 0x001fc600078e003e */
[----:B------:R-:W2:Y:S04]  /*0690*/  LDG.E.128 R60, desc[UR4][R60.64] ;  /* 0x000000043c3c7981 */ /* 0x000ea8000c1e1d00 */
[----:B------:R-:W3:Y:S01]  /*06a0*/  LDG.E.64 R64, desc[UR4][R64.64] ;  /* 0x0000000440407981 */ /* 0x000ee2000c1e1b00 */
[----:B------:R-:W-:-:S13]  /*06b0*/  ISETP.NE.AND.EX P0, PT, RZ, UR9, PT, P0 ;  /* 0x00000009ff007c0c */ /* 0x000fda000bf05300 */
[----:B------:R-:W-:-:S04]  /*06c0*/  @P0 LEA R66, P5, R0, UR8, 0x4 ;  /* 0x0000000800420c11 */ /* 0x000fc8000f8a20ff */
[----:B------:R-:W-:-:S05]  /*06d0*/  @P0 LEA.HI.X R67, R0, UR9, RZ, 0x4, P5 ;  /* 0x0000000900430c11 */ /* 0x000fca000a8f24ff */
[----:B------:R0:W5:Y:S01]  /*06e0*/  @P0 LDG.E.128 R44, desc[UR4][R66.64] ;  /* 0x00000004422c0981 */ /* 0x000162000c1e1d00 */
[----:B------:R-:W-:Y:S01]  /*06f0*/  VIADD R101, R0, 0x80 ;  /* 0x0000008000657836 */ /* 0x000fe20000000000 */
[----:B---3--:R-:W-:Y:S02]  /*0700*/  MOV R3, R64 ;  /* 0x0000004000037202 */ /* 0x008fe40000000f00 */
[--C-:B------:R-:W-:Y:S02]  /*0710*/  SHF.R.U64 R73, R64, 0x10, R65.reuse ;  /* 0x0000001040497819 */ /* 0x100fe40000001241 */
[----:B------:R-:W-:Y:S02]  /*0720*/  MOV R72, R65 ;  /* 0x0000004100487202 */ /* 0x000fe40000000f00 */
[----:B------:R-:W-:Y:S01]  /*0730*/  SHF.R.U32.HI R77, RZ, 0x10, R65 ;  /* 0x00000010ff4d7819 */ /* 0x000fe20000011641 */
[----:B--2---:R-:W-:Y:S01]  /*0740*/  FADD.FTZ R65, -R92, R60 ;  /* 0x0000003c5c417221 */ /* 0x004fe20000010100 */
[----:B------:R-:W-:-:S02]  /*0750*/  IMAD.U32 R74, R3, 0x10000, RZ ;  /* 0x00010000034a7824 */ /* 0x000fc400078e00ff */
[----:B------:R-:W-:Y:S01]  /*0760*/  FADD.FTZ R61, -R92, R61 ;  /* 0x0000003d5c3d7221 */ /* 0x000fe20000010100 */
[----:B-----5:R-:W-:Y:S01]  /*0770*/  FMUL.FTZ R3, R2, R65 ;  /* 0x0000004102037220 */ /* 0x020fe20000410000 */
[----:B------:R-:W-:Y:S01]  /*0780*/  SHF.L.U32 R73, R73, 0x10, RZ ;  /* 0x0000001049497819 */ /* 0x000fe200000006ff */
[----:B------:R-:W-:Y:S01]  /*0790*/  FADD.FTZ R32, R32, R74 ;  /* 0x0000004a20207221 */ /* 0x000fe20000010000 */
[----:B------:R-:W-:Y:S01]  /*07a0*/  SHF.L.U32 R76, R72, 0x10, RZ ;  /* 0x00000010484c7819 */ /* 0x000fe200000006ff */
[----:B------:R-:W-:Y:S01]  /*07b0*/  FMUL.FTZ R72, R2, R61 ;  /* 0x0000003d02487220 */ /* 0x000fe20000410000 */
[-C--:B------:R-:W-:Y:S01]  /*07c0*/  FFMA.FTZ R20, R3, R74.reuse, R20 ;  /* 0x0000004a03147223 */ /* 0x080fe20000010014 */
[----:B------:R-:W-:Y:S01]  /*07d0*/  FADD.FTZ R75, -R92, R62 ;  /* 0x0000003e5c4b7221 */ /* 0x000fe20000010100 */
[----:B------:R-:W-:Y:S01]  /*07e0*/  FMUL.FTZ R74, R15, R74 ;  /* 0x0000004a0f4a7220 */ /* 0x000fe20000410000 */
[----:B------:R-:W-:Y:S01]  /*07f0*/  FADD.FTZ R33, R33, R73 ;  /* 0x0000004921217221 */ /* 0x000fe20000010000 */
[-C--:B------:R-:W-:Y:S01]  /*0800*/  FFMA.FTZ R21, R72, R73.reuse, R21 ;  /* 0x0000004948157223 */ /* 0x080fe20000010015 */
[----:B------:R-:W-:Y:S01]  /*0810*/  FMUL.FTZ R73, R14, R73 ;  /* 0x000000490e497220 */ /* 0x000fe20000410000 */
[----:B------:R-:W-:Y:S01]  /*0820*/  FMUL.FTZ R75, R2, R75 ;  /* 0x0000004b024b7220 */ /* 0x000fe20000410000 */
[----:B------:R-:W-:Y:S01]  /*0830*/  FADD.FTZ R60, RZ, R74 ;  /* 0x0000004aff3c7221 */ /* 0x000fe20000010000 */
[----:B------:R-:W-:Y:S01]  /*0840*/  FFMA.FTZ R61, R3, R74, RZ ;  /* 0x0000004a033d7223 */ /* 0x000fe200000100ff */
[----:B------:R-:W-:Y:S01]  /*0850*/  FADD.FTZ R99, -R92, R63 ;  /* 0x0000003f5c637221 */ /* 0x000fe20000010100 */
[----:B------:R-:W-:Y:S01]  /*0860*/  SHF.L.U32 R64, R77, 0x10, RZ ;  /* 0x000000104d407819 */ /* 0x000fe200000006ff */
[----:B------:R-:W-:Y:S01]  /*0870*/  FADD.FTZ R34, R34, R76 ;  /* 0x0000004c22227221 */ /* 0x000fe20000010000 */
[-C--:B------:R-:W-:Y:S01]  /*0880*/  FFMA.FTZ R22, R75, R76.reuse, R22 ;  /* 0x0000004c4b167223 */ /* 0x080fe20000010016 */
[----:B------:R-:W-:Y:S01]  /*0890*/  FADD.FTZ R63, R60, R73 ;  /* 0x000000493c3f7221 */ /* 0x000fe20000010000 */
[----:B------:R-:W-:Y:S01]  /*08a0*/  FMUL.FTZ R76, R13, R76 ;  /* 0x0000004c0d4c7220 */ /* 0x000fe20000410000 */
        /* <DEDUP_REMOVED lines=8> */
[----:B0-----:R-:W-:-:S07]  /*0930*/  FFMA.FTZ R98, R78, R77, R60 ;  /* 0x0000004d4e627223 */ /* 0x001fce000001003c */
.L_x_1087:
[----:B------:R-:W-:Y:S05]  /*0940*/  BSYNC B0 ;  /* 0x0000000000007941 */ /* 0x000fea0003800000 */
.L_x_1086:
[----:B------:R-:W-:Y:S04]  /*0950*/  BSSY B0, `(.L_x_1088) ;  /* 0x0000032000007945 */ /* 0x000fe80003800000 */
[----:B------:R-:W-:Y:S05]  /*0960*/  @!P3 BRA `(.L_x_1089) ;  /* 0x0000000000c0b947 */ /* 0x000fea0003800000 */
        /* <DEDUP_REMOVED lines=11> */
[----:B------:R-:W-:Y:S02]  /*0a20*/  IADD3 R101, R101, 0x80, RZ ;  /* 0x0000008065657810 */ /* 0x000fe40007ffe0ff */
[----:B---3--:R-:W-:Y:S02]  /*0a30*/  MOV R79, R64 ;  /* 0x00000040004f7202 */ /* 0x008fe40000000f00 */
[--C-:B------:R-:W-:Y:S02]  /*0a40*/  SHF.R.U64 R81, R64, 0x10, R65.reuse ;  /* 0x0000001040517819 */ /* 0x100fe40000001241 */
[----:B------:R-:W-:Y:S02]  /*0a50*/  MOV R80, R65 ;  /* 0x0000004100507202 */ /* 0x000fe40000000f00 */
[----:B------:R-:W-:Y:S01]  /*0a60*/  SHF.R.U32.HI R85, RZ, 0x10, R65 ;  /* 0x00000010ff557819 */ /* 0x000fe20000011641 */
[C---:B--2---:R-:W-:Y:S01]  /*0a70*/  FADD.FTZ R65, -R92.reuse, R60 ;  /* 0x0000003c5c417221 */ /* 0x044fe20000010100 */
[----:B------:R-:W-:Y:S01]  /*0a80*/  SHF.L.U32 R82, R79, 0x10, RZ ;  /* 0x000000104f527819 */ /* 0x000fe200000006ff */
[----:B------:R-:W-:-:S02]  /*0a90*/  FADD.FTZ R61, -R92, R61 ;  /* 0x0000003d5c3d7221 */ /* 0x000fc40000010100 */
[----:B-----5:R-:W-:Y:S01]  /*0aa0*/  FMUL.FTZ R79, R2, R65 ;  /* 0x00000041024f7220 */ /* 0x020fe20000410000 */
[----:B------:R-:W-:Y:S01]  /*0ab0*/  SHF.L.U32 R84, R80, 0x10, RZ ;  /* 0x0000001050547819 */ /* 0x000fe200000006ff */
[----:B------:R-:W-:Y:S02]  /*0ac0*/  IMAD.U32 R81, R81, 0x10000, RZ ;  /* 0x0001000051517824 */ /* 0x000fe400078e00ff */
[----:B------:R-:W-:Y:S01]  /*0ad0*/  FMUL.FTZ R80, R2, R61 ;  /* 0x0000003d02507220 */ /* 0x000fe20000410000 */
[----:B------:R-:W-:Y:S01]  /*0ae0*/  FADD.FTZ R36, R36, R82 ;  /* 0x0000005224247221 */ /* 0x000fe20000010000 */
[-C--:B------:R-:W-:Y:S01]  /*0af0*/  FFMA.FTZ R24, R79, R82.reuse, R24 ;  /* 0x000000524f187223 */ /* 0x080fe20000010018 */
[----:B------:R-:W-:Y:S01]  /*0b00*/  FADD.FTZ R83, -R92, R62 ;  /* 0x0000003e5c537221 */ /* 0x000fe20000010100 */
[----:B------:R-:W-:Y:S01]  /*0b10*/  FMUL.FTZ R82, R11, R82 ;  /* 0x000000520b527220 */ /* 0x000fe20000410000 */
[----:B------:R-:W-:Y:S01]  /*0b20*/  FADD.FTZ R37, R37, R81 ;  /* 0x0000005125257221 */ /* 0x000fe20000010000 */
[-C--:B------:R-:W-:Y:S01]  /*0b30*/  FFMA.FTZ R25, R80, R81.reuse, R25 ;  /* 0x0000005150197223 */ /* 0x080fe20000010019 */
[----:B------:R-:W-:Y:S01]  /*0b40*/  FMUL.FTZ R81, R10, R81 ;  /* 0x000000510a517220 */ /* 0x000fe20000410000 */
[----:B------:R-:W-:Y:S01]  /*0b50*/  FMUL.FTZ R83, R2, R83 ;  /* 0x0000005302537220 */ /* 0x000fe20000410000 */
[----:B------:R-:W-:Y:S01]  /*0b60*/  FADD.FTZ R60, R99, R82 ;  /* 0x00000052633c7221 */ /* 0x000fe20000010000 */
[----:B------:R-:W-:Y:S01]  /*0b70*/  FFMA.FTZ R61, R79, R82, R98 ;  /* 0x000000524f3d7223 */ /* 0x000fe20000010062 */
        /* <DEDUP_REMOVED lines=15> */
.L_x_1089:
[----:B------:R-:W-:Y:S05]  /*0c70*/  BSYNC B0 ;  /* 0x0000000000007941 */ /* 0x000fea0003800000 */
.L_x_1088:
        /* <DEDUP_REMOVED lines=13> */
[----:B---3--:R-:W-:Y:S01]  /*0d50*/  IMAD.MOV.U32 R87, RZ, RZ, R64 ;  /* 0x000000ffff577224 */ /* 0x008fe200078e0040 */
[--C-:B------:R-:W-:Y:S02]  /*0d60*/  SHF.R.U64 R89, R64, 0x10, R65.reuse ;  /* 0x0000001040597819 */ /* 0x100fe40000001241 */
[----:B------:R-:W-:Y:S02]  /*0d70*/  MOV R88, R65 ;  /* 0x0000004100587202 */ /* 0x000fe40000000f00 */
[----:B------:R-:W-:Y:S01]  /*0d80*/  SHF.R.U32.HI R95, RZ, 0x10, R65 ;  /* 0x00000010ff5f7819 */ /* 0x000fe20000011641 */
[C---:B--2---:R-:W-:Y:S01]  /*0d90*/  FADD.FTZ R65, -R92.reuse, R60 ;  /* 0x0000003c5c417221 */ /* 0x044fe20000010100 */
[----:B------:R-:W-:Y:S01]  /*0da0*/  SHF.L.U32 R90, R87, 0x10, RZ ;  /* 0x00000010575a7819 */ /* 0x000fe200000006ff */
[----:B------:R-:W-:Y:S02]  /*0db0*/  FADD.FTZ R61, -R92, R61 ;  /* 0x0000003d5c3d7221 */ /* 0x000fe40000010100 */
        /* <DEDUP_REMOVED lines=15> */
[----:B------:R-:W-:Y:S01]  /*0eb0*/  FADD.FTZ R42, R42, R94 ;  /* 0x0000005e2a2a7221 */ /* 0x000fe20000010000 */
[----:B------:R-:W-:Y:S01]  /*0ec0*/  FFMA.FTZ R30, R91, R94, R30 ;  /* 0x0000005e5b1e7223 */ /* 0x000fe2000001001e */
[----:B------:R-:W-:Y:S01]  /*0ed0*/  FADD.FTZ R63, R60, R89 ;  /* 0x000000593c3f7221 */ /* 0x000fe20000010000 */
[----:B------:R-:W-:-:S02]  /*0ee0*/  IMAD.U32 R64, R95, 0x10000, RZ ;  /* 0x000100005f407824 */ /* 0x000fc400078e00ff */
        /* <DEDUP_REMOVED lines=10> */
.L_x_1091:
[----:B------:R-:W-:Y:S05]  /*0f90*/  BSYNC B0 ;  /* 0x0000000000007941 */ /* 0x000fea0003800000 */
.L_x_1090:
        /* <DEDUP_REMOVED lines=21> */
.L_x_1112:
        /* <DEDUP_REMOVED lines=38> */
[C---:B-----5:R-:W-:Y:S02]  /*1350*/  FMUL.FTZ R97, R2.reuse, R63 ;  /* 0x0000003f02617220 */ /* 0x060fe40000410000 */
[----:B------:R-:W-:Y:S01]  /*1360*/  FMUL.FTZ R60, R2, R61 ;  /* 0x0000003d023c7220 */ /* 0x000fe20000410000 */
[----:B------:R-:W-:Y:S01]  /*1370*/  FADD.FTZ R63, R77, -R62 ;  /* 0x8000003e4d3f7221 */ /* 0x000fe20000010000 */
[----:B------:R-:W-:-:S03]  /*1380*/  FFMA.FTZ R61, R3, R66, R67 ;  /* 0x00000042033d7223 */ /* 0x000fc60000010043 */
[----:B------:R-:W-:Y:S01]  /*1390*/  FMUL.FTZ R92, R2, R63 ;  /* 0x0000003f025c7220 */ /* 0x000fe20000410000 */
[----:B------:R-:W-:Y:S01]  /*13a0*/  FADD.FTZ R61, R74, -R61 ;  /* 0x8000003d4a3d7221 */ /* 0x000fe20000010000 */
[----:B------:R-:W0:Y:S01]  /*13b0*/  @P0 LDC.64 R64, c[0x0][0x308] ;  /* 0x0000c200ff400b82 */ /* 0x000e220000000a00 */
[----:B------:R-:W-:Y:S01]  /*13c0*/  @P1 FADD.FTZ R60, R45, R60 ;  /* 0x0000003c2d3c1221 */ /* 0x000fe20000010000 */
[----:B------:R-:W-:Y:S01]  /*13d0*/  @P1 FADD.FTZ R92, R47, R92 ;  /* 0x0000005c2f5c1221 */ /* 0x000fe20000010000 */
[----:B------:R-:W-:Y:S01]  /*13e0*/  FMUL.FTZ R93, R2, R61 ;  /* 0x0000003d025d7220 */ /* 0x000fe20000410000 */
[----:B------:R-:W-:Y:S01]  /*13f0*/  @P1 FADD.FTZ R97, R46, R97 ;  /* 0x000000612e611221 */ /* 0x000fe20000010000 */
[----:B------:R-:W1:Y:S01]  /*1400*/  F2F.BF16.F32 R101, R60 ;  /* 0x0000003c00657304 */ /* 0x000e620000202000 */
[----:B------:R-:W-:Y:S01]  /*1410*/  SEL R57, R60, R57, P0 ;  /* 0x000000393c397207 */ /* 0x000fe20000000000 */
[----:B------:R-:W-:Y:S01]  /*1420*/  @P1 FADD.FTZ R93, R44, R93 ;  /* 0x0000005d2c5d1221 */ /* 0x000fe20000010000 */
[----:B------:R-:W2:Y:S01]  /*1430*/  LDC.64 R62, c[0x0][0x2f8] ;  /* 0x0000be00ff3e7b82 */ /* 0x000ea20000000a00 */
[----:B------:R-:W-:-:S02]  /*1440*/  SEL R58, R97, R58, P0 ;  /* 0x0000003a613a7207 */ /* 0x000fc40000000000 */
[----:B------:R-:W-:Y:S02]  /*1450*/  SEL R59, R92, R59, P0 ;  /* 0x0000003b5c3b7207 */ /* 0x000fe40000000000 */
[----:B------:R-:W3:Y:S01]  /*1460*/  F2F.BF16.F32 R100, R92 ;  /* 0x0000005c00647304 */ /* 0x000ee20000202000 */
[----:B------:R-:W-:Y:S02]  /*1470*/  SEL R56, R93, R56, P0 ;  /* 0x000000385d387207 */ /* 0x000fe40000000000 */
[----:B------:R-:W-:Y:S01]  /*1480*/  ISETP.NE.U32.AND P1, PT, RZ, UR16, PT ;  /* 0x00000010ff007c0c */ /* 0x000fe2000bf25070 */
[----:B-1----:R-:W-:-:S04]  /*1490*/  IMAD.WIDE.U32 R60, R101, 0x10000, RZ ;  /* 0x00010000653c7825 */ /* 0x002fc800078e00ff */
[----:B------:R3:W1:Y:S01]  /*14a0*/  F2F.BF16.F32 R98, R97 ;  /* 0x0000006100627304 */ /* 0x0006620000202000 */
[----:B------:R-:W-:Y:S01]  /*14b0*/  ISETP.NE.AND.EX P1, PT, RZ, UR17, PT, P1 ;  /* 0x00000011ff007c0c */ /* 0x000fe2000bf25310 */
[----:B0-----:R-:W-:-:S06]  /*14c0*/  @P0 IMAD.WIDE.U32 R64, R0, 0x10, R64 ;  /* 0x0000001000400825 */ /* 0x001fcc00078e0040 */
[----:B------:R-:W0:Y:S01]  /*14d0*/  F2F.BF16.F32 R99, R93 ;  /* 0x0000005d00637304 */ /* 0x000e220000202000 */
[----:B---3--:R-:W-:Y:S01]  /*14e0*/  IMAD.U32 R97, R100, 0x10000, RZ ;  /* 0x0001000064617824 */ /* 0x008fe200078e00ff */
[----:B------:R3:W-:Y:S01]  /*14f0*/  @P0 STG.E.128 desc[UR4][R64.64], R56 ;  /* 0x0000003840000986 */ /* 0x0007e2000c101d04 */
[----:B--2---:R-:W-:-:S03]  /*1500*/  IMAD.WIDE.U32 R62, R0, 0x8, R62 ;  /* 0x00000008003e7825 */ /* 0x004fc600078e003e */
[----:B------:R-:W-:Y:S02]  /*1510*/  @P1 PRMT R69, R101, 0x7610, R69 ;  /* 0x0000761065451816 */ /* 0x000fe40000000045 */
[----:B-1----:R-:W-:Y:S02]  /*1520*/  LOP3.LUT R61, R61, R97, R98, 0xfe, !PT ;  /* 0x000000613d3d7212 */ /* 0x002fe400078efe62 */
        /* <DEDUP_REMOVED lines=14> */
.L_x_1095:
[----:B------:R-:W-:-:S07]  /*1610*/  IADD3 R0, R0, 0x80, RZ ;  /* 0x0000008000007810 */ /* 0x000fce0007ffe0ff */
.L_x_1094:
[----:B------:R-:W-:Y:S05]  /*1620*/  BSYNC B0 ;  /* 0x0000000000007941 */ /* 0x000fea0003800000 */
.L_x_1093:
[----:B------:R-:W-:Y:S04]  /*1630*/  BSSY B0, `(.L_x_1096) ;  /* 0x0000038000007945 */ /* 0x000fe80003800000 */
[----:B------:R-:W-:Y:S05]  /*1640*/  @!P3 BRA `(.L_x_1097) ;  /* 0x0000000000d8b947 */ /* 0x000fea0003800000 */
[----:B------:R-:W-:Y:S01]  /*1650*/  ISETP.NE.U32.AND P1, PT, RZ, UR14, PT ;  /* 0x0000000eff007c0c */ /* 0x000fe2000bf25070 */
[-CC-:B0--3--:R-:W-:Y:S01]  /*1660*/  FFMA.FTZ R60, R80, R66.reuse, R67.reuse ;  /* 0x00000042503c7223 */ /* 0x189fe20000010043 */
        /* <DEDUP_REMOVED lines=51> */
.L_x_1098:
[----:B------:R-:W-:-:S07]  /*19a0*/  IADD3 R0, R0, 0x80, RZ ;  /* 0x0000008000007810 */ /* 0x000fce0007ffe0ff */
.L_x_1097:
[----:B------:R-:W-:Y:S05]  /*19b0*/  BSYNC B0 ;  /* 0x0000000000007941 */ /* 0x000fea0003800000 */
.L_x_1096:
[----:B------:R-:W-:Y:S04]  /*19c0*/  BSSY B0, `(.L_x_1099) ;  /* 0x0000037000007945 */ /* 0x000fe80003800000 */
[----:B------:R-:W-:Y:S05]  /*19d0*/  @!P4 BRA `(.L_x_1100) ;  /* 0x0000000000d4c947 */ /* 0x000fea0003800000 */
[----:B------:R-:W-:Y:S01]  /*19e0*/  ISETP.NE.U32.AND P1, PT, RZ, UR14, PT ;  /* 0x0000000eff007c0c */ /* 0x000fe2000bf25070 */
[-CC-:B0-23--:R-:W-:Y:S01]  /*19f0*/  FFMA.FTZ R60, R88, R66.reuse, R67.reuse ;  /* 0x00000042583c7223 */ /* 0x18dfe20000010043 */
        /* <DEDUP_REMOVED lines=30> */
[----:B0-----:R-:W-:Y:S01]  /*1be0*/  IMAD.WIDE.U32 R62, R0, 0x8, R62 ;  /* 0x00000008003e7825 */ /* 0x001fe200078e003e */
[----:B---3--:R-:W-:-:S05]  /*1bf0*/  SHF.L.U32 R97, R2, 0x10, RZ ;  /* 0x0000001002617819 */ /* 0x008fca00000006ff */
        /* <DEDUP_REMOVED lines=11> */
[----:B----4-:R-:W-:Y:S02]  /*1cb0*/  LOP3.LUT R60, R69, 0xffff, RZ, 0xc0, !PT ;  /* 0x0000ffff453c7812 */ /* 0x010fe400078ec0ff */
[----:B------:R-:W-:Y:S02]  /*1cc0*/  LEA R62, P0, R0, UR16, 0x3 ;  /* 0x00000010003e7c11 */ /* 0x000fe4000f8018ff */
[----:B------:R-:W-:Y:S01]  /*1cd0*/  PRMT R65, R70, 0x5410, R71 ;  /* 0x0000541046417816 */ /* 0x000fe20000000047 */
[----:B------:R-:W-:Y:S01]  /*1ce0*/  IMAD.WIDE.U32 R60, R60, 0x10000, RZ ;  /* 0x000100003c3c7825 */ /* 0x000fe200078e00ff */
[----:B------:R-:W-:-:S04]  /*1cf0*/  LEA.HI.X R63, R0, UR17, RZ, 0x3, P0 ;  /* 0x00000011003f7c11 */ /* 0x000fc800080f1cff */
[----:B------:R-:W-:Y:S02]  /*1d00*/  LOP3.LUT R61, R65, R61, RZ, 0xfc, !PT ;  /* 0x0000003d413d7212 */ /* 0x000fe400078efcff */
[----:B------:R-:W-:-:S05]  /*1d10*/  LOP3.LUT R60, R60, 0xffff, R68, 0xf8, !PT ;  /* 0x0000ffff3c3c7812 */ /* 0x000fca00078ef844 */
[----:B------:R1:W-:Y:S02]  /*1d20*/  STG.E.64 desc[UR4][R62.64], R60 ;  /* 0x0000003c3e007986 */ /* 0x0003e4000c101b04 */
.L_x_1100:
[----:B------:R-:W-:Y:S05]  /*1d30*/  BSYNC B0 ;  /* 0x0000000000007941 */ /* 0x000fea0003800000 */
.L_x_1099:
[----:B------:R-:W-:Y:S01]  /*1d40*/  VIADD R16, R16, UR18 ;  /* 0x0000001210107c36 */ /* 0x000fe20008000000 */
[----:B------:R-:W-:-:S04]  /*1d50*/  SEL R0, RZ, 0x1, P6 ;  /* 0x00000001ff007807 */ /* 0x000fc80003000000 */
[----:B------:R-:W-:-:S13]  /*1d60*/  ISETP.GE.AND P0, PT, R16, UR19, PT ;  /* 0x0000001310007c0c */ /* 0x000fda000bf06270 */
[----:B------:R-:W-:Y:S05]  /*1d70*/  @!P0 BRA `(.L_x_1101) ;  /* 0xffffffe400e08947 */ /* 0x000fea000383ffff */
.L_x_1085:
        /* <DEDUP_REMOVED lines=28> */
.L_x_1092:
[----:B------:R-:W-:Y:S01]  /*1f40*/  HFMA2.MMA R102, -RZ, RZ, 0, 9.5367431640625e-07 ;  /* 0x00000010ff667435 */ /* 0x000fe200000001ff */
[----:B------:R-:W-:Y:S01]  /*1f50*/  MOV R103, R99 ;  /* 0x0000006300677202 */ /* 0x000fe20000000f00 */
[----:B------:R-:W-:Y:S01]  /*1f60*/  IMAD.MOV.U32 R105, RZ, RZ, 0x1f ;  /* 0x0000001fff697424 */ /* 0x000fe200078e00ff */
[----:B------:R-:W-:-:S08]  /*1f70*/  MOV R100, 0xffffffff ;  /* 0xffffffff00647802 */ /* 0x000fd00000000f00 */
[----:B-----5:R-:W-:Y:S05]  /*1f80*/  WARPSYNC.COLLECTIVE R100, `(.L_x_1102) ;  /* 0x0000000064087348 */ /* 0x020fea0003c00000 */
[----:B------:R0:W1:Y:S02]  /*1f90*/  SHFL.DOWN P0, R101, R103, R102, R105 ;  /* 0x0800006667657389 */ /* 0x0000640000000069 */
[----:B01---5:R-:W-:Y:S01]  /*1fa0*/  ENDCOLLECTIVE ;  /* 0x000000000000791b */ /* 0x023fe20003800000 */
.L_x_1102:
[----:B------:R-:W-:Y:S02]  /*1fb0*/  MOV R103, R98 ;  /* 0x0000006200677202 */ /* 0x000fe40000000f00 */
[----:B------:R-:W-:-:S07]  /*1fc0*/  MOV R60, R101 ;  /* 0x00000065003c7202 */ /* 0x000fce0000000f00 */
[----:B------:R-:W-:Y:S05]  /*1fd0*/  WARPSYNC.COLLECTIVE R100, `(.L_x_1103) ;  /* 0x0000000064087348 */ /* 0x000fea0003c00000 */
[----:B------:R0:W1:Y:S02]  /*1fe0*/  SHFL.DOWN P0, R101, R103, R102, R105 ;  /* 0x0800006667657389 */ /* 0x0000640000000069 */
[----:B01----:R-:W-:Y:S01]  /*1ff0*/  ENDCOLLECTIVE ;  /* 0x000000000000791b */ /* 0x003fe20003800000 */
.L_x_1103:
[----:B------:R-:W-:Y:S01]  /*2000*/  FADD.FTZ R60, R60, R99 ;  /* 0x000000633c3c7221 */ /* 0x000fe20000010000 */
[----:B------:R-:W-:-:S03]  /*2010*/  HFMA2.MMA R102, -RZ, RZ, 0, 4.76837158203125e-07 ;  /* 0x00000008ff667435 */ /* 0x000fc600000001ff */
[----:B------:R-:W-:Y:S01]  /*2020*/  IMAD.MOV.U32 R103, RZ, RZ, R60 ;  /* 0x000000ffff677224 */ /* 0x000fe200078e003c */
[----:B------:R-:W-:-:S07]  /*2030*/  MOV R61, R101 ;  /* 0x00000065003d7202 */ /* 0x000fce0000000f00 */
[----:B------:R-:W-:Y:S05]  /*2040*/  WARPSYNC.COLLECTIVE R100, `(.L_x_1104) ;  /* 0x0000000064087348 */ /* 0x000fea0003c00000 */
[----:B------:R0:W1:Y:S02]  /*2050*/  SHFL.DOWN P0, R101, R103, R102, R105 ;  /* 0x0800006667657389 */ /* 0x0000640000000069 */
[----:B01----:R-:W-:Y:S01]  /*2060*/  ENDCOLLECTIVE ;  /* 0x000000000000791b */ /* 0x003fe20003800000 */
.L_x_1104:
[----:B------:R-:W-:-:S05]  /*2070*/  FADD.FTZ R61, R61, R98 ;  /* 0x000000623d3d7221 */ /* 0x000fca0000010000 */
[----:B------:R-:W-:Y:S02]  /*2080*/  MOV R103, R61 ;  /* 0x0000003d00677202 */ /* 0x000fe40000000f00 */
[----:B------:R-:W-:-:S07]  /*2090*/  MOV R63, R101 ;  /* 0x00000065003f7202 */ /* 0x000fce0000000f00 */
[----:B------:R-:W-:Y:S05]  /*20a0*/  WARPSYNC.COLLECTIVE R100, `(.L_x_1105) ;  /* 0x0000000064087348 */ /* 0x000fea0003c00000 */
[----:B------:R0:W1:Y:S02]  /*20b0*/  SHFL.DOWN P0, R101, R103, R102, R105 ;  /* 0x0800006667657389 */ /* 0x0000640000000069 */
[----:B01----:R-:W-:Y:S01]  /*20c0*/  ENDCOLLECTIVE ;  /* 0x000000000000791b */ /* 0x003fe20003800000 */
.L_x_1105:
[----:B------:R-:W-:Y:S01]  /*20d0*/  FADD.FTZ R63, R60, R63 ;  /* 0x0000003f3c3f7221 */ /* 0x000fe20000010000 */
[----:B------:R-:W-:-:S03]  /*20e0*/  HFMA2.MMA R102, -RZ, RZ, 0, 2.384185791015625e-07 ;  /* 0x00000004ff667435 */ /* 0x000fc600000001ff */
[----:B------:R-:W-:Y:S01]  /*20f0*/  IMAD.MOV.U32 R103, RZ, RZ, R63 ;  /* 0x000000ffff677224 */ /* 0x000fe200078e003f */
[----:B------:R-:W-:-:S07]  /*2100*/  MOV R62, R101 ;  /* 0x00000065003e7202 */ /* 0x000fce0000000f00 */
[----:B------:R-:W-:Y:S05]  /*2110*/  WARPSYNC.COLLECTIVE R100, `(.L_x_1106) ;  /* 0x0000000064087348 */ /* 0x000fea0003c00000 */
[----:B------:R0:W1:Y:S02]  /*2120*/  SHFL.DOWN P0, R101, R103, R102, R105 ;  /* 0x0800006667657389 */ /* 0x0000640000000069 */
[----:B01----:R-:W-:Y:S01]  /*2130*/  ENDCOLLECTIVE ;  /* 0x000000000000791b */ /* 0x003fe20003800000 */
.L_x_1106:
[----:B------:R-:W-:-:S05]  /*2140*/  FADD.FTZ R62, R61, R62 ;  /* 0x0000003e3d3e7221 */ /* 0x000fca0000010000 */
[----:B------:R-:W-:Y:S02]  /*2150*/  MOV R103, R62 ;  /* 0x0000003e00677202 */ /* 0x000fe40000000f00 */
[----:B------:R-:W-:-:S07]  /*2160*/  MOV R64, R101 ;  /* 0x0000006500407202 */ /* 0x000fce0000000f00 */
[----:B------:R-:W-:Y:S05]  /*2170*/  WARPSYNC.COLLECTIVE R100, `(.L_x_1107) ;  /* 0x0000000064087348 */ /* 0x000fea0003c00000 */
[----:B------:R0:W1:Y:S02]  /*2180*/  SHFL.DOWN P0, R101, R103, R102, R105 ;  /* 0x0800006667657389 */ /* 0x0000640000000069 */
[----:B01----:R-:W-:Y:S01]  /*2190*/  ENDCOLLECTIVE ;  /* 0x000000000000791b */ /* 0x003fe20003800000 */
.L_x_1107:
[----:B------:R-:W-:Y:S01]  /*21a0*/  FADD.FTZ R64, R63, R64 ;  /* 0x000000403f407221 */ /* 0x000fe20000010000 */
[----:B------:R-:W-:-:S03]  /*21b0*/  HFMA2.MMA R102, -RZ, RZ, 0, 1.1920928955078125e-07 ;  /* 0x00000002ff667435 */ /* 0x000fc600000001ff */
[----:B------:R-:W-:Y:S01]  /*21c0*/  IMAD.MOV.U32 R103, RZ, RZ, R64 ;  /* 0x000000ffff677224 */ /* 0x000fe200078e0040 */
[----:B------:R-:W-:-:S07]  /*21d0*/  MOV R65, R101 ;  /* 0x0000006500417202 */ /* 0x000fce0000000f00 */
[----:B------:R-:W-:Y:S05]  /*21e0*/  WARPSYNC.COLLECTIVE R100, `(.L_x_1108) ;  /* 0x0000000064087348 */ /* 0x000fea0003c00000 */
[----:B------:R0:W1:Y:S02]  /*21f0*/  SHFL.DOWN P0, R101, R103, R102, R105 ;  /* 0x0800006667657389 */ /* 0x0000640000000069 */
[----:B01----:R-:W-:Y:S01]  /*2200*/  ENDCOLLECTIVE ;  /* 0x000000000000791b */ /* 0x003fe20003800000 */
.L_x_1108:
[----:B------:R-:W-:-:S05]  /*2210*/  FADD.FTZ R65, R62, R65 ;  /* 0x000000413e417221 */ /* 0x000fca0000010000 */
[----:B------:R-:W-:Y:S02]  /*2220*/  MOV R103, R65 ;  /* 0x0000004100677202 */ /* 0x000fe40000000f00 */
[----:B------:R-:W-:-:S07]  /*2230*/  MOV R67, R101 ;  /* 0x0000006500437202 */ /* 0x000fce0000000f00 */
[----:B------:R-:W-:Y:S05]  /*2240*/  WARPSYNC.COLLECTIVE R100, `(.L_x_1109) ;  /* 0x0000000064087348 */ /* 0x000fea0003c00000 */
[----:B------:R0:W1:Y:S02]  /*2250*/  SHFL.DOWN P0, R101, R103, R102, R105 ;  /* 0x0800006667657389 */ /* 0x0000640000000069 */
[----:B01----:R-:W-:Y:S01]  /*2260*/  ENDCOLLECTIVE ;  /* 0x000000000000791b */ /* 0x003fe20003800000 */
.L_x_1109:
[----:B------:R-:W-:Y:S01]  /*2270*/  FADD.FTZ R67, R64, R67 ;  /* 0x0000004340437221 */ /* 0x000fe20000010000 */
[----:B------:R-:W-:-:S03]  /*2280*/  HFMA2.MMA R102, -RZ, RZ, 0, 5.9604644775390625e-08 ;  /* 0x00000001ff667435 */ /* 0x000fc600000001ff */
[----:B------:R-:W-:Y:S01]  /*2290*/  IMAD.MOV.U32 R103, RZ, RZ, R67 ;  /* 0x000000ffff677224 */ /* 0x000fe200078e0043 */
[----:B------:R-:W-:-:S07]  /*22a0*/  MOV R66, R101 ;  /* 0x0000006500427202 */ /* 0x000fce0000000f00 */
[----:B------:R-:W-:Y:S05]  /*22b0*/  WARPSYNC.COLLECTIVE R100, `(.L_x_1110) ;  /* 0x0000000064087348 */ /* 0x000fea0003c00000 */
[----:B------:R0:W1:Y:S02]  /*22c0*/  SHFL.DOWN P0, R101, R103, R102, R105 ;  /* 0x0800006667657389 */ /* 0x0000640000000069 */
[----:B01----:R-:W-:Y:S01]  /*22d0*/  ENDCOLLECTIVE ;  /* 0x000000000000791b */ /* 0x003fe20003800000 */
.L_x_1110:
[----:B------:R-:W-:-:S05]  /*22e0*/  FADD.FTZ R66, R65, R66 ;  /* 0x0000004241427221 */ /* 0x000fca0000010000 */
[----:B------:R-:W-:Y:S02]  /*22f0*/  MOV R103, R66 ;  /* 0x0000004200677202 */ /* 0x000fe40000000f00 */
[----:B------:R-:W-:-:S07]  /*2300*/  MOV R92, R101 ;  /* 0x00000065005c7202 */ /* 0x000fce0000000f00 */
[----:B------:R-:W-:Y:S05]  /*2310*/  WARPSYNC.COLLECTIVE R100, `(.L_x_1111) ;  /* 0x0000000064087348 */ /* 0x000fea0003c00000 */
[----:B------:R0:W1:Y:S02]  /*2320*/  SHFL.DOWN P0, R101, R103, R102, R105 ;  /* 0x0800006667657389 */ /* 0x0000640000000069 */
[----:B01----:R-:W-:Y:S01]  /*2330*/  ENDCOLLECTIVE ;  /* 0x000000000000791b */ /* 0x003fe20003800000 */
.L_x_1111:
[----:B------:R-:W-:Y:S01]  /*2340*/  MOV R61, R101 ;  /* 0x00000065003d7202 */ /* 0x000fe20000000f00 */
[----:B------:R-:W-:Y:S06]  /*2350*/  BRA `(.L_x_1112) ;  /* 0xffffffec00647947 */ /* 0x000fec000383ffff */
.L_x_1113:
        /* <DEDUP_REMOVED lines=10> */
.L_x_3305:


//--------------------- .text._ZN10layer_norm31ln_parallel_residual_bwd_kernelINS_13Kernel_traitsI13__nv_bfloat16S2_fS2_fjLj1536ELj1ELj1ELj4ELj8ENS_18Kernel_traits_baseILj1536ES2_S2_fS2_fjLj128EEEEELb0ELb1ELb1EEEvNS_9BwdParamsE --------------------------
	.section	.text._ZN10layer_norm31ln_parallel_residual_bwd_kernelINS_13Kernel_traitsI13__nv_bfloat16S2_fS2_fjLj1536ELj1ELj1ELj4ELj8ENS_18Kernel_traits_baseILj1536ES2_S2_fS2_fjLj128EEEEELb0ELb1ELb1EEEvNS_9BwdParamsE,"ax",@progbits
	.align	128
        .global         _ZN10layer_norm31ln_parallel_residual_bwd_kernelINS_13Kernel_traitsI13__nv_bfloat16S2_fS2_fjLj1536ELj1ELj1ELj4ELj8ENS_18Kernel_traits_baseILj1536ES2_S2_fS2_fjLj128EEEEELb0ELb1ELb1EEEvNS_9BwdParamsE
        .type           _ZN10layer_norm31ln_parallel_residual_bwd_kernelINS_13Kernel_traitsI13__nv_bfloat16S2_fS2_fjLj1536ELj1ELj1ELj4ELj8ENS_18Kernel_traits_baseILj1536ES2_S2_fS2_fjLj128EEEEELb0ELb1ELb1EEEvNS_9BwdParamsE,@function
        .size           _ZN10layer_norm31ln_parallel_residual_bwd_kernelINS_13Kernel_traitsI13__nv_bfloat16S2_fS2_fjLj1536ELj1ELj1ELj4ELj8ENS_18Kernel_traits_baseILj1536ES2_S2_fS2_fjLj128EEEEELb0ELb1ELb1EEEvNS_9BwdParamsE,(.L_x_3306 - _ZN10layer_norm31ln_parallel_residual_bwd_kernelINS_13Kernel_traitsI13__nv_bfloat16S2_fS2_fjLj1536ELj1ELj1ELj4ELj8ENS_18Kernel_traits_baseILj1536ES2_S2_fS2_fjLj128EEEEELb0ELb1ELb1EEEvNS_9BwdParamsE)
        .other          _ZN10layer_norm31ln_parallel_residual_bwd_kernelINS_13Kernel_traitsI13__nv_bfloat16S2_fS2_fjLj1536ELj1ELj1ELj4ELj8ENS_18Kernel_traits_baseILj1536ES2_S2_fS2_fjLj128EEEEELb0ELb1ELb1EEEvNS_9BwdParamsE,@"STO_CUDA_ENTRY STV_DEFAULT"
_ZN10layer_norm31ln_parallel_residual_bwd_kernelINS_13Kernel_traitsI13__nv_bfloat16S2_fS2_fjLj1536ELj1ELj1ELj4ELj8ENS_18Kernel_traits_baseILj1536ES2_S2_fS2_fjLj128EEEEELb0ELb1ELb1EEEvNS_9BwdParamsE:
.text._ZN10layer_norm31ln_parallel_residual_bwd_kernelINS_13Kernel_traitsI13__nv_bfloat16S2_fS2_fjLj1536ELj1ELj1ELj4ELj8ENS_18Kernel_traits_baseILj1536ES2_S2_fS2_fjLj128EEEEELb0ELb1ELb1EEEvNS_9BwdParamsE:
        /* <DEDUP_REMOVED lines=30> */
.L_x_1114:
        /* <DEDUP_REMOVED lines=8> */
[----:B------:R-:W4:Y:S01]  /*0260*/  LDG.E.64 R46, desc[UR6][R2.64] ;  /* 0x00000006022e7981 */ /* 0x000f22000c1e1b00 */
[----:B------:R-:W-:Y:S01]  /*0270*/  ISETP.NE.U32.AND P2, PT, RZ, UR4, PT ;  /* 0x00000004ff007c0c */ /* 0x000fe2000bf45070 */
[----:B------:R-:W-:-:S02]  /*0280*/  ULDC.U8 UR4, c[0x0][0x2a0] ;  /* 0x0000a80000047ab9 */ /* 0x000fc40000000000 */
[----:B------:R-:W-:Y:S01]  /*0290*/  UISETP.NE.AND UP0, UPT, UR4, URZ, UPT ;  /* 0x0000003f0400728c */ /* 0x000fe2000bf05270 */
[----:B------:R-:W-:Y:S01]  /*02a0*/  ISETP.NE.AND.EX P2, PT, RZ, UR5, PT, P2 ;  /* 0x00000005ff007c0c */ /* 0x000fe2000bf45320 */
[----:B------:R-:W-:Y:S01]  /*02b0*/  IMAD.MOV.U32 R0, RZ, RZ, 0x1 ;  /* 0x00000001ff007424 */ /* 0x000fe200078e00ff */
        /* <DEDUP_REMOVED lines=12> */
[----:B------:R-:W-:Y:S02]  /*0380*/  LOP3.LUT R76, R44, 0x7f, RZ, 0xc0, !PT ;  /* 0x0000007f2c4c7812 */ /* 0x000fe400078ec0ff */
[----:B------:R-:W-:Y:S02]  /*0390*/  PLOP3.LUT P6, PT, PT, PT, UP0, 0x80, 0x0 ;  /* 0x000000000000781c */ /* 0x000fe40003fcf008 */
[--C-:B--2---:R-:W-:Y:S02]  /*03a0*/  SHF.R.U64 R79, R48, 0x10, R49.reuse ;  /* 0x00000010304f7819 */ /* 0x104fe40000001231 */
[----:B------:R-:W-:Y:S02]  /*03b0*/  SHF.R.U32.HI R80, RZ, 0x10, R49 ;  /* 0x00000010ff507819 */ /* 0x000fe40000011631 */
[----:B---3--:R-:W-:-:S02]  /*03c0*/  SHF.R.U32.HI R82, RZ, 0x10, R51 ;  /* 0x00000010ff527819 */ /* 0x008fc40000011633 */
[----:B------:R-:W-:Y:S02]  /*03d0*/  SHF.R.U64 R81, R50, 0x10, R51 ;  /* 0x0000001032517819 */ /* 0x000fe40000001233 */
[C-C-:B----4-:R-:W-:Y:S02]  /*03e0*/  SHF.R.U64 R77, R46.reuse, 0x10, R47.reuse ;  /* 0x000000102e4d7819 */ /* 0x150fe4000000122f */
        /* <DEDUP_REMOVED lines=12> */
[----:B------:R-:W-:-:S07]  /*04b0*/  SHF.L.U32 R81, R81, 0x10, RZ ;  /* 0x0000001051517819 */ /* 0x000fce00000006ff */
.L_x_1121:
[----:B01----:R-:W0:Y:S01]  /*04c0*/  LDC.64 R26, c[0x0][0x250] ;  /* 0x00009400ff1a7b82 */ /* 0x003e220000000a00 */
[----:B--2---:R-:W-:-:S05]  /*04d0*/  IMAD R20, R45, UR8, RZ ;  /* 0x000000082d147c24 */ /* 0x004fca000f8e02ff */
[----:B------:R-:W-:Y:S02]  /*04e0*/  SHF.R.S32.HI R21, RZ, 0x1f, R20 ;  /* 0x0000001fff157819 */ /* 0x000fe40000011414 */
[----:B------:R-:W1:Y:S02]  /*04f0*/  LDC.64 R34, c[0x0][0x2b8] ;  /* 0x0000ae00ff227b82 */ /* 0x000e640000000a00 */
[----:B------:R-:W-:-:S04]  /*0500*/  LEA.HI R21, R21, R20, RZ, 0x2 ;  /* 0x0000001415157211 */ /* 0x000fc800078f10ff */
[----:B------:R-:W-:Y:S02]  /*0510*/  LEA.HI.SX32 R83, R21, R76, 0x1e ;  /* 0x0000004c15537211 */ /* 0x000fe400078ff2ff */
[----:B------:R-:W2:Y:S08]  /*0520*/  LDC.64 R2, c[0x0][0x238] ;  /* 0x00008e00ff027b82 */ /* 0x000eb00000000a00 */
[----:B------:R-:W3:Y:S01]  /*0530*/  LDC.64 R36, c[0x0][0x258] ;  /* 0x00009600ff247b82 */ /* 0x000ee20000000a00 */
[----:B------:R-:W-:Y:S01]  /*0540*/  IADD3 R89, R83, 0x80, RZ ;  /* 0x0000008053597810 */ /* 0x000fe20007ffe0ff */
[----:B0-----:R-:W-:Y:S01]  /*0550*/  IMAD.WIDE R26, R45, 0x4, R26 ;  /* 0x000000042d1a7825 */ /* 0x001fe200078e021a */
[----:B------:R-:W-:-:S02]  /*0560*/  IADD3 R84, R83, 0x100, RZ ;  /* 0x0000010053547810 */ /* 0x000fc40007ffe0ff */
[----:B------:R-:W-:Y:S02]  /*0570*/  LEA R24, P0, R89, UR12, 0x4 ;  /* 0x0000000c59187c11 */ /* 0x000fe4000f8020ff */
[C---:B------:R-:W-:Y:S01]  /*0580*/  LEA R28, P1, R84.reuse, UR12, 0x4 ;  /* 0x0000000c541c7c11 */ /* 0x040fe2000f8220ff */
[----:B-1----:R-:W-:Y:S01]  /*0590*/  IMAD.WIDE.U32 R30, R83, 0x8, R34 ;  /* 0x00000008531e7825 */ /* 0x002fe200078e0022 */
[----:B------:R-:W4:Y:S01]  /*05a0*/  LDG.E R90, desc[UR6][R26.64] ;  /* 0x000000061a5a7981 */ /* 0x000f22000c1e1900 */
[----:B------:R-:W-:Y:S01]  /*05b0*/  LEA.HI.X R25, R89, UR13, RZ, 0x4, P0 ;  /* 0x0000000d59197c11 */ /* 0x000fe200080f24ff */
[----:B------:R-:W0:Y:S01]  /*05c0*/  @P2 LDC.64 R38, c[0x0][0x2c8] ;  /* 0x0000b200ff262b82 */ /* 0x000e220000000a00 */
[C---:B------:R-:W-:Y:S01]  /*05d0*/  LEA.HI.X R29, R84.reuse, UR13, RZ, 0x4, P1 ;  /* 0x0000000d541d7c11 */ /* 0x040fe200088f24ff */
[----:B--2---:R-:W-:Y:S02]  /*05e0*/  IMAD.WIDE.U32 R20, R83, 0x10, R2 ;  /* 0x0000001053147825 */ /* 0x004fe400078e0002 */
[----:B------:R-:W2:Y:S04]  /*05f0*/  LDG.E.64 R2, desc[UR6][R30.64] ;  /* 0x000000061e027981 */ /* 0x000ea8000c1e1b00 */
[----:B------:R-:W1:Y:S01]  /*0600*/  @P2 LDC.64 R40, c[0x0][0x2c8] ;  /* 0x0000b200ff282b82 */ /* 0x000e620000000a00 */
[----:B------:R-:W-:Y:S01]  /*0610*/  IMAD.WIDE.U32 R32, R89, 0x8, R34 ;  /* 0x0000000859207825 */ /* 0x000fe200078e0022 */
[----:B------:R-:W2:Y:S03]  /*0620*/  LDG.E.128 R20, desc[UR6][R20.64] ;  /* 0x0000000614147981 */ /* 0x000ea6000c1e1d00 */
[----:B---3--:R-:W-:Y:S01]  /*0630*/  IMAD.WIDE R42, R45, 0x4, R36 ;  /* 0x000000042d2a7825 */ /* 0x008fe200078e0224 */
[----:B------:R-:W3:Y:S02]  /*0640*/  LDG.E.128 R24, desc[UR6][R24.64] ;  /* 0x0000000618187981 */ /* 0x000ee4000c1e1d00 */
[----:B------:R-:W1:Y:S01]  /*0650*/  @P2 LDC.64 R36, c[0x0][0x2c8] ;  /* 0x0000b200ff242b82 */ /* 0x000e620000000a00 */
[C---:B------:R-:W-:Y:S01]  /*0660*/  IMAD.WIDE.U32 R34, R84.reuse, 0x8, R34 ;  /* 0x0000000854227825 */ /* 0x040fe200078e0022 */
[----:B------:R-:W3:Y:S04]  /*0670*/  LDG.E.128 R28, desc[UR6][R28.64] ;  /* 0x000000061c1c7981 */ /* 0x000ee8000c1e1d00 */
[----:B------:R-:W3:Y:S04]  /*0680*/  LDG.E R43, desc[UR6][R42.64] ;  /* 0x000000062a2b7981 */ /* 0x000ee8000c1e1900 */
[----:B------:R-:W3:Y:S04]  /*0690*/  LDG.E.64 R32, desc[UR6][R32.64] ;  /* 0x0000000620207981 */ /* 0x000ee8000c1e1b00 */
[----:B------:R-:W3:Y:S01]  /*06a0*/  LDG.E.64 R34, desc[UR6][R34.64] ;  /* 0x0000000622227981 */ /* 0x000ee2000c1e1b00 */
[----:B0-----:R-:W-:-:S02]  /*06b0*/  @P2 LEA R38, P1, R84, R38, 0x4 ;  /* 0x0000002654262211 */ /* 0x001fc400078220ff */
[----:B------:R-:W-:Y:S02]  /*06c0*/  LOP3.LUT P5, RZ, R0, 0xff, RZ, 0xc0, !PT ;  /* 0x000000ff00ff7812 */ /* 0x000fe400078ac0ff */
[----:B------:R-:W-:Y:S02]  /*06d0*/  @P2 LEA.HI.X R39, R84, R39, RZ, 0x4, P1 ;  /* 0x0000002754272211 */ /* 0x000fe400008f24ff */
[----:B-1----:R-:W-:Y:S01]  /*06e0*/  @P2 LEA R36, P0, R89, R36, 0x4 ;  /* 0x0000002459242211 */ /* 0x002fe200078020ff */
[----:B------:R-:W-:Y:S02]  /*06f0*/  @P2 IMAD.WIDE.U32 R40, R83, 0x10, R40 ;  /* 0x0000001053282825 */ /* 0x000fe400078e0028 */
[----:B------:R-:W5:Y:S01]  /*0700*/  @P2 LDG.E.128 R12, desc[UR6][R38.64] ;  /* 0x00000006260c2981 */ /* 0x000f62000c1e1d00 */
[----:B------:R-:W-:-:S03]  /*0710*/  @P2 LEA.HI.X R37, R89, R37, RZ, 0x4, P0 ;  /* 0x0000002559252211 */ /* 0x000fc600000f24ff */
[----:B------:R-:W5:Y:S04]  /*0720*/  @P2 LDG.E.128 R4, desc[UR6][R40.64] ;  /* 0x0000000628042981 */ /* 0x000f68000c1e1d00 */
[----:B------:R0:W5:Y:S01]  /*0730*/  @P2 LDG.E.128 R8, desc[UR6][R36.64] ;  /* 0x0000000624082981 */ /* 0x000162000c1e1d00 */
[----:B------:R-:W-:Y:S01]  /*0740*/  VIADD R45, R45, UR10 ;  /* 0x0000000a2d2d7c36 */ /* 0x000fe20008000000 */
[----:B------:R-:W-:Y:S01]  /*0750*/  UMOV UR4, 0xffffffff ;  /* 0xffffffff00047882 */ /* 0x000fe20000000000 */
[----:B------:R-:W-:-:S03]  /*0760*/  LOP3.LUT P0, RZ, R44, 0x1f, RZ, 0xc0, !PT ;  /* 0x0000001f2cff7812 */ /* 0x000fc6000780c0ff */
[----:B------:R-:W-:Y:S02]  /*0770*/  ISETP.GE.AND P4, PT, R45, UR11, PT ;  /* 0x0000000b2d007c0c */ /* 0x000fe4000bf86270 */
[----:B----4-:R-:W-:Y:S01]  /*0780*/  FSEL R91, R90, RZ, !P6 ;  /* 0x000000ff5a5b7208 */ /* 0x010fe20007000000 */
[----:B--2---:R-:W-:Y:S01]  /*0790*/  IMAD.MOV.U32 R0, RZ, RZ, R2 ;  /* 0x000000ffff007224 */ /* 0x004fe200078e0002 */
[----:B------:R-:W-:-:S03]  /*07a0*/  SHF.R.U64 R100, R2, 0x10, R3 ;  /* 0x0000001002647819 */ /* 0x000fc60000001203 */
[C---:B------:R-:W-:Y:S01]  /*07b0*/  FADD.FTZ R92, -R91.reuse, R20 ;  /* 0x000000145b5c7221 */ /* 0x040fe20000010100 */
[C---:B------:R-:W-:Y:S01]  /*07c0*/  FADD.FTZ R94, -R91.reuse, R21 ;  /* 0x000000155b5e7221 */ /* 0x040fe20000010100 */
[C---:B------:R-:W-:Y:S01]  /*07d0*/  FADD.FTZ R22, -R91.reuse, R22 ;  /* 0x000000165b167221 */ /* 0x040fe20000010100 */
[C---:B0-----:R-:W-:Y:S01]  /*07e0*/  FADD.FTZ R36, -R91.reuse, R23 ;  /* 0x000000175b247221 */ /* 0x041fe20000010100 */
[C---:B---3--:R-:W-:Y:S01]  /*07f0*/  FADD.FTZ R24, -R91.reuse, R24 ;  /* 0x000000185b187221 */ /* 0x048fe20000010100 */
[C---:B------:R-:W-:Y:S01]  /*0800*/  FADD.FTZ R38, -R91.reuse, R25 ;  /* 0x000000195b267221 */ /* 0x040fe20000010100 */
[C---:B------:R-:W-:Y:S01]  /*0810*/  FADD.FTZ R96, -R91.reuse, R26 ;  /* 0x0000001a5b607221 */ /* 0x040fe20000010100 */
[C---:B------:R-:W-:Y:S01]  /*0820*/  FADD.FTZ R98, -R91.reuse, R27 ;  /* 0x0000001b5b627221 */ /* 0x040fe20000010100 */
[C---:B------:R-:W-:Y:S01]  /*0830*/  FADD.FTZ R28, -R91.reuse, R28 ;  /* 0x0000001c5b1c7221 */ /* 0x040fe20000010100 */
[C---:B------:R-:W-:Y:S01]  /*0840*/  FADD.FTZ R42, -R91.reuse, R29 ;  /* 0x0000001d5b2a7221 */ /* 0x040fe20000010100 */
[C---:B------:R-:W-:Y:S01]  /*0850*/  FADD.FTZ R20, -R91.reuse, R30 ;  /* 0x0000001e5b147221 */ /* 0x040fe20000010100 */
[----:B------:R-:W-:Y:S01]  /*0860*/  FADD.FTZ R2, -R91, R31 ;  /* 0x0000001f5b027221 */ /* 0x000fe20000010100 */
[----:B------:R-:W-:Y:S01]  /*0870*/  SHF.L.U32 R91, R0, 0x10, RZ ;  /* 0x00000010005b7819 */ /* 0x000fe200000006ff */
[----:B------:R-:W-:Y:S01]  /*0880*/  FMUL.FTZ R0, R43, R92 ;  /* 0x0000005c2b007220 */ /* 0x000fe20000410000 */
[----:B------:R-:W-:-:S02]  /*0890*/  MOV R90, R3 ;  /* 0x00000003005a7202 */ /* 0x000fc40000000f00 */
[--C-:B------:R-:W-:Y:S01]  /*08a0*/  SHF.R.U64 R95, R32, 0x10, R33.reuse ;  /* 0x00000010205f7819 */ /* 0x100fe20000001221 */
[--C-:B------:R-:W-:Y:S01]  /*08b0*/  IMAD.MOV.U32 R21, RZ, RZ, R33.reuse ;  /* 0x000000ffff157224 */ /* 0x100fe200078e0021 */
[----:B------:R-:W-:Y:S02]  /*08c0*/  SHF.R.U32.HI R97, RZ, 0x10, R33 ;  /* 0x00000010ff617819 */ /* 0x000fe40000011621 */
[----:B------:R-:W-:Y:S02]  /*08d0*/  MOV R33, R34 ;  /* 0x0000002200217202 */ /* 0x000fe40000000f00 */
[----:B------:R-:W-:Y:S01]  /*08e0*/  SHF.R.U64 R93, R34, 0x10, R35 ;  /* 0x00000010225d7819 */ /* 0x000fe20000001223 */
[----:B------:R-:W-:Y:S01]  /*08f0*/  FADD.FTZ R62, R91, R62 ;  /* 0x0000003e5b3e7221 */ /* 0x000fe20000010000 */
[----:B------:R-:W-:Y:S01]  /*0900*/  SHF.R.U32.HI R99, RZ, 0x10, R3 ;  /* 0x00000010ff637819 */ /* 0x000fe20000011603 */
[----:B------:R-:W-:Y:S01]  /*0910*/  FFMA.FTZ R75, R0, R91, R75 ;  /* 0x0000005b004b7223 */ /* 0x000fe2000001004b */
[----:B------:R-:W-:-:S02]  /*0920*/  MOV R40, R35 ;  /* 0x0000002300287202 */ /* 0x000fc40000000f00 */
[----:B------:R-:W-:Y:S01]  /*0930*/  SHF.R.U32.HI R41, RZ, 0x10, R35 ;  /* 0x00000010ff297819 */ /* 0x000fe20000011623 */
[----:B------:R-:W-:Y:S01]  /*0940*/  FMUL.FTZ R35, R43, R94 ;  /* 0x0000005e2b237220 */ /* 0x000fe20000410000 */
[----:B------:R-:W-:Y:S01]  /*0950*/  SHF.L.U32 R34, R100, 0x10, RZ ;  /* 0x0000001064227819 */ /* 0x000fe200000006ff */
[----:B------:R-:W-:Y:S01]  /*0960*/  FMUL.FTZ R91, R46, R91 ;  /* 0x0000005b2e5b7220 */ /* 0x000fe20000410000 */
[----:B------:R-:W-:Y:S01]  /*0970*/  MOV R3, R32 ;  /* 0x0000002000037202 */ /* 0x000fe20000000f00 */
[----:B------:R-:W-:Y:S01]  /*0980*/  IMAD.U32 R90, R90, 0x10000, RZ ;  /* 0x000100005a5a7824 */ /* 0x000fe200078e00ff */
[----:B------:R-:W-:Y:S01]  /*0990*/  SHF.L.U32 R26, R95, 0x10, RZ ;  /* 0x000000105f1a7819 */ /* 0x000fe200000006ff */
[----:B------:R-:W-:Y:S01]  /*09a0*/  FADD.FTZ R63, R34, R63 ;  /* 0x0000003f223f7221 */ /* 0x000fe20000010000 */
[-C--:B------:R-:W-:Y:S01]  /*09b0*/  FFMA.FTZ R74, R35, R34.reuse, R74 ;  /* 0x00000022234a7223 */ /* 0x080fe2000001004a */
[----:B------:R-:W-:Y:S01]  /*09c0*/  SHF.L.U32 R23, R3, 0x10, RZ ;  /* 0x0000001003177819 */ /* 0x000fe200000006ff */
[----:B------:R-:W-:Y:S01]  /*09d0*/  FMUL.FTZ R34, R77, R34 ;  /* 0x000000224d227220 */ /* 0x000fe20000410000 */
[----:B------:R-:W-:Y:S01]  /*09e0*/  FADD.FTZ R3, RZ, R91 ;  /* 0x0000005bff037221 */ /* 0x000fe20000010000 */
[C---:B------:R-:W-:Y:S01]  /*09f0*/  FMUL.FTZ R95, R43.reuse, R24 ;  /* 0x000000182b5f7220 */ /* 0x040fe20000410000 */
[----:B------:R-:W-:Y:S01]  /*0a00*/  FMUL.FTZ R37, R43, R22 ;  /* 0x000000162b257220 */ /* 0x000fe20000410000 */
[----:B------:R-:W-:Y:S01]  /*0a10*/  FFMA.FTZ R24, R0, R91, RZ ;  /* 0x0000005b00187223 */ /* 0x000fe200000100ff */
[----:B------:R-:W-:Y:S01]  /*0a20*/  SHF.L.U32 R39, R99, 0x10, RZ ;  /* 0x0000001063277819 */ /* 0x000fe200000006ff */
[C---:B------:R-:W-:Y:S01]  /*0a30*/  FMUL.FTZ R30, R43.reuse, R36 ;  /* 0x000000242b1e7220 */ /* 0x040fe20000410000 */
[----:B------:R-:W-:Y:S01]  /*0a40*/  FMUL.FTZ R36, R43, R38 ;  /* 0x000000262b247220 */ /* 0x000fe20000410000 */
[-C--:B------:R-:W-:Y:S01]  /*0a50*/  FMUL.FTZ R32, R47, R90.reuse ;  /* 0x0000005a2f207220 */ /* 0x080fe20000410000 */
[----:B------:R-:W-:Y:S01]  /*0a60*/  FADD.FTZ R3, R3, R34 ;  /* 0x0000002203037221 */ /* 0x000fe20000010000 */
[----:B------:R-:W-:Y:S01]  /*0a70*/  FADD.FTZ R60, R90, R60 ;  /* 0x0000003c5a3c7221 */ /* 0x000fe20000010000 */
[----:B------:R-:W-:Y:S01]  /*0a80*/  FFMA.FTZ R72, R37, R90, R72 ;  /* 0x0000005a25487223 */ /* 0x000fe20000010048 */
[----:B------:R-:W-:Y:S01]  /*0a90*/  FFMA.FTZ R24, R35, R34, R24 ;  /* 0x0000002223187223 */ /* 0x000fe20000010018 */
[----:B------:R-:W-:Y:S01]  /*0aa0*/  SHF.L.U32 R90, R93, 0x10, RZ ;  /* 0x000000105d5a7819 */ /* 0x000fe200000006ff */
[----:B------:R-:W-:Y:S01]  /*0ab0*/  FADD.FTZ R61, R39, R61 ;  /* 0x0000003d273d7221 */ /* 0x000fe20000010000 */
[----:B------:R-:W-:Y:S01]  /*0ac0*/  SHF.L.U32 R22, R41, 0x10, RZ ;  /* 0x0000001029167819 */ /* 0x000fe200000006ff */
[----:B------:R-:W-:Y:S01]  /*0ad0*/  FFMA.FTZ R73, R30, R39, R73 ;  /* 0x000000271e497223 */ /* 0x000fe20000010049 */
[----:B------:R-:W-:-:S02]  /*0ae0*/  IMAD.U32 R21, R21, 0x10000, RZ ;  /* 0x0001000015157824 */ /* 0x000fc400078e00ff */
[----:B------:R-:W-:Y:S01]  /*0af0*/  FADD.FTZ R59, R26, R59 ;  /* 0x0000003b1a3b7221 */ /* 0x000fe20000010000 */
[----:B------:R-:W-:Y:S01]  /*0b00*/  FMUL.FTZ R41, R43, R96 ;  /* 0x000000602b297220 */ /* 0x000fe20000410000 */
[-C--:B------:R-:W-:Y:S01]  /*0b10*/  FFMA.FTZ R71, R36, R26.reuse, R71 ;  /* 0x0000001a24477223 */ /* 0x080fe20000010047 */
[----:B------:R-:W-:Y:S01]  /*0b20*/  FMUL.FTZ R93, R79, R26 ;  /* 0x0000001a4f5d7220 */ /* 0x000fe20000410000 */
[----:B------:R-:W-:Y:S01]  /*0b30*/  FMUL.FTZ R39, R78, R39 ;  /* 0x000000274e277220 */ /* 0x000fe20000410000 */
[----:B------:R-:W-:Y:S01]  /*0b40*/  FADD.FTZ R26, R3, R32 ;  /* 0x00000020031a7221 */ /* 0x000fe20000010000 */
[----:B------:R-:W-:Y:S01]  /*0b50*/  FFMA.FTZ R3, R37, R32, R24 ;  /* 0x0000002025037223 */ /* 0x000fe20000010018 */
[----:B------:R-:W-:Y:S02]  /*0b60*/  IMAD.U32 R25, R40, 0x10000, RZ ;  /* 0x0001000028197824 */ /* 0x000fe400078e00ff */
[----:B------:R-:W-:Y:S01]  /*0b70*/  FADD.FTZ R56, R21, R56 ;  /* 0x0000003815387221 */ /* 0x000fe20000010000 */
[-C--:B------:R-:W-:Y:S01]  /*0b80*/  FFMA.FTZ R68, R41, R21.reuse, R68 ;  /* 0x0000001529447223 */ /* 0x080fe20000010044 */
[----:B------:R-:W-:Y:S01]  /*0b90*/  FMUL.FTZ R31, R49, R21 ;  /* 0x00000015311f7220 */ /* 0x000fe20000410000 */
[----:B------:R-:W-:Y:S01]  /*0ba0*/  FMUL.FTZ R40, R48, R23 ;  /* 0x0000001730287220 */ /* 0x000fe20000410000 */
[----:B------:R-:W-:Y:S01]  /*0bb0*/  FADD.FTZ R21, R26, R39 ;  /* 0x000000271a157221 */ /* 0x000fe20000010000 */
[----:B------:R-:W-:Y:S01]  /*0bc0*/  FFMA.FTZ R26, R30, R39, R3 ;  /* 0x000000271e1a7223 */ /* 0x000fe20000010003 */
[----:B------:R-:W-:-:S02]  /*0bd0*/  SHF.L.U32 R97, R97, 0x10, RZ ;  /* 0x0000001061617819 */ /* 0x000fc400000006ff */
[----:B------:R-:W-:Y:S01]  /*0be0*/  FADD.FTZ R24, R21, R40 ;  /* 0x0000002815187221 */ /* 0x000fe20000010000 */
[----:B------:R-:W-:Y:S01]  /*0bf0*/  FFMA.FTZ R3, R95, R40, R26 ;  /* 0x000000285f037223 */ /* 0x000fe2000001001a */
[----:B------:R-:W-:Y:S02]  /*0c00*/  FMUL.FTZ R38, R43, R98 ;  /* 0x000000622b267220 */ /* 0x000fe40000410000 */
[----:B------:R-:W-:Y:S01]  /*0c10*/  FADD.FTZ R24, R24, R93 ;  /* 0x0000005d18187221 */ /* 0x000fe20000010000 */
[----:B------:R-:W-:Y:S01]  /*0c20*/  FFMA.FTZ R26, R36, R93, R3 ;  /* 0x0000005d241a7223 */ /* 0x000fe20000010003 */
[----:B------:R-:W-:Y:S01]  /*0c30*/  FADD.FTZ R57, R97, R57 ;  /* 0x0000003961397221 */ /* 0x000fe20000010000 */
[-C--:B------:R-:W-:Y:S01]  /*0c40*/  FFMA.FTZ R69, R38, R97.reuse, R69 ;  /* 0x0000006126457223 */ /* 0x080fe20000010045 */
[----:B------:R-:W-:Y:S01]  /*0c50*/  SHF.L.U32 R33, R33, 0x10, RZ ;  /* 0x0000001021217819 */ /* 0x000fe200000006ff */
[----:B------:R-:W-:Y:S01]  /*0c60*/  FMUL.FTZ R97, R80, R97 ;  /* 0x0000006150617220 */ /* 0x000fe20000410000 */
[----:B------:R-:W-:Y:S01]  /*0c70*/  FADD.FTZ R24, R24, R31 ;  /* 0x0000001f18187221 */ /* 0x000fe20000010000 */
[----:B------:R-:W-:Y:S01]  /*0c80*/  FFMA.FTZ R3, R41, R31, R26 ;  /* 0x0000001f29037223 */ /* 0x000fe2000001001a */
[C---:B------:R-:W-:Y:S01]  /*0c90*/  FMUL.FTZ R99, R43.reuse, R28 ;  /* 0x0000001c2b637220 */ /* 0x040fe20000410000 */
[----:B------:R-:W-:Y:S01]  /*0ca0*/  FMUL.FTZ R28, R50, R33 ;  /* 0x00000021321c7220 */ /* 0x000fe20000410000 */
[----:B------:R-:W-:Y:S01]  /*0cb0*/  FADD.FTZ R21, R24, R97 ;  /* 0x0000006118157221 */ /* 0x000fe20000010000 */
[----:B------:R-:W-:Y:S01]  /*0cc0*/  FFMA.FTZ R24, R38, R97, R3 ;  /* 0x0000006126187223 */ /* 0x000fe20000010003 */
[C---:B------:R-:W-:Y:S01]  /*0cd0*/  FMUL.FTZ R105, R43.reuse, R20 ;  /* 0x000000142b697220 */ /* 0x040fe20000410000 */
        /* <DEDUP_REMOVED lines=42> */
.L_x_1132:
[----:B-1----:R-:W-:Y:S01]  /*0f80*/  FADD.FTZ R2, R20, R3 ;  /* 0x0000000314027221 */ /* 0x002fe20000010000 */
[----:B--2---:R-:W-:Y:S01]  /*0f90*/  FADD.FTZ R3, R24, R21 ;  /* 0x0000001518037221 */ /* 0x004fe20000010000 */
[----:B------:R-:W-:Y:S06]  /*0fa0*/  @P0 BRA `(.L_x_1117) ;  /* 0x0000000000240947 */ /* 0x000fec0003800000 */
[----:B------:R-:W1:Y:S01]  /*0fb0*/  S2UR UR5, SR_CgaCtaId ;  /* 0x00000000000579c3 */ /* 0x000e620000008800 */
[----:B0-----:R-:W-:Y:S01]  /*0fc0*/  SHF.R.U32.HI R20, RZ, 0x5, R44 ;  /* 0x00000005ff147819 */ /* 0x001fe2000001162c */
[----:B------:R-:W-:-:S03]  /*0fd0*/  UMOV UR4, 0x400 ;  /* 0x0000040000047882 */ /* 0x000fc60000000000 */
[----:B------:R-:W-:-:S04]  /*0fe0*/  LOP3.LUT R21, R20, 0x7fffffc, RZ, 0xc0, !PT ;  /* 0x07fffffc14157812 */ /* 0x000fc800078ec0ff */
[----:B------:R-:W-:-:S04]  /*0ff0*/  @!P5 IADD3 R21, R21, 0x4, RZ ;  /* 0x000000041515d810 */ /* 0x000fc80007ffe0ff */
[----:B------:R-:W-:Y:S01]  /*1000*/  LOP3.LUT R20, R21, 0x3, R20, 0xf8, !PT ;  /* 0x0000000315147812 */ /* 0x000fe200078ef814 */
[----:B-1----:R-:W-:-:S06]  /*1010*/  ULEA UR4, UR5, UR4, 0x18 ;  /* 0x0000000405047291 */ /* 0x002fcc000f8ec03f */
[----:B------:R-:W-:-:S05]  /*1020*/  LEA R20, R20, UR4, 0x3 ;  /* 0x0000000414147c11 */ /* 0x000fca000f8e18ff */
[----:B------:R1:W-:Y:S02]  /*1030*/  STS.64 [R20+0x1800], R2 ;  /* 0x0018000214007388 */ /* 0x0003e40000000a00 */
.L_x_1117:
[----:B------:R-:W-:Y:S01]  /*1040*/  UISETP.NE.AND UP0, UPT, UR20, URZ, UPT ;  /* 0x0000003f1400728c */ /* 0x000fe2000bf05270 */
[----:B-1----:R-:W-:Y:S02]  /*1050*/  SHF.R.U32.HI R2, RZ, 0x5, R44 ;  /* 0x00000005ff027819 */ /* 0x002fe4000001162c */
[----:B------:R-:W-:Y:S02]  /*1060*/  ISETP.NE.U32.AND P1, PT, RZ, UR16, PT ;  /* 0x00000010ff007c0c */ /* 0x000fe4000bf25070 */
[----:B------:R-:W-:Y:S02]  /*1070*/  LOP3.LUT R2, R2, 0x7fffffc, RZ, 0xc0, !PT ;  /* 0x07fffffc02027812 */ /* 0x000fe400078ec0ff */
[----:B------:R-:W-:Y:S01]  /*1080*/  PLOP3.LUT P6, PT, PT, PT, UP0, 0x80, 0x0 ;  /* 0x000000000000781c */ /* 0x000fe20003fcf008 */
[----:B------:R-:W-:Y:S05]  /*1090*/  WARPSYNC.ALL ;  /* 0x0000000000007948 */ /* 0x000fea0003800000 */
[----:B------:R-:W1:Y:S08]  /*10a0*/  S2UR UR5, SR_CgaCtaId ;  /* 0x00000000000579c3 */ /* 0x000e700000008800 */
[----:B------:R-:W-:Y:S01]  /*10b0*/  BAR.SYNC.DEFER_BLOCKING 0x0 ;  /* 0x0000000000007b1d */ /* 0x000fe20000010000 */
[----:B------:R-:W-:-:S02]  /*10c0*/  @!P5 IADD3 R2, R2, 0x4, RZ ;  /* 0x000000040202d810 */ /* 0x000fc40007ffe0ff */
[----:B------:R-:W-:Y:S02]  /*10d0*/  ISETP.NE.AND.EX P1, PT, RZ, UR17, PT, P1 ;  /* 0x00000011ff007c0c */ /* 0x000fe4000bf25310 */
[----:B------:R-:W-:Y:S01]  /*10e0*/  ISETP.NE.U32.AND P3, PT, RZ, UR22, PT ;  /* 0x00000016ff007c0c */ /* 0x000fe2000bf65070 */
[----:B------:R-:W-:-:S03]  /*10f0*/  UMOV UR4, 0x400 ;  /* 0x0000040000047882 */ /* 0x000fc60000000000 */
[----:B------:R-:W-:Y:S01]  /*1100*/  ISETP.NE.AND.EX P3, PT, RZ, UR23, PT, P3 ;  /* 0x00000017ff007c0c */ /* 0x000fe2000bf65330 */
[----:B-1----:R-:W-:-:S06]  /*1110*/  ULEA UR4, UR5, UR4, 0x18 ;  /* 0x0000000405047291 */ /* 0x002fcc000f8ec03f */
[----:B------:R-:W-:-:S05]  /*1120*/  LEA R2, R2, UR4, 0x3 ;  /* 0x0000000402027c11 */ /* 0x000fca000f8e18ff */
[----:B0-----:R-:W0:Y:S04]  /*1130*/  LDS.128 R20, [R2+0x1800] ;  /* 0x0018000002147984 */ /* 0x001e280000000c00 */
        /* <DEDUP_REMOVED lines=21> */
[C---:B------:R-:W-:Y:S01]  /*1290*/  FMUL.FTZ R100, R43.reuse, R30 ;  /* 0x0000001e2b647220 */ /* 0x040fe20000410000 */
[----:B------:R-:W-:Y:S01]  /*12a0*/  FMUL.FTZ R95, R43, R40 ;  /* 0x000000282b5f7220 */ /* 0x000fe20000410000 */
[-CC-:B------:R-:W-:Y:S01]  /*12b0*/  FFMA.FTZ R0, R41, R3.reuse, R26.reuse ;  /* 0x0000000329007223 */ /* 0x180fe2000001001a */
[----:B------:R-:W-:Y:S01]  /*12c0*/  FADD.FTZ R22, R34, -R35 ;  /* 0x8000002322167221 */ /* 0x000fe20000010000 */
[----:B------:R-:W-:Y:S01]  /*12d0*/  FADD.FTZ R32, R32, -R37 ;  /* 0x8000002520207221 */ /* 0x000fe20000010000 */
[----:B------:R-:W-:Y:S01]  /*12e0*/  FFMA.FTZ R42, R42, R3, R26 ;  /* 0x000000032a2a7223 */ /* 0x000fe2000001001a */
[C---:B------:R-:W-:Y:S01]  /*12f0*/  @P1 LEA R30, P0, R89.reuse, UR16, 0x4 ;  /* 0x00000010591e1c11 */ /* 0x040fe2000f8020ff */
[----:B------:R-:W-:-:S02]  /*1300*/  IMAD.SHL.U32 R40, R89, 0x8, RZ ;  /* 0x0000000859287824 */ /* 0x000fc400078e00ff */
[----:B------:R-:W-:Y:S01]  /*1310*/  FADD.FTZ R0, R31, -R0 ;  /* 0x800000001f007221 */ /* 0x000fe20000010000 */
[C---:B------:R-:W-:Y:S01]  /*1320*/  FMUL.FTZ R22, R43.reuse, R22 ;  /* 0x000000162b167220 */ /* 0x040fe20000410000 */
[----:B------:R-:W-:Y:S01]  /*1330*/  FMUL.FTZ R27, R43, R32 ;  /* 0x000000202b1b7220 */ /* 0x000fe20000410000 */
[-C--:B------:R-:W-:Y:S01]  /*1340*/  FFMA.FTZ R20, R105, R3.reuse, R26 ;  /* 0x0000000369147223 */ /* 0x080fe2000001001a */
[----:B------:R-:W-:Y:S01]  /*1350*/  FADD.FTZ R94, R103, -R42 ;  /* 0x8000002a675e7221 */ /* 0x000fe20000010000 */
[----:B------:R-:W-:Y:S01]  /*1360*/  @P1 LEA.HI.X R31, R89, UR17, RZ, 0x4, P0 ;  /* 0x00000011591f1c11 */ /* 0x000fe200080f24ff */
[-CC-:B------:R-:W-:Y:S01]  /*1370*/  FFMA.FTZ R90, R90, R3.reuse, R26.reuse ;  /* 0x000000035a5a7223 */ /* 0x180fe2000001001a */
[----:B------:R-:W-:Y:S01]  /*1380*/  SHF.R.U32.HI R42, RZ, 0x1d, R89 ;  /* 0x0000001dff2a7819 */ /* 0x000fe20000011659 */
[-C--:B------:R-:W-:Y:S01]  /*1390*/  FFMA.FTZ R36, R36, R3.reuse, R26 ;  /* 0x0000000324247223 */ /* 0x080fe2000001001a */
[----:B------:R-:W-:Y:S01]  /*13a0*/  IADD3 R32, P0, R40, UR18, RZ ;  /* 0x0000001228207c10 */ /* 0x000fe2000ff1e0ff */
[----:B-----5:R-:W-:Y:S01]  /*13b0*/  @P3 FADD.FTZ R22, R5, R22 ;  /* 0x0000001605163221 */ /* 0x020fe20000010000 */
[----:B------:R-:W-:Y:S01]  /*13c0*/  FADD.FTZ R20, R33, -R20 ;  /* 0x8000001421147221 */ /* 0x000fe20000010000 */
[----:B------:R-:W-:Y:S01]  /*13d0*/  FADD.FTZ R98, R29, -R90 ;  /* 0x8000005a1d627221 */ /* 0x000fe20000010000 */
[----:B------:R-:W-:Y:S01]  /*13e0*/  IADD3.X R33, R42, UR19, RZ, P0, !PT ;  /* 0x000000132a217c10 */ /* 0x000fe200087fe4ff */
[----:B------:R-:W-:Y:S01]  /*13f0*/  @P3 FADD.FTZ R100, R7, R100 ;  /* 0x0000006407643221 */ /* 0x000fe20000010000 */
[----:B------:R-:W-:Y:S01]  /*1400*/  FADD.FTZ R36, R93, -R36 ;  /* 0x800000245d247221 */ /* 0x000fe20000010000 */
[----:B------:R-:W-:Y:S01]  /*1410*/  ISETP.NE.U32.AND P0, PT, RZ, UR14, PT ;  /* 0x0000000eff007c0c */ /* 0x000fe2000bf05070 */
[-C--:B------:R-:W-:Y:S01]  /*1420*/  FFMA.FTZ R99, R99, R3.reuse, R26 ;  /* 0x0000000363637223 */ /* 0x080fe2000001001a */
[----:B------:R-:W0:Y:S01]  /*1430*/  F2F.BF16.F32 R2, R22 ;  /* 0x0000001600027304 */ /* 0x000e220000202000 */
[C---:B------:R-:W-:Y:S01]  /*1440*/  FMUL.FTZ R94, R43.reuse, R94 ;  /* 0x0000005e2b5e7220 */ /* 0x040fe20000410000 */
[----:B------:R-:W-:Y:S01]  /*1450*/  @P3 FADD.FTZ R27, R6, R27 ;  /* 0x0000001b061b3221 */ /* 0x000fe20000010000 */
[C---:B------:R-:W-:Y:S01]  /*1460*/  FMUL.FTZ R98, R43.reuse, R98 ;  /* 0x000000622b627220 */ /* 0x040fe20000410000 */
[----:B------:R-:W-:Y:S01]  /*1470*/  ISETP.NE.AND.EX P0, PT, RZ, UR15, PT, P0 ;  /* 0x0000000fff007c0c */ /* 0x000fe2000bf05300 */
[----:B------:R-:W-:Y:S01]  /*1480*/  @P3 FADD.FTZ R23, R4, R23 ;  /* 0x0000001704173221 */ /* 0x000fe20000010000 */
[----:B------:R-:W-:Y:S01]  /*1490*/  FMUL.FTZ R96, R43, R36 ;  /* 0x000000242b607220 */ /* 0x000fe20000410000 */
[----:B------:R-:W-:Y:S01]  /*14a0*/  FADD.FTZ R28, R28, -R99 ;  /* 0x800000631c1c7221 */ /* 0x000fe20000010000 */
[----:B------:R-:W1:Y:S01]  /*14b0*/  F2F.BF16.F32 R24, R100 ;  /* 0x0000006400187304 */ /* 0x000e620000202000 */
[----:B------:R-:W-:Y:S01]  /*14c0*/  @P3 FADD.FTZ R94, R13, R94 ;  /* 0x0000005e0d5e3221 */ /* 0x000fe20000010000 */
[----:B------:R-:W-:Y:S01]  /*14d0*/  FMUL.FTZ R99, R43, R20 ;  /* 0x000000142b637220 */ /* 0x000fe20000410000 */
[----:B------:R-:W2:Y:S01]  /*14e0*/  @P1 LDC.64 R36, c[0x0][0x308] ;  /* 0x0000c200ff241b82 */ /* 0x000ea20000000a00 */
[----:B------:R-:W-:Y:S01]  /*14f0*/  @P3 FADD.FTZ R98, R15, R98 ;  /* 0x000000620f623221 */ /* 0x000fe20000010000 */
[----:B------:R-:W-:Y:S01]  /*1500*/  FFMA.FTZ R38, R38, R3, R26 ;  /* 0x0000000326267223 */ /* 0x000fe2000001001a */
[----:B------:R-:W-:Y:S01]  /*1510*/  @P3 FADD.FTZ R99, R14, R99 ;  /* 0x000000630e633221 */ /* 0x000fe20000010000 */
[----:B------:R-:W-:Y:S01]  /*1520*/  FMUL.FTZ R101, R43, R0 ;  /* 0x000000002b657220 */ /* 0x000fe20000410000 */
[----:B------:R-:W3:Y:S01]  /*1530*/  F2F.BF16.F32 R35, R27 ;  /* 0x0000001b00237304 */ /* 0x000ee20000202000 */
[----:B------:R-:W-:Y:S01]  /*1540*/  FADD.FTZ R38, R97, -R38 ;  /* 0x8000002661267221 */ /* 0x000fe20000010000 */
[C---:B------:R-:W-:Y:S01]  /*1550*/  FMUL.FTZ R97, R43.reuse, R28 ;  /* 0x0000001c2b617220 */ /* 0x040fe20000410000 */
[----:B------:R-:W4:Y:S01]  /*1560*/  LDC.64 R20, c[0x0][0x2f8] ;  /* 0x0000be00ff147b82 */ /* 0x000f220000000a00 */
[C---:B0-----:R-:W-:Y:S01]  /*1570*/  @P0 PRMT R85, R2.reuse, 0x7610, R85 ;  /* 0x0000761002550816 */ /* 0x041fe20000000055 */
[----:B------:R-:W-:Y:S01]  /*1580*/  FMUL.FTZ R102, R43, R38 ;  /* 0x000000262b667220 */ /* 0x000fe20000410000 */
[----:B------:R-:W-:Y:S01]  /*1590*/  IMAD.WIDE.U32 R2, R2, 0x10000, RZ ;  /* 0x0001000002027825 */ /* 0x000fe200078e00ff */
[----:B-1----:R-:W-:Y:S01]  /*15a0*/  SHF.L.U32 R34, R24, 0x10, RZ ;  /* 0x0000001018227819 */ /* 0x002fe200000006ff */
[----:B------:R-:W0:Y:S02]  /*15b0*/  F2F.BF16.F32 R25, R23 ;  /* 0x0000001700197304 */ /* 0x000e240000202000 */
[----:B------:R-:W-:Y:S01]  /*15c0*/  @P3 FADD.FTZ R95, R8, R95 ;  /* 0x0000005f085f3221 */ /* 0x000fe20000010000 */
[----:B------:R-:W-:Y:S01]  /*15d0*/  @P3 FADD.FTZ R96, R9, R96 ;  /* 0x0000006009603221 */ /* 0x000fe20000010000 */
[----:B------:R-:W-:Y:S01]  /*15e0*/  @P3 FADD.FTZ R101, R10, R101 ;  /* 0x000000650a653221 */ /* 0x000fe20000010000 */
[----:B------:R-:W-:Y:S01]  /*15f0*/  @P3 FADD.FTZ R102, R11, R102 ;  /* 0x000000660b663221 */ /* 0x000fe20000010000 */
[----:B------:R-:W-:Y:S01]  /*1600*/  @P3 FADD.FTZ R97, R12, R97 ;  /* 0x000000610c613221 */ /* 0x000fe20000010000 */
[----:B------:R-:W-:Y:S01]  /*1610*/  ISETP.NE.U32.AND P3, PT, RZ, UR16, PT ;  /* 0x00000010ff007c0c */ /* 0x000fe2000bf65070 */
[----:B------:R-:W1:Y:S01]  /*1620*/  F2F.BF16.F32 R90, R94 ;  /* 0x0000005e005a7304 */ /* 0x000e620000202000 */
[----:B---3--:R-:W-:-:S02]  /*1630*/  @P0 PRMT R87, R35, 0x7610, R87 ;  /* 0x0000761023570816 */ /* 0x008fc40000000057 */
[----:B------:R-:W-:Y:S01]  /*1640*/  LOP3.LUT R35, R3, R34, R35, 0xfe, !PT ;  /* 0x0000002203237212 */ /* 0x000fe200078efe23 */
[----:B--2---:R-:W-:Y:S01]  /*1650*/  @P1 IMAD.WIDE.U32 R36, R83, 0x10, R36 ;  /* 0x0000001053241825 */ /* 0x004fe200078e0024 */
[----:B------:R-:W-:Y:S02]  /*1660*/  ISETP.NE.AND.EX P3, PT, RZ, UR17, PT, P3 ;  /* 0x00000011ff007c0c */ /* 0x000fe4000bf65330 */
[----:B0-----:R-:W-:Y:S01]  /*1670*/  LOP3.LUT R34, R2, R25, RZ, 0xfc, !PT ;  /* 0x0000001902227212 */ /* 0x001fe200078efcff */
[----:B------:R-:W0:Y:S01]  /*1680*/  F2F.BF16.F32 R92, R98 ;  /* 0x00000062005c7304 */ /* 0x000e220000202000 */
[----:B------:R-:W-:Y:S02]  /*1690*/  @P0 PRMT R86, R24, 0x7610, R86 ;  /* 0x0000761018560816 */ /* 0x000fe40000000056 */
[----:B------:R-:W-:Y:S02]  /*16a0*/  @P0 PRMT R88, R25, 0x7610, R88 ;  /* 0x0000761019580816 */ /* 0x000fe40000000058 */
[----:B------:R-:W-:Y:S01]  /*16b0*/  SEL R26, R27, R18, P3 ;  /* 0x000000121b1a7207 */ /* 0x000fe20001800000 */
[----:B-1----:R-:W-:-:S02]  /*16c0*/  IMAD.WIDE.U32 R2, R90, 0x10000, RZ ;  /* 0x000100005a027825 */ /* 0x002fc400078e00ff */
[----:B------:R-:W1:Y:S01]  /*16d0*/  F2F.BF16.F32 R93, R99 ;  /* 0x00000063005d7304 */ /* 0x000e620000202000 */
[----:B------:R-:W-:Y:S02]  /*16e0*/  SEL R24, R23, R16, P3 ;  /* 0x0000001017187207 */ /* 0x000fe40001800000 */
[----:B------:R-:W-:Y:S02]  /*16f0*/  SEL R25, R22, R17, P3 ;  /* 0x0000001116197207 */ /* 0x000fe40001800000 */
[----:B------:R-:W-:Y:S02]  /*1700*/  SEL R27, R100, R19, P3 ;  /* 0x00000013641b7207 */ /* 0x000fe40001800000 */
[----:B0-----:R-:W-:Y:S01]  /*1710*/  SHF.L.U32 R38, R92, 0x10, RZ ;  /* 0x000000105c267819 */ /* 0x001fe200000006ff */
[----:B------:R-:W0:Y:S02]  /*1720*/  F2F.BF16.F32 R0, R96 ;  /* 0x0000006000007304 */ /* 0x000e240000202000 */
[----:B------:R2:W-:Y:S01]  /*1730*/  @P1 STG.E.128 desc[UR6][R36.64], R24 ;  /* 0x0000001824001986 */ /* 0x0005e2000c101d06 */
[----:B-1----:R-:W-:Y:S01]  /*1740*/  LOP3.LUT R3, R3, R38, R93, 0xfe, !PT ;  /* 0x0000002603037212 */ /* 0x002fe200078efe5d */
[----:B----4-:R-:W-:-:S04]  /*1750*/  IMAD.WIDE.U32 R38, R83, 0x8, R20 ;  /* 0x0000000853267825 */ /* 0x010fc800078e0014 */
[----:B------:R-:W1:Y:S01]  /*1760*/  F2F.BF16.F32 R89, R102 ;  /* 0x0000006600597304 */ /* 0x000e620000202000 */
[----:B------:R-:W-:Y:S02]  /*1770*/  SEL R20, R95, R16, P3 ;  /* 0x000000105f147207 */ /* 0x000fe40001800000 */
[----:B------:R-:W-:Y:S01]  /*1780*/  SEL R21, R96, R17, P3 ;  /* 0x0000001160157207 */ /* 0x000fe20001800000 */
[----:B------:R2:W-:Y:S01]  /*1790*/  STG.E.64 desc[UR6][R38.64], R34 ;  /* 0x0000002226007986 */ /* 0x0005e2000c101b06 */
[----:B0-----:R-:W-:-:S03]  /*17a0*/  IMAD.WIDE.U32 R22, R0, 0x10000, RZ ;  /* 0x0001000000167825 */ /* 0x001fc600078e00ff */
[----:B------:R-:W0:Y:S01]  /*17b0*/  F2F.BF16.F32 R41, R101 ;  /* 0x0000006500297304 */ /* 0x000e220000202000 */
[----:B-1----:R-:W-:-:S07]  /*17c0*/  SHF.L.U32 R28, R89, 0x10, RZ ;  /* 0x00000010591c7819 */ /* 0x002fce00000006ff */
[----:B------:R-:W1:Y:S01]  /*17d0*/  F2F.BF16.F32 R91, R95 ;  /* 0x0000005f005b7304 */ /* 0x000e620000202000 */
[----:B0-----:R-:W-:-:S07]  /*17e0*/  LOP3.LUT R29, R23, R28, R41, 0xfe, !PT ;  /* 0x0000001c171d7212 */ /* 0x001fce00078efe29 */
[----:B------:R-:W0:Y:S01]  /*17f0*/  F2F.BF16.F32 R43, R97 ;  /* 0x00000061002b7304 */ /* 0x000e220000202000 */
[----:B------:R-:W-:Y:S02]  /*1800*/  SEL R23, R102, R19, P3 ;  /* 0x0000001366177207 */ /* 0x000fe40001800000 */
[----:B-1----:R-:W-:Y:S02]  /*1810*/  LOP3.LUT R28, R22, R91, RZ, 0xfc, !PT ;  /* 0x0000005b161c7212 */ /* 0x002fe400078efcff */
[----:B------:R-:W-:Y:S02]  /*1820*/  SEL R22, R101, R18, P3 ;  /* 0x0000001265167207 */ /* 0x000fe40001800000 */
[----:B0-----:R-:W-:Y:S01]  /*1830*/  LOP3.LUT R2, R2, R43, RZ, 0xfc, !PT ;  /* 0x0000002b02027212 */ /* 0x001fe200078efcff */
[----:B--2---:R-:W-:Y:S06]  /*1840*/  @!P0 BRA `(.L_x_1118) ;  /* 0x0000000000208947 */ /* 0x004fec0003800000 */
        /* <DEDUP_REMOVED lines=8> */
.L_x_1118:
[----:B------:R1:W-:Y:S01]  /*18d0*/  @P1 STG.E.128 desc[UR6][R30.64], R20 ;  /* 0x000000141e001986 */ /* 0x0003e2000c101d06 */
[----:B------:R-:W-:Y:S01]  /*18e0*/  SEL R16, R97, R16, P3 ;  /* 0x0000001061107207 */ /* 0x000fe20001800000 */
[----:B------:R-:W-:Y:S01]  /*18f0*/  IMAD.SHL.U32 R34, R84, 0x8, RZ ;  /* 0x0000000854227824 */ /* 0x000fe200078e00ff */
[----:B------:R-:W-:Y:S01]  /*1900*/  SEL R17, R94, R17, P3 ;  /* 0x000000115e117207 */ /* 0x000fe20001800000 */
[----:B------:R1:W-:Y:S01]  /*1910*/  STG.E.64 desc[UR6][R32.64], R28 ;  /* 0x0000001c20007986 */ /* 0x0003e2000c101b06 */
[----:B------:R-:W-:Y:S02]  /*1920*/  SEL R18, R99, R18, P3 ;  /* 0x0000001263127207 */ /* 0x000fe40001800000 */
[----:B------:R-:W-:Y:S02]  /*1930*/  SEL R19, R98, R19, P3 ;  /* 0x0000001362137207 */ /* 0x000fe40001800000 */
[----:B0-----:R-:W-:Y:S02]  /*1940*/  @P1 LEA R24, P3, R84, UR16, 0x4 ;  /* 0x0000001054181c11 */ /* 0x001fe4000f8620ff */
[----:B------:R-:W-:-:S02]  /*1950*/  SHF.R.U32.HI R35, RZ, 0x1d, R84 ;  /* 0x0000001dff237819 */ /* 0x000fc40000011654 */
[----:B------:R-:W-:Y:S02]  /*1960*/  @P1 LEA.HI.X R25, R84, UR17, RZ, 0x4, P3 ;  /* 0x0000001154191c11 */ /* 0x000fe400098f24ff */
[----:B------:R-:W-:Y:S02]  /*1970*/  IADD3 R26, P3, R34, UR18, RZ ;  /* 0x00000012221a7c10 */ /* 0x000fe4000ff7e0ff */
[----:B------:R-:W-:Y:S02]  /*1980*/  @P0 PRMT R88, R91, 0x7610, R88 ;  /* 0x000076105b580816 */ /* 0x000fe40000000058 */
[----:B------:R-:W-:Y:S02]  /*1990*/  @P0 PRMT R85, R0, 0x7610, R85 ;  /* 0x0000761000550816 */ /* 0x000fe40000000055 */
[----:B------:R-:W-:Y:S02]  /*19a0*/  @P0 PRMT R87, R41, 0x7610, R87 ;  /* 0x0000761029570816 */ /* 0x000fe40000000057 */
[----:B------:R-:W-:-:S02]  /*19b0*/  @P0 PRMT R86, R89, 0x7610, R86 ;  /* 0x0000761059560816 */ /* 0x000fc40000000056 */
[----:B------:R-:W-:Y:S01]  /*19c0*/  IADD3.X R27, R35, UR19, RZ, P3, !PT ;  /* 0x00000013231b7c10 */ /* 0x000fe20009ffe4ff */
[----:B-1----:R-:W-:Y:S06]  /*19d0*/  @!P0 BRA `(.L_x_1119) ;  /* 0x0000000000208947 */ /* 0x002fec0003800000 */
        /* <DEDUP_REMOVED lines=8> */
.L_x_1119:
[----:B------:R1:W-:Y:S01]  /*1a60*/  @P1 STG.E.128 desc[UR6][R24.64], R16 ;  /* 0x0000001018001986 */ /* 0x0003e2000c101d06 */
[----:B------:R-:W-:Y:S02]  /*1a70*/  @P0 PRMT R88, R43, 0x7610, R88 ;  /* 0x000076102b580816 */ /* 0x000fe40000000058 */
[----:B------:R-:W-:Y:S01]  /*1a80*/  @P0 PRMT R85, R90, 0x7610, R85 ;  /* 0x000076105a550816 */ /* 0x000fe20000000055 */
[----:B------:R1:W-:Y:S01]  /*1a90*/  STG.E.64 desc[UR6][R26.64], R2 ;  /* 0x000000021a007986 */ /* 0x0003e2000c101b06 */
[----:B------:R-:W-:Y:S02]  /*1aa0*/  @P0 PRMT R87, R93, 0x7610, R87 ;  /* 0x000076105d570816 */ /* 0x000fe40000000057 */
[----:B------:R-:W-:Y:S01]  /*1ab0*/  @P0 PRMT R86, R92, 0x7610, R86 ;  /* 0x000076105c560816 */ /* 0x000fe20000000056 */
[----:B------:R-:W-:Y:S06]  /*1ac0*/  @!P0 BRA `(.L_x_1120) ;  /* 0x0000000000208947 */ /* 0x000fec0003800000 */
[----:B0-----:R-:W-:Y:S02]  /*1ad0*/  LOP3.LUT R20, R85, 0xffff, RZ, 0xc0, !PT ;  /* 0x0000ffff55147812 */ /* 0x001fe400078ec0ff */
[----:B-1----:R-:W-:Y:S02]  /*1ae0*/  IADD3 R2, P0, R34, UR14, RZ ;  /* 0x0000000e22027c10 */ /* 0x002fe4000ff1e0ff */
[----:B------:R-:W-:Y:S01]  /*1af0*/  PRMT R23, R87, 0x5410, R86 ;  /* 0x0000541057177816 */ /* 0x000fe20000000056 */
[----:B------:R-:W-:Y:S01]  /*1b00*/  IMAD.WIDE.U32 R20, R20, 0x10000, RZ ;  /* 0x0001000014147825 */ /* 0x000fe200078e00ff */
[----:B------:R-:W-:-:S04]  /*1b10*/  IADD3.X R3, R35, UR15, RZ, P0, !PT ;  /* 0x0000000f23037c10 */ /* 0x000fc800087fe4ff */
[----:B------:R-:W-:Y:S02]  /*1b20*/  LOP3.LUT R21, R23, R21, RZ, 0xfc, !PT ;  /* 0x0000001517157212 */ /* 0x000fe400078efcff */
[----:B------:R-:W-:-:S05]  /*1b30*/  LOP3.LUT R20, R20, 0xffff, R88, 0xf8, !PT ;  /* 0x0000ffff14147812 */ /* 0x000fca00078ef858 */
[----:B------:R2:W-:Y:S02]  /*1b40*/  STG.E.64 desc[UR6][R2.64], R20 ;  /* 0x0000001402007986 */ /* 0x0005e4000c101b06 */
.L_x_1120:
[----:B------:R-:W-:Y:S01]  /*1b50*/  SEL R0, RZ, 0x1, P5 ;  /* 0x00000001ff007807 */ /* 0x000fe20002800000 */
[----:B------:R-:W-:Y:S06]  /*1b60*/  @!P4 BRA `(.L_x_1121) ;  /* 0xffffffe80054c947 */ /* 0x000fec000383ffff */
[----:B------:R-:W-:Y:S01]  /*1b70*/  MOV R4, R75 ;  /* 0x0000004b00047202 */ /* 0x000fe20000000f00 */
[----:B------:R-:W-:Y:S01]  /*1b80*/  IMAD.MOV.U32 R9, RZ, RZ, R63 ;  /* 0x000000ffff097224 */ /* 0x000fe200078e003f */
[----:B------:R-:W-:Y:S01]  /*1b90*/  MOV R8, R62 ;  /* 0x0000003e00087202 */ /* 0x000fe20000000f00 */
[----:B------:R-:W-:Y:S01]  /*1ba0*/  IMAD.MOV.U32 R11, RZ, RZ, R61 ;  /* 0x000000ffff0b7224 */ /* 0x000fe200078e003d */
[----:B------:R-:W-:Y:S01]  /*1bb0*/  MOV R5, R74 ;  /* 0x0000004a00057202 */ /* 0x000fe20000000f00 */
[----:B0-2---:R-:W-:Y:S01]  /*1bc0*/  IMAD.MOV.U32 R21, RZ, RZ, R59 ;  /* 0x000000ffff157224 */ /* 0x005fe200078e003b */
[----:B------:R-:W-:Y:S01]  /*1bd0*/  MOV R6, R72 ;  /* 0x0000004800067202 */ /* 0x000fe20000000f00 */
[----:B------:R-:W-:Y:S01]  /*1be0*/  IMAD.MOV.U32 R23, RZ, RZ, R57 ;  /* 0x000000ffff177224 */ /* 0x000fe200078e0039 */
[----:B------:R-:W-:Y:S01]  /*1bf0*/  MOV R10, R60 ;  /* 0x0000003c000a7202 */ /* 0x000fe20000000f00 */
[----:B------:R-:W-:Y:S01]  /*1c00*/  IMAD.MOV.U32 R29, RZ, RZ, R55 ;  /* 0x000000ffff1d7224 */ /* 0x000fe200078e0037 */
[----:B------:R-:W-:Y:S01]  /*1c10*/  MOV R7, R73 ;  /* 0x0000004900077202 */ /* 0x000fe20000000f00 */
[----:B------:R-:W-:Y:S01]  /*1c20*/  IMAD.MOV.U32 R31, RZ, RZ, R53 ;  /* 0x000000ffff1f7224 */ /* 0x000fe200078e0035 */
[----:B-1----:R-:W-:-:S02]  /*1c30*/  MOV R16, R70 ;  /* 0x0000004600107202 */ /* 0x002fc40000000f00 */
        /* <DEDUP_REMOVED lines=10> */
[----:B------:R-:W-:-:S07]  /*1ce0*/  MOV R27, R65 ;  /* 0x00000041001b7202 */ /* 0x000fce0000000f00 */
.L_x_1115:
        /* <DEDUP_REMOVED lines=17> */
.L_x_1116:
[----:B------:R-:W-:Y:S01]  /*1e00*/  HFMA2.MMA R92, -RZ, RZ, 0, 9.5367431640625e-07 ;  /* 0x00000010ff5c7435 */ /* 0x000fe200000001ff */
[----:B------:R-:W-:Y:S01]  /*1e10*/  MOV R101, R20 ;  /* 0x0000001400657202 */ /* 0x000fe20000000f00 */
[----:B------:R-:W-:Y:S01]  /*1e20*/  IMAD.MOV.U32 R26, RZ, RZ, -0x1 ;  /* 0xffffffffff1a7424 */ /* 0x000fe200078e00ff */
[----:B------:R-:W-:-:S08]  /*1e30*/  MOV R107, 0x1f ;  /* 0x0000001f006b7802 */ /* 0x000fd00000000f00 */
[----:B-----5:R-:W-:Y:S05]  /*1e40*/  WARPSYNC.COLLECTIVE R26, `(.L_x_1122) ;  /* 0x000000001a087348 */ /* 0x020fea0003c00000 */
[----:B------:R0:W1:Y:S02]  /*1e50*/  SHFL.DOWN P1, R27, R101, R92, R107 ;  /* 0x0800005c651b7389 */ /* 0x000064000002006b */
[----:B01---5:R-:W-:Y:S01]  /*1e60*/  ENDCOLLECTIVE ;  /* 0x000000000000791b */ /* 0x023fe20003800000 */
.L_x_1122:
[----:B------:R-:W-:Y:S02]  /*1e70*/  MOV R101, R24 ;  /* 0x0000001800657202 */ /* 0x000fe40000000f00 */
[----:B------:R-:W-:-:S07]  /*1e80*/  MOV R3, R27 ;  /* 0x0000001b00037202 */ /* 0x000fce0000000f00 */
[----:B------:R-:W-:Y:S05]  /*1e90*/  WARPSYNC.COLLECTIVE R26, `(.L_x_1123) ;  /* 0x000000001a087348 */ /* 0x000fea0003c00000 */
[----:B------:R0:W1:Y:S02]  /*1ea0*/  SHFL.DOWN P1, R27, R101, R92, R107 ;  /* 0x0800005c651b7389 */ /* 0x000064000002006b */
[----:B01----:R-:W-:Y:S01]  /*1eb0*/  ENDCOLLECTIVE ;  /* 0x000000000000791b */ /* 0x003fe20003800000 */
.L_x_1123:
[----:B------:R-:W-:Y:S01]  /*1ec0*/  FADD.FTZ R3, R20, R3 ;  /* 0x0000000314037221 */ /* 0x000fe20000010000 */
[----:B------:R-:W-:-:S03]  /*1ed0*/  HFMA2.MMA R92, -RZ, RZ, 0, 4.76837158203125e-07 ;  /* 0x00000008ff5c7435 */ /* 0x000fc600000001ff */
[----:B------:R-:W-:Y:S01]  /*1ee0*/  IMAD.MOV.U32 R101, RZ, RZ, R3 ;  /* 0x000000ffff657224 */ /* 0x000fe200078e0003 */
[----:B------:R-:W-:-:S07]  /*1ef0*/  MOV R21, R27 ;  /* 0x0000001b00157202 */ /* 0x000fce0000000f00 */
[----:B------:R-:W-:Y:S05]  /*1f00*/  WARPSYNC.COLLECTIVE R26, `(.L_x_1124) ;  /* 0x000000001a087348 */ /* 0x000fea0003c00000 */
[----:B------:R0:W1:Y:S02]  /*1f10*/  SHFL.DOWN P1, R27, R101, R92, R107 ;  /* 0x0800005c651b7389 */ /* 0x000064000002006b */
[----:B01----:R-:W-:Y:S01]  /*1f20*/  ENDCOLLECTIVE ;  /* 0x000000000000791b */ /* 0x003fe20003800000 */
.L_x_1124:
[----:B------:R-:W-:-:S05]  /*1f30*/  FADD.FTZ R21, R24, R21 ;  /* 0x0000001518157221 */ /* 0x000fca0000010000 */
[----:B------:R-:W-:Y:S02]  /*1f40*/  MOV R101, R21 ;  /* 0x0000001500657202 */ /* 0x000fe40000000f00 */
[----:B------:R-:W-:-:S07]  /*1f50*/  MOV R2, R27 ;  /* 0x0000001b00027202 */ /* 0x000fce0000000f00 */
[----:B------:R-:W-:Y:S05]  /*1f60*/  WARPSYNC.COLLECTIVE R26, `(.L_x_1125) ;  /* 0x000000001a087348 */ /* 0x000fea0003c00000 */
[----:B------:R0:W1:Y:S02]  /*1f70*/  SHFL.DOWN P1, R27, R101, R92, R107 ;  /* 0x0800005c651b7389 */ /* 0x000064000002006b */
[----:B01----:R-:W-:Y:S01]  /*1f80*/  ENDCOLLECTIVE ;  /* 0x000000000000791b */ /* 0x003fe20003800000 */
.L_x_1125:
[----:B------:R-:W-:Y:S01]  /*1f90*/  FADD.FTZ R2, R3, R2 ;  /* 0x0000000203027221 */ /* 0x000fe20000010000 */
[----:B------:R-:W-:-:S04]  /*1fa0*/  HFMA2.MMA R92, -RZ, RZ, 0, 2.384185791015625e-07 ;  /* 0x00000004ff5c7435 */ /* 0x000fc800000001ff */
[----:B------:R-:W-:Y:S01]  /*1fb0*/  MOV R101, R2 ;  /* 0x0000000200657202 */ /* 0x000fe20000000f00 */
[----:B------:R-:W-:-:S07]  /*1fc0*/  IMAD.MOV.U32 R22, RZ, RZ, R27 ;  /* 0x000000ffff167224 */ /* 0x000fce00078e001b */
[----:B------:R-:W-:Y:S05]  /*1fd0*/  WARPSYNC.COLLECTIVE R26, `(.L_x_1126) ;  /* 0x000000001a087348 */ /* 0x000fea0003c00000 */
[----:B------:R0:W1:Y:S02]  /*1fe0*/  SHFL.DOWN P1, R27, R101, R92, R107 ;  /* 0x0800005c651b7389 */ /* 0x000064000002006b */
[----:B01----:R-:W-:Y:S01]  /*1ff0*/  ENDCOLLECTIVE ;  /* 0x000000000000791b */ /* 0x003fe20003800000 */
.L_x_1126:
[----:B------:R-:W-:-:S04]  /*2000*/  FADD.FTZ R22, R21, R22 ;  /* 0x0000001615167221 */ /* 0x000fc80000010000 */
[----:B------:R-:W-:Y:S01]  /*2010*/  IMAD.MOV.U32 R101, RZ, RZ, R22 ;  /* 0x000000ffff657224 */ /* 0x000fe200078e0016 */
[----:B------:R-:W-:-:S07]  /*2020*/  MOV R23, R27 ;  /* 0x0000001b00177202 */ /* 0x000fce0000000f00 */
[----:B------:R-:W-:Y:S05]  /*2030*/  WARPSYNC.COLLECTIVE R26, `(.L_x_1127) ;  /* 0x000000001a087348 */ /* 0x000fea0003c00000 */
[----:B------:R0:W1:Y:S02]  /*2040*/  SHFL.DOWN P1, R27, R101, R92, R107 ;  /* 0x0800005c651b7389 */ /* 0x000064000002006b */
[----:B01----:R-:W-:Y:S01]  /*2050*/  ENDCOLLECTIVE ;  /* 0x000000000000791b */ /* 0x003fe20003800000 */
.L_x_1127:
[----:B------:R-:W-:Y:S01]  /*2060*/  FADD.FTZ R23, R2, R23 ;  /* 0x0000001702177221 */ /* 0x000fe20000010000 */
[----:B------:R-:W-:-:S04]  /*2070*/  HFMA2.MMA R92, -RZ, RZ, 0, 1.1920928955078125e-07 ;  /* 0x00000002ff5c7435 */ /* 0x000fc800000001ff */
[----:B------:R-:W-:Y:S02]  /*2080*/  MOV R101, R23 ;  /* 0x0000001700657202 */ /* 0x000fe40000000f00 */
[----:B------:R-:W-:-:S07]  /*2090*/  MOV R25, R27 ;  /* 0x0000001b00197202 */ /* 0x000fce0000000f00 */
[----:B------:R-:W-:Y:S05]  /*20a0*/  WARPSYNC.COLLECTIVE R26, `(.L_x_1128) ;  /* 0x000000001a087348 */ /* 0x000fea0003c00000 */
[----:B------:R0:W1:Y:S02]  /*20b0*/  SHFL.DOWN P1, R27, R101, R92, R107 ;  /* 0x0800005c651b7389 */ /* 0x000064000002006b */
[----:B01----:R-:W-:Y:S01]  /*20c0*/  ENDCOLLECTIVE ;  /* 0x000000000000791b */ /* 0x003fe20003800000 */
.L_x_1128:
[----:B------:R-:W-:-:S05]  /*20d0*/  FADD.FTZ R25, R22, R25 ;  /* 0x0000001916197221 */ /* 0x000fca0000010000 */
[----:B------:R-:W-:Y:S01]  /*20e0*/  MOV R101, R25 ;  /* 0x0000001900657202 */ /* 0x000fe20000000f00 */
[----:B------:R-:W-:-:S07]  /*20f0*/  IMAD.MOV.U32 R20, RZ, RZ, R27 ;  /* 0x000000ffff147224 */ /* 0x000fce00078e001b */
[----:B------:R-:W-:Y:S05]  /*2100*/  WARPSYNC.COLLECTIVE R26, `(.L_x_1129) ;  /* 0x000000001a087348 */ /* 0x000fea0003c00000 */
[----:B------:R0:W1:Y:S02]  /*2110*/  SHFL.DOWN P1, R27, R101, R92, R107 ;  /* 0x0800005c651b7389 */ /* 0x000064000002006b */
[----:B01----:R-:W-:Y:S01]  /*2120*/  ENDCOLLECTIVE ;  /* 0x000000000000791b */ /* 0x003fe20003800000 */
.L_x_1129:
[----:B------:R-:W-:-:S05]  /*2130*/  FADD.FTZ R20, R23, R20 ;  /* 0x0000001417147221 */ /* 0x000fca0000010000 */
[----:B------:R-:W-:Y:S01]  /*2140*/  MOV R101, R20 ;  /* 0x0000001400657202 */ /* 0x000fe20000000f00 */
[----:B------:R-:W-:Y:S01]  /*2150*/  IMAD.MOV.U32 R92, RZ, RZ, 0x1 ;  /* 0x00000001ff5c7424 */ /* 0x000fe200078e00ff */
[----:B------:R-:W-:-:S07]  /*2160*/  MOV R24, R27 ;  /* 0x0000001b00187202 */ /* 0x000fce0000000f00 */
[----:B------:R-:W-:Y:S05]  /*2170*/  WARPSYNC.COLLECTIVE R26, `(.L_x_1130) ;  /* 0x000000001a087348 */ /* 0x000fea0003c00000 */
[----:B------:R0:W1:Y:S02]  /*2180*/  SHFL.DOWN P1, R27, R101, R92, R107 ;  /* 0x0800005c651b7389 */ /* 0x000064000002006b */
[----:B01----:R-:W-:Y:S01]  /*2190*/  ENDCOLLECTIVE ;  /* 0x000000000000791b */ /* 0x003fe20003800000 */
.L_x_1130:
[----:B------:R-:W-:-:S05]  /*21a0*/  FADD.FTZ R24, R25, R24 ;  /* 0x0000001819187221 */ /* 0x000fca0000010000 */
[----:B------:R-:W-:Y:S02]  /*21b0*/  MOV R101, R24 ;  /* 0x0000001800657202 */ /* 0x000fe40000000f00 */
[----:B------:R-:W-:-:S07]  /*21c0*/  MOV R3, R27 ;  /* 0x0000001b00037202 */ /* 0x000fce0000000f00 */
[----:B------:R-:W-:Y:S05]  /*21d0*/  WARPSYNC.COLLECTIVE R26, `(.L_x_1131) ;  /* 0x000000001a087348 */ /* 0x000fea0003c00000 */
[----:B------:R0:W1:Y:S02]  /*21e0*/  SHFL.DOWN P1, R27, R101, R92, R107 ;  /* 0x0800005c651b7389 */ /* 0x000064000002006b */
[----:B01----:R-:W-:Y:S01]  /*21f0*/  ENDCOLLECTIVE ;  /* 0x000000000000791b */ /* 0x003fe20003800000 */
.L_x_1131:
[----:B------:R-:W-:Y:S01]  /*2200*/  MOV R21, R27 ;  /* 0x0000001b00157202 */ /* 0x000fe20000000f00 */
[----:B------:R-:W-:Y:S06]  /*2210*/  BRA `(.L_x_1132) ;  /* 0xffffffec00587947 */ /* 0x000fec000383ffff */
.L_x_1133:
        /* <DEDUP_REMOVED lines=14> */
.L_x_3306:


//--------------------- .text._ZN10layer_norm31ln_parallel_residual_bwd_kernelINS_13Kernel_traitsI13__nv_bfloat16S2_fS2_fjLj1536ELj1ELj1ELj4ELj8ENS_18Kernel_traits_baseILj1536ES2_S2_fS2_fjLj128EEEEELb1ELb0ELb0EEEvNS_9BwdParamsE --------------------------
	.section	.text._ZN10layer_norm31ln_parallel_residual_bwd_kernelINS_13Kernel_traitsI13__nv_bfloat16S2_fS2_fjLj1536ELj1ELj1ELj4ELj8ENS_18Kernel_traits_baseILj1536ES2_S2_fS2_fjLj128EEEEELb1ELb0ELb0EEEvNS_9BwdParamsE,"ax",@progbits
	.align	128
        .global         _ZN10layer_norm31ln_parallel_residual_bwd_kernelINS_13Kernel_traitsI13__nv_bfloat16S2_fS2_fjLj1536ELj1ELj1ELj4ELj8ENS_18Kernel_traits_baseILj1536ES2_S2_fS2_fjLj128EEEEELb1ELb0ELb0EEEvNS_9BwdParamsE
        .type           _ZN10layer_norm31ln_parallel_residual_bwd_kernelINS_13Kernel_traitsI13__nv_bfloat16S2_fS2_fjLj1536ELj1ELj1ELj4ELj8ENS_18Kernel_traits_baseILj1536ES2_S2_fS2_fjLj128EEEEELb1ELb0ELb0EEEvNS_9BwdParamsE,@function
        .size           _ZN10layer_norm31ln_parallel_residual_bwd_kernelINS_13Kernel_traitsI13__nv_bfloat16S2_fS2_fjLj1536ELj1ELj1ELj4ELj8ENS_18Kernel_traits_baseILj1536ES2_S2_fS2_fjLj128EEEEELb1ELb0ELb0EEEvNS_9BwdParamsE,(.L_x_3307 - _ZN10layer_norm31ln_parallel_residual_bwd_kernelINS_13Kernel_traitsI13__nv_bfloat16S2_fS2_fjLj1536ELj1ELj1ELj4ELj8ENS_18Kernel_traits_baseILj1536ES2_S2_fS2_fjLj128EEEEELb1ELb0ELb0EEEvNS_9BwdParamsE)
        .other          _ZN10layer_norm31ln_parallel_residual_bwd_kernelINS_13Kernel_traitsI13__nv_bfloat16S2_fS2_fjLj1536ELj1ELj1ELj4ELj8ENS_18Kernel_traits_baseILj1536ES2_S2_fS2_fjLj128EEEEELb1ELb0ELb0EEEvNS_9BwdParamsE,@"STO_CUDA_ENTRY STV_DEFAULT"
_ZN10layer_norm31ln_parallel_residual_bwd_kernelINS_13Kernel_traitsI13__nv_bfloat16S2_fS2_fjLj1536ELj1ELj1ELj4ELj8ENS_18Kernel_traits_baseILj1536ES2_S2_fS2_fjLj128EEEEELb1ELb0ELb0EEEvNS_9BwdParamsE:
.text._ZN10layer_norm31ln_parallel_residual_bwd_kernelINS_13Kernel_traitsI13__nv_bfloat16S2_fS2_fjLj1536ELj1ELj1ELj4ELj8ENS_18Kernel_traits_baseILj1536ES2_S2_fS2_fjLj128EEEEELb1ELb0ELb0EEEvNS_9BwdParamsE:
        /* <DEDUP_REMOVED lines=25> */
[----:B------:R-:W-:Y:S02]  /*0190*/  ISETP.GE.U32.AND P0, PT, R0, 0x180, PT ;  /* 0x000001800000780c */ /* 0x000fe40003f06070 */
[----:B-1----:R-:W-:Y:S02]  /*01a0*/  LEA.HI R104, R106, UR6, RZ, 0x19 ;  /* 0x000000066a687c11 */ /* 0x002fe4000f8fc8ff */
[----:B------:R-:W-:-:S05]  /*01b0*/  P2R R2, PR, RZ, 0x1 ;  /* 0x00000001ff027803 */ /* 0x000fca0000000000 */
[----:B------:R-:W0:Y:S08]  /*01c0*/  @P3 LDC.64 R4, c[0x0][0x260] ;  /* 0x00009800ff043b82 */ /* 0x000e300000000a00 */
[----:B------:R-:W1:Y:S08]  /*01d0*/  @P3 LDC.64 R8, c[0x0][0x268] ;  /* 0x00009a00ff083b82 */ /* 0x000e700000000a00 */
[----:B------:R-:W2:Y:S01]  /*01e0*/  @P2 LDC.64 R16, c[0x0][0x260] ;  /* 0x00009800ff102b82 */ /* 0x000ea20000000a00 */
[----:B0-----:R-:W-:-:S07]  /*01f0*/  @P3 IMAD.WIDE.U32 R4, R3, 0x8, R4 ;  /* 0x0000000803043825 */ /* 0x001fce00078e0004 */
[----:B------:R-:W0:Y:S01]  /*0200*/  @P2 LDC.64 R20, c[0x0][0x268] ;  /* 0x00009a00ff142b82 */ /* 0x000e220000000a00 */
[----:B------:R-:W5:Y:S01]  /*0210*/  @P3 LDG.E.64 R6, desc[UR4][R4.64] ;  /* 0x0000000404063981 */ /* 0x000f62000c1e1b00 */
[----:B-1----:R-:W-:-:S06]  /*0220*/  @P3 IMAD.WIDE.U32 R8, R3, 0x8, R8 ;  /* 0x0000000803083825 */ /* 0x002fcc00078e0008 */
[----:B------:R-:W1:Y:S01]  /*0230*/  @P0 LDC.64 R28, c[0x0][0x260] ;  /* 0x00009800ff1c0b82 */ /* 0x000e620000000a00 */
[----:B------:R-:W-:Y:S01]  /*0240*/  @P3 LOP3.LUT R3, R3, 0x80, RZ, 0xfc, !PT ;  /* 0x0000008003033812 */ /* 0x000fe200078efcff */
[----:B------:R-:W5:Y:S04]  /*0250*/  @P3 LDG.E.64 R10, desc[UR4][R8.64] ;  /* 0x00000004080a3981 */ /* 0x000f68000c1e1b00 */
[----:B--2---:R-:W-:Y:S02]  /*0260*/  @P2 IMAD.WIDE.U32 R24, R3, 0x8, R16 ;  /* 0x0000000803182825 */ /* 0x004fe400078e0010 */
[----:B------:R-:W2:Y:S01]  /*0270*/  @P0 LDC.64 R30, c[0x0][0x268] ;  /* 0x00009a00ff1e0b82 */ /* 0x000ea20000000a00 */
[----:B------:R-:W-:Y:S02]  /*0280*/  CS2R R68, SRZ ;  /* 0x0000000000447805 */ /* 0x000fe4000001ff00 */
[----:B------:R-:W-:-:S02]  /*0290*/  CS2R R70, SRZ ;  /* 0x0000000000467805 */ /* 0x000fc4000001ff00 */
[----:B------:R-:W-:Y:S01]  /*02a0*/  CS2R R64, SRZ ;  /* 0x0000000000407805 */ /* 0x000fe2000001ff00 */
[----:B------:R3:W5:Y:S01]  /*02b0*/  @P2 LDG.E.64 R12, desc[UR4][R24.64] ;  /* 0x00000004180c2981 */ /* 0x000762000c1e1b00 */
[C---:B0-----:R-:W-:Y:S01]  /*02c0*/  @P2 IMAD.WIDE.U32 R26, R3.reuse, 0x8, R20 ;  /* 0x00000008031a2825 */ /* 0x041fe200078e0014 */
[----:B------:R-:W-:Y:S02]  /*02d0*/  @P2 IADD3 R3, R3, 0x80, RZ ;  /* 0x0000008003032810 */ /* 0x000fe40007ffe0ff */
[----:B------:R-:W-:Y:S02]  /*02e0*/  CS2R R66, SRZ ;  /* 0x0000000000427805 */ /* 0x000fe4000001ff00 */
[----:B------:R-:W-:Y:S02]  /*02f0*/  CS2R R60, SRZ ;  /* 0x00000000003c7805 */ /* 0x000fe4000001ff00 */
[----:B------:R-:W-:Y:S01]  /*0300*/  CS2R R62, SRZ ;  /* 0x00000000003e7805 */ /* 0x000fe2000001ff00 */
[----:B------:R0:W5:Y:S01]  /*0310*/  @P2 LDG.E.64 R14, desc[UR4][R26.64] ;  /* 0x000000041a0e2981 */ /* 0x000162000c1e1b00 */
[----:B-1----:R-:W-:-:S05]  /*0320*/  @P0 IMAD.WIDE.U32 R16, R3, 0x8, R28 ;  /* 0x0000000803100825 */ /* 0x002fca00078e001c */
        /* <DEDUP_REMOVED lines=20> */
[----:B---3--:R-:W-:-:S02]  /*0470*/  CS2R R24, SRZ ;  /* 0x0000000000187805 */ /* 0x008fc4000001ff00 */
[----:B0-----:R-:W-:Y:S01]  /*0480*/  CS2R R26, SRZ ;  /* 0x00000000001a7805 */ /* 0x001fe2000001ff00 */
[----:B-1----:R-:W-:Y:S06]  /*0490*/  @P0 BRA `(.L_x_1134) ;  /* 0x0000002400b80947 */ /* 0x002fec0003800000 */
[----:B------:R-:W-:Y:S01]  /*04a0*/  ULDC.U8 UR6, c[0x0][0x2a0] ;  /* 0x0000a80000067ab9 */ /* 0x000fe20000000000 */
[--C-:B-----5:R-:W-:Y:S01]  /*04b0*/  SHF.R.U64 R5, R12, 0x10, R13.reuse ;  /* 0x000000100c057819 */ /* 0x120fe2000000120d */
[----:B------:R-:W-:Y:S01]  /*04c0*/  UISETP.NE.AND UP0, UPT, UR6, URZ, UPT ;  /* 0x0000003f0600728c */ /* 0x000fe2000bf05270 */
[----:B------:R-:W-:Y:S01]  /*04d0*/  MOV R21, R13 ;  /* 0x0000000d00157202 */ /* 0x000fe20000000f00 */
[----:B------:R-:W-:Y:S01]  /*04e0*/  IMAD.MOV.U32 R99, RZ, RZ, R10 ;  /* 0x000000ffff637224 */ /* 0x000fe200078e000a */
[----:B------:R-:W-:Y:S01]  /*04f0*/  SHF.R.U32.HI R20, RZ, 0x10, R13 ;  /* 0x00000010ff147819 */ /* 0x000fe2000001160d */
[----:B------:R-:W-:Y:S01]  /*0500*/  IMAD.MOV.U32 R0, RZ, RZ, R12 ;  /* 0x000000ffff007224 */ /* 0x000fe200078e000c */
[----:B------:R-:W-:Y:S01]  /*0510*/  MOV R101, R7 ;  /* 0x0000000700657202 */ /* 0x000fe20000000f00 */
[----:B------:R-:W-:Y:S01]  /*0520*/  IMAD.MOV.U32 R3, RZ, RZ, R14 ;  /* 0x000000ffff037224 */ /* 0x000fe200078e000e */
[--C-:B------:R-:W-:Y:S01]  /*0530*/  SHF.R.U64 R98, R10, 0x10, R11.reuse ;  /* 0x000000100a627819 */ /* 0x100fe2000000120b */
[----:B------:R-:W-:Y:S01]  /*0540*/  IMAD.MOV.U32 R103, RZ, RZ, R6 ;  /* 0x000000ffff677224 */ /* 0x000fe200078e0006 */
[----:B------:R-:W-:Y:S01]  /*0550*/  MOV R97, R11 ;  /* 0x0000000b00617202 */ /* 0x000fe20000000f00 */
[----:B------:R-:W-:Y:S01]  /*0560*/  HFMA2.MMA R69, -RZ, RZ, 0, 0 ;  /* 0x00000000ff457435 */ /* 0x000fe200000001ff */
[----:B------:R-:W-:Y:S01]  /*0570*/  SHF.R.U32.HI R96, RZ, 0x10, R11 ;  /* 0x00000010ff607819 */ /* 0x000fe2000001160b */
[----:B------:R-:W-:Y:S01]  /*0580*/  IMAD.MOV.U32 R11, RZ, RZ, R22 ;  /* 0x000000ffff0b7224 */ /* 0x000fe200078e0016 */
[--C-:B------:R-:W-:Y:S01]  /*0590*/  SHF.R.U64 R4, R14, 0x10, R15.reuse ;  /* 0x000000100e047819 */ /* 0x100fe2000000120f */
[----:B------:R-:W-:Y:S01]  /*05a0*/  IMAD.MOV.U32 R92, RZ, RZ, 0x1 ;  /* 0x00000001ff5c7424 */ /* 0x000fe200078e00ff */
[----:B------:R-:W-:Y:S01]  /*05b0*/  MOV R17, R15 ;  /* 0x0000000f00117202 */ /* 0x000fe20000000f00 */
[----:B------:R-:W-:Y:S01]  /*05c0*/  IMAD.U32 R103, R103, 0x10000, RZ ;  /* 0x0001000067677824 */ /* 0x000fe200078e00ff */
[----:B------:R-:W-:Y:S01]  /*05d0*/  SHF.R.U32.HI R16, RZ, 0x10, R15 ;  /* 0x00000010ff107819 */ /* 0x000fe2000001160f */
[----:B------:R-:W-:Y:S01]  /*05e0*/  IMAD.MOV.U32 R15, RZ, RZ, R18 ;  /* 0x000000ffff0f7224 */ /* 0x000fe200078e0012 */
[----:B------:R-:W-:Y:S01]  /*05f0*/  MOV R13, R19 ;  /* 0x00000013000d7202 */ /* 0x000fe20000000f00 */
[----:B------:R-:W-:Y:S01]  /*0600*/  IMAD.U32 R101, R101, 0x10000, RZ ;  /* 0x0001000065657824 */ /* 0x000fe200078e00ff */
[----:B------:R-:W-:Y:S01]  /*0610*/  MOV R9, R23 ;  /* 0x0000001700097202 */ /* 0x000fe20000000f00 */
        /* <DEDUP_REMOVED lines=28> */
[----:B------:R-:W-:-:S07]  /*07e0*/  SHF.L.U32 R8, R8, 0x10, RZ ;  /* 0x0000001008087819 */ /* 0x000fce00000006ff */
.L_x_1150:
[----:B-1----:R-:W0:Y:S08]  /*07f0*/  LDC.64 R88, c[0x0][0x250] ;  /* 0x00009400ff587b82 */ /* 0x002e300000000a00 */
[----:B--2--5:R-:W1:Y:S01]  /*0800*/  LDC.64 R6, c[0x0][0x258] ;  /* 0x00009600ff067b82 */ /* 0x024e620000000a00 */
[----:B0-----:R-:W-:-:S06]  /*0810*/  IMAD.WIDE R88, R104, 0x4, R88 ;  /* 0x0000000468587825 */ /* 0x001fcc00078e0258 */
[----:B------:R-:W2:Y:S01]  /*0820*/  LDG.E R88, desc[UR4][R88.64] ;  /* 0x0000000458587981 */ /* 0x000ea2000c1e1900 */
[----:B-1----:R-:W-:-:S05]  /*0830*/  IMAD.WIDE R90, R104, 0x4, R6 ;  /* 0x00000004685a7825 */ /* 0x002fca00078e0206 */
[----:B------:R0:W5:Y:S01]  /*0840*/  LDG.E R7, desc[UR4][R90.64] ;  /* 0x000000045a077981 */ /* 0x000162000c1e1900 */
[----:B------:R-:W-:Y:S01]  /*0850*/  IMAD.U32 R107, RZ, RZ, UR23 ;  /* 0x00000017ff6b7e24 */ /* 0x000fe2000f8e00ff */
[----:B------:R-:W-:Y:S01]  /*0860*/  SHF.R.U32.HI R139, RZ, 0x5, R106 ;  /* 0x00000005ff8b7819 */ /* 0x000fe2000001166a */
[----:B------:R-:W-:Y:S01]  /*0870*/  BSSY B0, `(.L_x_1135) ;  /* 0x000005f000007945 */ /* 0x000fe20003800000 */
[----:B------:R-:W-:Y:S01]  /*0880*/  LOP3.LUT P4, RZ, R92, 0xff, RZ, 0xc0, !PT ;  /* 0x000000ff5cff7812 */ /* 0x000fe2000788c0ff */
[----:B------:R-:W-:Y:S01]  /*0890*/  IMAD R6, R104, R107, RZ ;  /* 0x0000006b68067224 */ /* 0x000fe200078e02ff */
[----:B------:R-:W-:Y:S01]  /*08a0*/  LOP3.LUT P5, RZ, R106, 0x1f, RZ, 0xc0, !PT ;  /* 0x0000001f6aff7812 */ /* 0x000fe200078ac0ff */
[----:B------:R-:W-:Y:S01]  /*08b0*/  IMAD.MOV.U32 R144, RZ, RZ, RZ ;  /* 0x000000ffff907224 */ /* 0x000fe200078e00ff */
[----:B------:R-:W-:Y:S02]  /*08c0*/  MOV R143, RZ ;  /* 0x000000ff008f7202 */ /* 0x000fe40000000f00 */
[----:B------:R-:W-:-:S02]  /*08d0*/  SHF.R.S32.HI R93, RZ, 0x1f, R6 ;  /* 0x0000001fff5d7819 */ /* 0x000fc40000011406 */
[----:B------:R-:W-:Y:S02]  /*08e0*/  LOP3.LUT R141, R139, 0x7fffffc, RZ, 0xc0, !PT ;  /* 0x07fffffc8b8d7812 */ /* 0x000fe400078ec0ff */
[----:B------:R-:W-:-:S04]  /*08f0*/  LEA.HI R6, R93, R6, RZ, 0x2 ;  /* 0x000000065d067211 */ /* 0x000fc800078f10ff */
[----:B------:R-:W-:-:S04]  /*0900*/  LEA.HI.SX32 R6, R6, R105, 0x1e ;  /* 0x0000006906067211 */ /* 0x000fc800078ff2ff */
[----:B------:R-:W-:Y:S02]  /*0910*/  MOV R145, R6 ;  /* 0x0000000600917202 */ /* 0x000fe40000000f00 */
[----:B--2---:R-:W-:Y:S01]  /*0920*/  FSEL R142, R88, RZ, !P0 ;  /* 0x000000ff588e7208 */ /* 0x004fe20004000000 */
[----:B0-----:R-:W-:Y:S06]  /*0930*/  @!P3 BRA `(.L_x_1136) ;  /* 0x000000040048b947 */ /* 0x001fec0003800000 */
[----:B------:R-:W0:Y:S01]  /*0940*/  LDC.64 R116, c[0x0][0x2b8] ;  /* 0x0000ae00ff747b82 */ /* 0x000e220000000a00 */
[----:B------:R-:W-:Y:S02]  /*0950*/  LEA R88, P1, R6, UR10, 0x4 ;  /* 0x0000000a06587c11 */ /* 0x000fe4000f8220ff */
[----:B------:R-:W-:-:S05]  /*0960*/  ISETP.NE.U32.AND P0, PT, RZ, UR14, PT ;  /* 0x0000000eff007c0c */ /* 0x000fca000bf05070 */
[----:B------:R-:W1:Y:S01]  /*0970*/  LDC.64 R94, c[0x0][0x2c0] ;  /* 0x0000b000ff5e7b82 */ /* 0x000e620000000a00 */
[----:B------:R-:W-:Y:S02]  /*0980*/  LEA.HI.X R89, R6, UR11, RZ, 0x4, P1 ;  /* 0x0000000b06597c11 */ /* 0x000fe400088f24ff */
[----:B------:R-:W-:-:S04]  /*0990*/  ISETP.NE.AND.EX P0, PT, RZ, UR15, PT, P0 ;  /* 0x0000000fff007c0c */ /* 0x000fc8000bf05300 */
[----:B------:R-:W2:Y:S01]  /*09a0*/  LDG.E.128 R88, desc[UR4][R88.64] ;  /* 0x0000000458587981 */ /* 0x000ea2000c1e1d00 */
[----:B0-----:R-:W-:-:S08]  /*09b0*/  IMAD.WIDE.U32 R116, R6, 0x8, R116 ;  /* 0x0000000806747825 */ /* 0x001fd000078e0074 */
[----:B------:R-:W0:Y:S01]  /*09c0*/  @P0 LDC.64 R92, c[0x0][0x248] ;  /* 0x00009200ff5c0b82 */ /* 0x000e220000000a00 */
[----:B------:R-:W3:Y:S01]  /*09d0*/  LDG.E.64 R116, desc[UR4][R116.64] ;  /* 0x0000000474747981 */ /* 0x000ee2000c1e1b00 */
[----:B-1----:R-:W-:-:S06]  /*09e0*/  IMAD.WIDE.U32 R94, R6, 0x8, R94 ;  /* 0x00000008065e7825 */ /* 0x002fcc00078e005e */
[----:B------:R-:W4:Y:S01]  /*09f0*/  LDG.E.64 R94, desc[UR4][R94.64] ;  /* 0x000000045e5e7981 */ /* 0x000f22000c1e1b00 */
[C---:B------:R-:W-:Y:S01]  /*0a00*/  IMAD.SHL.U32 R3, R6.reuse, 0x4, RZ ;  /* 0x0000000406037824 */ /* 0x040fe200078e00ff */
[----:B------:R-:W-:-:S04]  /*0a10*/  SHF.L.U64.HI R118, R6, 0x2, RZ ;  /* 0x0000000206767819 */ /* 0x000fc800000102ff */
[----:B------:R-:W-:-:S04]  /*0a20*/  IADD3 R114, P1, R3, UR12, RZ ;  /* 0x0000000c03727c10 */ /* 0x000fc8000ff3e0ff */
[----:B------:R-:W-:Y:S02]  /*0a30*/  IADD3.X R115, R118, UR13, RZ, P1, !PT ;  /* 0x0000000d76737c10 */ /* 0x000fe40008ffe4ff */
[----:B0-----:R-:W-:-:S03]  /*0a40*/  @P0 IADD3 R92, P1, R3, R92, RZ ;  /* 0x0000005c035c0210 */ /* 0x001fc60007f3e0ff */
[----:B------:R-:W5:Y:S01]  /*0a50*/  LDG.E R114, desc[UR4][R114.64] ;  /* 0x0000000472727981 */ /* 0x000f62000c1e1900 */
[----:B------:R-:W-:Y:S02]  /*0a60*/  @P0 IADD3.X R93, R118, R93, RZ, P1, !PT ;  /* 0x0000005d765d0210 */ /* 0x000fe40000ffe4ff */
[----:B------:R-:W-:-:S03]  /*0a70*/  ISETP.NE.U32.AND P1, PT, RZ, UR8, PT ;  /* 0x00000008ff007c0c */ /* 0x000fc6000bf25070 */
[----:B------:R-:W5:Y:S01]  /*0a80*/  @P0 LDG.E R5, desc[UR4][R92.64] ;  /* 0x000000045c050981 */ /* 0x000f62000c1e1900 */
[----:B------:R-:W-:-:S13]  /*0a90*/  ISETP.NE.AND.EX P1, PT, RZ, UR9, PT, P1 ;  /* 0x00000009ff007c0c */ /* 0x000fda000bf25310 */
[----:B------:R-:W-:-:S04]  /*0aa0*/  @P1 LEA R118, P0, R6, UR8, 0x4 ;  /* 0x0000000806761c11 */ /* 0x000fc8000f8020ff */
[----:B------:R-:W-:-:S05]  /*0ab0*/  @P1 LEA.HI.X R119, R6, UR9, RZ, 0x4, P0 ;  /* 0x0000000906771c11 */ /* 0x000fca00080f24ff */
[----:B------:R0:W5:Y:S01]  /*0ac0*/  @P1 LDG.E.128 R72, desc[UR4][R118.64] ;  /* 0x0000000476481981 */ /* 0x000162000c1e1d00 */
[----:B------:R-:W-:Y:S02]  /*0ad0*/  VIADD R145, R6, 0x80 ;  /* 0x0000008006917836 */ /* 0x000fe40000000000 */
[C---:B--2---:R-:W-:Y:S01]  /*0ae0*/  FADD.FTZ R88, -R142.reuse, R88 ;  /* 0x000000588e587221 */ /* 0x044fe20000010100 */
[----:B0-----:R-:W-:-:S04]  /*0af0*/  FADD.FTZ R118, -R142, R89 ;  /* 0x000000598e767221 */ /* 0x001fc80000010100 */
[----:B-----5:R-:W-:Y:S01]  /*0b00*/  FMUL.FTZ R118, R7, R118 ;  /* 0x0000007607767220 */ /* 0x020fe20000410000 */
[--C-:B---3--:R-:W-:Y:S02]  /*0b10*/  SHF.R.U64 R125, R116, 0x10, R117.reuse ;  /* 0x00000010747d7819 */ /* 0x108fe40000001275 */
[----:B------:R-:W-:Y:S02]  /*0b20*/  MOV R120, R117 ;  /* 0x0000007500787202 */ /* 0x000fe40000000f00 */
[----:B------:R-:W-:Y:S01]  /*0b30*/  SHF.R.U32.HI R124, RZ, 0x10, R117 ;  /* 0x00000010ff7c7819 */ /* 0x000fe20000011675 */
[----:B------:R-:W-:Y:S01]  /*0b40*/  IMAD.MOV.U32 R3, RZ, RZ, R116 ;  /* 0x000000ffff037224 */ /* 0x000fe200078e0074 */
[----:B----4-:R-:W-:Y:S01]  /*0b50*/  SHF.R.U64 R117, R94, 0x10, R95 ;  /* 0x000000105e757819 */ /* 0x010fe2000000125f */
[----:B------:R-:W-:Y:S02]  /*0b60*/  IMAD.MOV.U32 R116, RZ, RZ, R94 ;  /* 0x000000ffff747224 */ /* 0x000fe400078e005e */
[----:B------:R-:W-:Y:S01]  /*0b70*/  FADD.FTZ R94, -R142, R90 ;  /* 0x0000005a8e5e7221 */ /* 0x000fe20000010100 */
[----:B------:R-:W-:Y:S01]  /*0b80*/  MOV R92, R95 ;  /* 0x0000005f005c7202 */ /* 0x000fe20000000f00 */
[----:B------:R-:W-:Y:S01]  /*0b90*/  IMAD.U32 R90, R117, 0x10000, RZ ;  /* 0x00010000755a7824 */ /* 0x000fe200078e00ff */
[----:B------:R-:W-:Y:S01]  /*0ba0*/  SHF.L.U32 R89, R3, 0x10, RZ ;  /* 0x0000001003597819 */ /* 0x000fe200000006ff */
[----:B------:R-:W-:Y:S01]  /*0bb0*/  FMUL.FTZ R3, R7, R88 ;  /* 0x0000005807037220 */ /* 0x000fe20000410000 */
[----:B------:R-:W-:Y:S01]  /*0bc0*/  IMAD.U32 R93, R116, 0x10000, RZ ;  /* 0x00010000745d7824 */ /* 0x000fe200078e00ff */
[----:B------:R-:W-:Y:S01]  /*0bd0*/  SHF.L.U32 R88, R125, 0x10, RZ ;  /* 0x000000107d587819 */ /* 0x000fe200000006ff */
[----:B------:R-:W-:Y:S01]  /*0be0*/  FMUL.FTZ R115, R98, R90 ;  /* 0x0000005a62737220 */ /* 0x000fe20000410000 */
[----:B------:R-:W-:-:S02]  /*0bf0*/  IMAD.U32 R92, R92, 0x10000, RZ ;  /* 0x000100005c5c7824 */ /* 0x000fc400078e00ff */
[----:B------:R-:W-:Y:S01]  /*0c00*/  FMUL.FTZ R116, R99, R93 ;  /* 0x0000005d63747220 */ /* 0x000fe20000410000 */
[----:B------:R-:W-:Y:S01]  /*0c10*/  FADD.FTZ R57, R57, R88 ;  /* 0x0000005839397221 */ /* 0x000fe20000010000 */
[-C--:B------:R-:W-:Y:S01]  /*0c20*/  FFMA.FTZ R115, R102, R88.reuse, R115 ;  /* 0x0000005866737223 */ /* 0x080fe20000010073 */
[----:B------:R-:W-:Y:S01]  /*0c30*/  FFMA.FTZ R69, R118, R88, R69 ;  /* 0x0000005876457223 */ /* 0x000fe20000010045 */
[----:B------:R-:W-:Y:S01]  /*0c40*/  IMAD.U32 R88, R120, 0x10000, RZ ;  /* 0x0001000078587824 */ /* 0x000fe200078e00ff */
[----:B------:R-:W-:Y:S01]  /*0c50*/  SHF.R.U32.HI R95, RZ, 0x10, R95 ;  /* 0x00000010ff5f7819 */ /* 0x000fe2000001165f */
[----:B------:R-:W-:Y:S01]  /*0c60*/  FMUL.FTZ R120, R97, R92 ;  /* 0x0000005c61787220 */ /* 0x000fe20000410000 */
[----:B------:R-:W-:Y:S01]  /*0c70*/  FMUL.FTZ R117, R7, R94 ;  /* 0x0000005e07757220 */ /* 0x000fe20000410000 */
[----:B------:R-:W-:Y:S01]  /*0c80*/  FFMA.FTZ R116, R103, R89, R116 ;  /* 0x0000005967747223 */ /* 0x000fe20000010074 */
[----:B------:R-:W-:Y:S01]  /*0c90*/  FADD.FTZ R32, R32, R93 ;  /* 0x0000005d20207221 */ /* 0x000fe20000010000 */
[C---:B------:R-:W-:Y:S01]  /*0ca0*/  FFMA.FTZ R44, R3.reuse, R93, R44 ;  /* 0x0000005d032c7223 */ /* 0x040fe2000001002c */
[----:B------:R-:W-:Y:S01]  /*0cb0*/  FADD.FTZ R56, R56, R89 ;  /* 0x0000005938387221 */ /* 0x000fe20000010000 */
[----:B------:R-:W-:Y:S01]  /*0cc0*/  FFMA.FTZ R68, R3, R89, R68 ;  /* 0x0000005903447223 */ /* 0x000fe20000010044 */
[----:B------:R-:W-:Y:S01]  /*0cd0*/  SHF.L.U32 R93, R95, 0x10, RZ ;  /* 0x000000105f5d7819 */ /* 0x000fe200000006ff */
[----:B------:R-:W-:Y:S01]  /*0ce0*/  FADD.FTZ R58, R58, R88 ;  /* 0x000000583a3a7221 */ /* 0x000fe20000010000 */
[-C--:B------:R-:W-:Y:S01]  /*0cf0*/  FFMA.FTZ R120, R101, R88.reuse, R120 ;  /* 0x0000005865787223 */ /* 0x080fe20000010078 */
[----:B------:R-:W-:Y:S01]  /*0d00*/  FFMA.FTZ R70, R117, R88, R70 ;  /* 0x0000005875467223 */ /* 0x000fe20000010046 */
[----:B------:R-:W-:Y:S01]  /*0d10*/  FADD.FTZ R88, RZ, R116 ;  /* 0x00000074ff587221 */ /* 0x000fe20000010000 */
[----:B------:R-:W-:Y:S01]  /*0d20*/  FFMA.FTZ R89, R3, R116, RZ ;  /* 0x0000007403597223 */ /* 0x000fe200000100ff */
[----:B------:R-:W-:Y:S01]  /*0d30*/  FADD.FTZ R33, R33, R90 ;  /* 0x0000005a21217221 */ /* 0x000fe20000010000 */
[----:B------:R-:W-:Y:S01]  /*0d40*/  FFMA.FTZ R45, R118, R90, R45 ;  /* 0x0000005a762d7223 */ /* 0x000fe2000001002d */
[----:B------:R-:W-:Y:S01]  /*0d50*/  FADD.FTZ R122, -R142, R91 ;  /* 0x0000005b8e7a7221 */ /* 0x000fe20000010100 */
[----:B------:R-:W-:Y:S01]  /*0d60*/  SHF.L.U32 R90, R124, 0x10, RZ ;  /* 0x000000107c5a7819 */ /* 0x000fe200000006ff */
[----:B------:R-:W-:Y:S01]  /*0d70*/  FMUL.FTZ R119, R96, R93 ;  /* 0x0000005d60777220 */ /* 0x000fe20000410000 */
        /* <DEDUP_REMOVED lines=14> */
.L_x_1136:
[----:B------:R-:W-:Y:S05]  /*0e60*/  BSYNC B0 ;  /* 0x0000000000007941 */ /* 0x000fea0003800000 */
.L_x_1135:
[----:B------:R-:W-:Y:S04]  /*0e70*/  BSSY B0, `(.L_x_1137) ;  /* 0x0000054000007945 */ /* 0x000fe80003800000 */
[----:B------:R-:W-:Y:S05]  /*0e80*/  @!P2 BRA `(.L_x_1138) ;  /* 0x000000040048a947 */ /* 0x000fea0003800000 */
        /* <DEDUP_REMOVED lines=12> */
[C---:B------:R-:W-:Y:S02]  /*0f50*/  SHF.L.U32 R113, R145.reuse, 0x2, RZ ;  /* 0x0000000291717819 */ /* 0x040fe400000006ff */
[----:B------:R-:W-:Y:S02]  /*0f60*/  SHF.L.U64.HI R128, R145, 0x2, RZ ;  /* 0x0000000291807819 */ /* 0x000fe400000102ff */
[----:B------:R-:W-:-:S04]  /*0f70*/  IADD3 R126, P1, R113, UR12, RZ ;  /* 0x0000000c717e7c10 */ /* 0x000fc8000ff3e0ff */
[----:B------:R-:W-:Y:S02]  /*0f80*/  IADD3.X R127, R128, UR13, RZ, P1, !PT ;  /* 0x0000000d807f7c10 */ /* 0x000fe40008ffe4ff */
[----:B0-----:R-:W-:-:S03]  /*0f90*/  @P0 IADD3 R92, P1, R113, R92, RZ ;  /* 0x0000005c715c0210 */ /* 0x001fc60007f3e0ff */
[----:B------:R-:W5:Y:S02]  /*0fa0*/  LDG.E R113, desc[UR4][R126.64] ;  /* 0x000000047e717981 */ /* 0x000f64000c1e1900 */
[----:B------:R-:W-:Y:S01]  /*0fb0*/  @P0 IMAD.X R93, R128, 0x1, R93, P1 ;  /* 0x00000001805d0824 */ /* 0x000fe200008e065d */
[----:B------:R-:W-:-:S04]  /*0fc0*/  ISETP.NE.U32.AND P1, PT, RZ, UR8, PT ;  /* 0x00000008ff007c0c */ /* 0x000fc8000bf25070 */
[----:B------:R-:W-:Y:S01]  /*0fd0*/  ISETP.NE.AND.EX P1, PT, RZ, UR9, PT, P1 ;  /* 0x00000009ff007c0c */ /* 0x000fe2000bf25310 */
[----:B------:R-:W5:-:S12]  /*0fe0*/  @P0 LDG.E R4, desc[UR4][R92.64] ;  /* 0x000000045c040981 */ /* 0x000f58000c1e1900 */
[----:B------:R-:W-:-:S04]  /*0ff0*/  @P1 LEA R128, P0, R145, UR8, 0x4 ;  /* 0x0000000891801c11 */ /* 0x000fc8000f8020ff */
[----:B------:R-:W-:-:S05]  /*1000*/  @P1 LEA.HI.X R129, R145, UR9, RZ, 0x4, P0 ;  /* 0x0000000991811c11 */ /* 0x000fca00080f24ff */
[----:B------:R0:W5:Y:S01]  /*1010*/  @P1 LDG.E.128 R76, desc[UR4][R128.64] ;  /* 0x00000004804c1981 */ /* 0x000162000c1e1d00 */
[----:B------:R-:W-:Y:S01]  /*1020*/  IADD3 R145, R145, 0x80, RZ ;  /* 0x0000008091917810 */ /* 0x000fe20007ffe0ff */
[C---:B--2---:R-:W-:Y:S01]  /*1030*/  FADD.FTZ R88, -R142.reuse, R88 ;  /* 0x000000588e587221 */ /* 0x044fe20000010100 */
[----:B0-----:R-:W-:Y:S01]  /*1040*/  FADD.FTZ R128, -R142, R89 ;  /* 0x000000598e807221 */ /* 0x001fe20000010100 */
[----:B---3--:R-:W-:-:S04]  /*1050*/  MOV R123, R94 ;  /* 0x0000005e007b7202 */ /* 0x008fc80000000f00 */
[----:B------:R-:W-:Y:S02]  /*1060*/  SHF.L.U32 R123, R123, 0x10, RZ ;  /* 0x000000107b7b7819 */ /* 0x000fe400000006ff */
[----:B----4-:R-:W-:Y:S02]  /*1070*/  MOV R121, R124 ;  /* 0x0000007c00797202 */ /* 0x010fe40000000f00 */
[----:B------:R-:W-:Y:S02]  /*1080*/  SHF.R.U64 R146, R124, 0x10, R125 ;  /* 0x000000107c927819 */ /* 0x000fe4000000127d */
[--C-:B------:R-:W-:Y:S01]  /*1090*/  SHF.R.U64 R124, R94, 0x10, R95.reuse ;  /* 0x000000105e7c7819 */ /* 0x100fe2000000125f */
[----:B------:R-:W-:Y:S01]  /*10a0*/  FADD.FTZ R94, -R142, R90 ;  /* 0x0000005a8e5e7221 */ /* 0x000fe20000010100 */
[----:B------:R-:W-:Y:S02]  /*10b0*/  IMAD.U32 R89, R121, 0x10000, RZ ;  /* 0x0001000079597824 */ /* 0x000fe400078e00ff */
[----:B------:R-:W-:Y:S01]  /*10c0*/  FMUL.FTZ R126, R19, R123 ;  /* 0x0000007b137e7220 */ /* 0x000fe20000410000 */
[----:B-----5:R-:W-:Y:S01]  /*10d0*/  FMUL.FTZ R121, R7, R88 ;  /* 0x0000005807797220 */ /* 0x020fe20000410000 */
[----:B------:R-:W-:Y:S01]  /*10e0*/  SHF.L.U32 R90, R124, 0x10, RZ ;  /* 0x000000107c5a7819 */ /* 0x000fe200000006ff */
[----:B------:R-:W-:-:S02]  /*10f0*/  IMAD.MOV.U32 R92, RZ, RZ, R95 ;  /* 0x000000ffff5c7224 */ /* 0x000fc400078e005f */
[----:B------:R-:W-:Y:S01]  /*1100*/  FADD.FTZ R52, R52, R89 ;  /* 0x0000005934347221 */ /* 0x000fe20000010000 */
[-C--:B------:R-:W-:Y:S01]  /*1110*/  FFMA.FTZ R126, R23, R89.reuse, R126 ;  /* 0x00000059177e7223 */ /* 0x080fe2000001007e */
[----:B------:R-:W-:Y:S01]  /*1120*/  FFMA.FTZ R64, R121, R89, R64 ;  /* 0x0000005979407223 */ /* 0x000fe20000010040 */
[----:B------:R-:W-:Y:S02]  /*1130*/  IMAD.MOV.U32 R130, RZ, RZ, R125 ;  /* 0x000000ffff827224 */ /* 0x000fe400078e007d */
[----:B------:R-:W-:Y:S01]  /*1140*/  FMUL.FTZ R89, R18, R90 ;  /* 0x0000005a12597220 */ /* 0x000fe20000410000 */
[----:B------:R-:W-:Y:S02]  /*1150*/  IMAD.U32 R88, R146, 0x10000, RZ ;  /* 0x0001000092587824 */ /* 0x000fe400078e00ff */
[----:B------:R-:W-:Y:S01]  /*1160*/  FMUL.FTZ R128, R7, R128 ;  /* 0x0000008007807220 */ /* 0x000fe20000410000 */
[----:B------:R-:W-:Y:S01]  /*1170*/  SHF.L.U32 R92, R92, 0x10, RZ ;  /* 0x000000105c5c7819 */ /* 0x000fe200000006ff */
[----:B------:R-:W-:Y:S01]  /*1180*/  FADD.FTZ R28, R28, R123 ;  /* 0x0000007b1c1c7221 */ /* 0x000fe20000010000 */
[----:B------:R-:W-:Y:S01]  /*1190*/  FFMA.FTZ R40, R121, R123, R40 ;  /* 0x0000007b79287223 */ /* 0x000fe20000010028 */
[----:B------:R-:W-:Y:S01]  /*11a0*/  FADD.FTZ R53, R53, R88 ;  /* 0x0000005835357221 */ /* 0x000fe20000010000 */
[-C--:B------:R-:W-:Y:S01]  /*11b0*/  FFMA.FTZ R123, R22, R88.reuse, R89 ;  /* 0x00000058167b7223 */ /* 0x080fe20000010059 */
[----:B------:R-:W-:Y:S01]  /*11c0*/  FFMA.FTZ R65, R128, R88, R65 ;  /* 0x0000005880417223 */ /* 0x000fe20000010041 */
[----:B------:R-:W-:Y:S01]  /*11d0*/  SHF.L.U32 R88, R130, 0x10, RZ ;  /* 0x0000001082587819 */ /* 0x000fe200000006ff */
[----:B------:R-:W-:Y:S01]  /*11e0*/  FMUL.FTZ R130, R17, R92 ;  /* 0x0000005c11827220 */ /* 0x000fe20000410000 */
[----:B------:R-:W-:Y:S01]  /*11f0*/  SHF.R.U32.HI R93, RZ, 0x10, R95 ;  /* 0x00000010ff5d7819 */ /* 0x000fe2000001165f */
[----:B------:R-:W-:Y:S01]  /*1200*/  FMUL.FTZ R127, R7, R94 ;  /* 0x0000005e077f7220 */ /* 0x000fe20000410000 */
[----:B------:R-:W-:Y:S01]  /*1210*/  SHF.R.U32.HI R125, RZ, 0x10, R125 ;  /* 0x00000010ff7d7819 */ /* 0x000fe2000001167d */
[----:B------:R-:W-:Y:S01]  /*1220*/  FADD.FTZ R54, R54, R88 ;  /* 0x0000005836367221 */ /* 0x000fe20000010000 */
[-C--:B------:R-:W-:Y:S01]  /*1230*/  FFMA.FTZ R130, R21, R88.reuse, R130 ;  /* 0x0000005815827223 */ /* 0x080fe20000010082 */
[----:B------:R-:W-:Y:S01]  /*1240*/  FFMA.FTZ R66, R127, R88, R66 ;  /* 0x000000587f427223 */ /* 0x000fe20000010042 */
[----:B------:R-:W-:-:S02]  /*1250*/  IMAD.U32 R93, R93, 0x10000, RZ ;  /* 0x000100005d5d7824 */ /* 0x000fc400078e00ff */
[----:B------:R-:W-:Y:S01]  /*1260*/  FADD.FTZ R88, R143, R126 ;  /* 0x0000007e8f587221 */ /* 0x000fe20000010000 */
[----:B------:R-:W-:Y:S01]  /*1270*/  FFMA.FTZ R89, R121, R126, R144 ;  /* 0x0000007e79597223 */ /* 0x000fe20000010090 */
[----:B------:R-:W-:Y:S01]  /*1280*/  FADD.FTZ R132, -R142, R91 ;  /* 0x0000005b8e847221 */ /* 0x000fe20000010100 */
[----:B------:R-:W-:Y:S01]  /*1290*/  FADD.FTZ R29, R29, R90 ;  /* 0x0000005a1d1d7221 */ /* 0x000fe20000010000 */
[----:B------:R-:W-:Y:S01]  /*12a0*/  FFMA.FTZ R41, R128, R90, R41 ;  /* 0x0000005a80297223 */ /* 0x000fe20000010029 */
[----:B------:R-:W-:Y:S02]  /*12b0*/  IMAD.U32 R90, R125, 0x10000, RZ ;  /* 0x000100007d5a7824 */ /* 0x000fe400078e00ff */
        /* <DEDUP_REMOVED lines=15> */
.L_x_1138:
[----:B------:R-:W-:Y:S05]  /*13b0*/  BSYNC B0 ;  /* 0x0000000000007941 */ /* 0x000fea0003800000 */
.L_x_1137:
[----:B------:R-:W-:Y:S01]  /*13c0*/  ISETP.NE.AND P0, PT, R2, RZ, PT ;  /* 0x000000ff0200720c */ /* 0x000fe20003f05270 */
[----:B------:R-:W-:-:S12]  /*13d0*/  BSSY B0, `(.L_x_1139) ;  /* 0x0000053000007945 */ /* 0x000fd80003800000 */
[----:B------:R-:W-:Y:S05]  /*13e0*/  @!P0 BRA `(.L_x_1140) ;  /* 0x0000000400448947 */ /* 0x000fea0003800000 */
[----:B------:R-:W-:Y:S01]  /*13f0*/  ISETP.NE.U32.AND P0, PT, RZ, UR14, PT ;  /* 0x0000000eff007c0c */ /* 0x000fe2000bf05070 */
[C---:B------:R-:W-:Y:S01]  /*1400*/  IMAD.SHL.U32 R93, R145.reuse, 0x4, RZ ;  /* 0x00000004915d7824 */ /* 0x040fe200078e00ff */
[C---:B------:R-:W-:Y:S02]  /*1410*/  LEA R90, P1, R145.reuse, UR10, 0x4 ;  /* 0x0000000a915a7c11 */ /* 0x040fe4000f8220ff */
[----:B------:R-:W-:Y:S02]  /*1420*/  ISETP.NE.AND.EX P0, PT, RZ, UR15, PT, P0 ;  /* 0x0000000fff007c0c */ /* 0x000fe4000bf05300 */
[----:B------:R-:W-:Y:S02]  /*1430*/  LEA.HI.X R91, R145, UR11, RZ, 0x4, P1 ;  /* 0x0000000b915b7c11 */ /* 0x000fe400088f24ff */
[----:B------:R-:W-:Y:S02]  /*1440*/  SHF.R.U32.HI R94, RZ, 0x1e, R145 ;  /* 0x0000001eff5e7819 */ /* 0x000fe40000011691 */
[----:B------:R-:W-:-:S04]  /*1450*/  IADD3 R134, P1, R93, UR12, RZ ;  /* 0x0000000c5d867c10 */ /* 0x000fc8000ff3e0ff */
[----:B------:R-:W-:-:S03]  /*1460*/  IADD3.X R135, R94, UR13, RZ, P1, !PT ;  /* 0x0000000d5e877c10 */ /* 0x000fc60008ffe4ff */
[----:B------:R-:W0:Y:S02]  /*1470*/  @P0 LDC.64 R88, c[0x0][0x248] ;  /* 0x00009200ff580b82 */ /* 0x000e240000000a00 */
[----:B------:R-:W5:Y:S01]  /*1480*/  LDG.E R112, desc[UR4][R134.64] ;  /* 0x0000000486707981 */ /* 0x000f62000c1e1900 */
[----:B0-----:R-:W-:-:S04]  /*1490*/  @P0 IADD3 R92, P1, R93, R88, RZ ;  /* 0x000000585d5c0210 */ /* 0x001fc80007f3e0ff */
[----:B------:R-:W-:Y:S02]  /*14a0*/  @P0 IADD3.X R93, R94, R89, RZ, P1, !PT ;  /* 0x000000595e5d0210 */ /* 0x000fe40000ffe4ff */
[----:B------:R-:W0:Y:S01]  /*14b0*/  LDC.64 R94, c[0x0][0x2b8] ;  /* 0x0000ae00ff5e7b82 */ /* 0x000e220000000a00 */
[----:B------:R-:W-:Y:S02]  /*14c0*/  ISETP.NE.U32.AND P1, PT, RZ, UR8, PT ;  /* 0x00000008ff007c0c */ /* 0x000fe4000bf25070 */
[----:B------:R-:W5:Y:S02]  /*14d0*/  @P0 LDG.E R0, desc[UR4][R92.64] ;  /* 0x000000045c000981 */ /* 0x000f64000c1e1900 */
[----:B------:R-:W-:-:S03]  /*14e0*/  ISETP.NE.AND.EX P1, PT, RZ, UR9, PT, P1 ;  /* 0x00000009ff007c0c */ /* 0x000fc6000bf25310 */
[----:B------:R-:W1:Y:S10]  /*14f0*/  LDC.64 R88, c[0x0][0x2c0] ;  /* 0x0000b000ff587b82 */ /* 0x000e740000000a00 */
[----:B------:R-:W-:-:S04]  /*1500*/  @P1 LEA R136, P6, R145, UR8, 0x4 ;  /* 0x0000000891881c11 */ /* 0x000fc8000f8c20ff */
[C---:B------:R-:W-:Y:S01]  /*1510*/  @P1 LEA.HI.X R137, R145.reuse, UR9, RZ, 0x4, P6 ;  /* 0x0000000991891c11 */ /* 0x040fe2000b0f24ff */
[----:B0-----:R-:W-:-:S04]  /*1520*/  IMAD.WIDE.U32 R124, R145, 0x8, R94 ;  /* 0x00000008917c7825 */ /* 0x001fc800078e005e */
[----:B------:R0:W5:Y:S04]  /*1530*/  @P1 LDG.E.128 R80, desc[UR4][R136.64] ;  /* 0x0000000488501981 */ /* 0x000168000c1e1d00 */
[----:B------:R-:W2:Y:S01]  /*1540*/  LDG.E.64 R124, desc[UR4][R124.64] ;  /* 0x000000047c7c7981 */ /* 0x000ea2000c1e1b00 */
[----:B-1----:R-:W-:-:S03]  /*1550*/  IMAD.WIDE.U32 R94, R145, 0x8, R88 ;  /* 0x00000008915e7825 */ /* 0x002fc600078e0058 */
[----:B------:R-:W3:Y:S04]  /*1560*/  LDG.E.128 R88, desc[UR4][R90.64] ;  /* 0x000000045a587981 */ /* 0x000ee8000c1e1d00 */
[----:B------:R-:W4:Y:S01]  /*1570*/  LDG.E.64 R94, desc[UR4][R94.64] ;  /* 0x000000045e5e7981 */ /* 0x000f22000c1e1b00 */
[----:B--2---:R-:W-:Y:S01]  /*1580*/  IMAD.MOV.U32 R131, RZ, RZ, R124 ;  /* 0x000000ffff837224 */ /* 0x004fe200078e007c */
[--C-:B------:R-:W-:Y:S02]  /*1590*/  SHF.R.U64 R146, R124, 0x10, R125.reuse ;  /* 0x000000107c927819 */ /* 0x100fe4000000127d */
[----:B------:R-:W-:Y:S01]  /*15a0*/  MOV R138, R125 ;  /* 0x0000007d008a7202 */ /* 0x000fe20000000f00 */
[----:B---3--:R-:W-:Y:S01]  /*15b0*/  FADD.FTZ R88, -R142, R88 ;  /* 0x000000588e587221 */ /* 0x008fe20000010100 */
[----:B------:R-:W-:Y:S01]  /*15c0*/  SHF.R.U32.HI R145, RZ, 0x10, R125 ;  /* 0x00000010ff917819 */ /* 0x000fe2000001167d */
[----:B----4-:R-:W-:Y:S01]  /*15d0*/  IMAD.MOV.U32 R133, RZ, RZ, R94 ;  /* 0x000000ffff857224 */ /* 0x010fe200078e005e */
[----:B------:R-:W-:Y:S01]  /*15e0*/  SHF.R.U64 R125, R94, 0x10, R95 ;  /* 0x000000105e7d7819 */ /* 0x000fe2000000125f */
[----:B0-----:R-:W-:Y:S01]  /*15f0*/  FADD.FTZ R136, -R142, R89 ;  /* 0x000000598e887221 */ /* 0x001fe20000010100 */
[----:B------:R-:W-:Y:S01]  /*1600*/  SHF.L.U32 R89, R131, 0x10, RZ ;  /* 0x0000001083597819 */ /* 0x000fe200000006ff */
[----:B------:R-:W-:-:S02]  /*1610*/  IMAD.U32 R133, R133, 0x10000, RZ ;  /* 0x0001000085857824 */ /* 0x000fc400078e00ff */
[----:B------:R-:W-:Y:S01]  /*1620*/  FADD.FTZ R92, -R142, R90 ;  /* 0x0000005a8e5c7221 */ /* 0x000fe20000010100 */
[----:B-----5:R-:W-:Y:S01]  /*1630*/  FMUL.FTZ R131, R7, R88 ;  /* 0x0000005807837220 */ /* 0x020fe20000410000 */
[----:B------:R-:W-:Y:S01]  /*1640*/  IMAD.U32 R90, R125, 0x10000, RZ ;  /* 0x000100007d5a7824 */ /* 0x000fe200078e00ff */
[----:B------:R-:W-:Y:S01]  /*1650*/  MOV R124, R95 ;  /* 0x0000005f007c7202 */ /* 0x000fe20000000f00 */
[-C--:B------:R-:W-:Y:S01]  /*1660*/  FMUL.FTZ R134, R11, R133.reuse ;  /* 0x000000850b867220 */ /* 0x080fe20000410000 */
[----:B------:R-:W-:Y:S01]  /*1670*/  SHF.L.U32 R88, R146, 0x10, RZ ;  /* 0x0000001092587819 */ /* 0x000fe200000006ff */
[----:B------:R-:W-:Y:S01]  /*1680*/  FADD.FTZ R24, R24, R133 ;  /* 0x0000008518187221 */ /* 0x000fe20000010000 */
[----:B------:R-:W-:Y:S01]  /*1690*/  FFMA.FTZ R36, R131, R133, R36 ;  /* 0x0000008583247223 */ /* 0x000fe20000010024 */
        /* <DEDUP_REMOVED lines=9> */
[----:B------:R-:W-:Y:S01]  /*1730*/  SHF.L.U32 R88, R138, 0x10, RZ ;  /* 0x000000108a587819 */ /* 0x000fe200000006ff */
[----:B------:R-:W-:Y:S01]  /*1740*/  FMUL.FTZ R138, R9, R89 ;  /* 0x00000059098a7220 */ /* 0x000fe20000410000 */
[----:B------:R-:W-:Y:S01]  /*1750*/  SHF.R.U32.HI R94, RZ, 0x10, R95 ;  /* 0x00000010ff5e7819 */ /* 0x000fe2000001165f */
[----:B------:R-:W-:Y:S01]  /*1760*/  FMUL.FTZ R135, R7, R92 ;  /* 0x0000005c07877220 */ /* 0x000fe20000410000 */
[----:B------:R-:W-:Y:S01]  /*1770*/  FADD.FTZ R140, -R142, R91 ;  /* 0x0000005b8e8c7221 */ /* 0x000fe20000010100 */
[----:B------:R-:W-:Y:S01]  /*1780*/  FADD.FTZ R50, R50, R88 ;  /* 0x0000005832327221 */ /* 0x000fe20000010000 */
[-C--:B------:R-:W-:Y:S01]  /*1790*/  FFMA.FTZ R138, R13, R88.reuse, R138 ;  /* 0x000000580d8a7223 */ /* 0x080fe2000001008a */
[----:B------:R-:W-:Y:S01]  /*17a0*/  FFMA.FTZ R62, R135, R88, R62 ;  /* 0x00000058873e7223 */ /* 0x000fe2000001003e */
[----:B------:R-:W-:-:S02]  /*17b0*/  IMAD.U32 R92, R94, 0x10000, RZ ;  /* 0x000100005e5c7824 */ /* 0x000fc400078e00ff */
[----:B------:R-:W-:Y:S01]  /*17c0*/  FADD.FTZ R26, R26, R89 ;  /* 0x000000591a1a7221 */ /* 0x000fe20000010000 */
        /* <DEDUP_REMOVED lines=19> */
.L_x_1140:
[----:B------:R-:W-:Y:S05]  /*1900*/  BSYNC B0 ;  /* 0x0000000000007941 */ /* 0x000fea0003800000 */
.L_x_1139:
[----:B------:R-:W-:Y:S01]  /*1910*/  UMOV UR6, 0xffffffff ;  /* 0xffffffff00067882 */ /* 0x000fe20000000000 */
[----:B------:R-:W-:Y:S02]  /*1920*/  @!P4 VIADD R141, R141, 0x4 ;  /* 0x000000048d8dc836 */ /* 0x000fe40000000000 */
        /* <DEDUP_REMOVED lines=19> */
.L_x_1165:
        /* <DEDUP_REMOVED lines=30> */
[-C--:B------:R-:W-:Y:S01]  /*1c40*/  FFMA.FTZ R89, R3, R94.reuse, R95 ;  /* 0x0000005e03597223 */ /* 0x080fe2000001005f */
[----:B------:R-:W-:Y:S02]  /*1c50*/  LOP3.LUT P1, RZ, R114, 0xff, RZ, 0xc0, !PT ;  /* 0x000000ff72ff7812 */ /* 0x000fe4000782c0ff */
[----:B------:R-:W-:Y:S01]  /*1c60*/  ISETP.NE.AND.EX P5, PT, RZ, UR9, PT, P5 ;  /* 0x00000009ff007c0c */ /* 0x000fe2000bfa5350 */
[----:B------:R-:W-:Y:S01]  /*1c70*/  FADD.FTZ R88, R116, -R89 ;  /* 0x8000005974587221 */ /* 0x000fe20000010000 */
[----:B------:R-:W-:-:S03]  /*1c80*/  FFMA.FTZ R89, R117, R94, R95 ;  /* 0x0000005e75597223 */ /* 0x000fc6000001005f */
[----:B-----5:R-:W-:Y:S01]  /*1c90*/  FMUL.FTZ R93, R7, R88 ;  /* 0x00000058075d7220 */ /* 0x020fe20000410000 */
[----:B------:R-:W-:-:S04]  /*1ca0*/  FFMA.FTZ R88, R118, R94, R95 ;  /* 0x0000005e76587223 */ /* 0x000fc8000001005f */
[----:B------:R-:W-:-:S03]  /*1cb0*/  FADD.FTZ R88, R115, -R88 ;  /* 0x8000005873587221 */ /* 0x000fc60000010000 */
[----:B------:R-:W-:Y:S01]  /*1cc0*/  @P5 FADD.FTZ R93, R72, R93 ;  /* 0x0000005d485d5221 */ /* 0x000fe20000010000 */
[----:B------:R-:W-:Y:S01]  /*1cd0*/  FMUL.FTZ R92, R7, R88 ;  /* 0x00000058075c7220 */ /* 0x000fe20000410000 */
[----:B------:R-:W-:Y:S02]  /*1ce0*/  FADD.FTZ R88, R120, -R89 ;  /* 0x8000005978587221 */ /* 0x000fe40000010000 */
[----:B------:R-:W-:Y:S01]  /*1cf0*/  FMUL.FTZ R124, R93, UR17 ;  /* 0x000000115d7c7c20 */ /* 0x000fe20008410000 */
[----:B------:R-:W-:Y:S01]  /*1d00*/  @P5 FADD.FTZ R92, R73, R92 ;  /* 0x0000005c495c5221 */ /* 0x000fe20000010000 */
[----:B------:R-:W-:Y:S01]  /*1d10*/  FMUL.FTZ R143, R7, R88 ;  /* 0x00000058078f7220 */ /* 0x000fe20000410000 */
[----:B------:R-:W-:Y:S02]  /*1d20*/  FFMA.FTZ R88, R122, R94, R95 ;  /* 0x0000005e7a587223 */ /* 0x000fe4000001005f */
[----:B------:R-:W-:Y:S01]  /*1d30*/  FSEL R139, R124, RZ, P1 ;  /* 0x000000ff7c8b7208 */ /* 0x000fe20000800000 */
[----:B------:R-:W-:Y:S01]  /*1d40*/  FMUL.FTZ R125, R92, UR17 ;  /* 0x000000115c7d7c20 */ /* 0x000fe20008410000 */
[----:B------:R-:W-:Y:S01]  /*1d50*/  ISETP.NE.U32.AND P1, PT, RZ, UR14, PT ;  /* 0x0000000eff007c0c */ /* 0x000fe2000bf25070 */
[----:B------:R-:W-:Y:S01]  /*1d60*/  FADD.FTZ R88, R119, -R88 ;  /* 0x8000005877587221 */ /* 0x000fe20000010000 */
[----:B------:R-:W-:-:S02]  /*1d70*/  @P5 FADD.FTZ R143, R74, R143 ;  /* 0x0000008f4a8f5221 */ /* 0x000fc40000010000 */
[----:B------:R-:W-:Y:S01]  /*1d80*/  ISETP.NE.AND.EX P1, PT, RZ, UR15, PT, P1 ;  /* 0x0000000fff007c0c */ /* 0x000fe2000bf25310 */
[----:B------:R-:W-:Y:S01]  /*1d90*/  FMUL.FTZ R146, R7, R88 ;  /* 0x0000005807927220 */ /* 0x000fe20000410000 */
[----:B------:R-:W-:Y:S01]  /*1da0*/  FMUL.FTZ R144, R143, UR17 ;  /* 0x000000118f907c20 */ /* 0x000fe20008410000 */
[----:B------:R-:W0:Y:S01]  /*1db0*/  LDC.64 R88, c[0x0][0x2f8] ;  /* 0x0000be00ff587b82 */ /* 0x000e220000000a00 */
[----:B------:R-:W-:Y:S01]  /*1dc0*/  F2F.BF16.F32 R139, R139 ;  /* 0x0000008b008b7304 */ /* 0x000fe20000202000 */
[----:B------:R-:W-:-:S04]  /*1dd0*/  @P5 FADD.FTZ R146, R75, R146 ;  /* 0x000000924b925221 */ /* 0x000fc80000010000 */
[----:B------:R-:W-:-:S04]  /*1de0*/  FMUL.FTZ R147, R146, UR17 ;  /* 0x0000001192937c20 */ /* 0x000fc80008410000 */
[C---:B------:R-:W-:Y:S02]  /*1df0*/  @P1 LOP3.LUT P6, RZ, R5.reuse, 0xff, RZ, 0xc0, !PT ;  /* 0x000000ff05ff1812 */ /* 0x040fe400078cc0ff */
[----:B------:R-:W-:Y:S02]  /*1e00*/  @P1 LOP3.LUT P5, RZ, R5, 0xff0000, RZ, 0xc0, !PT ;  /* 0x00ff000005ff1812 */ /* 0x000fe400078ac0ff */
[----:B------:R-:W-:Y:S02]  /*1e10*/  @P1 FSEL R124, R124, RZ, P6 ;  /* 0x000000ff7c7c1208 */ /* 0x000fe40003000000 */
[----:B------:R-:W-:Y:S02]  /*1e20*/  LOP3.LUT P6, RZ, R114, 0xff00, RZ, 0xc0, !PT ;  /* 0x0000ff0072ff7812 */ /* 0x000fe400078cc0ff */
[----:B------:R-:W-:Y:S02]  /*1e30*/  @P1 F2FP.BF16.F32.PACK_AB R124, RZ, R124 ;  /* 0x0000007cff7c123e */ /* 0x000fe400000010ff */
[----:B------:R-:W-:-:S02]  /*1e40*/  FSEL R141, R125, RZ, P6 ;  /* 0x000000ff7d8d7208 */ /* 0x000fc40003000000 */
[----:B------:R-:W-:Y:S01]  /*1e50*/  @P1 LOP3.LUT P6, RZ, R5, 0xff00, RZ, 0xc0, !PT ;  /* 0x0000ff0005ff1812 */ /* 0x000fe200078cc0ff */
[----:B0-----:R-:W-:Y:S01]  /*1e60*/  IMAD.WIDE.U32 R88, R6, 0x8, R88 ;  /* 0x0000000806587825 */ /* 0x001fe200078e0058 */
[----:B------:R-:W-:Y:S02]  /*1e70*/  @P1 PRMT R108, R124, 0x7610, R108 ;  /* 0x000076107c6c1816 */ /* 0x000fe4000000006c */
[----:B------:R-:W0:Y:S01]  /*1e80*/  F2F.BF16.F32 R141, R141 ;  /* 0x0000008d008d7304 */ /* 0x000e220000202000 */
[----:B------:R-:W-:Y:S02]  /*1e90*/  @P1 FSEL R125, R125, RZ, P6 ;  /* 0x000000ff7d7d1208 */ /* 0x000fe40003000000 */
[----:B------:R-:W-:Y:S02]  /*1ea0*/  LOP3.LUT P6, RZ, R114, 0xff0000, RZ, 0xc0, !PT ;  /* 0x00ff000072ff7812 */ /* 0x000fe400078cc0ff */
[----:B------:R-:W-:Y:S02]  /*1eb0*/  @P1 F2FP.BF16.F32.PACK_AB R125, RZ, R125 ;  /* 0x0000007dff7d123e */ /* 0x000fe400000010ff */
[----:B------:R-:W-:-:S02]  /*1ec0*/  FSEL R142, R144, RZ, P6 ;  /* 0x000000ff908e7208 */ /* 0x000fc40003000000 */
[----:B------:R-:W-:Y:S02]  /*1ed0*/  @P1 FSEL R144, R144, RZ, P5 ;  /* 0x000000ff90901208 */ /* 0x000fe40002800000 */
[----:B------:R-:W-:Y:S02]  /*1ee0*/  LOP3.LUT P5, RZ, R114, 0xff000000, RZ, 0xc0, !PT ;  /* 0xff00000072ff7812 */ /* 0x000fe400078ac0ff */
[----:B------:R-:W-:Y:S01]  /*1ef0*/  F2F.BF16.F32 R142, R142 ;  /* 0x0000008e008e7304 */ /* 0x000fe20000202000 */
[----:B------:R-:W-:Y:S02]  /*1f00*/  @P1 F2FP.BF16.F32.PACK_AB R144, RZ, R144 ;  /* 0x00000090ff90123e */ /* 0x000fe400000010ff */
[----:B------:R-:W-:Y:S02]  /*1f10*/  FSEL R145, R147, RZ, P5 ;  /* 0x000000ff93917208 */ /* 0x000fe40002800000 */
[----:B------:R-:W-:Y:S02]  /*1f20*/  ISETP.NE.U32.AND P5, PT, RZ, UR18, PT ;  /* 0x00000012ff007c0c */ /* 0x000fe4000bfa5070 */
[----:B------:R-:W-:-:S02]  /*1f30*/  @P1 PRMT R109, R125, 0x7610, R109 ;  /* 0x000076107d6d1816 */ /* 0x000fc4000000006d */
[----:B------:R-:W-:Y:S01]  /*1f40*/  ISETP.NE.AND.EX P5, PT, RZ, UR19, PT, P5 ;  /* 0x00000013ff007c0c */ /* 0x000fe2000bfa5350 */
[----:B------:R-:W1:Y:S01]  /*1f50*/  F2F.BF16.F32 R145, R145 ;  /* 0x0000009100917304 */ /* 0x000e620000202000 */
[----:B------:R-:W-:Y:S02]  /*1f60*/  @P1 PRMT R110, R144, 0x7610, R110 ;  /* 0x00007610906e1816 */ /* 0x000fe4000000006e */
[----:B------:R-:W-:Y:S02]  /*1f70*/  SEL R84, R93, R84, P5 ;  /* 0x000000545d547207 */ /* 0x000fe40002800000 */
[----:B------:R-:W-:Y:S01]  /*1f80*/  SEL R85, R92, R85, P5 ;  /* 0x000000555c557207 */ /* 0x000fe20002800000 */
[----:B0-----:R-:W-:Y:S01]  /*1f90*/  IMAD.WIDE.U32 R92, R141, 0x10000, RZ ;  /* 0x000100008d5c7825 */ /* 0x001fe200078e00ff */
[----:B------:R-:W-:Y:S02]  /*1fa0*/  SEL R86, R143, R86, P5 ;  /* 0x000000568f567207 */ /* 0x000fe40002800000 */
[----:B------:R-:W-:-:S02]  /*1fb0*/  SEL R87, R146, R87, P5 ;  /* 0x0000005792577207 */ /* 0x000fc40002800000 */
[----:B------:R-:W-:Y:S01]  /*1fc0*/  LOP3.LUT R92, R92, R139, RZ, 0xfc, !PT ;  /* 0x0000008b5c5c7212 */ /* 0x000fe200078efcff */
[----:B------:R-:W0:Y:S01]  /*1fd0*/  @P5 LDC.64 R90, c[0x0][0x308] ;  /* 0x0000c200ff5a5b82 */ /* 0x000e220000000a00 */
[----:B-1----:R-:W-:-:S05]  /*1fe0*/  IMAD.U32 R143, R145, 0x10000, RZ ;  /* 0x00010000918f7824 */ /* 0x002fca00078e00ff */
[----:B------:R-:W-:Y:S01]  /*1ff0*/  LOP3.LUT R93, R93, R143, R142, 0xfe, !PT ;  /* 0x0000008f5d5d7212 */ /* 0x000fe200078efe8e */
[----:B0-----:R-:W-:-:S05]  /*2000*/  @P5 IMAD.WIDE.U32 R90, R6, 0x10, R90 ;  /* 0x00000010065a5825 */ /* 0x001fca00078e005a */
[----:B------:R0:W-:Y:S01]  /*2010*/  @P5 STG.E.128 desc[UR4][R90.64], R84 ;  /* 0x000000545a005986 */ /* 0x0001e2000c101d04 */
[----:B------:R-:W-:-:S03]  /*2020*/  @P1 LOP3.LUT P5, RZ, R5, 0xff000000, RZ, 0xc0, !PT ;  /* 0xff00000005ff1812 */ /* 0x000fc600078ac0ff */
[----:B------:R0:W-:Y:S01]  /*2030*/  STG.E.64 desc[UR4][R88.64], R92 ;  /* 0x0000005c58007986 */ /* 0x0001e2000c101b04 */
[----:B------:R-:W-:-:S04]  /*2040*/  @P1 FSEL R139, R147, RZ, P5 ;  /* 0x000000ff938b1208 */ /* 0x000fc80002800000 */
[----:B------:R-:W-:-:S04]  /*2050*/  @P1 F2FP.BF16.F32.PACK_AB R139, RZ, R139 ;  /* 0x0000008bff8b123e */ /* 0x000fc800000010ff */
[----:B------:R-:W-:Y:S01]  /*2060*/  @P1 PRMT R111, R139, 0x7610, R111 ;  /* 0x000076108b6f1816 */ /* 0x000fe2000000006f */
[----:B------:R-:W-:Y:S06]  /*2070*/  @!P1 BRA `(.L_x_1144) ;  /* 0x0000000000209947 */ /* 0x000fec0003800000 */
        /* <DEDUP_REMOVED lines=8> */
.L_x_1144:
[----:B------:R-:W-:-:S07]  /*2100*/  IADD3 R6, R6, 0x80, RZ ;  /* 0x0000008006067810 */ /* 0x000fce0007ffe0ff */
.L_x_1143:
[----:B------:R-:W-:Y:S05]  /*2110*/  BSYNC B0 ;  /* 0x0000000000007941 */ /* 0x000fea0003800000 */
.L_x_1142:
[----:B------:R-:W-:Y:S04]  /*2120*/  BSSY B0, `(.L_x_1145) ;  /* 0x0000050000007945 */ /* 0x000fe80003800000 */
[----:B------:R-:W-:Y:S05]  /*2130*/  @!P2 BRA `(.L_x_1146) ;  /* 0x000000040038a947 */ /* 0x000fea0003800000 */
[----:B------:R-:W-:Y:S01]  /*2140*/  ISETP.NE.U32.AND P5, PT, RZ, UR8, PT ;  /* 0x00000008ff007c0c */ /* 0x000fe2000bfa5070 */
[-C--:B01----:R-:W-:Y:S01]  /*2150*/  FFMA.FTZ R89, R121, R94.reuse, R95 ;  /* 0x0000005e79597223 */ /* 0x083fe2000001005f */
[----:B------:R-:W-:Y:S01]  /*2160*/  LOP3.LUT P1, RZ, R113, 0xff, RZ, 0xc0, !PT ;  /* 0x000000ff71ff7812 */ /* 0x000fe2000782c0ff */
[----:B------:R-:W0:Y:S01]  /*2170*/  LDC.64 R90, c[0x0][0x2f8] ;  /* 0x0000be00ff5a7b82 */ /* 0x000e220000000a00 */
        /* <DEDUP_REMOVED lines=17> */
[----:B------:R-:W-:Y:S01]  /*2290*/  @P5 FADD.FTZ R143, R78, R143 ;  /* 0x0000008f4e8f5221 */ /* 0x000fe20000010000 */
[----:B0-----:R-:W-:Y:S01]  /*22a0*/  IMAD.WIDE.U32 R90, R6, 0x8, R90 ;  /* 0x00000008065a7825 */ /* 0x001fe200078e005a */
[----:B------:R-:W-:-:S03]  /*22b0*/  ISETP.NE.AND.EX P1, PT, RZ, UR15, PT, P1 ;  /* 0x0000000fff007c0c */ /* 0x000fc6000bf25310 */
[----:B------:R-:W-:Y:S01]  /*22c0*/  FMUL.FTZ R146, R7, R88 ;  /* 0x0000005807927220 */ /* 0x000fe20000410000 */
[----:B------:R-:W-:Y:S01]  /*22d0*/  FMUL.FTZ R144, R143, UR17 ;  /* 0x000000118f907c20 */ /* 0x000fe20008410000 */
[----:B------:R-:W-:Y:S02]  /*22e0*/  F2F.BF16.F32 R139, R139 ;  /* 0x0000008b008b7304 */ /* 0x000fe40000202000 */
[----:B------:R-:W-:-:S04]  /*22f0*/  @P5 FADD.FTZ R146, R79, R146 ;  /* 0x000000924f925221 */ /* 0x000fc80000010000 */
[----:B------:R-:W-:Y:S02]  /*2300*/  FMUL.FTZ R147, R146, UR17 ;  /* 0x0000001192937c20 */ /* 0x000fe40008410000 */
[C---:B------:R-:W-:Y:S02]  /*2310*/  @P1 LOP3.LUT P6, RZ, R4.reuse, 0xff, RZ, 0xc0, !PT ;  /* 0x000000ff04ff1812 */ /* 0x040fe400078cc0ff */
[----:B------:R-:W-:Y:S02]  /*2320*/  @P1 LOP3.LUT P5, RZ, R4, 0xff0000, RZ, 0xc0, !PT ;  /* 0x00ff000004ff1812 */ /* 0x000fe400078ac0ff */
[----:B------:R-:W-:Y:S02]  /*2330*/  @P1 FSEL R124, R124, RZ, P6 ;  /* 0x000000ff7c7c1208 */ /* 0x000fe40003000000 */
[----:B------:R-:W-:Y:S02]  /*2340*/  LOP3.LUT P6, RZ, R113, 0xff00, RZ, 0xc0, !PT ;  /* 0x0000ff0071ff7812 */ /* 0x000fe400078cc0ff */
[----:B------:R-:W-:-:S02]  /*2350*/  @P1 F2FP.BF16.F32.PACK_AB R124, RZ, R124 ;  /* 0x0000007cff7c123e */ /* 0x000fc400000010ff */
[C---:B------:R-:W-:Y:S02]  /*2360*/  FSEL R141, R125.reuse, RZ, P6 ;  /* 0x000000ff7d8d7208 */ /* 0x040fe40003000000 */
[----:B------:R-:W-:Y:S02]  /*2370*/  @P1 LOP3.LUT P6, RZ, R4, 0xff00, RZ, 0xc0, !PT ;  /* 0x0000ff0004ff1812 */ /* 0x000fe400078cc0ff */
[----:B------:R-:W-:Y:S02]  /*2380*/  @P1 PRMT R108, R124, 0x7610, R108 ;  /* 0x000076107c6c1816 */ /* 0x000fe4000000006c */
[----:B------:R-:W-:Y:S01]  /*2390*/  @P1 FSEL R125, R125, RZ, P6 ;  /* 0x000000ff7d7d1208 */ /* 0x000fe20003000000 */
[----:B------:R-:W0:Y:S01]  /*23a0*/  F2F.BF16.F32 R141, R141 ;  /* 0x0000008d008d7304 */ /* 0x000e220000202000 */
[----:B------:R-:W-:Y:S02]  /*23b0*/  LOP3.LUT P6, RZ, R113, 0xff0000, RZ, 0xc0, !PT ;  /* 0x00ff000071ff7812 */ /* 0x000fe400078cc0ff */
[----:B------:R-:W-:-:S02]  /*23c0*/  @P1 F2FP.BF16.F32.PACK_AB R125, RZ, R125 ;  /* 0x0000007dff7d123e */ /* 0x000fc400000010ff */
[C---:B------:R-:W-:Y:S02]  /*23d0*/  FSEL R142, R144.reuse, RZ, P6 ;  /* 0x000000ff908e7208 */ /* 0x040fe40003000000 */
[----:B------:R-:W-:Y:S02]  /*23e0*/  @P1 FSEL R144, R144, RZ, P5 ;  /* 0x000000ff90901208 */ /* 0x000fe40002800000 */
[----:B------:R-:W-:Y:S02]  /*23f0*/  LOP3.LUT P5, RZ, R113, 0xff000000, RZ, 0xc0, !PT ;  /* 0xff00000071ff7812 */ /* 0x000fe400078ac0ff */
[----:B------:R-:W-:Y:S01]  /*2400*/  F2F.BF16.F32 R142, R142 ;  /* 0x0000008e008e7304 */ /* 0x000fe20000202000 */
[----:B------:R-:W-:Y:S02]  /*2410*/  @P1 F2FP.BF16.F32.PACK_AB R144, RZ, R144 ;  /* 0x00000090ff90123e */ /* 0x000fe400000010ff */
[----:B------:R-:W-:Y:S02]  /*2420*/  FSEL R145, R147, RZ, P5 ;  /* 0x000000ff93917208 */ /* 0x000fe40002800000 */
[----:B------:R-:W-:-:S02]  /*2430*/  ISETP.NE.U32.AND P5, PT, RZ, UR18, PT ;  /* 0x00000012ff007c0c */ /* 0x000fc4000bfa5070 */
[----:B------:R-:W-:Y:S02]  /*2440*/  @P1 PRMT R109, R125, 0x7610, R109 ;  /* 0x000076107d6d1816 */ /* 0x000fe4000000006d */
[----:B------:R-:W-:Y:S01]  /*2450*/  ISETP.NE.AND.EX P5, PT, RZ, UR19, PT, P5 ;  /* 0x00000013ff007c0c */ /* 0x000fe2000bfa5350 */
[----:B------:R-:W1:Y:S01]  /*2460*/  F2F.BF16.F32 R145, R145 ;  /* 0x0000009100917304 */ /* 0x000e620000202000 */
[----:B------:R-:W-:Y:S02]  /*2470*/  @P1 PRMT R110, R144, 0x7610, R110 ;  /* 0x00007610906e1816 */ /* 0x000fe4000000006e */
[----:B------:R-:W-:Y:S02]  /*2480*/  SEL R84, R93, R84, P5 ;  /* 0x000000545d547207 */ /* 0x000fe40002800000 */
[----:B------:R-:W-:Y:S01]  /*2490*/  SEL R85, R92, R85, P5 ;  /* 0x000000555c557207 */ /* 0x000fe20002800000 */
[----:B0-----:R-:W-:Y:S01]  /*24a0*/  IMAD.WIDE.U32 R92, R141, 0x10000, RZ ;  /* 0x000100008d5c7825 */ /* 0x001fe200078e00ff */
[----:B------:R-:W-:-:S02]  /*24b0*/  SEL R86, R143, R86, P5 ;  /* 0x000000568f567207 */ /* 0x000fc40002800000 */
[----:B------:R-:W-:Y:S02]  /*24c0*/  SEL R87, R146, R87, P5 ;  /* 0x0000005792577207 */ /* 0x000fe40002800000 */
        /* <DEDUP_REMOVED lines=20> */
.L_x_1147:
[----:B------:R-:W-:-:S07]  /*2610*/  IADD3 R6, R6, 0x80, RZ ;  /* 0x0000008006067810 */ /* 0x000fce0007ffe0ff */
.L_x_1146:
[----:B------:R-:W-:Y:S05]  /*2620*/  BSYNC B0 ;  /* 0x0000000000007941 */ /* 0x000fea0003800000 */
.L_x_1145:
[----:B------:R-:W-:Y:S01]  /*2630*/  ISETP.NE.AND P1, PT, R2, RZ, PT ;  /* 0x000000ff0200720c */ /* 0x000fe20003f25270 */
[----:B------:R-:W-:-:S12]  /*2640*/  BSSY B0, `(.L_x_1148) ;  /* 0x000004f000007945 */ /* 0x000fd80003800000 */
[----:B------:R-:W-:Y:S05]  /*2650*/  @!P1 BRA `(.L_x_1149) ;  /* 0x0000000400349947 */ /* 0x000fea0003800000 */
[-C--:B01----:R-:W-:Y:S01]  /*2660*/  FFMA.FTZ R89, R131, R94.reuse, R95 ;  /* 0x0000005e83597223 */ /* 0x083fe2000001005f */
[----:B------:R-:W-:Y:S02]  /*2670*/  ISETP.NE.U32.AND P5, PT, RZ, UR8, PT ;  /* 0x00000008ff007c0c */ /* 0x000fe4000bfa5070 */
[----:B------:R-:W-:Y:S01]  /*2680*/  LOP3.LUT P1, RZ, R112, 0xff, RZ, 0xc0, !PT ;  /* 0x000000ff70ff7812 */ /* 0x000fe2000782c0ff */
[----:B------:R-:W-:Y:S01]  /*2690*/  FADD.FTZ R88, R134, -R89 ;  /* 0x8000005986587221 */ /* 0x000fe20000010000 */
[----:B------:R-:W-:Y:S01]  /*26a0*/  ISETP.NE.AND.EX P5, PT, RZ, UR9, PT, P5 ;  /* 0x00000009ff007c0c */ /* 0x000fe2000bfa5350 */
[--C-:B------:R-:W-:Y:S02]  /*26b0*/  FFMA.FTZ R89, R135, R94, R95.reuse ;  /* 0x0000005e87597223 */ /* 0x100fe4000001005f */
[----:B-----5:R-:W-:Y:S01]  /*26c0*/  FMUL.FTZ R139, R7, R88 ;  /* 0x00000058078b7220 */ /* 0x020fe20000410000 */
[-CC-:B------:R-:W-:Y:S01]  /*26d0*/  FFMA.FTZ R88, R136, R94.reuse, R95.reuse ;  /* 0x0000005e88587223 */ /* 0x180fe2000001005f */
[----:B------:R-:W-:-:S03]  /*26e0*/  FFMA.FTZ R94, R140, R94, R95 ;  /* 0x0000005e8c5e7223 */ /* 0x000fc6000001005f */
[----:B------:R-:W-:Y:S01]  /*26f0*/  FADD.FTZ R88, R133, -R88 ;  /* 0x8000005885587221 */ /* 0x000fe20000010000 */
[----:B------:R-:W-:-:S03]  /*2700*/  FADD.FTZ R94, R137, -R94 ;  /* 0x8000005e895e7221 */ /* 0x000fc60000010000 */
[C---:B------:R-:W-:Y:S01]  /*2710*/  FMUL.FTZ R142, R7.reuse, R88 ;  /* 0x00000058078e7220 */ /* 0x040fe20000410000 */
[----:B------:R-:W-:Y:S01]  /*2720*/  FADD.FTZ R88, R138, -R89 ;  /* 0x800000598a587221 */ /* 0x000fe20000010000 */
[----:B------:R-:W-:Y:S01]  /*2730*/  @P5 FADD.FTZ R139, R80, R139 ;  /* 0x0000008b508b5221 */ /* 0x000fe20000010000 */
[----:B------:R-:W-:Y:S01]  /*2740*/  FMUL.FTZ R94, R7, R94 ;  /* 0x0000005e075e7220 */ /* 0x000fe20000410000 */
[----:B------:R-:W-:Y:S01]  /*2750*/  @P5 FADD.FTZ R142, R81, R142 ;  /* 0x0000008e518e5221 */ /* 0x000fe20000010000 */
[----:B------:R-:W-:Y:S01]  /*2760*/  FMUL.FTZ R95, R7, R88 ;  /* 0x00000058075f7220 */ /* 0x000fe20000410000 */
[----:B------:R-:W-:Y:S01]  /*2770*/  FMUL.FTZ R124, R139, UR17 ;  /* 0x000000118b7c7c20 */ /* 0x000fe20008410000 */
[----:B------:R-:W-:Y:S01]  /*2780*/  @P5 FADD.FTZ R94, R83, R94 ;  /* 0x0000005e535e5221 */ /* 0x000fe20000010000 */
[----:B------:R-:W-:Y:S01]  /*2790*/  FMUL.FTZ R125, R142, UR17 ;  /* 0x000000118e7d7c20 */ /* 0x000fe20008410000 */
[----:B------:R-:W-:Y:S01]  /*27a0*/  @P5 FADD.FTZ R95, R82, R95 ;  /* 0x0000005f525f5221 */ /* 0x000fe20000010000 */
[----:B------:R-:W-:Y:S01]  /*27b0*/  LOP3.LUT P5, RZ, R112, 0xff0000, RZ, 0xc0, !PT ;  /* 0x00ff000070ff7812 */ /* 0x000fe200078ac0ff */
[----:B------:R-:W-:Y:S01]  /*27c0*/  FMUL.FTZ R147, R94, UR17 ;  /* 0x000000115e937c20 */ /* 0x000fe20008410000 */
[----:B------:R-:W-:Y:S01]  /*27d0*/  FSEL R141, R124, RZ, P1 ;  /* 0x000000ff7c8d7208 */ /* 0x000fe20000800000 */
[----:B------:R-:W-:Y:S01]  /*27e0*/  FMUL.FTZ R146, R95, UR17 ;  /* 0x000000115f927c20 */ /* 0x000fe20008410000 */
[----:B------:R-:W-:Y:S01]  /*27f0*/  ISETP.NE.U32.AND P1, PT, RZ, UR14, PT ;  /* 0x0000000eff007c0c */ /* 0x000fe2000bf25070 */
[----:B------:R-:W0:Y:S03]  /*2800*/  LDC.64 R88, c[0x0][0x2f8] ;  /* 0x0000be00ff587b82 */ /* 0x000e260000000a00 */
[----:B------:R-:W-:Y:S01]  /*2810*/  FSEL R7, R146, RZ, P5 ;  /* 0x000000ff92077208 */ /* 0x000fe20002800000 */
[----:B------:R-:W-:Y:S01]  /*2820*/  F2F.BF16.F32 R141, R141 ;  /* 0x0000008d008d7304 */ /* 0x000fe20000202000 */
[----:B------:R-:W-:-:S02]  /*2830*/  LOP3.LUT P5, RZ, R112, 0xff000000, RZ, 0xc0, !PT ;  /* 0xff00000070ff7812 */ /* 0x000fc400078ac0ff */
[----:B------:R-:W-:Y:S02]  /*2840*/  ISETP.NE.AND.EX P1, PT, RZ, UR15, PT, P1 ;  /* 0x0000000fff007c0c */ /* 0x000fe4000bf25310 */
[----:B------:R-:W-:Y:S02]  /*2850*/  FSEL R144, R147, RZ, P5 ;  /* 0x000000ff93907208 */ /* 0x000fe40002800000 */
[----:B------:R-:W-:Y:S01]  /*2860*/  ISETP.NE.U32.AND P5, PT, RZ, UR18, PT ;  /* 0x00000012ff007c0c */ /* 0x000fe2000bfa5070 */
[----:B------:R-:W-:Y:S03]  /*2870*/  F2F.BF16.F32 R7, R7 ;  /* 0x0000000700077304 */ /* 0x000fe60000202000 */
[----:B------:R-:W-:-:S04]  /*2880*/  ISETP.NE.AND.EX P5, PT, RZ, UR19, PT, P5 ;  /* 0x00000013ff007c0c */ /* 0x000fc8000bfa5350 */
[----:B------:R-:W-:Y:S01]  /*2890*/  SEL R84, R139, R84, P5 ;  /* 0x000000548b547207 */ /* 0x000fe20002800000 */
[----:B------:R-:W1:Y:S01]  /*28a0*/  F2F.BF16.F32 R144, R144 ;  /* 0x0000009000907304 */ /* 0x000e620000202000 */
[----:B------:R-:W-:Y:S02]  /*28b0*/  @P1 LOP3.LUT P6, RZ, R0, 0xff, RZ, 0xc0, !PT ;  /* 0x000000ff00ff1812 */ /* 0x000fe400078cc0ff */
[----:B------:R-:W-:Y:S01]  /*28c0*/  SEL R85, R142, R85, P5 ;  /* 0x000000558e557207 */ /* 0x000fe20002800000 */
[----:B0-----:R-:W-:Y:S01]  /*28d0*/  IMAD.WIDE.U32 R88, R6, 0x8, R88 ;  /* 0x0000000806587825 */ /* 0x001fe200078e0058 */
[----:B------:R-:W-:Y:S02]  /*28e0*/  @P1 FSEL R124, R124, RZ, P6 ;  /* 0x000000ff7c7c1208 */ /* 0x000fe40003000000 */
[----:B------:R-:W-:Y:S01]  /*28f0*/  LOP3.LUT P6, RZ, R112, 0xff00, RZ, 0xc0, !PT ;  /* 0x0000ff0070ff7812 */ /* 0x000fe200078cc0ff */
[----:B------:R-:W0:Y:S01]  /*2900*/  @P5 LDC.64 R90, c[0x0][0x308] ;  /* 0x0000c200ff5a5b82 */ /* 0x000e220000000a00 */
[----:B------:R-:W-:-:S02]  /*2910*/  SEL R86, R95, R86, P5 ;  /* 0x000000565f567207 */ /* 0x000fc40002800000 */
[C---:B------:R-:W-:Y:S02]  /*2920*/  FSEL R143, R125.reuse, RZ, P6 ;  /* 0x000000ff7d8f7208 */ /* 0x040fe40003000000 */
[----:B------:R-:W-:Y:S02]  /*2930*/  SEL R87, R94, R87, P5 ;  /* 0x000000575e577207 */ /* 0x000fe40002800000 */
[----:B------:R-:W2:Y:S01]  /*2940*/  F2F.BF16.F32 R92, R143 ;  /* 0x0000008f005c7304 */ /* 0x000ea20000202000 */
[----:B-1----:R-:W-:Y:S01]  /*2950*/  IMAD.U32 R145, R144, 0x10000, RZ ;  /* 0x0001000090917824 */ /* 0x002fe200078e00ff */
[----:B------:R-:W-:Y:S02]  /*2960*/  @P1 LOP3.LUT P6, RZ, R0, 0xff00, RZ, 0xc0, !PT ;  /* 0x0000ff0000ff1812 */ /* 0x000fe400078cc0ff */
[----:B------:R-:W-:Y:S02]  /*2970*/  @P1 F2FP.BF16.F32.PACK_AB R124, RZ, R124 ;  /* 0x0000007cff7c123e */ /* 0x000fe400000010ff */
[----:B------:R-:W-:-:S02]  /*2980*/  @P1 FSEL R125, R125, RZ, P6 ;  /* 0x000000ff7d7d1208 */ /* 0x000fc40003000000 */
[----:B------:R-:W-:Y:S02]  /*2990*/  @P1 PRMT R108, R124, 0x7610, R108 ;  /* 0x000076107c6c1816 */ /* 0x000fe4000000006c */
[----:B------:R-:W-:-:S04]  /*29a0*/  @P1 F2FP.BF16.F32.PACK_AB R125, RZ, R125 ;  /* 0x0000007dff7d123e */ /* 0x000fc800000010ff */
[----:B------:R-:W-:Y:S01]  /*29b0*/  @P1 PRMT R109, R125, 0x7610, R109 ;  /* 0x000076107d6d1816 */ /* 0x000fe2000000006d */
[----:B--2---:R-:W-:-:S04]  /*29c0*/  IMAD.WIDE.U32 R92, R92, 0x10000, RZ ;  /* 0x000100005c5c7825 */ /* 0x004fc800078e00ff */
[----:B0-----:R-:W-:Y:S01]  /*29d0*/  @P5 IMAD.WIDE.U32 R90, R6, 0x10, R90 ;  /* 0x00000010065a5825 */ /* 0x001fe200078e005a */
[----:B------:R-:W-:Y:S02]  /*29e0*/  LOP3.LUT R93, R93, R145, R7, 0xfe, !PT ;  /* 0x000000915d5d7212 */ /* 0x000fe400078efe07 */
[----:B------:R-:W-:Y:S02]  /*29f0*/  LOP3.LUT R92, R92, R141, RZ, 0xfc, !PT ;  /* 0x0000008d5c5c7212 */ /* 0x000fe400078efcff */
[----:B------:R2:W-:Y:S01]  /*2a00*/  @P5 STG.E.128 desc[UR4][R90.64], R84 ;  /* 0x000000545a005986 */ /* 0x0005e2000c101d04 */
[----:B------:R-:W-:-:S03]  /*2a10*/  @P1 LOP3.LUT P5, RZ, R0, 0xff0000, RZ, 0xc0, !PT ;  /* 0x00ff000000ff1812 */ /* 0x000fc600078ac0ff */
[----:B------:R2:W-:Y:S01]  /*2a20*/  STG.E.64 desc[UR4][R88.64], R92 ;  /* 0x0000005c58007986 */ /* 0x0005e2000c101b04 */
[----:B------:R-:W-:Y:S02]  /*2a30*/  @P1 FSEL R7, R146, RZ, P5 ;  /* 0x000000ff92071208 */ /* 0x000fe40002800000 */
[----:B------:R-:W-:Y:S02]  /*2a40*/  @P1 LOP3.LUT P5, RZ, R0, 0xff000000, RZ, 0xc0, !PT ;  /* 0xff00000000ff1812 */ /* 0x000fe400078ac0ff */
[----:B------:R-:W-:Y:S02]  /*2a50*/  @P1 F2FP.BF16.F32.PACK_AB R7, RZ, R7 ;  /* 0x00000007ff07123e */ /* 0x000fe400000010ff */
[----:B------:R-:W-:Y:S02]  /*2a60*/  @P1 FSEL R94, R147, RZ, P5 ;  /* 0x000000ff935e1208 */ /* 0x000fe40002800000 */
[----:B------:R-:W-:Y:S02]  /*2a70*/  @P1 PRMT R110, R7, 0x7610, R110 ;  /* 0x00007610076e1816 */ /* 0x000fe4000000006e */
[----:B------:R-:W-:-:S04]  /*2a80*/  @P1 F2FP.BF16.F32.PACK_AB R94, RZ, R94 ;  /* 0x0000005eff5e123e */ /* 0x000fc800000010ff */
[----:B------:R-:W-:Y:S01]  /*2a90*/  @P1 PRMT R111, R94, 0x7610, R111 ;  /* 0x000076105e6f1816 */ /* 0x000fe2000000006f */
[----:B--2---:R-:W-:Y:S06]  /*2aa0*/  @!P1 BRA `(.L_x_1149) ;  /* 0x0000000000209947 */ /* 0x004fec0003800000 */
[----:B------:R-:W-:Y:S02]  /*2ab0*/  LOP3.LUT R88, R109, 0xffff, RZ, 0xc0, !PT ;  /* 0x0000ffff6d587812 */ /* 0x000fe400078ec0ff */
[----:B------:R-:W-:Y:S02]  /*2ac0*/  LEA R90, P1, R6, UR14, 0x3 ;  /* 0x0000000e065a7c11 */ /* 0x000fe4000f8218ff */
[----:B------:R-:W-:Y:S01]  /*2ad0*/  PRMT R7, R110, 0x5410, R111 ;  /* 0x000054106e077816 */ /* 0x000fe2000000006f */
[----:B------:R-:W-:Y:S01]  /*2ae0*/  IMAD.WIDE.U32 R88, R88, 0x10000, RZ ;  /* 0x0001000058587825 */ /* 0x000fe200078e00ff */
[----:B------:R-:W-:-:S04]  /*2af0*/  LEA.HI.X R91, R6, UR15, RZ, 0x3, P1 ;  /* 0x0000000f065b7c11 */ /* 0x000fc800088f1cff */
[----:B------:R-:W-:Y:S02]  /*2b00*/  LOP3.LUT R7, R7, R89, RZ, 0xfc, !PT ;  /* 0x0000005907077212 */ /* 0x000fe400078efcff */
[----:B------:R-:W-:-:S05]  /*2b10*/  LOP3.LUT R6, R88, 0xffff, R108, 0xf8, !PT ;  /* 0x0000ffff58067812 */ /* 0x000fca00078ef86c */
[----:B------:R2:W-:Y:S02]  /*2b20*/  STG.E.64 desc[UR4][R90.64], R6 ;  /* 0x000000065a007986 */ /* 0x0005e4000c101b04 */
.L_x_1149:
[----:B------:R-:W-:Y:S05]  /*2b30*/  BSYNC B0 ;  /* 0x0000000000007941 */ /* 0x000fea0003800000 */
.L_x_1148:
[----:B------:R-:W-:Y:S02]  /*2b40*/  IADD3 R104, R104, UR20, RZ ;  /* 0x0000001468687c10 */ /* 0x000fe4000fffe0ff */
[----:B0-----:R-:W-:Y:S02]  /*2b50*/  SEL R92, RZ, 0x1, P4 ;  /* 0x00000001ff5c7807 */ /* 0x001fe40002000000 */
[----:B------:R-:W-:-:S13]  /*2b60*/  ISETP.GE.AND P1, PT, R104, UR21, PT ;  /* 0x0000001568007c0c */ /* 0x000fda000bf26270 */
[----:B------:R-:W-:Y:S05]  /*2b70*/  @!P1 BRA `(.L_x_1150) ;  /* 0xffffffdc001c9947 */ /* 0x000fea000383ffff */
.L_x_1134:
        /* <DEDUP_REMOVED lines=9> */
[----:B--2--5:R-:W2:Y:S08]  /*2c10*/  LDC.64 R6, c[0x0][0x2d8] ;  /* 0x0000b600ff067b82 */ /* 0x024eb00000000a00 */
[----:B------:R-:W3:Y:S08]  /*2c20*/  LDC.64 R8, c[0x0][0x2e0] ;  /* 0x0000b800ff087b82 */ /* 0x000ef00000000a00 */
[----:B------:R-:W4:Y:S01]  /*2c30*/  LDC.64 R10, c[0x0][0x2e8] ;  /* 0x0000ba00ff0a7b82 */ /* 0x000f220000000a00 */
[----:B0-----:R-:W-:-:S05]  /*2c40*/  IMAD.WIDE.U32 R4, R107, 0x10, R4 ;  /* 0x000000106b047825 */ /* 0x001fca00078e0004 */
        /* <DEDUP_REMOVED lines=8> */
.L_x_1152:
[----:B------:R-:W-:Y:S05]  /*2cd0*/  BSYNC B0 ;  /* 0x0000000000007941 */ /* 0x000fea0003800000 */
.L_x_1151:
[----:B------:R-:W-:Y:S04]  /*2ce0*/  BSSY B0, `(.L_x_1153) ;  /* 0x000000f000007945 */ /* 0x000fe80003800000 */
[----:B------:R-:W-:Y:S05]  /*2cf0*/  @!P2 BRA `(.L_x_1154) ;  /* 0x000000000034a947 */ /* 0x000fea0003800000 */
[----:B0-----:R-:W0:Y:S08]  /*2d00*/  LDC.64 R4, c[0x0][0x2d0] ;  /* 0x0000b400ff047b82 */ /* 0x001e300000000a00 */
        /* <DEDUP_REMOVED lines=12> */
.L_x_1154:
[----:B------:R-:W-:Y:S05]  /*2dd0*/  BSYNC B0 ;  /* 0x0000000000007941 */ /* 0x000fea0003800000 */
.L_x_1153:
[----:B------:R-:W-:-:S13]  /*2de0*/  ISETP.NE.AND P0, PT, R2, RZ, PT ;  /* 0x000000ff0200720c */ /* 0x000fda0003f05270 */
[----:B------:R-:W-:Y:S05]  /*2df0*/  @!P0 EXIT ;  /* 0x000000000000894d */ /* 0x000fea0003800000 */
[----:B------:R-:W3:Y:S08]  /*2e00*/  LDC.64 R2, c[0x0][0x2d0] ;  /* 0x0000b400ff027b82 */ /* 0x000ef00000000a00 */
[----:B0-----:R-:W0:Y:S08]  /*2e10*/  LDC.64 R4, c[0x0][0x2d8] ;  /* 0x0000b600ff047b82 */ /* 0x001e300000000a00 */
[----:B--2--5:R-:W2:Y:S08]  /*2e20*/  LDC.64 R6, c[0x0][0x2e0] ;  /* 0x0000b800ff067b82 */ /* 0x024eb00000000a00 */
[----:B------:R-:W4:Y:S01]  /*2e30*/  LDC.64 R8, c[0x0][0x2e8] ;  /* 0x0000ba00ff087b82 */ /* 0x000f220000000a00 */
[----:B---3--:R-:W-:-:S05]  /*2e40*/  IMAD.WIDE.U32 R2, R107, 0x10, R2 ;  /* 0x000000106b027825 */ /* 0x008fca00078e0002 */
[----:B------:R-:W-:Y:S01]  /*2e50*/  STG.E.128 desc[UR4][R2.64], R48 ;  /* 0x0000003002007986 */ /* 0x000fe2000c101d04 */
[----:B0-----:R-:W-:-:S05]  /*2e60*/  IMAD.WIDE.U32 R4, R107, 0x10, R4 ;  /* 0x000000106b047825 */ /* 0x001fca00078e0004 */
[----:B------:R-:W-:Y:S01]  /*2e70*/  STG.E.128 desc[UR4][R4.64], R60 ;  /* 0x0000003c04007986 */ /* 0x000fe2000c101d04 */
[----:B--2---:R-:W-:-:S05]  /*2e80*/  IMAD.WIDE.U32 R6, R107, 0x10, R6 ;  /* 0x000000106b067825 */ /* 0x004fca00078e0006 */
[----:B------:R-:W-:Y:S01]  /*2e90*/  STG.E.128 desc[UR4][R6.64], R24 ;  /* 0x0000001806007986 */ /* 0x000fe2000c101d04 */
[----:B----4-:R-:W-:-:S05]  /*2ea0*/  IMAD.WIDE.U32 R8, R107, 0x10, R8 ;  /* 0x000000106b087825 */ /* 0x010fca00078e0008 */
[----:B------:R-:W-:Y:S01]  /*2eb0*/  STG.E.128 desc[UR4][R8.64], R36 ;  /* 0x0000002408007986 */ /* 0x000fe2000c101d04 */
[----:B------:R-:W-:Y:S05]  /*2ec0*/  EXIT ;  /* 0x000000000000794d */ /* 0x000fea0003800000 */
.L_x_1141:
[----:B------:R-:W-:Y:S01]  /*2ed0*/  HFMA2.MMA R146, -RZ, RZ, 0, 9.5367431640625e-07 ;  /* 0x00000010ff927435 */ /* 0x000fe200000001ff */
[----:B------:R-:W-:Y:S01]  /*2ee0*/  IMAD.MOV.U32 R145, RZ, RZ, R143 ;  /* 0x000000ffff917224 */ /* 0x000fe200078e008f */
[----:B------:R-:W-:Y:S01]  /*2ef0*/  MOV R142, 0xffffffff ;  /* 0xffffffff008e7802 */ /* 0x000fe20000000f00 */
[----:B------:R-:W-:-:S08]  /*2f00*/  IMAD.MOV.U32 R147, RZ, RZ, 0x1f ;  /* 0x0000001fff937424 */ /* 0x000fd000078e00ff */
[----:B-----5:R-:W-:Y:S05]  /*2f10*/  WARPSYNC.COLLECTIVE R142, `(.L_x_1155) ;  /* 0x000000008e087348 */ /* 0x020fea0003c00000 */
[----:B------:R0:W1:Y:S02]  /*2f20*/  SHFL.DOWN P0, R125, R145, R146, R147 ;  /* 0x08000092917d7389 */ /* 0x0000640000000093 */
[----:B01---5:R-:W-:Y:S01]  /*2f30*/  ENDCOLLECTIVE ;  /* 0x000000000000791b */ /* 0x023fe20003800000 */
.L_x_1155:
[----:B------:R-:W-:Y:S01]  /*2f40*/  MOV R145, R144 ;  /* 0x0000009000917202 */ /* 0x000fe20000000f00 */
[----:B------:R-:W-:-:S07]  /*2f50*/  IMAD.MOV.U32 R88, RZ, RZ, R125 ;  /* 0x000000ffff587224 */ /* 0x000fce00078e007d */
[----:B------:R-:W-:Y:S05]  /*2f60*/  WARPSYNC.COLLECTIVE R142, `(.L_x_1156) ;  /* 0x000000008e087348 */ /* 0x000fea0003c00000 */
[----:B------:R0:W1:Y:S02]  /*2f70*/  SHFL.DOWN P0, R125, R145, R146, R147 ;  /* 0x08000092917d7389 */ /* 0x0000640000000093 */
[----:B01----:R-:W-:Y:S01]  /*2f80*/  ENDCOLLECTIVE ;  /* 0x000000000000791b */ /* 0x003fe20003800000 */
.L_x_1156:
[----:B------:R-:W-:-:S05]  /*2f90*/  FADD.FTZ R88, R88, R143 ;  /* 0x0000008f58587221 */ /* 0x000fca0000010000 */
[----:B------:R-:W-:Y:S01]  /*2fa0*/  MOV R145, R88 ;  /* 0x0000005800917202 */ /* 0x000fe20000000f00 */
[----:B------:R-:W-:Y:S02]  /*2fb0*/  IMAD.MOV.U32 R146, RZ, RZ, 0x8 ;  /* 0x00000008ff927424 */ /* 0x000fe400078e00ff */
[----:B------:R-:W-:-:S07]  /*2fc0*/  IMAD.MOV.U32 R89, RZ, RZ, R125 ;  /* 0x000000ffff597224 */ /* 0x000fce00078e007d */
[----:B------:R-:W-:Y:S05]  /*2fd0*/  WARPSYNC.COLLECTIVE R142, `(.L_x_1157) ;  /* 0x000000008e087348 */ /* 0x000fea0003c00000 */
[----:B------:R0:W1:Y:S02]  /*2fe0*/  SHFL.DOWN P0, R125, R145, R146, R147 ;  /* 0x08000092917d7389 */ /* 0x0000640000000093 */
[----:B01----:R-:W-:Y:S01]  /*2ff0*/  ENDCOLLECTIVE ;  /* 0x000000000000791b */ /* 0x003fe20003800000 */
.L_x_1157:
[----:B------:R-:W-:-:S04]  /*3000*/  FADD.FTZ R89, R89, R144 ;  /* 0x0000009059597221 */ /* 0x000fc80000010000 */
[----:B------:R-:W-:Y:S01]  /*3010*/  IMAD.MOV.U32 R145, RZ, RZ, R89 ;  /* 0x000000ffff917224 */ /* 0x000fe200078e0059 */
[----:B------:R-:W-:-:S07]  /*3020*/  MOV R91, R125 ;  /* 0x0000007d005b7202 */ /* 0x000fce0000000f00 */
[----:B------:R-:W-:Y:S05]  /*3030*/  WARPSYNC.COLLECTIVE R142, `(.L_x_1158) ;  /* 0x000000008e087348 */ /* 0x000fea0003c00000 */
[----:B------:R0:W1:Y:S02]  /*3040*/  SHFL.DOWN P0, R125, R145, R146, R147 ;  /* 0x08000092917d7389 */ /* 0x0000640000000093 */
[----:B01----:R-:W-:Y:S01]  /*3050*/  ENDCOLLECTIVE ;  /* 0x000000000000791b */ /* 0x003fe20003800000 */
.L_x_1158:
[----:B------:R-:W-:Y:S01]  /*3060*/  FADD.FTZ R91, R88, R91 ;  /* 0x0000005b585b7221 */ /* 0x000fe20000010000 */
[----:B------:R-:W-:-:S03]  /*3070*/  HFMA2.MMA R146, -RZ, RZ, 0, 2.384185791015625e-07 ;  /* 0x00000004ff927435 */ /* 0x000fc600000001ff */
[----:B------:R-:W-:Y:S01]  /*3080*/  IMAD.MOV.U32 R145, RZ, RZ, R91 ;  /* 0x000000ffff917224 */ /* 0x000fe200078e005b */
[----:B------:R-:W-:-:S07]  /*3090*/  MOV R90, R125 ;  /* 0x0000007d005a7202 */ /* 0x000fce0000000f00 */
[----:B------:R-:W-:Y:S05]  /*30a0*/  WARPSYNC.COLLECTIVE R142, `(.L_x_1159) ;  /* 0x000000008e087348 */ /* 0x000fea0003c00000 */
[----:B------:R0:W1:Y:S02]  /*30b0*/  SHFL.DOWN P0, R125, R145, R146, R147 ;  /* 0x08000092917d7389 */ /* 0x0000640000000093 */
[----:B01----:R-:W-:Y:S01]  /*30c0*/  ENDCOLLECTIVE ;  /* 0x000000000000791b */ /* 0x003fe20003800000 */
.L_x_1159:
[----:B------:R-:W-:-:S05]  /*30d0*/  FADD.FTZ R90, R89, R90 ;  /* 0x0000005a595a7221 */ /* 0x000fca0000010000 */
[----:B------:R-:W-:Y:S01]  /*30e0*/  MOV R145, R90 ;  /* 0x0000005a00917202 */ /* 0x000fe20000000f00 */
[----:B------:R-:W-:-:S07]  /*30f0*/  IMAD.MOV.U32 R92, RZ, RZ, R125 ;  /* 0x000000ffff5c7224 */ /* 0x000fce00078e007d */
[----:B------:R-:W-:Y:S05]  /*3100*/  WARPSYNC.COLLECTIVE R142, `(.L_x_1160) ;  /* 0x000000008e087348 */ /* 0x000fea0003c00000 */
[----:B------:R0:W1:Y:S02]  /*3110*/  SHFL.DOWN P0, R125, R145, R146, R147 ;  /* 0x08000092917d7389 */ /* 0x0000640000000093 */
[----:B01----:R-:W-:Y:S01]  /*3120*/  ENDCOLLECTIVE ;  /* 0x000000000000791b */ /* 0x003fe20003800000 */
.L_x_1160:
[----:B------:R-:W-:Y:S01]  /*3130*/  FADD.FTZ R92, R91, R92 ;  /* 0x0000005c5b5c7221 */ /* 0x000fe20000010000 */
[----:B------:R-:W-:-:S03]  /*3140*/  HFMA2.MMA R146, -RZ, RZ, 0, 1.1920928955078125e-07 ;  /* 0x00000002ff927435 */ /* 0x000fc600000001ff */
[----:B------:R-:W-:Y:S01]  /*3150*/  IMAD.MOV.U32 R145, RZ, RZ, R92 ;  /* 0x000000ffff917224 */ /* 0x000fe200078e005c */
[----:B------:R-:W-:-:S07]  /*3160*/  MOV R93, R125 ;  /* 0x0000007d005d7202 */ /* 0x000fce0000000f00 */
[----:B------:R-:W-:Y:S05]  /*3170*/  WARPSYNC.COLLECTIVE R142, `(.L_x_1161) ;  /* 0x000000008e087348 */ /* 0x000fea0003c00000 */
[----:B------:R0:W1:Y:S02]  /*3180*/  SHFL.DOWN P0, R125, R145, R146, R147 ;  /* 0x08000092917d7389 */ /* 0x0000640000000093 */
[----:B01----:R-:W-:Y:S01]  /*3190*/  ENDCOLLECTIVE ;  /* 0x000000000000791b */ /* 0x003fe20003800000 */
.L_x_1161:
[----:B------:R-:W-:-:S04]  /*31a0*/  FADD.FTZ R93, R90, R93 ;  /* 0x0000005d5a5d7221 */ /* 0x000fc80000010000 */
[----:B------:R-:W-:Y:S01]  /*31b0*/  IMAD.MOV.U32 R145, RZ, RZ, R93 ;  /* 0x000000ffff917224 */ /* 0x000fe200078e005d */
[----:B------:R-:W-:-:S07]  /*31c0*/  MOV R95, R125 ;  /* 0x0000007d005f7202 */ /* 0x000fce0000000f00 */
[----:B------:R-:W-:Y:S05]  /*31d0*/  WARPSYNC.COLLECTIVE R142, `(.L_x_1162) ;  /* 0x000000008e087348 */ /* 0x000fea0003c00000 */
[----:B------:R0:W1:Y:S02]  /*31e0*/  SHFL.DOWN P0, R125, R145, R146, R147 ;  /* 0x08000092917d7389 */ /* 0x0000640000000093 */
[----:B01----:R-:W-:Y:S01]  /*31f0*/  ENDCOLLECTIVE ;  /* 0x000000000000791b */ /* 0x003fe20003800000 */
.L_x_1162:
[----:B------:R-:W-:-:S05]  /*3200*/  FADD.FTZ R95, R92, R95 ;  /* 0x0000005f5c5f7221 */ /* 0x000fca0000010000 */
[----:B------:R-:W-:Y:S01]  /*3210*/  MOV R145, R95 ;  /* 0x0000005f00917202 */ /* 0x000fe20000000f00 */
[----:B------:R-:W-:Y:S01]  /*3220*/  IMAD.MOV.U32 R146, RZ, RZ, 0x1 ;  /* 0x00000001ff927424 */ /* 0x000fe200078e00ff */
[----:B------:R-:W-:-:S07]  /*3230*/  MOV R94, R125 ;  /* 0x0000007d005e7202 */ /* 0x000fce0000000f00 */
[----:B------:R-:W-:Y:S05]  /*3240*/  WARPSYNC.COLLECTIVE R142, `(.L_x_1163) ;  /* 0x000000008e087348 */ /* 0x000fea0003c00000 */
[----:B------:R0:W1:Y:S02]  /*3250*/  SHFL.DOWN P0, R125, R145, R146, R147 ;  /* 0x08000092917d7389 */ /* 0x0000640000000093 */
[----:B01----:R-:W-:Y:S01]  /*3260*/  ENDCOLLECTIVE ;  /* 0x000000000000791b */ /* 0x003fe20003800000 */
.L_x_1163:
[----:B------:R-:W-:-:S05]  /*3270*/  FADD.FTZ R94, R93, R94 ;  /* 0x0000005e5d5e7221 */ /* 0x000fca0000010000 */
[----:B------:R-:W-:Y:S02]  /*3280*/  MOV R145, R94 ;  /* 0x0000005e00917202 */ /* 0x000fe40000000f00 */
[----:B------:R-:W-:-:S07]  /*3290*/  MOV R124, R125 ;  /* 0x0000007d007c7202 */ /* 0x000fce0000000f00 */
[----:B------:R-:W-:Y:S05]  /*32a0*/  WARPSYNC.COLLECTIVE R142, `(.L_x_1164) ;  /* 0x000000008e087348 */ /* 0x000fea0003c00000 */
[----:B------:R0:W1:Y:S02]  /*32b0*/  SHFL.DOWN P0, R125, R145, R146, R147 ;  /* 0x08000092917d7389 */ /* 0x0000640000000093 */
[----:B01----:R-:W-:Y:S01]  /*32c0*/  ENDCOLLECTIVE ;  /* 0x000000000000791b */ /* 0x003fe20003800000 */
.L_x_1164:
[----:B------:R-:W-:Y:S05]  /*32d0*/  BRA `(.L_x_1165) ;  /* 0xffffffe400e07947 */ /* 0x000fea000383ffff */
.L_x_1166:
        /* <DEDUP_REMOVED lines=10> */
.L_x_3307:


//--------------------- .text._ZN10layer_norm31ln_parallel_residual_bwd_kernelINS_13Kernel_traitsI13__nv_bfloat16S2_fS2_fjLj1536ELj1ELj1ELj4ELj8ENS_18Kernel_traits_baseILj1536ES2_S2_fS2_fjLj128EEEEELb1ELb0ELb1EEEvNS_9BwdParamsE --------------------------
	.section	.text._ZN10layer_norm31ln_parallel_residual_bwd_kernelINS_13Kernel_traitsI13__nv_bfloat16S2_fS2_fjLj1536ELj1ELj1ELj4ELj8ENS_18Kernel_traits_baseILj1536ES2_S2_fS2_fjLj128EEEEELb1ELb0ELb1EEEvNS_9BwdParamsE,"ax",@progbits
	.align	128
        .global         _ZN10layer_norm31ln_parallel_residual_bwd_kernelINS_13Kernel_traitsI13__nv_bfloat16S2_fS2_fjLj1536ELj1ELj1ELj4ELj8ENS_18Kernel_traits_baseILj1536ES2_S2_fS2_fjLj128EEEEELb1ELb0ELb1EEEvNS_9BwdParamsE
        .type           _ZN10layer_norm31ln_parallel_residual_bwd_kernelINS_13Kernel_traitsI13__nv_bfloat16S2_fS2_fjLj1536ELj1ELj1ELj4ELj8ENS_18Kernel_traits_baseILj1536ES2_S2_fS2_fjLj128EEEEELb1ELb0ELb1EEEvNS_9BwdParamsE,@function
        .size           _ZN10layer_norm31ln_parallel_residual_bwd_kernelINS_13Kernel_traitsI13__nv_bfloat16S2_fS2_fjLj1536ELj1ELj1ELj4ELj8ENS_18Kernel_traits_baseILj1536ES2_S2_fS2_fjLj128EEEEELb1ELb0ELb1EEEvNS_9BwdParamsE,(.L_x_3308 - _ZN10layer_norm31ln_parallel_residual_bwd_kernelINS_13Kernel_traitsI13__nv_bfloat16S2_fS2_fjLj1536ELj1ELj1ELj4ELj8ENS_18Kernel_traits_baseILj1536ES2_S2_fS2_fjLj128EEEEELb1ELb0ELb1EEEvNS_9BwdParamsE)
        .other          _ZN10layer_norm31ln_parallel_residual_bwd_kernelINS_13Kernel_traitsI13__nv_bfloat16S2_fS2_fjLj1536ELj1ELj1ELj4ELj8ENS_18Kernel_traits_baseILj1536ES2_S2_fS2_fjLj128EEEEELb1ELb0ELb1EEEvNS_9BwdParamsE,@"STO_CUDA_ENTRY STV_DEFAULT"
_ZN10layer_norm31ln_parallel_residual_bwd_kernelINS_13Kernel_traitsI13__nv_bfloat16S2_fS2_fjLj1536ELj1ELj1ELj4ELj8ENS_18Kernel_traits_baseILj1536ES2_S2_fS2_fjLj128EEEEELb1ELb0ELb1EEEvNS_9BwdParamsE:
.text._ZN10layer_norm31ln_parallel_residual_bwd_kernelINS_13Kernel_traitsI13__nv_bfloat16S2_fS2_fjLj1536ELj1ELj1ELj4ELj8ENS_18Kernel_traits_baseILj1536ES2_S2_fS2_fjLj128EEEEELb1ELb0ELb1EEEvNS_9BwdParamsE:
[----:B------:R-:W-:Y:S01]  /*0000*/  LDC R1, c[0x0][0x28] ;  /* 0x00000a00ff017b82 */ /* 0x000fe20000000800 */
[----:B------:R-:W0:Y:S07]  /*0010*/  S2R R33, SR_TID.X ;  /* 0x0000000000217919 */ /* 0x000e2e0000002100 */
[----:B------:R-:W0:Y:S01]  /*0020*/  S2UR UR4, SR_CTAID.X ;  /* 0x00000000000479c3 */ /* 0x000e220000002500 */
        /* <DEDUP_REMOVED lines=9> */
[----:B0-----:R-:W-:Y:S01]  /*00c0*/  LEA.HI R142, R33, UR4, RZ, 0x19 ;  /* 0x00000004218e7c11 */ /* 0x001fe2000f8fc8ff */
[----:B------:R-:W-:-:S03]  /*00d0*/  ULDC.64 UR4, c[0x0][0x208] ;  /* 0x0000820000047ab9 */ /* 0x000fc60000000a00 */
        /* <DEDUP_REMOVED lines=27> */
.L_x_1167:
        /* <DEDUP_REMOVED lines=18> */
[----:B------:R-:W-:Y:S01]  /*03b0*/  HFMA2.MMA R32, -RZ, RZ, 0, 0 ;  /* 0x00000000ff207435 */ /* 0x000fe200000001ff */
[----:B------:R-:W-:Y:S01]  /*03c0*/  ISETP.NE.AND.EX P2, PT, RZ, UR7, PT, P2 ;  /* 0x00000007ff007c0c */ /* 0x000fe2000bf45320 */
[----:B------:R-:W-:Y:S01]  /*03d0*/  IMAD.MOV.U32 R145, RZ, RZ, 0x1 ;  /* 0x00000001ff917424 */ /* 0x000fe200078e00ff */
        /* <DEDUP_REMOVED lines=14> */
[----:B------:R-:W-:Y:S02]  /*04c0*/  CS2R R72, SRZ ;  /* 0x0000000000487805 */ /* 0x000fe4000001ff00 */
[----:B0-----:R-:W-:Y:S02]  /*04d0*/  CS2R R4, SRZ ;  /* 0x0000000000047805 */ /* 0x001fe4000001ff00 */
[----:B------:R-:W-:-:S02]  /*04e0*/  CS2R R2, SRZ ;  /* 0x0000000000027805 */ /* 0x000fc4000001ff00 */
[----:B------:R-:W-:Y:S01]  /*04f0*/  MOV R0, RZ ;  /* 0x000000ff00007202 */ /* 0x000fe20000000f00 */
[----:B------:R-:W-:Y:S01]  /*0500*/  IMAD.MOV.U32 R119, RZ, RZ, RZ ;  /* 0x000000ffff777224 */ /* 0x000fe200078e00ff */
[----:B------:R-:W-:Y:S02]  /*0510*/  LOP3.LUT R121, R33, 0x7f, RZ, 0xc0, !PT ;  /* 0x0000007f21797812 */ /* 0x000fe400078ec0ff */
[----:B------:R-:W-:Y:S02]  /*0520*/  PLOP3.LUT P6, PT, PT, PT, UP0, 0x80, 0x0 ;  /* 0x000000000000781c */ /* 0x000fe40003fcf008 */
[--C-:B--2---:R-:W-:Y:S02]  /*0530*/  SHF.R.U32.HI R123, RZ, 0x10, R7.reuse ;  /* 0x00000010ff7b7819 */ /* 0x104fe40000011607 */
[----:B------:R-:W-:Y:S02]  /*0540*/  SHF.R.U64 R122, R6, 0x10, R7 ;  /* 0x00000010067a7819 */ /* 0x000fe40000001207 */
[----:B---3--:R-:W-:-:S02]  /*0550*/  SHF.R.U64 R126, R14, 0x10, R15 ;  /* 0x000000100e7e7819 */ /* 0x008fc4000000120f */
[----:B------:R-:W-:Y:S02]  /*0560*/  SHF.R.U32.HI R127, RZ, 0x10, R15 ;  /* 0x00000010ff7f7819 */ /* 0x000fe4000001160f */
[--C-:B----4-:R-:W-:Y:S02]  /*0570*/  SHF.R.U32.HI R129, RZ, 0x10, R9.reuse ;  /* 0x00000010ff817819 */ /* 0x110fe40000011609 */
[----:B------:R-:W-:Y:S02]  /*0580*/  SHF.R.U64 R128, R8, 0x10, R9 ;  /* 0x0000001008807819 */ /* 0x000fe40000001209 */
[--C-:B-----5:R-:W-:Y:S02]  /*0590*/  SHF.R.U64 R132, R16, 0x10, R17.reuse ;  /* 0x0000001010847819 */ /* 0x120fe40000001211 */
[----:B------:R-:W-:Y:S02]  /*05a0*/  SHF.R.U32.HI R133, RZ, 0x10, R17 ;  /* 0x00000010ff857819 */ /* 0x000fe40000011611 */
        /* <DEDUP_REMOVED lines=17> */
[----:B------:R-:W-:Y:S02]  /*06c0*/  CS2R R14, SRZ ;  /* 0x00000000000e7805 */ /* 0x000fe4000001ff00 */
[----:B------:R-:W-:Y:S02]  /*06d0*/  CS2R R12, SRZ ;  /* 0x00000000000c7805 */ /* 0x000fe4000001ff00 */
[----:B------:R-:W-:Y:S02]  /*06e0*/  CS2R R10, SRZ ;  /* 0x00000000000a7805 */ /* 0x000fe4000001ff00 */
[----:B------:R-:W-:Y:S02]  /*06f0*/  CS2R R8, SRZ ;  /* 0x0000000000087805 */ /* 0x000fe4000001ff00 */
[----:B------:R-:W-:-:S02]  /*0700*/  CS2R R6, SRZ ;  /* 0x0000000000067805 */ /* 0x000fc4000001ff00 */
        /* <DEDUP_REMOVED lines=8> */
[----:B------:R-:W-:Y:S02]  /*0790*/  SHF.L.U32 R128, R128, 0x10, RZ ;  /* 0x0000001080807819 */ /* 0x000fe400000006ff */
[----:B------:R-:W-:-:S02]  /*07a0*/  SHF.L.U32 R130, R130, 0x10, RZ ;  /* 0x0000001082827819 */ /* 0x000fc400000006ff */
[----:B------:R-:W-:Y:S02]  /*07b0*/  SHF.L.U32 R131, R131, 0x10, RZ ;  /* 0x0000001083837819 */ /* 0x000fe400000006ff */
[----:B------:R-:W-:-:S07]  /*07c0*/  SHF.L.U32 R133, R133, 0x10, RZ ;  /* 0x0000001085857819 */ /* 0x000fce00000006ff */
.L_x_1173:
[----:B0-----:R-:W0:Y:S01]  /*07d0*/  LDC.64 R146, c[0x0][0x250] ;  /* 0x00009400ff927b82 */ /* 0x001e220000000a00 */
[----:B-1----:R-:W-:-:S05]  /*07e0*/  IMAD R52, R142, UR8, RZ ;  /* 0x000000088e347c24 */ /* 0x002fca000f8e02ff */
[----:B------:R-:W-:Y:S02]  /*07f0*/  SHF.R.S32.HI R53, RZ, 0x1f, R52 ;  /* 0x0000001fff357819 */ /* 0x000fe40000011434 */
[----:B------:R-:W1:Y:S02]  /*0800*/  LDC.64 R60, c[0x0][0x238] ;  /* 0x00008e00ff3c7b82 */ /* 0x000e640000000a00 */
[----:B------:R-:W-:-:S04]  /*0810*/  LEA.HI R52, R53, R52, RZ, 0x2 ;  /* 0x0000003435347211 */ /* 0x000fc800078f10ff */
[----:B------:R-:W-:Y:S02]  /*0820*/  LEA.HI.SX32 R143, R52, R121, 0x1e ;  /* 0x00000079348f7211 */ /* 0x000fe400078ff2ff */
[----:B------:R-:W2:Y:S08]  /*0830*/  LDC.64 R94, c[0x0][0x2c0] ;  /* 0x0000b000ff5e7b82 */ /* 0x000eb00000000a00 */
[----:B------:R-:W3:Y:S01]  /*0840*/  LDC.64 R96, c[0x0][0x2b8] ;  /* 0x0000ae00ff607b82 */ /* 0x000ee20000000a00 */
[----:B0-----:R-:W-:-:S06]  /*0850*/  IMAD.WIDE R146, R142, 0x4, R146 ;  /* 0x000000048e927825 */ /* 0x001fcc00078e0292 */
[----:B------:R-:W4:Y:S01]  /*0860*/  LDG.E R146, desc[UR4][R146.64] ;  /* 0x0000000492927981 */ /* 0x000f22000c1e1900 */
[----:B------:R-:W0:Y:S01]  /*0870*/  LDC.64 R62, c[0x0][0x258] ;  /* 0x00009600ff3e7b82 */ /* 0x000e220000000a00 */
[----:B-1----:R-:W-:-:S06]  /*0880*/  IMAD.WIDE.U32 R52, R143, 0x10, R60 ;  /* 0x000000108f347825 */ /* 0x002fcc00078e003c */
[----:B------:R-:W4:Y:S01]  /*0890*/  LDG.E.128 R52, desc[UR4][R52.64] ;  /* 0x0000000434347981 */ /* 0x000f22000c1e1d00 */
[C---:B--2---:R-:W-:Y:S01]  /*08a0*/  IMAD.WIDE.U32 R88, R143.reuse, 0x8, R94 ;  /* 0x000000088f587825 */ /* 0x044fe200078e005e */
[----:B------:R-:W-:Y:S01]  /*08b0*/  ISETP.NE.U32.AND P1, PT, RZ, UR12, PT ;  /* 0x0000000cff007c0c */ /* 0x000fe2000bf25070 */
[----:B------:R-:W1:Y:S04]  /*08c0*/  LDC.64 R110, c[0x0][0x240] ;  /* 0x00009000ff6e7b82 */ /* 0x000e680000000a00 */
[----:B------:R-:W2:Y:S01]  /*08d0*/  LDG.E.64 R88, desc[UR4][R88.64] ;  /* 0x0000000458587981 */ /* 0x000ea2000c1e1b00 */
[C---:B---3--:R-:W-:Y:S01]  /*08e0*/  IMAD.WIDE.U32 R86, R143.reuse, 0x8, R96 ;  /* 0x000000088f567825 */ /* 0x048fe200078e0060 */
[----:B------:R-:W-:Y:S02]  /*08f0*/  IADD3 R135, R143, 0x80, RZ ;  /* 0x000000808f877810 */ /* 0x000fe40007ffe0ff */
[----:B------:R-:W3:Y:S03]  /*0900*/  @P2 LDC.64 R104, c[0x0][0x2c8] ;  /* 0x0000b200ff682b82 */ /* 0x000ee60000000a00 */
[----:B------:R-:W2:Y:S01]  /*0910*/  LDG.E.64 R86, desc[UR4][R86.64] ;  /* 0x0000000456567981 */ /* 0x000ea2000c1e1b00 */
[----:B0-----:R-:W-:-:S04]  /*0920*/  IMAD.WIDE R62, R142, 0x4, R62 ;  /* 0x000000048e3e7825 */ /* 0x001fc800078e023e */
[----:B------:R-:W0:Y:S01]  /*0930*/  @P2 LDC.64 R100, c[0x0][0x2c8] ;  /* 0x0000b200ff642b82 */ /* 0x000e220000000a00 */
[----:B------:R-:W2:Y:S01]  /*0940*/  LDG.E R144, desc[UR4][R62.64] ;  /* 0x000000043e907981 */ /* 0x000ea2000c1e1900 */
[----:B------:R-:W-:-:S04]  /*0950*/  IMAD.WIDE.U32 R56, R135, 0x10, R60 ;  /* 0x0000001087387825 */ /* 0x000fc800078e003c */
[C---:B------:R-:W-:Y:S02]  /*0960*/  IMAD.WIDE.U32 R92, R135.reuse, 0x8, R94 ;  /* 0x00000008875c7825 */ /* 0x040fe400078e005e */
[----:B------:R-:W0:Y:S01]  /*0970*/  @P2 LDC.64 R102, c[0x0][0x2c8] ;  /* 0x0000b200ff662b82 */ /* 0x000e220000000a00 */
[----:B------:R-:W2:Y:S01]  /*0980*/  LDG.E.128 R56, desc[UR4][R56.64] ;  /* 0x0000000438387981 */ /* 0x000ea2000c1e1d00 */
[----:B------:R-:W-:-:S03]  /*0990*/  IMAD.WIDE.U32 R90, R135, 0x8, R96 ;  /* 0x00000008875a7825 */ /* 0x000fc600078e0060 */
[----:B------:R-:W2:Y:S04]  /*09a0*/  LDG.E.64 R92, desc[UR4][R92.64] ;  /* 0x000000045c5c7981 */ /* 0x000ea8000c1e1b00 */
[----:B------:R-:W2:Y:S01]  /*09b0*/  LDG.E.64 R90, desc[UR4][R90.64] ;  /* 0x000000045a5a7981 */ /* 0x000ea2000c1e1b00 */
[----:B------:R-:W-:-:S04]  /*09c0*/  VIADD R137, R143, 0x100 ;  /* 0x000001008f897836 */ /* 0x000fc80000000000 */
[----:B------:R-:W-:-:S04]  /*09d0*/  IMAD.WIDE.U32 R94, R137, 0x8, R94 ;  /* 0x00000008895e7825 */ /* 0x000fc800078e005e */
[C---:B------:R-:W-:Y:S02]  /*09e0*/  IMAD.WIDE.U32 R96, R137.reuse, 0x8, R96 ;  /* 0x0000000889607825 */ /* 0x040fe400078e0060 */
[----:B------:R-:W2:Y:S02]  /*09f0*/  LDG.E.64 R94, desc[UR4][R94.64] ;  /* 0x000000045e5e7981 */ /* 0x000ea4000c1e1b00 */
[----:B------:R-:W-:Y:S02]  /*0a00*/  IMAD.WIDE.U32 R60, R137, 0x10, R60 ;  /* 0x00000010893c7825 */ /* 0x000fe400078e003c */
[----:B------:R-:W2:Y:S04]  /*0a10*/  LDG.E.64 R96, desc[UR4][R96.64] ;  /* 0x0000000460607981 */ /* 0x000ea8000c1e1b00 */
[----:B------:R-:W2:Y:S01]  /*0a20*/  LDG.E.128 R60, desc[UR4][R60.64] ;  /* 0x000000043c3c7981 */ /* 0x000ea2000c1e1d00 */
[----:B------:R-:W-:-:S13]  /*0a30*/  ISETP.NE.AND.EX P1, PT, RZ, UR13, PT, P1 ;  /* 0x0000000dff007c0c */ /* 0x000fda000bf25310 */
[----:B------:R-:W3:Y:S08]  /*0a40*/  @P1 LDC.64 R84, c[0x0][0x248] ;  /* 0x00009200ff541b82 */ /* 0x000ef00000000a00 */
[----:B------:R-:W0:Y:S08]  /*0a50*/  @P1 LDC.64 R108, c[0x0][0x248] ;  /* 0x00009200ff6c1b82 */ /* 0x000e300000000a00 */
[----:B------:R-:W0:Y:S01]  /*0a60*/  @P1 LDC.64 R98, c[0x0][0x248] ;  /* 0x00009200ff621b82 */ /* 0x000e220000000a00 */
[----:B-1----:R-:W-:-:S04]  /*0a70*/  IMAD.WIDE.U32 R106, R143, 0x4, R110 ;  /* 0x000000048f6a7825 */ /* 0x002fc800078e006e */
[--C-:B------:R-:W-:Y:S02]  /*0a80*/  IMAD.WIDE.U32 R82, R135, 0x4, R110.reuse ;  /* 0x0000000487527825 */ /* 0x100fe400078e006e */
[----:B------:R-:W5:Y:S02]  /*0a90*/  LDG.E R106, desc[UR4][R106.64] ;  /* 0x000000046a6a7981 */ /* 0x000f64000c1e1900 */
[----:B------:R-:W-:Y:S02]  /*0aa0*/  IMAD.WIDE.U32 R110, R137, 0x4, R110 ;  /* 0x00000004896e7825 */ /* 0x000fe400078e006e */
[----:B------:R-:W5:Y:S04]  /*0ab0*/  LDG.E R83, desc[UR4][R82.64] ;  /* 0x0000000452537981 */ /* 0x000f68000c1e1900 */
[----:B------:R1:W5:Y:S01]  /*0ac0*/  LDG.E R110, desc[UR4][R110.64] ;  /* 0x000000046e6e7981 */ /* 0x000362000c1e1900 */
[----:B---3--:R-:W-:Y:S01]  /*0ad0*/  @P1 IMAD.WIDE.U32 R84, R135, 0x4, R84 ;  /* 0x0000000487541825 */ /* 0x008fe200078e0054 */
[----:B------:R-:W-:-:S03]  /*0ae0*/  LOP3.LUT P5, RZ, R145, 0xff, RZ, 0xc0, !PT ;  /* 0x000000ff91ff7812 */ /* 0x000fc600078ac0ff */
[----:B0-----:R-:W-:Y:S01]  /*0af0*/  @P1 IMAD.WIDE.U32 R108, R143, 0x4, R108 ;  /* 0x000000048f6c1825 */ /* 0x001fe200078e006c */
[----:B------:R0:W5:Y:S03]  /*0b00*/  @P1 LDG.E R136, desc[UR4][R84.64] ;  /* 0x0000000454881981 */ /* 0x000166000c1e1900 */
[----:B------:R-:W-:Y:S01]  /*0b10*/  @P1 IMAD.WIDE.U32 R98, R137, 0x4, R98 ;  /* 0x0000000489621825 */ /* 0x000fe200078e0062 */
[----:B------:R3:W5:Y:S04]  /*0b20*/  @P1 LDG.E R134, desc[UR4][R108.64] ;  /* 0x000000046c861981 */ /* 0x000768000c1e1900 */
[----:B------:R3:W5:Y:S01]  /*0b30*/  @P1 LDG.E R138, desc[UR4][R98.64] ;  /* 0x00000004628a1981 */ /* 0x000762000c1e1900 */
[----:B------:R-:W-:-:S04]  /*0b40*/  @P2 IMAD.WIDE.U32 R104, R143, 0x10, R104 ;  /* 0x000000108f682825 */ /* 0x000fc800078e0068 */
[----:B------:R-:W-:Y:S01]  /*0b50*/  @P2 IMAD.WIDE.U32 R100, R137, 0x10, R100 ;  /* 0x0000001089642825 */ /* 0x000fe200078e0064 */
[----:B------:R3:W5:Y:S03]  /*0b60*/  @P2 LDG.E.128 R36, desc[UR4][R104.64] ;  /* 0x0000000468242981 */ /* 0x000766000c1e1d00 */
[----:B------:R-:W-:Y:S01]  /*0b70*/  @P2 IMAD.WIDE.U32 R102, R135, 0x10, R102 ;  /* 0x0000001087662825 */ /* 0x000fe200078e0066 */
[----:B------:R3:W5:Y:S04]  /*0b80*/  @P2 LDG.E.128 R44, desc[UR4][R100.64] ;  /* 0x00000004642c2981 */ /* 0x000768000c1e1d00 */
[----:B------:R3:W5:Y:S01]  /*0b90*/  @P2 LDG.E.128 R40, desc[UR4][R102.64] ;  /* 0x0000000466282981 */ /* 0x000762000c1e1d00 */
[----:B------:R-:W-:Y:S01]  /*0ba0*/  UMOV UR6, 0xffffffff ;  /* 0xffffffff00067882 */ /* 0x000fe20000000000 */
[----:B------:R-:W-:-:S02]  /*0bb0*/  IADD3 R142, R142, UR10, RZ ;  /* 0x0000000a8e8e7c10 */ /* 0x000fc4000fffe0ff */
[----:B------:R-:W-:Y:S02]  /*0bc0*/  LOP3.LUT P0, RZ, R33, 0x1f, RZ, 0xc0, !PT ;  /* 0x0000001f21ff7812 */ /* 0x000fe4000780c0ff */
[----:B------:R-:W-:Y:S02]  /*0bd0*/  ISETP.GE.AND P4, PT, R142, UR11, PT ;  /* 0x0000000b8e007c0c */ /* 0x000fe4000bf86270 */
[----:B----4-:R-:W-:-:S05]  /*0be0*/  FSEL R146, R146, RZ, !P6 ;  /* 0x000000ff92927208 */ /* 0x010fca0007000000 */
[C---:B-1----:R-:W-:Y:S01]  /*0bf0*/  FADD.FTZ R111, -R146.reuse, R54 ;  /* 0x00000036926f7221 */ /* 0x042fe20000010100 */
[C---:B------:R-:W-:Y:S01]  /*0c00*/  FADD.FTZ R107, -R146.reuse, R52 ;  /* 0x00000034926b7221 */ /* 0x040fe20000010100 */
[----:B--2---:R-:W-:Y:S02]  /*0c10*/  IMAD.MOV.U32 R54, RZ, RZ, R88 ;  /* 0x000000ffff367224 */ /* 0x004fe400078e0058 */
[----:B------:R-:W-:Y:S02]  /*0c20*/  FADD.FTZ R145, -R146, R55 ;  /* 0x0000003792917221 */ /* 0x000fe40000010100 */
[----:B------:R-:W-:Y:S01]  /*0c30*/  IMAD.U32 R54, R54, 0x10000, RZ ;  /* 0x0001000036367824 */ /* 0x000fe200078e00ff */
[----:B------:R-:W-:-:S03]  /*0c40*/  MOV R52, R86 ;  /* 0x0000005600347202 */ /* 0x000fc60000000f00 */
[----:B------:R-:W-:Y:S01]  /*0c50*/  FADD.FTZ R74, R54, R74 ;  /* 0x0000004a364a7221 */ /* 0x000fe20000010000 */
[----:B0-----:R-:W-:Y:S01]  /*0c60*/  SHF.R.U64 R85, R88, 0x10, R89 ;  /* 0x0000001058557819 */ /* 0x001fe20000001259 */
[----:B------:R-:W-:Y:S01]  /*0c70*/  FMUL.FTZ R82, R144, R107 ;  /* 0x0000006b90527220 */ /* 0x000fe20000410000 */
[----:B------:R-:W-:Y:S01]  /*0c80*/  MOV R55, R89 ;  /* 0x0000005900377202 */ /* 0x000fe20000000f00 */
[----:B---3--:R-:W-:Y:S01]  /*0c90*/  FADD.FTZ R109, -R146, R53 ;  /* 0x00000035926d7221 */ /* 0x008fe20000010100 */
[----:B------:R-:W-:Y:S01]  /*0ca0*/  SHF.L.U32 R52, R52, 0x10, RZ ;  /* 0x0000001034347819 */ /* 0x000fe200000006ff */
[-C--:B------:R-:W-:Y:S01]  /*0cb0*/  FFMA.FTZ R75, R82, R54.reuse, R75 ;  /* 0x00000036524b7223 */ /* 0x080fe2000001004b */
[----:B------:R-:W-:Y:S01]  /*0cc0*/  SHF.R.U64 R86, R86, 0x10, R87 ;  /* 0x0000001056567819 */ /* 0x000fe20000001257 */
[----:B------:R-:W-:Y:S01]  /*0cd0*/  FMUL.FTZ R54, R113, R54 ;  /* 0x0000003671367220 */ /* 0x000fe20000410000 */
[----:B------:R-:W-:Y:S01]  /*0ce0*/  SHF.R.U32.HI R89, RZ, 0x10, R89 ;  /* 0x00000010ff597819 */ /* 0x000fe20000011659 */
[----:B------:R-:W-:Y:S01]  /*0cf0*/  FMUL.FTZ R98, R144, R109 ;  /* 0x0000006d90627220 */ /* 0x000fe20000410000 */
[----:B------:R-:W-:Y:S01]  /*0d00*/  MOV R53, R87 ;  /* 0x0000005700357202 */ /* 0x000fe20000000f00 */
[-C--:B------:R-:W-:Y:S01]  /*0d10*/  FFMA.FTZ R119, R82, R52.reuse, R119 ;  /* 0x0000003452777223 */ /* 0x080fe20000010077 */
[----:B------:R-:W-:Y:S01]  /*0d20*/  SHF.R.U32.HI R84, RZ, 0x10, R87 ;  /* 0x00000010ff547819 */ /* 0x000fe20000011657 */
[----:B------:R-:W-:Y:S01]  /*0d30*/  FADD.FTZ R76, R52, R76 ;  /* 0x0000004c344c7221 */ /* 0x000fe20000010000 */
[----:B------:R-:W-:Y:S01]  /*0d40*/  SHF.L.U32 R85, R85, 0x10, RZ ;  /* 0x0000001055557819 */ /* 0x000fe200000006ff */
[----:B------:R-:W-:Y:S01]  /*0d50*/  FFMA.FTZ R99, R77, R52, R54 ;  /* 0x000000344d637223 */ /* 0x000fe20000010036 */
[----:B------:R-:W-:Y:S01]  /*0d60*/  SHF.L.U32 R87, R86, 0x10, RZ ;  /* 0x0000001056577819 */ /* 0x000fe200000006ff */
[----:B------:R-:W-:Y:S01]  /*0d70*/  FMUL.FTZ R86, R144, R145 ;  /* 0x0000009190567220 */ /* 0x000fe20000410000 */
[----:B------:R-:W-:-:S02]  /*0d80*/  IMAD.U32 R52, R89, 0x10000, RZ ;  /* 0x0001000059347824 */ /* 0x000fc400078e00ff */
[-C--:B------:R-:W-:Y:S01]  /*0d90*/  FFMA.FTZ R71, R98, R85.reuse, R71 ;  /* 0x0000005562477223 */ /* 0x080fe20000010047 */
[----:B------:R-:W-:Y:S01]  /*0da0*/  FADD.FTZ R70, R85, R70 ;  /* 0x0000004655467221 */ /* 0x000fe20000010000 */
[----:B------:R-:W-:Y:S01]  /*0db0*/  SHF.L.U32 R84, R84, 0x10, RZ ;  /* 0x0000001054547819 */ /* 0x000fe200000006ff */
[----:B------:R-:W-:Y:S01]  /*0dc0*/  FMUL.FTZ R85, R128, R85 ;  /* 0x0000005580557220 */ /* 0x000fe20000410000 */
[----:B------:R-:W-:Y:S01]  /*0dd0*/  SHF.L.U32 R55, R55, 0x10, RZ ;  /* 0x0000001037377819 */ /* 0x000fe200000006ff */
[-C--:B------:R-:W-:Y:S01]  /*0de0*/  FFMA.FTZ R35, R86, R52.reuse, R35 ;  /* 0x0000003456237223 */ /* 0x080fe20000010023 */
[----:B------:R-:W-:Y:S01]  /*0df0*/  FADD.FTZ R34, R52, R34 ;  /* 0x0000002234227221 */ /* 0x000fe20000010000 */
[----:B------:R-:W-:Y:S01]  /*0e00*/  FMUL.FTZ R88, R144, R111 ;  /* 0x0000006f90587220 */ /* 0x000fe20000410000 */
[----:B------:R-:W-:Y:S01]  /*0e10*/  FMUL.FTZ R52, R129, R52 ;  /* 0x0000003481347220 */ /* 0x000fe20000410000 */
[----:B------:R-:W-:Y:S01]  /*0e20*/  FADD.FTZ R57, -R146, R57 ;  /* 0x0000003992397221 */ /* 0x000fe20000010100 */
[----:B------:R-:W-:Y:S01]  /*0e30*/  FFMA.FTZ R73, R98, R87, R73 ;  /* 0x0000005762497223 */ /* 0x000fe20000010049 */
[----:B------:R-:W-:Y:S01]  /*0e40*/  FADD.FTZ R72, R87, R72 ;  /* 0x0000004857487221 */ /* 0x000fe20000010000 */
[----:B------:R-:W-:-:S02]  /*0e50*/  IMAD.MOV.U32 R54, RZ, RZ, R92 ;  /* 0x000000ffff367224 */ /* 0x000fc400078e005c */
[----:B------:R-:W-:Y:S01]  /*0e60*/  FFMA.FTZ R87, R122, R87, R85 ;  /* 0x000000577a577223 */ /* 0x000fe20000010055 */
[-C--:B------:R-:W-:Y:S01]  /*0e70*/  FFMA.FTZ R65, R86, R84.reuse, R65 ;  /* 0x0000005456417223 */ /* 0x080fe20000010041 */
[----:B------:R-:W-:Y:S01]  /*0e80*/  FADD.FTZ R64, R84, R64 ;  /* 0x0000004054407221 */ /* 0x000fe20000010000 */
[-C--:B------:R-:W-:Y:S01]  /*0e90*/  FFMA.FTZ R67, R88, R55.reuse, R67 ;  /* 0x0000003758437223 */ /* 0x080fe20000010043 */
[----:B------:R-:W-:Y:S01]  /*0ea0*/  FADD.FTZ R66, R55, R66 ;  /* 0x0000004237427221 */ /* 0x000fe20000010000 */
[----:B------:R-:W-:Y:S01]  /*0eb0*/  FMUL.FTZ R85, R114, R55 ;  /* 0x0000003772557220 */ /* 0x000fe20000410000 */
[----:B------:R-:W-:Y:S01]  /*0ec0*/  FFMA.FTZ R84, R123, R84, R52 ;  /* 0x000000547b547223 */ /* 0x000fe20000010034 */
[----:B------:R-:W-:Y:S01]  /*0ed0*/  IMAD.U32 R53, R53, 0x10000, RZ ;  /* 0x0001000035357824 */ /* 0x000fe200078e00ff */
[----:B------:R-:W-:Y:S01]  /*0ee0*/  MOV R52, R90 ;  /* 0x0000005a00347202 */ /* 0x000fe20000000f00 */
[----:B------:R-:W-:Y:S01]  /*0ef0*/  FMUL.FTZ R105, R144, R57 ;  /* 0x0000003990697220 */ /* 0x000fe20000410000 */
[----:B------:R-:W-:Y:S01]  /*0f00*/  MOV R55, R93 ;  /* 0x0000005d00377202 */ /* 0x000fe20000000f00 */
[----:B------:R-:W-:Y:S01]  /*0f10*/  FADD.FTZ R89, -R146, R58 ;  /* 0x0000003a92597221 */ /* 0x000fe20000010100 */
[----:B------:R-:W-:-:S02]  /*0f20*/  IMAD.U32 R57, R54, 0x10000, RZ ;  /* 0x0001000036397824 */ /* 0x000fc400078e00ff */
[----:B------:R-:W-:Y:S01]  /*0f30*/  FADD.FTZ R101, -R146, R56 ;  /* 0x0000003892657221 */ /* 0x000fe20000010100 */
[-C--:B------:R-:W-:Y:S01]  /*0f40*/  FFMA.FTZ R69, R88, R53.reuse, R69 ;  /* 0x0000003558457223 */ /* 0x080fe20000010045 */
[----:B------:R-:W-:Y:S01]  /*0f50*/  FADD.FTZ R68, R53, R68 ;  /* 0x0000004435447221 */ /* 0x000fe20000010000 */
[----:B------:R-:W-:Y:S01]  /*0f60*/  FFMA.FTZ R85, R78, R53, R85 ;  /* 0x000000354e557223 */ /* 0x000fe20000010055 */
[--C-:B------:R-:W-:Y:S01]  /*0f70*/  SHF.R.U64 R56, R92, 0x10, R93.reuse ;  /* 0x000000105c387819 */ /* 0x100fe2000000125d */
[----:B------:R-:W-:Y:S01]  /*0f80*/  FMUL.FTZ R54, R115, R57 ;  /* 0x0000003973367220 */ /* 0x000fe20000410000 */
[----:B------:R-:W-:Y:S01]  /*0f90*/  SHF.R.U32.HI R58, RZ, 0x10, R93 ;  /* 0x00000010ff3a7819 */ /* 0x000fe2000001165d */
[----:B------:R-:W-:Y:S01]  /*0fa0*/  FMUL.FTZ R93, R144, R89 ;  /* 0x00000059905d7220 */ /* 0x000fe20000410000 */
[----:B------:R-:W-:Y:S02]  /*0fb0*/  SHF.L.U32 R52, R52, 0x10, RZ ;  /* 0x0000001034347819 */ /* 0x000fe400000006ff */
[----:B------:R-:W-:Y:S01]  /*0fc0*/  SHF.L.U32 R55, R55, 0x10, RZ ;  /* 0x0000001037377819 */ /* 0x000fe200000006ff */
[----:B------:R-:W-:Y:S01]  /*0fd0*/  FADD.FTZ R59, -R146, R59 ;  /* 0x0000003b923b7221 */ /* 0x000fe20000010100 */
[----:B------:R-:W-:Y:S01]  /*0fe0*/  MOV R53, R91 ;  /* 0x0000005b00357202 */ /* 0x000fe20000000f00 */
[----:B------:R-:W-:Y:S01]  /*0ff0*/  FMUL.FTZ R101, R144, R101 ;  /* 0x0000006590657220 */ /* 0x000fe20000410000 */
[--C-:B------:R-:W-:Y:S01]  /*1000*/  SHF.R.U64 R100, R90, 0x10, R91.reuse ;  /* 0x000000105a647819 */ /* 0x100fe2000000125b */
[----:B------:R-:W-:Y:S01]  /*1010*/  FFMA.FTZ R20, R93, R55, R20 ;  /* 0x000000375d147223 */ /* 0x000fe20000010014 */
[----:B------:R-:W-:Y:S01]  /*1020*/  SHF.R.U32.HI R102, RZ, 0x10, R91 ;  /* 0x00000010ff667819 */ /* 0x000fe2000001165b */
[----:B------:R-:W-:Y:S01]  /*1030*/  FFMA.FTZ R91, R79, R52, R54 ;  /* 0x000000344f5b7223 */ /* 0x000fe20000010036 */
[----:B------:R-:W-:Y:S01]  /*1040*/  FADD.FTZ R26, R55, R26 ;  /* 0x0000001a371a7221 */ /* 0x000fe20000010000 */
[----:B------:R-:W-:-:S02]  /*1050*/  IMAD.U32 R53, R53, 0x10000, RZ ;  /* 0x0001000035357824 */ /* 0x000fc400078e00ff */
[----:B------:R-:W-:Y:S01]  /*1060*/  FMUL.FTZ R90, R144, R59 ;  /* 0x0000003b905a7220 */ /* 0x000fe20000410000 */
[----:B------:R-:W-:Y:S02]  /*1070*/  IMAD.U32 R54, R58, 0x10000, RZ ;  /* 0x000100003a367824 */ /* 0x000fe400078e00ff */
[----:B------:R-:W-:Y:S01]  /*1080*/  FMUL.FTZ R55, R116, R55 ;  /* 0x0000003774377220 */ /* 0x000fe20000410000 */
[----:B------:R-:W-:Y:S01]  /*1090*/  FFMA.FTZ R2, R101, R52, R2 ;  /* 0x0000003465027223 */ /* 0x000fe20000010002 */
[----:B------:R-:W-:Y:S01]  /*10a0*/  FADD.FTZ R10, R52, R10 ;  /* 0x0000000a340a7221 */ /* 0x000fe20000010000 */
[----:B------:R-:W-:Y:S01]  /*10b0*/  SHF.L.U32 R52, R102, 0x10, RZ ;  /* 0x0000001066347819 */ /* 0x000fe200000006ff */
[-C--:B------:R-:W-:Y:S01]  /*10c0*/  FFMA.FTZ R19, R90, R54.reuse, R19 ;  /* 0x000000365a137223 */ /* 0x080fe20000010013 */
[----:B------:R-:W-:Y:S01]  /*10d0*/  FADD.FTZ R27, R54, R27 ;  /* 0x0000001b361b7221 */ /* 0x000fe20000010000 */
[----:B------:R-:W-:Y:S01]  /*10e0*/  FFMA.FTZ R92, R80, R53, R55 ;  /* 0x00000035505c7223 */ /* 0x000fe20000010037 */
[----:B------:R-:W-:Y:S01]  /*10f0*/  FMUL.FTZ R54, R131, R54 ;  /* 0x0000003683367220 */ /* 0x000fe20000410000 */
[----:B------:R-:W-:Y:S01]  /*1100*/  IMAD.MOV.U32 R55, RZ, RZ, R94 ;  /* 0x000000ffff377224 */ /* 0x000fe200078e005e */
[----:B------:R-:W-:-:S02]  /*1110*/  SHF.L.U32 R56, R56, 0x10, RZ ;  /* 0x0000001038387819 */ /* 0x000fc400000006ff */
[----:B------:R-:W-:Y:S01]  /*1120*/  FFMA.FTZ R89, R125, R52, R54 ;  /* 0x000000347d597223 */ /* 0x000fe20000010036 */
[----:B------:R-:W-:Y:S01]  /*1130*/  MOV R54, R96 ;  /* 0x0000006000367202 */ /* 0x000fe20000000f00 */
[----:B------:R-:W-:Y:S01]  /*1140*/  FADD.FTZ R59, -R146, R60 ;  /* 0x0000003c923b7221 */ /* 0x000fe20000010100 */
[----:B------:R-:W-:Y:S02]  /*1150*/  SHF.L.U32 R58, R55, 0x10, RZ ;  /* 0x00000010373a7819 */ /* 0x000fe400000006ff */
[----:B------:R-:W-:Y:S01]  /*1160*/  SHF.R.U64 R94, R94, 0x10, R95 ;  /* 0x000000105e5e7819 */ /* 0x000fe2000000125f */
[----:B------:R-:W-:Y:S01]  /*1170*/  FFMA.FTZ R18, R101, R57, R18 ;  /* 0x0000003965127223 */ /* 0x000fe20000010012 */
[----:B------:R-:W-:Y:S01]  /*1180*/  SHF.L.U32 R100, R100, 0x10, RZ ;  /* 0x0000001064647819 */ /* 0x000fe200000006ff */
[----:B------:R-:W-:Y:S01]  /*1190*/  FADD.FTZ R28, R57, R28 ;  /* 0x0000001c391c7221 */ /* 0x000fe20000010000 */
[C---:B------:R-:W-:Y:S01]  /*11a0*/  FADD.FTZ R107, -R146.reuse, R62 ;  /* 0x0000003e926b7221 */ /* 0x040fe20000010100 */
[----:B------:R-:W-:Y:S01]  /*11b0*/  FADD.FTZ R55, -R146, R63 ;  /* 0x0000003f92377221 */ /* 0x000fe20000010100 */
[----:B------:R-:W-:Y:S01]  /*11c0*/  FMUL.FTZ R57, R130, R56 ;  /* 0x0000003882397220 */ /* 0x000fe20000410000 */
[----:B------:R-:W-:-:S02]  /*11d0*/  IMAD.U32 R54, R54, 0x10000, RZ ;  /* 0x0001000036367824 */ /* 0x000fc400078e00ff */
[----:B------:R-:W-:Y:S01]  /*11e0*/  FMUL.FTZ R62, R117, R58 ;  /* 0x0000003a753e7220 */ /* 0x000fe20000410000 */
[----:B------:R-:W-:Y:S01]  /*11f0*/  FMUL.FTZ R63, R144, R59 ;  /* 0x0000003b903f7220 */ /* 0x000fe20000410000 */
[----:B------:R-:W-:Y:S01]  /*1200*/  SHF.R.U64 R96, R96, 0x10, R97 ;  /* 0x0000001060607819 */ /* 0x000fe20000001261 */
[----:B------:R-:W-:Y:S01]  /*1210*/  FADD.FTZ R61, -R146, R61 ;  /* 0x0000003d923d7221 */ /* 0x000fe20000010100 */
[----:B------:R-:W-:Y:S01]  /*1220*/  SHF.L.U32 R60, R94, 0x10, RZ ;  /* 0x000000105e3c7819 */ /* 0x000fe200000006ff */
[-C--:B------:R-:W-:Y:S01]  /*1230*/  FFMA.FTZ R0, R105, R100.reuse, R0 ;  /* 0x0000006469007223 */ /* 0x080fe20000010000 */
[----:B------:R-:W-:Y:S01]  /*1240*/  FADD.FTZ R9, R100, R9 ;  /* 0x0000000964097221 */ /* 0x000fe20000010000 */
[----:B------:R-:W-:Y:S01]  /*1250*/  FFMA.FTZ R100, R124, R100, R57 ;  /* 0x000000647c647223 */ /* 0x000fe20000010039 */
[----:B------:R-:W-:Y:S01]  /*1260*/  FADD.FTZ R14, R54, R14 ;  /* 0x0000000e360e7221 */ /* 0x000fe20000010000 */
[-C--:B------:R-:W-:Y:S01]  /*1270*/  FFMA.FTZ R62, R81, R54.reuse, R62 ;  /* 0x00000036513e7223 */ /* 0x080fe2000001003e */
[----:B------:R-:W-:Y:S01]  /*1280*/  FFMA.FTZ R6, R63, R54, R6 ;  /* 0x000000363f067223 */ /* 0x000fe20000010006 */
[----:B------:R-:W-:Y:S01]  /*1290*/  MOV R57, R95 ;  /* 0x0000005f00397202 */ /* 0x000fe20000000f00 */
[----:B------:R-:W-:Y:S01]  /*12a0*/  FMUL.FTZ R108, R144, R61 ;  /* 0x0000003d906c7220 */ /* 0x000fe20000410000 */
[----:B------:R-:W-:Y:S01]  /*12b0*/  SHF.L.U32 R54, R96, 0x10, RZ ;  /* 0x0000001060367819 */ /* 0x000fe200000006ff */
[----:B------:R-:W-:Y:S01]  /*12c0*/  FMUL.FTZ R59, R132, R60 ;  /* 0x0000003c843b7220 */ /* 0x000fe20000410000 */
[----:B------:R-:W-:Y:S01]  /*12d0*/  FFMA.FTZ R17, R105, R56, R17 ;  /* 0x0000003869117223 */ /* 0x000fe20000010011 */
[----:B------:R-:W-:Y:S01]  /*12e0*/  FADD.FTZ R29, R56, R29 ;  /* 0x0000001d381d7221 */ /* 0x000fe20000010000 */
[----:B------:R-:W-:Y:S01]  /*12f0*/  FFMA.FTZ R4, R93, R53, R4 ;  /* 0x000000355d047223 */ /* 0x000fe20000010004 */
[----:B------:R-:W-:Y:S01]  /*1300*/  FADD.FTZ R12, R53, R12 ;  /* 0x0000000c350c7221 */ /* 0x000fe20000010000 */
[----:B------:R-:W-:Y:S01]  /*1310*/  MOV R56, R97 ;  /* 0x0000006100387202 */ /* 0x000fe20000000f00 */
[----:B------:R-:W-:Y:S01]  /*1320*/  FADD.FTZ R13, R54, R13 ;  /* 0x0000000d360d7221 */ /* 0x000fe20000010000 */
[----:B------:R-:W-:Y:S01]  /*1330*/  SHF.R.U32.HI R53, RZ, 0x10, R95 ;  /* 0x00000010ff357819 */ /* 0x000fe2000001165f */
[-C--:B------:R-:W-:Y:S01]  /*1340*/  FFMA.FTZ R102, R126, R54.reuse, R59 ;  /* 0x000000367e667223 */ /* 0x080fe2000001003b */
[----:B------:R-:W-:Y:S01]  /*1350*/  FFMA.FTZ R5, R108, R54, R5 ;  /* 0x000000366c057223 */ /* 0x000fe20000010005 */
[----:B------:R-:W-:-:S02]  /*1360*/  IMAD.U32 R95, R57, 0x10000, RZ ;  /* 0x00010000395f7824 */ /* 0x000fc400078e00ff */
[----:B------:R-:W-:Y:S01]  /*1370*/  FADD.FTZ R54, RZ, R99 ;  /* 0x00000063ff367221 */ /* 0x000fe20000010000 */
[----:B------:R-:W-:Y:S01]  /*1380*/  FFMA.FTZ R57, R82, R99, RZ ;  /* 0x0000006352397223 */ /* 0x000fe200000100ff */
[----:B------:R-:W-:Y:S01]  /*1390*/  SHF.L.U32 R61, R56, 0x10, RZ ;  /* 0x00000010383d7819 */ /* 0x000fe200000006ff */
[----:B------:R-:W-:Y:S01]  /*13a0*/  FMUL.FTZ R59, R118, R95 ;  /* 0x0000005f763b7220 */ /* 0x000fe20000410000 */
[----:B------:R-:W-:Y:S01]  /*13b0*/  FADD.FTZ R54, R87, R54 ;  /* 0x0000003657367221 */ /* 0x000fe20000010000 */
[----:B------:R-:W-:Y:S02]  /*13c0*/  FFMA.FTZ R57, R98, R87, R57 ;  /* 0x0000005762397223 */ /* 0x000fe40000010039 */
[----:B------:R-:W-:Y:S01]  /*13d0*/  FFMA.FTZ R96, R112, R61, R59 ;  /* 0x0000003d70607223 */ /* 0x000fe2000001003b */
[----:B------:R-:W-:Y:S01]  /*13e0*/  FADD.FTZ R59, R85, R54 ;  /* 0x00000036553b7221 */ /* 0x000fe20000010000 */
[----:B------:R-:W-:Y:S01]  /*13f0*/  FFMA.FTZ R57, R88, R85, R57 ;  /* 0x0000005558397223 */ /* 0x000fe20000010039 */
[----:B------:R-:W-:Y:S01]  /*1400*/  FFMA.FTZ R3, R90, R52, R3 ;  /* 0x000000345a037223 */ /* 0x000fe20000010003 */
[----:B------:R-:W-:Y:S01]  /*1410*/  FADD.FTZ R11, R52, R11 ;  /* 0x0000000b340b7221 */ /* 0x000fe20000010000 */
[----:B------:R-:W-:Y:S01]  /*1420*/  SHF.R.U32.HI R52, RZ, 0x10, R97 ;  /* 0x00000010ff347819 */ /* 0x000fe20000011661 */
[----:B------:R-:W-:Y:S01]  /*1430*/  FADD.FTZ R25, R60, R25 ;  /* 0x000000193c197221 */ /* 0x000fe20000010000 */
[----:B------:R-:W-:Y:S01]  /*1440*/  FFMA.FTZ R21, R108, R60, R21 ;  /* 0x0000003c6c157223 */ /* 0x000fe20000010015 */
[----:B------:R-:W-:Y:S01]  /*1450*/  FADD.FTZ R54, R84, R59 ;  /* 0x0000003b54367221 */ /* 0x000fe20000010000 */
[----:B------:R-:W-:Y:S01]  /*1460*/  FADD.FTZ R24, R58, R24 ;  /* 0x000000183a187221 */ /* 0x000fe20000010000 */
[----:B------:R-:W-:Y:S01]  /*1470*/  FFMA.FTZ R32, R63, R58, R32 ;  /* 0x0000003a3f207223 */ /* 0x000fe20000010020 */
[----:B------:R-:W-:Y:S01]  /*1480*/  FFMA.FTZ R60, R86, R84, R57 ;  /* 0x00000054563c7223 */ /* 0x000fe20000010039 */
[----:B------:R-:W-:Y:S01]  /*1490*/  SHF.L.U32 R58, R53, 0x10, RZ ;  /* 0x00000010353a7819 */ /* 0x000fe200000006ff */
[----:B------:R-:W-:-:S02]  /*14a0*/  IMAD.U32 R56, R52, 0x10000, RZ ;  /* 0x0001000034387824 */ /* 0x000fc400078e00ff */
[----:B------:R-:W-:Y:S01]  /*14b0*/  FADD.FTZ R53, R91, R54 ;  /* 0x000000365b357221 */ /* 0x000fe20000010000 */
[----:B------:R-:W-:Y:S01]  /*14c0*/  FFMA.FTZ R52, R101, R91, R60 ;  /* 0x0000005b65347223 */ /* 0x000fe2000001003c */
[----:B------:R-:W-:Y:S02]  /*14d0*/  FMUL.FTZ R54, R133, R58 ;  /* 0x0000003a85367220 */ /* 0x000fe40000410000 */
[----:B------:R-:W-:Y:S01]  /*14e0*/  FADD.FTZ R53, R100, R53 ;  /* 0x0000003564357221 */ /* 0x000fe20000010000 */
[----:B------:R-:W-:Y:S01]  /*14f0*/  FFMA.FTZ R52, R105, R100, R52 ;  /* 0x0000006469347223 */ /* 0x000fe20000010034 */
[----:B------:R-:W-:Y:S02]  /*1500*/  FFMA.FTZ R103, R127, R56, R54 ;  /* 0x000000387f677223 */ /* 0x000fe40000010036 */
[----:B------:R-:W-:Y:S01]  /*1510*/  FADD.FTZ R54, R92, R53 ;  /* 0x000000355c367221 */ /* 0x000fe20000010000 */
[----:B------:R-:W-:Y:S01]  /*1520*/  FFMA.FTZ R53, R93, R92, R52 ;  /* 0x0000005c5d357223 */ /* 0x000fe20000010034 */
[----:B------:R-:W-:-:S02]  /*1530*/  FMUL.FTZ R104, R144, R55 ;  /* 0x0000003790687220 */ /* 0x000fc40000410000 */
[----:B------:R-:W-:Y:S01]  /*1540*/  FADD.FTZ R55, R89, R54 ;  /* 0x0000003659377221 */ /* 0x000fe20000010000 */
[----:B------:R-:W-:-:S03]  /*1550*/  FFMA.FTZ R54, R90, R89, R53 ;  /* 0x000000595a367223 */ /* 0x000fc60000010035 */
[----:B------:R-:W-:Y:S01]  /*1560*/  FADD.FTZ R55, R62, R55 ;  /* 0x000000373e377221 */ /* 0x000fe20000010000 */
[----:B------:R-:W-:Y:S01]  /*1570*/  FFMA.FTZ R57, R63, R62, R54 ;  /* 0x0000003e3f397223 */ /* 0x000fe20000010036 */
[----:B------:R-:W-:Y:S01]  /*1580*/  FMUL.FTZ R107, R144, R107 ;  /* 0x0000006b906b7220 */ /* 0x000fe20000410000 */
[----:B------:R-:W-:Y:S01]  /*1590*/  SHF.R.U32.HI R52, RZ, 0x5, R33 ;  /* 0x00000005ff347819 */ /* 0x000fe20000011621 */
[----:B------:R-:W-:Y:S01]  /*15a0*/  FADD.FTZ R55, R55, R102 ;  /* 0x0000006637377221 */ /* 0x000fe20000010000 */
[----:B------:R-:W-:Y:S01]  /*15b0*/  FFMA.FTZ R54, R108, R102, R57 ;  /* 0x000000666c367223 */ /* 0x000fe20000010039 */
[----:B------:R-:W-:Y:S01]  /*15c0*/  FADD.FTZ R15, R56, R15 ;  /* 0x0000000f380f7221 */ /* 0x000fe20000010000 */
[----:B------:R-:W-:Y:S01]  /*15d0*/  FFMA.FTZ R7, R104, R56, R7 ;  /* 0x0000003868077223 */ /* 0x000fe20000010007 */
[----:B------:R-:W-:Y:S01]  /*15e0*/  LOP3.LUT R53, R52, 0x7fffffc, RZ, 0xc0, !PT ;  /* 0x07fffffc34357812 */ /* 0x000fe200078ec0ff */
        /* <DEDUP_REMOVED lines=30> */
.L_x_1184:
[----:B------:R-:W3:Y:S01]  /*17d0*/  S2R R57, SR_CgaCtaId ;  /* 0x0000000000397919 */ /* 0x000ee20000008800 */
[----:B------:R-:W-:Y:S01]  /*17e0*/  @!P0 LOP3.LUT R52, R52, 0x3, RZ, 0xc0, !PT ;  /* 0x0000000334348812 */ /* 0x000fe200078ec0ff */
[----:B------:R-:W-:Y:S01]  /*17f0*/  UISETP.NE.AND UP0, UPT, UR17, URZ, UPT ;  /* 0x0000003f1100728c */ /* 0x000fe2000bf05270 */
[----:B------:R-:W-:Y:S01]  /*1800*/  MOV R56, 0x400 ;  /* 0x0000040000387802 */ /* 0x000fe20000000f00 */
[----:B--2---:R-:W-:Y:S01]  /*1810*/  FADD.FTZ R61, R95, R54 ;  /* 0x000000365f3d7221 */ /* 0x004fe20000010000 */
[----:B01----:R-:W-:Y:S01]  /*1820*/  FADD.FTZ R60, R60, R55 ;  /* 0x000000373c3c7221 */ /* 0x003fe20000010000 */
[----:B------:R-:W-:Y:S01]  /*1830*/  @!P0 IMAD.IADD R52, R53, 0x1, R52 ;  /* 0x0000000135348824 */ /* 0x000fe200078e0234 */
[----:B------:R-:W-:Y:S02]  /*1840*/  ISETP.NE.U32.AND P3, PT, RZ, UR18, PT ;  /* 0x00000012ff007c0c */ /* 0x000fe4000bf65070 */
[----:B------:R-:W-:Y:S01]  /*1850*/  PLOP3.LUT P6, PT, PT, PT, UP0, 0x80, 0x0 ;  /* 0x000000000000781c */ /* 0x000fe20003fcf008 */
[----:B------:R-:W-:Y:S05]  /*1860*/  WARPSYNC.ALL ;  /* 0x0000000000007948 */ /* 0x000fea0003800000 */
[----:B------:R-:W-:-:S02]  /*1870*/  ISETP.NE.AND.EX P3, PT, RZ, UR19, PT, P3 ;  /* 0x00000013ff007c0c */ /* 0x000fc4000bf65330 */
[----:B---3--:R-:W-:-:S04]  /*1880*/  LEA R56, R57, R56, 0x18 ;  /* 0x0000003839387211 */ /* 0x008fc800078ec0ff */
[-C--:B------:R-:W-:Y:S02]  /*1890*/  @!P0 LEA R94, R52, R56.reuse, 0x3 ;  /* 0x00000038345e8211 */ /* 0x080fe400078e18ff */
[----:B------:R-:W-:-:S03]  /*18a0*/  LEA R97, R53, R56, 0x3 ;  /* 0x0000003835617211 */ /* 0x000fc600078e18ff */
[----:B------:R-:W-:Y:S01]  /*18b0*/  @!P0 STS.64 [R94+0x1800], R60 ;  /* 0x0018003c5e008388 */ /* 0x000fe20000000a00 */
[----:B------:R-:W-:Y:S01]  /*18c0*/  BAR.SYNC.DEFER_BLOCKING 0x0 ;  /* 0x0000000000007b1d */ /* 0x000fe20000010000 */
[----:B-----5:R-:W-:-:S05]  /*18d0*/  LOP3.LUT P0, RZ, R106, 0xff, RZ, 0xc0, !PT ;  /* 0x000000ff6aff7812 */ /* 0x020fca000780c0ff */
        /* <DEDUP_REMOVED lines=16> */
[-C--:B------:R-:W-:Y:S01]  /*19e0*/  FFMA.FTZ R57, R86, R52.reuse, R53 ;  /* 0x0000003456397223 */ /* 0x080fe20000010035 */
[----:B------:R-:W-:Y:S01]  /*19f0*/  FADD.FTZ R55, R99, -R82 ;  /* 0x8000005263377221 */ /* 0x000fe20000010000 */
[----:B------:R-:W-:Y:S01]  /*1a00*/  FADD.FTZ R87, R87, -R98 ;  /* 0x8000006257577221 */ /* 0x000fe20000010000 */
[----:B------:R-:W-:Y:S01]  /*1a10*/  FADD.FTZ R61, R85, -R88 ;  /* 0x80000058553d7221 */ /* 0x000fe20000010000 */
[----:B------:R-:W-:Y:S01]  /*1a20*/  FADD.FTZ R57, R84, -R57 ;  /* 0x8000003954397221 */ /* 0x000fe20000010000 */
[C---:B------:R-:W-:Y:S01]  /*1a30*/  FMUL.FTZ R55, R144.reuse, R55 ;  /* 0x0000003790377220 */ /* 0x040fe20000410000 */
[C---:B------:R-:W-:Y:S01]  /*1a40*/  FMUL.FTZ R54, R144.reuse, R87 ;  /* 0x0000005790367220 */ /* 0x040fe20000410000 */
[C---:B------:R-:W-:Y:S01]  /*1a50*/  FMUL.FTZ R61, R144.reuse, R61 ;  /* 0x0000003d903d7220 */ /* 0x040fe20000410000 */
[----:B------:R-:W-:Y:S01]  /*1a60*/  FMUL.FTZ R86, R144, R57 ;  /* 0x0000003990567220 */ /* 0x000fe20000410000 */
[----:B------:R-:W-:Y:S01]  /*1a70*/  @P3 FADD.FTZ R55, R36, R55 ;  /* 0x0000003724373221 */ /* 0x000fe20000010000 */
[----:B------:R-:W-:Y:S01]  /*1a80*/  @P3 FADD.FTZ R54, R37, R54 ;  /* 0x0000003625363221 */ /* 0x000fe20000010000 */
[----:B------:R-:W-:Y:S01]  /*1a90*/  @P3 FADD.FTZ R61, R38, R61 ;  /* 0x0000003d263d3221 */ /* 0x000fe20000010000 */
[-C--:B------:R-:W-:Y:S01]  /*1aa0*/  FFMA.FTZ R105, R105, R52.reuse, R53 ;  /* 0x0000003469697223 */ /* 0x080fe20000010035 */
[----:B------:R-:W-:Y:S01]  /*1ab0*/  FMUL.FTZ R56, R55, UR16 ;  /* 0x0000001037387c20 */ /* 0x000fe20008410000 */
[----:B------:R-:W-:Y:S01]  /*1ac0*/  FMUL.FTZ R58, R54, UR16 ;  /* 0x00000010363a7c20 */ /* 0x000fe20008410000 */
[----:B------:R-:W-:Y:S01]  /*1ad0*/  FMUL.FTZ R57, R61, UR16 ;  /* 0x000000103d397c20 */ /* 0x000fe20008410000 */
[----:B------:R-:W-:Y:S01]  /*1ae0*/  @P3 FADD.FTZ R86, R39, R86 ;  /* 0x0000005627563221 */ /* 0x000fe20000010000 */
[----:B------:R-:W-:Y:S01]  /*1af0*/  FADD.FTZ R105, R100, -R105 ;  /* 0x8000006964697221 */ /* 0x000fe20000010000 */
[----:B------:R-:W-:Y:S01]  /*1b00*/  FSEL R87, R56, RZ, P0 ;  /* 0x000000ff38577208 */ /* 0x000fe20000000000 */
[-C--:B------:R-:W-:Y:S01]  /*1b10*/  FFMA.FTZ R93, R93, R52.reuse, R53 ;  /* 0x000000345d5d7223 */ /* 0x080fe20000010035 */
[----:B------:R-:W-:Y:S01]  /*1b20*/  @P1 LOP3.LUT P0, RZ, R134, 0xff, RZ, 0xc0, !PT ;  /* 0x000000ff86ff1812 */ /* 0x000fe2000780c0ff */
[----:B------:R-:W-:Y:S01]  /*1b30*/  FMUL.FTZ R59, R86, UR16 ;  /* 0x00000010563b7c20 */ /* 0x000fe20008410000 */
[----:B------:R-:W-:Y:S01]  /*1b40*/  FMUL.FTZ R94, R144, R105 ;  /* 0x00000069905e7220 */ /* 0x000fe20000410000 */
[----:B------:R-:W-:Y:S01]  /*1b50*/  FADD.FTZ R93, R92, -R93 ;  /* 0x8000005d5c5d7221 */ /* 0x000fe20000010000 */
[----:B------:R-:W-:Y:S01]  /*1b60*/  @P1 FSEL R56, R56, RZ, P0 ;  /* 0x000000ff38381208 */ /* 0x000fe20000000000 */
[-C--:B------:R-:W-:Y:S01]  /*1b70*/  FFMA.FTZ R82, R101, R52.reuse, R53 ;  /* 0x0000003465527223 */ /* 0x080fe20000010035 */
[----:B------:R-:W-:Y:S01]  /*1b80*/  LOP3.LUT P0, RZ, R106, 0xff00, RZ, 0xc0, !PT ;  /* 0x0000ff006aff7812 */ /* 0x000fe2000780c0ff */
[----:B------:R-:W-:Y:S01]  /*1b90*/  @P3 FADD.FTZ R94, R41, R94 ;  /* 0x0000005e295e3221 */ /* 0x000fe20000010000 */
[----:B------:R-:W-:Y:S01]  /*1ba0*/  FMUL.FTZ R95, R144, R93 ;  /* 0x0000005d905f7220 */ /* 0x000fe20000410000 */
[----:B------:R-:W-:Y:S01]  /*1bb0*/  FADD.FTZ R91, R91, -R82 ;  /* 0x800000525b5b7221 */ /* 0x000fe20000010000 */
[----:B------:R-:W-:Y:S01]  /*1bc0*/  FSEL R60, R58, RZ, P0 ;  /* 0x000000ff3a3c7208 */ /* 0x000fe20000000000 */
[----:B------:R-:W-:Y:S01]  /*1bd0*/  FMUL.FTZ R100, R94, UR16 ;  /* 0x000000105e647c20 */ /* 0x000fe20008410000 */
[----:B------:R-:W-:Y:S01]  /*1be0*/  @P1 LOP3.LUT P0, RZ, R134, 0xff00, RZ, 0xc0, !PT ;  /* 0x0000ff0086ff1812 */ /* 0x000fe2000780c0ff */
[----:B------:R-:W-:Y:S01]  /*1bf0*/  @P3 FADD.FTZ R95, R42, R95 ;  /* 0x0000005f2a5f3221 */ /* 0x000fe20000010000 */
[----:B------:R-:W-:Y:S01]  /*1c00*/  FMUL.FTZ R97, R144, R91 ;  /* 0x0000005b90617220 */ /* 0x000fe20000410000 */
[-CC-:B------:R-:W-:Y:S01]  /*1c10*/  FFMA.FTZ R90, R90, R52.reuse, R53.reuse ;  /* 0x000000345a5a7223 */ /* 0x180fe20000010035 */
[----:B------:R-:W-:Y:S01]  /*1c20*/  @P1 FSEL R58, R58, RZ, P0 ;  /* 0x000000ff3a3a1208 */ /* 0x000fe20000000000 */
[----:B------:R-:W-:Y:S01]  /*1c30*/  FMUL.FTZ R82, R95, UR16 ;  /* 0x000000105f527c20 */ /* 0x000fe20008410000 */
[----:B------:R-:W-:Y:S01]  /*1c40*/  LOP3.LUT P0, RZ, R106, 0xff0000, RZ, 0xc0, !PT ;  /* 0x00ff00006aff7812 */ /* 0x000fe2000780c0ff */
[-C--:B------:R-:W-:Y:S01]  /*1c50*/  FFMA.FTZ R91, R108, R52.reuse, R53 ;  /* 0x000000346c5b7223 */ /* 0x080fe20000010035 */
[----:B------:R-:W-:Y:S01]  /*1c60*/  @P3 FADD.FTZ R97, R40, R97 ;  /* 0x0000006128613221 */ /* 0x000fe20000010000 */
[----:B------:R-:W-:Y:S01]  /*1c70*/  FADD.FTZ R89, R89, -R90 ;  /* 0x8000005a59597221 */ /* 0x000fe20000010000 */
[----:B------:R-:W-:Y:S01]  /*1c80*/  FSEL R85, R57, RZ, P0 ;  /* 0x000000ff39557208 */ /* 0x000fe20000000000 */
[----:B------:R-:W-:Y:S01]  /*1c90*/  FADD.FTZ R91, R102, -R91 ;  /* 0x8000005b665b7221 */ /* 0x000fe20000010000 */
[----:B------:R-:W-:Y:S01]  /*1ca0*/  @P1 LOP3.LUT P0, RZ, R134, 0xff0000, RZ, 0xc0, !PT ;  /* 0x00ff000086ff1812 */ /* 0x000fe2000780c0ff */
[----:B------:R-:W-:Y:S01]  /*1cb0*/  FMUL.FTZ R105, R97, UR16 ;  /* 0x0000001061697c20 */ /* 0x000fe20008410000 */
[----:B------:R-:W-:Y:S01]  /*1cc0*/  FMUL.FTZ R98, R144, R89 ;  /* 0x0000005990627220 */ /* 0x000fe20000410000 */
[-CC-:B------:R-:W-:Y:S01]  /*1cd0*/  FFMA.FTZ R107, R107, R52.reuse, R53.reuse ;  /* 0x000000346b6b7223 */ /* 0x180fe20000010035 */
[----:B------:R-:W-:Y:S01]  /*1ce0*/  @P1 FSEL R57, R57, RZ, P0 ;  /* 0x000000ff39391208 */ /* 0x000fe20000000000 */
[-C--:B------:R-:W-:Y:S01]  /*1cf0*/  FFMA.FTZ R63, R63, R52.reuse, R53 ;  /* 0x000000343f3f7223 */ /* 0x080fe20000010035 */
[----:B------:R-:W-:Y:S01]  /*1d00*/  LOP3.LUT P0, RZ, R106, 0xff000000, RZ, 0xc0, !PT ;  /* 0xff0000006aff7812 */ /* 0x000fe2000780c0ff */
[----:B------:R-:W-:Y:S01]  /*1d10*/  @P3 FADD.FTZ R98, R43, R98 ;  /* 0x000000622b623221 */ /* 0x000fe20000010000 */
[----:B------:R-:W-:Y:S01]  /*1d20*/  FADD.FTZ R107, R96, -R107 ;  /* 0x8000006b606b7221 */ /* 0x000fe20000010000 */
[----:B------:R-:W-:Y:S01]  /*1d30*/  FMUL.FTZ R96, R144, R91 ;  /* 0x0000005b90607220 */ /* 0x000fe20000410000 */
[----:B------:R-:W-:Y:S01]  /*1d40*/  FSEL R84, R59, RZ, P0 ;  /* 0x000000ff3b547208 */ /* 0x000fe20000000000 */
[----:B------:R-:W-:Y:S01]  /*1d50*/  FMUL.FTZ R106, R98, UR16 ;  /* 0x00000010626a7c20 */ /* 0x000fe20008410000 */
[----:B------:R-:W-:Y:S01]  /*1d60*/  @P1 LOP3.LUT P0, RZ, R134, 0xff000000, RZ, 0xc0, !PT ;  /* 0xff00000086ff1812 */ /* 0x000fe2000780c0ff */
[----:B------:R-:W-:Y:S01]  /*1d70*/  @P3 FADD.FTZ R96, R45, R96 ;  /* 0x000000602d603221 */ /* 0x000fe20000010000 */
[----:B------:R-:W-:Y:S01]  /*1d80*/  FMUL.FTZ R99, R144, R107 ;  /* 0x0000006b90637220 */ /* 0x000fe20000410000 */
[----:B------:R-:W-:Y:S01]  /*1d90*/  FFMA.FTZ R52, R104, R52, R53 ;  /* 0x0000003468347223 */ /* 0x000fe20000010035 */
[----:B------:R-:W-:Y:S01]  /*1da0*/  @P1 FSEL R59, R59, RZ, P0 ;  /* 0x000000ff3b3b1208 */ /* 0x000fe20000000000 */
[----:B------:R-:W-:Y:S01]  /*1db0*/  FMUL.FTZ R90, R96, UR16 ;  /* 0x00000010605a7c20 */ /* 0x000fe20008410000 */
[----:B------:R-:W-:Y:S01]  /*1dc0*/  LOP3.LUT P0, RZ, R83, 0xff00, RZ, 0xc0, !PT ;  /* 0x0000ff0053ff7812 */ /* 0x000fe2000780c0ff */
[----:B------:R-:W-:Y:S01]  /*1dd0*/  @P3 FADD.FTZ R99, R46, R99 ;  /* 0x000000632e633221 */ /* 0x000fe20000010000 */
[----:B------:R-:W-:Y:S01]  /*1de0*/  FADD.FTZ R63, R62, -R63 ;  /* 0x8000003f3e3f7221 */ /* 0x000fe20000010000 */
[----:B------:R-:W-:Y:S01]  /*1df0*/  FADD.FTZ R53, R103, -R52 ;  /* 0x8000003467357221 */ /* 0x000fe20000010000 */
[----:B------:R-:W-:Y:S01]  /*1e00*/  FSEL R88, R100, RZ, P0 ;  /* 0x000000ff64587208 */ /* 0x000fe20000000000 */
[----:B------:R-:W-:Y:S01]  /*1e10*/  FMUL.FTZ R91, R99, UR16 ;  /* 0x00000010635b7c20 */ /* 0x000fe20008410000 */
[----:B------:R-:W-:Y:S01]  /*1e20*/  @P1 LOP3.LUT P0, RZ, R136, 0xff00, RZ, 0xc0, !PT ;  /* 0x0000ff0088ff1812 */ /* 0x000fe2000780c0ff */
[C---:B------:R-:W-:Y:S01]  /*1e30*/  FMUL.FTZ R101, R144.reuse, R63 ;  /* 0x0000003f90657220 */ /* 0x040fe20000410000 */
[----:B------:R-:W-:Y:S01]  /*1e40*/  @P1 F2FP.BF16.F32.PACK_AB R58, RZ, R58 ;  /* 0x0000003aff3a123e */ /* 0x000fe200000010ff */
[----:B------:R-:W-:Y:S01]  /*1e50*/  FMUL.FTZ R144, R144, R53 ;  /* 0x0000003590907220 */ /* 0x000fe20000410000 */
[----:B------:R-:W-:Y:S01]  /*1e60*/  @P1 FSEL R100, R100, RZ, P0 ;  /* 0x000000ff64641208 */ /* 0x000fe20000000000 */
[----:B------:R-:W0:Y:S01]  /*1e70*/  F2F.BF16.F32 R107, R88 ;  /* 0x00000058006b7304 */ /* 0x000e220000202000 */
[----:B------:R-:W-:Y:S01]  /*1e80*/  LOP3.LUT P0, RZ, R83, 0xff0000, RZ, 0xc0, !PT ;  /* 0x00ff000053ff7812 */ /* 0x000fe2000780c0ff */
[----:B------:R-:W-:Y:S01]  /*1e90*/  @P3 FADD.FTZ R144, R47, R144 ;  /* 0x000000902f903221 */ /* 0x000fe20000010000 */
[----:B------:R-:W-:Y:S01]  /*1ea0*/  @P1 PRMT R139, R58, 0x7610, R139 ;  /* 0x000076103a8b1816 */ /* 0x000fe2000000008b */
[----:B------:R-:W-:Y:S01]  /*1eb0*/  @P3 FADD.FTZ R101, R44, R101 ;  /* 0x000000652c653221 */ /* 0x000fe20000010000 */
[----:B------:R-:W-:Y:S01]  /*1ec0*/  FSEL R109, R82, RZ, P0 ;  /* 0x000000ff526d7208 */ /* 0x000fe20000000000 */
[----:B------:R-:W-:Y:S01]  /*1ed0*/  FMUL.FTZ R92, R144, UR16 ;  /* 0x00000010905c7c20 */ /* 0x000fe20008410000 */
[----:B------:R-:W-:Y:S01]  /*1ee0*/  @P1 LOP3.LUT P0, RZ, R136, 0xff0000, RZ, 0xc0, !PT ;  /* 0x00ff000088ff1812 */ /* 0x000fe2000780c0ff */
[----:B------:R-:W-:Y:S01]  /*1ef0*/  F2F.BF16.F32 R60, R60 ;  /* 0x0000003c003c7304 */ /* 0x000fe20000202000 */
[----:B------:R-:W-:Y:S01]  /*1f00*/  @P1 F2FP.BF16.F32.PACK_AB R52, RZ, R59 ;  /* 0x0000003bff34123e */ /* 0x000fe200000010ff */
[----:B------:R-:W-:Y:S01]  /*1f10*/  FMUL.FTZ R93, R101, UR16 ;  /* 0x00000010655d7c20 */ /* 0x000fe20008410000 */
[----:B------:R-:W-:Y:S01]  /*1f20*/  @P1 FSEL R102, R82, RZ, P0 ;  /* 0x000000ff52661208 */ /* 0x000fe20000000000 */
[----:B------:R-:W1:Y:S01]  /*1f30*/  LDC.64 R58, c[0x0][0x2f8] ;  /* 0x0000be00ff3a7b82 */ /* 0x000e620000000a00 */
[----:B------:R-:W-:-:S02]  /*1f40*/  LOP3.LUT P0, RZ, R83, 0xff, RZ, 0xc0, !PT ;  /* 0x000000ff53ff7812 */ /* 0x000fc4000780c0ff */
[----:B------:R-:W-:Y:S01]  /*1f50*/  LOP3.LUT P3, RZ, R110, 0xff000000, RZ, 0xc0, !PT ;  /* 0xff0000006eff7812 */ /* 0x000fe2000786c0ff */
[----:B------:R-:W2:Y:S01]  /*1f60*/  F2F.BF16.F32 R84, R84 ;  /* 0x0000005400547304 */ /* 0x000ea20000202000 */
[----:B------:R-:W-:Y:S01]  /*1f70*/  FSEL R82, R105, RZ, P0 ;  /* 0x000000ff69527208 */ /* 0x000fe20000000000 */
[----:B0-----:R-:W-:Y:S01]  /*1f80*/  IMAD.WIDE.U32 R62, R107, 0x10000, RZ ;  /* 0x000100006b3e7825 */ /* 0x001fe200078e00ff */
[----:B------:R-:W-:Y:S02]  /*1f90*/  @P1 LOP3.LUT P0, RZ, R136, 0xff, RZ, 0xc0, !PT ;  /* 0x000000ff88ff1812 */ /* 0x000fe4000780c0ff */
[----:B------:R-:W-:Y:S02]  /*1fa0*/  FSEL R145, R92, RZ, P3 ;  /* 0x000000ff5c917208 */ /* 0x000fe40001800000 */
[----:B------:R-:W-:Y:S01]  /*1fb0*/  @P1 FSEL R105, R105, RZ, P0 ;  /* 0x000000ff69691208 */ /* 0x000fe20000000000 */
[----:B------:R-:W0:Y:S01]  /*1fc0*/  F2F.BF16.F32 R85, R85 ;  /* 0x0000005500557304 */ /* 0x000e220000202000 */
[----:B------:R-:W-:-:S02]  /*1fd0*/  LOP3.LUT P0, RZ, R83, 0xff000000, RZ, 0xc0, !PT ;  /* 0xff00000053ff7812 */ /* 0x000fc4000780c0ff */
[----:B------:R-:W-:Y:S02]  /*1fe0*/  LOP3.LUT P3, RZ, R110, 0xff, RZ, 0xc0, !PT ;  /* 0x000000ff6eff7812 */ /* 0x000fe4000786c0ff */
[----:B------:R-:W-:Y:S02]  /*1ff0*/  FSEL R83, R106, RZ, P0 ;  /* 0x000000ff6a537208 */ /* 0x000fe40000000000 */
[----:B------:R-:W-:Y:S01]  /*2000*/  @P1 LOP3.LUT P0, RZ, R136, 0xff000000, RZ, 0xc0, !PT ;  /* 0xff00000088ff1812 */ /* 0x000fe2000780c0ff */
[----:B------:R-:W3:Y:S01]  /*2010*/  F2F.BF16.F32 R87, R87 ;  /* 0x0000005700577304 */ /* 0x000ee20000202000 */
[----:B------:R-:W-:Y:S01]  /*2020*/  FSEL R108, R93, RZ, P3 ;  /* 0x000000ff5d6c7208 */ /* 0x000fe20001800000 */
[----:B--2---:R-:W-:Y:S01]  /*2030*/  IMAD.U32 R84, R84, 0x10000, RZ ;  /* 0x0001000054547824 */ /* 0x004fe200078e00ff */
[----:B------:R-:W-:Y:S02]  /*2040*/  @P1 FSEL R106, R106, RZ, P0 ;  /* 0x000000ff6a6a1208 */ /* 0x000fe40000000000 */
[----:B------:R-:W-:-:S02]  /*2050*/  LOP3.LUT P0, RZ, R110, 0xff00, RZ, 0xc0, !PT ;  /* 0x0000ff006eff7812 */ /* 0x000fc4000780c0ff */
[----:B------:R-:W-:Y:S01]  /*2060*/  @P1 PRMT R141, R52, 0x7610, R141 ;  /* 0x00007610348d1816 */ /* 0x000fe2000000008d */
[----:B------:R-:W-:Y:S01]  /*2070*/  IMAD.WIDE.U32 R52, R60, 0x10000, RZ ;  /* 0x000100003c347825 */ /* 0x000fe200078e00ff */
[----:B------:R-:W-:Y:S01]  /*2080*/  FSEL R104, R90, RZ, P0 ;  /* 0x000000ff5a687208 */ /* 0x000fe20000000000 */
[----:B------:R-:W2:Y:S01]  /*2090*/  F2F.BF16.F32 R146, R83 ;  /* 0x0000005300927304 */ /* 0x000ea20000202000 */
[----:B------:R-:W-:Y:S02]  /*20a0*/  LOP3.LUT P0, RZ, R110, 0xff0000, RZ, 0xc0, !PT ;  /* 0x00ff00006eff7812 */ /* 0x000fe4000780c0ff */
[----:B------:R-:W-:Y:S02]  /*20b0*/  ISETP.NE.U32.AND P3, PT, RZ, UR14, PT ;  /* 0x0000000eff007c0c */ /* 0x000fe4000bf65070 */
[----:B------:R-:W-:Y:S02]  /*20c0*/  FSEL R111, R91, RZ, P0 ;  /* 0x000000ff5b6f7208 */ /* 0x000fe40000000000 */
[----:B------:R-:W-:Y:S01]  /*20d0*/  ISETP.NE.U32.AND P0, PT, RZ, UR14, PT ;  /* 0x0000000eff007c0c */ /* 0x000fe2000bf05070 */
[----:B------:R-:W-:Y:S01]  /*20e0*/  F2F.BF16.F32 R109, R109 ;  /* 0x0000006d006d7304 */ /* 0x000fe20000202000 */
[----:B------:R-:W-:-:S02]  /*20f0*/  ISETP.NE.AND.EX P3, PT, RZ, UR15, PT, P3 ;  /* 0x0000000fff007c0c */ /* 0x000fc4000bf65330 */
[----:B------:R-:W-:Y:S02]  /*2100*/  ISETP.NE.AND.EX P0, PT, RZ, UR15, PT, P0 ;  /* 0x0000000fff007c0c */ /* 0x000fe4000bf05300 */
[----:B0-----:R-:W-:Y:S02]  /*2110*/  LOP3.LUT R85, R53, R84, R85, 0xfe, !PT ;  /* 0x0000005435557212 */ /* 0x001fe400078efe55 */
[----:B---3--:R-:W-:Y:S01]  /*2120*/  LOP3.LUT R84, R52, R87, RZ, 0xfc, !PT ;  /* 0x0000005734547212 */ /* 0x008fe200078efcff */
[----:B------:R0:W3:Y:S01]  /*2130*/  F2F.BF16.F32 R103, R82 ;  /* 0x0000005200677304 */ /* 0x0000e20000202000 */
[----:B------:R-:W-:Y:S02]  /*2140*/  SEL R52, R55, R48, P3 ;  /* 0x0000003037347207 */ /* 0x000fe40001800000 */
[----:B------:R-:W-:Y:S02]  /*2150*/  SEL R53, R54, R49, P3 ;  /* 0x0000003136357207 */ /* 0x000fe40001800000 */
[----:B------:R-:W-:-:S02]  /*2160*/  @P1 F2FP.BF16.F32.PACK_AB R56, RZ, R56 ;  /* 0x00000038ff38123e */ /* 0x000fc400000010ff */
[----:B------:R-:W-:Y:S01]  /*2170*/  @P1 F2FP.BF16.F32.PACK_AB R57, RZ, R57 ;  /* 0x00000039ff39123e */ /* 0x000fe200000010ff */
[----:B------:R-:W4:Y:S01]  /*2180*/  @P0 LDC.64 R88, c[0x0][0x308] ;  /* 0x0000c200ff580b82 */ /* 0x000f220000000a00 */
[----:B------:R-:W-:Y:S01]  /*2190*/  SEL R54, R61, R50, P3 ;  /* 0x000000323d367207 */ /* 0x000fe20001800000 */
[----:B------:R-:W3:Y:S01]  /*21a0*/  F2F.BF16.F32 R104, R104 ;  /* 0x0000006800687304 */ /* 0x000ee20000202000 */
[----:B------:R-:W-:Y:S01]  /*21b0*/  SEL R55, R86, R51, P3 ;  /* 0x0000003356377207 */ /* 0x000fe20001800000 */
[----:B-1----:R-:W-:Y:S01]  /*21c0*/  IMAD.WIDE.U32 R86, R143, 0x8, R58 ;  /* 0x000000088f567825 */ /* 0x002fe200078e003a */
[----:B------:R-:W-:Y:S02]  /*21d0*/  @P1 PRMT R120, R56, 0x7610, R120 ;  /* 0x0000761038781816 */ /* 0x000fe40000000078 */
[----:B------:R-:W-:Y:S01]  /*21e0*/  @P1 PRMT R140, R57, 0x7610, R140 ;  /* 0x00007610398c1816 */ /* 0x000fe2000000008c */
[----:B0-----:R-:W0:Y:S01]  /*21f0*/  @P0 LDC.64 R82, c[0x0][0x308] ;  /* 0x0000c200ff520b82 */ /* 0x001e220000000a00 */
[----:B--2---:R-:W-:Y:S01]  /*2200*/  SHF.L.U32 R60, R146, 0x10, RZ ;  /* 0x00000010923c7819 */ /* 0x004fe200000006ff */
[----:B------:R-:W1:Y:S01]  /*2210*/  F2F.BF16.F32 R145, R145 ;  /* 0x0000009100917304 */ /* 0x000e620000202000 */
[----:B---3--:R-:W-:-:S02]  /*2220*/  LOP3.LUT R62, R62, R103, RZ, 0xfc, !PT ;  /* 0x000000673e3e7212 */ /* 0x008fc400078efcff */
[----:B------:R-:W-:-:S03]  /*2230*/  LOP3.LUT R63, R63, R60, R109, 0xfe, !PT ;  /* 0x0000003c3f3f7212 */ /* 0x000fc600078efe6d */
[----:B------:R-:W2:Y:S01]  /*2240*/  @P0 LDC.64 R56, c[0x0][0x308] ;  /* 0x0000c200ff380b82 */ /* 0x000ea20000000a00 */
[----:B------:R-:W-:Y:S01]  /*2250*/  IMAD.WIDE.U32 R60, R104, 0x10000, RZ ;  /* 0x00010000683c7825 */ /* 0x000fe200078e00ff */
[----:B------:R-:W3:Y:S03]  /*2260*/  F2F.BF16.F32 R111, R111 ;  /* 0x0000006f006f7304 */ /* 0x000ee60000202000 */
[----:B----4-:R-:W-:Y:S01]  /*2270*/  @P0 IMAD.WIDE.U32 R88, R143, 0x10, R88 ;  /* 0x000000108f580825 */ /* 0x010fe200078e0058 */
[----:B-1----:R-:W-:-:S04]  /*2280*/  SHF.L.U32 R104, R145, 0x10, RZ ;  /* 0x0000001091687819 */ /* 0x002fc800000006ff */
[----:B------:R-:W1:Y:S01]  /*2290*/  F2F.BF16.F32 R147, R108 ;  /* 0x0000006c00937304 */ /* 0x000e620000202000 */
[----:B------:R4:W-:Y:S04]  /*22a0*/  @P0 STG.E.128 desc[UR4][R88.64], R52 ;  /* 0x0000003458000986 */ /* 0x0009e8000c101d04 */
[----:B------:R4:W-:Y:S01]  /*22b0*/  STG.E.64 desc[UR4][R86.64], R84 ;  /* 0x0000005456007986 */ /* 0x0009e2000c101b04 */
[----:B---3--:R-:W-:Y:S02]  /*22c0*/  LOP3.LUT R61, R61, R104, R111, 0xfe, !PT ;  /* 0x000000683d3d7212 */ /* 0x008fe400078efe6f */
[----:B-1----:R-:W-:Y:S01]  /*22d0*/  LOP3.LUT R60, R60, R147, RZ, 0xfc, !PT ;  /* 0x000000933c3c7212 */ /* 0x002fe200078efcff */
[----:B0-2---:R-:W-:Y:S06]  /*22e0*/  @!P1 BRA `(.L_x_1170) ;  /* 0x0000000000209947 */ /* 0x005fec0003800000 */
[----:B----4-:R-:W0:Y:S01]  /*22f0*/  LDC.64 R52, c[0x0][0x300] ;  /* 0x0000c000ff347b82 */ /* 0x010e220000000a00 */
[----:B------:R-:W-:Y:S02]  /*2300*/  LOP3.LUT R54, R139, 0xffff, RZ, 0xc0, !PT ;  /* 0x0000ffff8b367812 */ /* 0x000fe400078ec0ff */
[----:B------:R-:W-:-:S03]  /*2310*/  PRMT R85, R140, 0x5410, R141 ;  /* 0x000054108c557816 */ /* 0x000fc6000000008d */
[----:B------:R-:W-:-:S05]  /*2320*/  IMAD.WIDE.U32 R54, R54, 0x10000, RZ ;  /* 0x0001000036367825 */ /* 0x000fca00078e00ff */
[----:B------:R-:W-:Y:S02]  /*2330*/  LOP3.LUT R55, R85, R55, RZ, 0xfc, !PT ;  /* 0x0000003755377212 */ /* 0x000fe400078efcff */
[----:B------:R-:W-:Y:S01]  /*2340*/  LOP3.LUT R54, R54, 0xffff, R120, 0xf8, !PT ;  /* 0x0000ffff36367812 */ /* 0x000fe200078ef878 */
[----:B0-----:R-:W-:-:S05]  /*2350*/  IMAD.WIDE.U32 R52, R143, 0x8, R52 ;  /* 0x000000088f347825 */ /* 0x001fca00078e0034 */
[----:B------:R0:W-:Y:S02]  /*2360*/  STG.E.64 desc[UR4][R52.64], R54 ;  /* 0x0000003634007986 */ /* 0x0001e4000c101b04 */
.L_x_1170:
[----:B------:R-:W-:Y:S01]  /*2370*/  @P0 IMAD.WIDE.U32 R82, R135, 0x10, R82 ;  /* 0x0000001087520825 */ /* 0x000fe200078e0052 */
[----:B0---4-:R-:W-:Y:S02]  /*2380*/  SEL R53, R94, R49, P3 ;  /* 0x000000315e357207 */ /* 0x011fe40001800000 */
[----:B------:R-:W-:Y:S01]  /*2390*/  SEL R54, R95, R50, P3 ;  /* 0x000000325f367207 */ /* 0x000fe20001800000 */
[----:B------:R-:W-:Y:S01]  /*23a0*/  IMAD.WIDE.U32 R84, R135, 0x8, R58 ;  /* 0x0000000887547825 */ /* 0x000fe200078e003a */
[----:B------:R-:W-:Y:S02]  /*23b0*/  SEL R55, R98, R51, P3 ;  /* 0x0000003362377207 */ /* 0x000fe40001800000 */
[----:B------:R-:W-:Y:S01]  /*23c0*/  SEL R52, R97, R48, P3 ;  /* 0x0000003061347207 */ /* 0x000fe20001800000 */
[----:B------:R-:W-:Y:S01]  /*23d0*/  @P0 IMAD.WIDE.U32 R56, R137, 0x10, R56 ;  /* 0x0000001089380825 */ /* 0x000fe200078e0038 */
[----:B------:R-:W-:Y:S02]  /*23e0*/  @P1 F2FP.BF16.F32.PACK_AB R100, RZ, R100 ;  /* 0x00000064ff64123e */ /* 0x000fe400000010ff */
[----:B------:R-:W-:Y:S01]  /*23f0*/  @P1 F2FP.BF16.F32.PACK_AB R102, RZ, R102 ;  /* 0x00000066ff66123e */ /* 0x000fe200000010ff */
[----:B------:R0:W-:Y:S01]  /*2400*/  @P0 STG.E.128 desc[UR4][R82.64], R52 ;  /* 0x0000003452000986 */ /* 0x0001e2000c101d04 */
[----:B------:R-:W-:-:S02]  /*2410*/  @P1 F2FP.BF16.F32.PACK_AB R105, RZ, R105 ;  /* 0x00000069ff69123e */ /* 0x000fc400000010ff */
[----:B------:R-:W-:Y:S01]  /*2420*/  @P1 F2FP.BF16.F32.PACK_AB R106, RZ, R106 ;  /* 0x0000006aff6a123e */ /* 0x000fe200000010ff */
[----:B------:R0:W-:Y:S01]  /*2430*/  STG.E.64 desc[UR4][R84.64], R62 ;  /* 0x0000003e54007986 */ /* 0x0001e2000c101b04 */
[----:B------:R-:W-:Y:S02]  /*2440*/  @P1 PRMT R139, R100, 0x7610, R139 ;  /* 0x00007610648b1816 */ /* 0x000fe4000000008b */
[----:B------:R-:W-:Y:S02]  /*2450*/  @P1 PRMT R140, R102, 0x7610, R140 ;  /* 0x00007610668c1816 */ /* 0x000fe4000000008c */
[----:B------:R-:W-:Y:S02]  /*2460*/  @P1 PRMT R120, R105, 0x7610, R120 ;  /* 0x0000761069781816 */ /* 0x000fe40000000078 */
[----:B------:R-:W-:Y:S02]  /*2470*/  @P1 PRMT R141, R106, 0x7610, R141 ;  /* 0x000076106a8d1816 */ /* 0x000fe4000000008d */
[----:B------:R-:W-:-:S02]  /*2480*/  SEL R49, R96, R49, P3 ;  /* 0x0000003160317207 */ /* 0x000fc40001800000 */
[----:B------:R-:W-:Y:S02]  /*2490*/  SEL R50, R99, R50, P3 ;  /* 0x0000003263327207 */ /* 0x000fe40001800000 */
[----:B------:R-:W-:Y:S02]  /*24a0*/  SEL R48, R101, R48, P3 ;  /* 0x0000003065307207 */ /* 0x000fe40001800000 */
[----:B------:R-:W-:Y:S01]  /*24b0*/  SEL R51, R144, R51, P3 ;  /* 0x0000003390337207 */ /* 0x000fe20001800000 */
[----:B0-----:R-:W-:Y:S06]  /*24c0*/  @!P1 BRA `(.L_x_1171) ;  /* 0x0000000000209947 */ /* 0x001fec0003800000 */
        /* <DEDUP_REMOVED lines=8> */
.L_x_1171:
[----:B------:R-:W-:Y:S01]  /*2550*/  IMAD.WIDE.U32 R58, R137, 0x8, R58 ;  /* 0x00000008893a7825 */ /* 0x000fe200078e003a */
[----:B------:R1:W-:Y:S01]  /*2560*/  @P0 STG.E.128 desc[UR4][R56.64], R48 ;  /* 0x0000003038000986 */ /* 0x0003e2000c101d04 */
[C---:B------:R-:W-:Y:S02]  /*2570*/  @P1 LOP3.LUT P3, RZ, R138.reuse, 0xff00, RZ, 0xc0, !PT ;  /* 0x0000ff008aff1812 */ /* 0x040fe4000786c0ff */
[----:B------:R-:W-:Y:S01]  /*2580*/  @P1 LOP3.LUT P0, RZ, R138, 0xff0000, RZ, 0xc0, !PT ;  /* 0x00ff00008aff1812 */ /* 0x000fe2000780c0ff */
[----:B------:R1:W-:Y:S01]  /*2590*/  STG.E.64 desc[UR4][R58.64], R60 ;  /* 0x0000003c3a007986 */ /* 0x0003e2000c101b04 */
[----:B------:R-:W-:Y:S02]  /*25a0*/  @P1 FSEL R90, R90, RZ, P3 ;  /* 0x000000ff5a5a1208 */ /* 0x000fe40001800000 */
[----:B------:R-:W-:Y:S02]  /*25b0*/  @P1 FSEL R91, R91, RZ, P0 ;  /* 0x000000ff5b5b1208 */ /* 0x000fe40000000000 */
[----:B------:R-:W-:-:S02]  /*25c0*/  @P1 LOP3.LUT P3, RZ, R138, 0xff, RZ, 0xc0, !PT ;  /* 0x000000ff8aff1812 */ /* 0x000fc4000786c0ff */
[----:B------:R-:W-:Y:S02]  /*25d0*/  @P1 LOP3.LUT P0, RZ, R138, 0xff000000, RZ, 0xc0, !PT ;  /* 0xff0000008aff1812 */ /* 0x000fe4000780c0ff */
[----:B------:R-:W-:Y:S02]  /*25e0*/  @P1 FSEL R93, R93, RZ, P3 ;  /* 0x000000ff5d5d1208 */ /* 0x000fe40001800000 */
[----:B------:R-:W-:Y:S02]  /*25f0*/  @P1 FSEL R92, R92, RZ, P0 ;  /* 0x000000ff5c5c1208 */ /* 0x000fe40000000000 */
[----:B------:R-:W-:Y:S02]  /*2600*/  @P1 F2FP.BF16.F32.PACK_AB R90, RZ, R90 ;  /* 0x0000005aff5a123e */ /* 0x000fe400000010ff */
[----:B------:R-:W-:Y:S02]  /*2610*/  @P1 F2FP.BF16.F32.PACK_AB R91, RZ, R91 ;  /* 0x0000005bff5b123e */ /* 0x000fe400000010ff */
[----:B------:R-:W-:-:S02]  /*2620*/  @P1 F2FP.BF16.F32.PACK_AB R93, RZ, R93 ;  /* 0x0000005dff5d123e */ /* 0x000fc400000010ff */
[----:B------:R-:W-:Y:S02]  /*2630*/  @P1 F2FP.BF16.F32.PACK_AB R92, RZ, R92 ;  /* 0x0000005cff5c123e */ /* 0x000fe400000010ff */
[----:B------:R-:W-:Y:S02]  /*2640*/  @P1 PRMT R139, R90, 0x7610, R139 ;  /* 0x000076105a8b1816 */ /* 0x000fe4000000008b */
        /* <DEDUP_REMOVED lines=12> */
.L_x_1172:
        /* <DEDUP_REMOVED lines=44> */
.L_x_1168:
        /* <DEDUP_REMOVED lines=27> */
.L_x_1169:
[----:B------:R-:W-:Y:S01]  /*2b80*/  HFMA2.MMA R111, -RZ, RZ, 0, 9.5367431640625e-07 ;  /* 0x00000010ff6f7435 */ /* 0x000fe200000001ff */
[----:B------:R-:W-:Y:S01]  /*2b90*/  IMAD.MOV.U32 R109, RZ, RZ, R56 ;  /* 0x000000ffff6d7224 */ /* 0x000fe200078e0038 */
[----:B------:R-:W-:Y:S01]  /*2ba0*/  MOV R146, 0x1f ;  /* 0x0000001f00927802 */ /* 0x000fe20000000f00 */
[----:B------:R-:W-:-:S08]  /*2bb0*/  IMAD.MOV.U32 R94, RZ, RZ, -0x1 ;  /* 0xffffffffff5e7424 */ /* 0x000fd000078e00ff */
[----:B-----5:R-:W-:Y:S05]  /*2bc0*/  WARPSYNC.COLLECTIVE R94, `(.L_x_1174) ;  /* 0x000000005e087348 */ /* 0x020fea0003c00000 */
[----:B------:R0:W1:Y:S02]  /*2bd0*/  SHFL.DOWN P3, R97, R109, R111, R146 ;  /* 0x0800006f6d617389 */ /* 0x0000640000060092 */
[----:B01---5:R-:W-:Y:S01]  /*2be0*/  ENDCOLLECTIVE ;  /* 0x000000000000791b */ /* 0x023fe20003800000 */
.L_x_1174:
[----:B------:R-:W-:Y:S02]  /*2bf0*/  MOV R109, R54 ;  /* 0x00000036006d7202 */ /* 0x000fe40000000f00 */
[----:B------:R-:W-:-:S07]  /*2c00*/  MOV R55, R97 ;  /* 0x0000006100377202 */ /* 0x000fce0000000f00 */
[----:B------:R-:W-:Y:S05]  /*2c10*/  WARPSYNC.COLLECTIVE R94, `(.L_x_1175) ;  /* 0x000000005e087348 */ /* 0x000fea0003c00000 */
[----:B------:R0:W1:Y:S02]  /*2c20*/  SHFL.DOWN P3, R97, R109, R111, R146 ;  /* 0x0800006f6d617389 */ /* 0x0000640000060092 */
[----:B01----:R-:W-:Y:S01]  /*2c30*/  ENDCOLLECTIVE ;  /* 0x000000000000791b */ /* 0x003fe20003800000 */
.L_x_1175:
[----:B------:R-:W-:Y:S01]  /*2c40*/  FADD.FTZ R55, R56, R55 ;  /* 0x0000003738377221 */ /* 0x000fe20000010000 */
[----:B------:R-:W-:-:S04]  /*2c50*/  HFMA2.MMA R111, -RZ, RZ, 0, 4.76837158203125e-07 ;  /* 0x00000008ff6f7435 */ /* 0x000fc800000001ff */
[----:B------:R-:W-:Y:S01]  /*2c60*/  MOV R109, R55 ;  /* 0x00000037006d7202 */ /* 0x000fe20000000f00 */
[----:B------:R-:W-:-:S07]  /*2c70*/  IMAD.MOV.U32 R57, RZ, RZ, R97 ;  /* 0x000000ffff397224 */ /* 0x000fce00078e0061 */
[----:B------:R-:W-:Y:S05]  /*2c80*/  WARPSYNC.COLLECTIVE R94, `(.L_x_1176) ;  /* 0x000000005e087348 */ /* 0x000fea0003c00000 */
[----:B------:R0:W1:Y:S02]  /*2c90*/  SHFL.DOWN P3, R97, R109, R111, R146 ;  /* 0x0800006f6d617389 */ /* 0x0000640000060092 */
[----:B01----:R-:W-:Y:S01]  /*2ca0*/  ENDCOLLECTIVE ;  /* 0x000000000000791b */ /* 0x003fe20003800000 */
.L_x_1176:
[----:B------:R-:W-:-:S05]  /*2cb0*/  FADD.FTZ R57, R54, R57 ;  /* 0x0000003936397221 */ /* 0x000fca0000010000 */
[----:B------:R-:W-:Y:S01]  /*2cc0*/  MOV R109, R57 ;  /* 0x00000039006d7202 */ /* 0x000fe20000000f00 */
[----:B------:R-:W-:-:S07]  /*2cd0*/  IMAD.MOV.U32 R58, RZ, RZ, R97 ;  /* 0x000000ffff3a7224 */ /* 0x000fce00078e0061 */
[----:B------:R-:W-:Y:S05]  /*2ce0*/  WARPSYNC.COLLECTIVE R94, `(.L_x_1177) ;  /* 0x000000005e087348 */ /* 0x000fea0003c00000 */
[----:B------:R0:W1:Y:S02]  /*2cf0*/  SHFL.DOWN P3, R97, R109, R111, R146 ;  /* 0x0800006f6d617389 */ /* 0x0000640000060092 */
[----:B01----:R-:W-:Y:S01]  /*2d00*/  ENDCOLLECTIVE ;  /* 0x000000000000791b */ /* 0x003fe20003800000 */
.L_x_1177:
[----:B------:R-:W-:Y:S01]  /*2d10*/  FADD.FTZ R58, R55, R58 ;  /* 0x0000003a373a7221 */ /* 0x000fe20000010000 */
[----:B------:R-:W-:-:S03]  /*2d20*/  HFMA2.MMA R111, -RZ, RZ, 0, 2.384185791015625e-07 ;  /* 0x00000004ff6f7435 */ /* 0x000fc600000001ff */
[----:B------:R-:W-:Y:S01]  /*2d30*/  IMAD.MOV.U32 R109, RZ, RZ, R58 ;  /* 0x000000ffff6d7224 */ /* 0x000fe200078e003a */
[----:B------:R-:W-:-:S07]  /*2d40*/  MOV R60, R97 ;  /* 0x00000061003c7202 */ /* 0x000fce0000000f00 */
[----:B------:R-:W-:Y:S05]  /*2d50*/  WARPSYNC.COLLECTIVE R94, `(.L_x_1178) ;  /* 0x000000005e087348 */ /* 0x000fea0003c00000 */
[----:B------:R0:W1:Y:S02]  /*2d60*/  SHFL.DOWN P3, R97, R109, R111, R146 ;  /* 0x0800006f6d617389 */ /* 0x0000640000060092 */
[----:B01----:R-:W-:Y:S01]  /*2d70*/  ENDCOLLECTIVE ;  /* 0x000000000000791b */ /* 0x003fe20003800000 */
.L_x_1178:
[----:B------:R-:W-:-:S04]  /*2d80*/  FADD.FTZ R59, R57, R60 ;  /* 0x0000003c393b7221 */ /* 0x000fc80000010000 */
[----:B------:R-:W-:Y:S01]  /*2d90*/  IMAD.MOV.U32 R109, RZ, RZ, R59 ;  /* 0x000000ffff6d7224 */ /* 0x000fe200078e003b */
[----:B------:R-:W-:-:S07]  /*2da0*/  MOV R61, R97 ;  /* 0x00000061003d7202 */ /* 0x000fce0000000f00 */
[----:B------:R-:W-:Y:S05]  /*2db0*/  WARPSYNC.COLLECTIVE R94, `(.L_x_1179) ;  /* 0x000000005e087348 */ /* 0x000fea0003c00000 */
[----:B------:R0:W1:Y:S02]  /*2dc0*/  SHFL.DOWN P3, R97, R109, R111, R146 ;  /* 0x0800006f6d617389 */ /* 0x0000640000060092 */
[----:B01----:R-:W-:Y:S01]  /*2dd0*/  ENDCOLLECTIVE ;  /* 0x000000000000791b */ /* 0x003fe20003800000 */
.L_x_1179:
[----:B------:R-:W-:-:S05]  /*2de0*/  FADD.FTZ R61, R58, R61 ;  /* 0x0000003d3a3d7221 */ /* 0x000fca0000010000 */
[----:B------:R-:W-:Y:S01]  /*2df0*/  MOV R109, R61 ;  /* 0x0000003d006d7202 */ /* 0x000fe20000000f00 */
[----:B------:R-:W-:Y:S01]  /*2e00*/  IMAD.MOV.U32 R111, RZ, RZ, 0x2 ;  /* 0x00000002ff6f7424 */ /* 0x000fe200078e00ff */
[----:B------:R-:W-:-:S07]  /*2e10*/  MOV R60, R97 ;  /* 0x00000061003c7202 */ /* 0x000fce0000000f00 */
[----:B------:R-:W-:Y:S05]  /*2e20*/  WARPSYNC.COLLECTIVE R94, `(.L_x_1180) ;  /* 0x000000005e087348 */ /* 0x000fea0003c00000 */
[----:B------:R0:W1:Y:S02]  /*2e30*/  SHFL.DOWN P3, R97, R109, R111, R146 ;  /* 0x0800006f6d617389 */ /* 0x0000640000060092 */
[----:B01----:R-:W-:Y:S01]  /*2e40*/  ENDCOLLECTIVE ;  /* 0x000000000000791b */ /* 0x003fe20003800000 */
.L_x_1180:
[----:B------:R-:W-:-:S05]  /*2e50*/  FADD.FTZ R56, R59, R60 ;  /* 0x0000003c3b387221 */ /* 0x000fca0000010000 */
[----:B------:R-:W-:Y:S02]  /*2e60*/  MOV R109, R56 ;  /* 0x00000038006d7202 */ /* 0x000fe40000000f00 */
[----:B------:R-:W-:-:S07]  /*2e70*/  MOV R60, R97 ;  /* 0x00000061003c7202 */ /* 0x000fce0000000f00 */
[----:B------:R-:W-:Y:S05]  /*2e80*/  WARPSYNC.COLLECTIVE R94, `(.L_x_1181) ;  /* 0x000000005e087348 */ /* 0x000fea0003c00000 */
[----:B------:R0:W1:Y:S02]  /*2e90*/  SHFL.DOWN P3, R97, R109, R111, R146 ;  /* 0x0800006f6d617389 */ /* 0x0000640000060092 */
[----:B01----:R-:W-:Y:S01]  /*2ea0*/  ENDCOLLECTIVE ;  /* 0x000000000000791b */ /* 0x003fe20003800000 */
.L_x_1181:
[----:B------:R-:W-:Y:S01]  /*2eb0*/  FADD.FTZ R60, R61, R60 ;  /* 0x0000003c3d3c7221 */ /* 0x000fe20000010000 */
[----:B------:R-:W-:-:S04]  /*2ec0*/  HFMA2.MMA R111, -RZ, RZ, 0, 5.9604644775390625e-08 ;  /* 0x00000001ff6f7435 */ /* 0x000fc800000001ff */
[----:B------:R-:W-:Y:S01]  /*2ed0*/  MOV R109, R60 ;  /* 0x0000003c006d7202 */ /* 0x000fe20000000f00 */
[----:B------:R-:W-:-:S07]  /*2ee0*/  IMAD.MOV.U32 R95, RZ, RZ, R97 ;  /* 0x000000ffff5f7224 */ /* 0x000fce00078e0061 */
[----:B------:R-:W-:Y:S05]  /*2ef0*/  WARPSYNC.COLLECTIVE R94, `(.L_x_1182) ;  /* 0x000000005e087348 */ /* 0x000fea0003c00000 */
[----:B------:R0:W1:Y:S02]  /*2f00*/  SHFL.DOWN P3, R97, R109, R111, R146 ;  /* 0x0800006f6d617389 */ /* 0x0000640000060092 */
[----:B01----:R-:W-:Y:S01]  /*2f10*/  ENDCOLLECTIVE ;  /* 0x000000000000791b */ /* 0x003fe20003800000 */
.L_x_1182:
[----:B------:R-:W-:-:S05]  /*2f20*/  FADD.FTZ R95, R56, R95 ;  /* 0x0000005f385f7221 */ /* 0x000fca0000010000 */
[----:B------:R-:W-:Y:S01]  /*2f30*/  MOV R109, R95 ;  /* 0x0000005f006d7202 */ /* 0x000fe20000000f00 */
[----:B------:R-:W-:-:S07]  /*2f40*/  IMAD.MOV.U32 R55, RZ, RZ, R97 ;  /* 0x000000ffff377224 */ /* 0x000fce00078e0061 */
[----:B------:R-:W-:Y:S05]  /*2f50*/  WARPSYNC.COLLECTIVE R94, `(.L_x_1183) ;  /* 0x000000005e087348 */ /* 0x000fea0003c00000 */
[----:B------:R0:W1:Y:S02]  /*2f60*/  SHFL.DOWN P3, R97, R109, R111, R146 ;  /* 0x0800006f6d617389 */ /* 0x0000640000060092 */
[----:B01----:R-:W-:Y:S01]  /*2f70*/  ENDCOLLECTIVE ;  /* 0x000000000000791b */ /* 0x003fe20003800000 */
.L_x_1183:
[----:B------:R-:W-:Y:S01]  /*2f80*/  MOV R54, R97 ;  /* 0x0000006100367202 */ /* 0x000fe20000000f00 */
[----:B------:R-:W-:Y:S06]  /*2f90*/  BRA `(.L_x_1184) ;  /* 0xffffffe8000c7947 */ /* 0x000fec000383ffff */
.L_x_1185:
        /* <DEDUP_REMOVED lines=14> */
.L_x_3308:


//--------------------- .text._ZN10layer_norm22ln_bwd_finalize_kernelINS_22Kernel_traits_finalizeILj1536E13__nv_bfloat16S2_fS2_fjLb0ELj1024ELj4ENS_18Kernel_traits_baseILj1536ES2_S2_fS2_fjLj1024EEEEELb0ELb0EEEvNS_9BwdParamsE --------------------------
	.section	.text._ZN10layer_norm22ln_bwd_finalize_kernelINS_22Kernel_traits_finalizeILj1536E13__nv_bfloat16S2_fS2_fjLb0ELj1024ELj4ENS_18Kernel_traits_baseILj1536ES2_S2_fS2_fjLj1024EEEEELb0ELb0EEEvNS_9BwdParamsE,"ax",@progbits
	.align	128
        .global         _ZN10layer_norm22ln_bwd_finalize_kernelINS_22Kernel_traits_finalizeILj1536E13__nv_bfloat16S2_fS2_fjLb0ELj1024ELj4ENS_18Kernel_traits_baseILj1536ES2_S2_fS2_fjLj1024EEEEELb0ELb0EEEvNS_9BwdParamsE
        .type           _ZN10layer_norm22ln_bwd_finalize_kernelINS_22Kernel_traits_finalizeILj1536E13__nv_bfloat16S2_fS2_fjLb0ELj1024ELj4ENS_18Kernel_traits_baseILj1536ES2_S2_fS2_fjLj1024EEEEELb0ELb0EEEvNS_9BwdParamsE,@function
        .size           _ZN10layer_norm22ln_bwd_finalize_kernelINS_22Kernel_traits_finalizeILj1536E13__nv_bfloat16S2_fS2_fjLb0ELj1024ELj4ENS_18Kernel_traits_baseILj1536ES2_S2_fS2_fjLj1024EEEEELb0ELb0EEEvNS_9BwdParamsE,(.L_x_3309 - _ZN10layer_norm22ln_bwd_finalize_kernelINS_22Kernel_traits_finalizeILj1536E13__nv_bfloat16S2_fS2_fjLb0ELj1024ELj4ENS_18Kernel_traits_baseILj1536ES2_S2_fS2_fjLj1024EEEEELb0ELb0EEEvNS_9BwdParamsE)
        .other          _ZN10layer_norm22ln_bwd_finalize_kernelINS_22Kernel_traits_finalizeILj1536E13__nv_bfloat16S2_fS2_fjLb0ELj1024ELj4ENS_18Kernel_traits_baseILj1536ES2_S2_fS2_fjLj1024EEEEELb0ELb0EEEvNS_9BwdParamsE,@"STO_CUDA_ENTRY STV_DEFAULT"
_ZN10layer_norm22ln_bwd_finalize_kernelINS_22Kernel_traits_finalizeILj1536E13__nv_bfloat16S2_fS2_fjLb0ELj1024ELj4ENS_18Kernel_traits_baseILj1536ES2_S2_fS2_fjLj1024EEEEELb0ELb0EEEvNS_9BwdParamsE:
.text._ZN10layer_norm22ln_bwd_finalize_kernelINS_22Kernel_traits_finalizeILj1536E13__nv_bfloat16S2_fS2_fjLb0ELj1024ELj4ENS_18Kernel_traits_baseILj1536ES2_S2_fS2_fjLj1024EEEEELb0ELb0EEEvNS_9BwdParamsE:
        /* <DEDUP_REMOVED lines=25> */
.L_x_1198:
        /* <DEDUP_REMOVED lines=30> */
.L_x_1190:
        /* <DEDUP_REMOVED lines=36> */
.L_x_1189:
[----:B------:R-:W-:Y:S05]  /*05b0*/  BSYNC B1 ;  /* 0x0000000000017941 */ /* 0x000fea0003800000 */
.L_x_1188:
        /* <DEDUP_REMOVED lines=24> */
.L_x_1192:
[----:B------:R-:W-:Y:S05]  /*0740*/  BSYNC B1 ;  /* 0x0000000000017941 */ /* 0x000fea0003800000 */
.L_x_1191:
        /* <DEDUP_REMOVED lines=12> */
.L_x_1193:
[----:B------:R-:W-:Y:S05]  /*0810*/  BSYNC B1 ;  /* 0x0000000000017941 */ /* 0x000fea0003800000 */
.L_x_1187:
[----:B------:R-:W-:Y:S05]  /*0820*/  BSYNC B0 ;  /* 0x0000000000007941 */ /* 0x000fea0003800000 */
.L_x_1186:
        /* <DEDUP_REMOVED lines=29> */
.L_x_1209:
[----:B---3--:R-:W-:Y:S01]  /*0a00*/  FADD.FTZ R9, R18, R9 ;  /* 0x0000000912097221 */ /* 0x008fe20000010000 */
[----:B--2---:R-:W-:-:S04]  /*0a10*/  FADD.FTZ R11, R10, R11 ;  /* 0x0000000b0a0b7221 */ /* 0x004fc80000010000 */
[----:B------:R2:W-:Y:S04]  /*0a20*/  @!P1 STS [R6+0x2000], R9 ;  /* 0x0020000906009388 */ /* 0x0005e80000000800 */
[----:B------:R2:W-:Y:S02]  /*0a30*/  @!P1 STS [R6+0x2080], R11 ;  /* 0x0020800b06009388 */ /* 0x0005e40000000800 */
.L_x_1194:
        /* <DEDUP_REMOVED lines=18> */
.L_x_1197:
[----:B------:R-:W-:Y:S05]  /*0b60*/  BSYNC B0 ;  /* 0x0000000000007941 */ /* 0x000fea0003800000 */
.L_x_1196:
[C---:B------:R-:W-:Y:S01]  /*0b70*/  ISETP.GT.U32.AND P1, PT, R3.reuse, -0x601, PT ;  /* 0xfffff9ff0300780c */ /* 0x040fe20003f24070 */
[----:B------:R-:W-:Y:S01]  /*0b80*/  VIADD R4, R4, 0x300 ;  /* 0x0000030004047836 */ /* 0x000fe20000000000 */
[----:B------:R-:W-:-:S11]  /*0b90*/  IADD3 R3, R3, 0x600, RZ ;  /* 0x0000060003037810 */ /* 0x000fd60007ffe0ff */
[----:B------:R-:W-:Y:S05]  /*0ba0*/  @P1 BRA `(.L_x_1198) ;  /* 0xfffffff400781947 */ /* 0x000fea000383ffff */
[----:B------:R-:W-:Y:S05]  /*0bb0*/  EXIT ;  /* 0x000000000000794d */ /* 0x000fea0003800000 */
.L_x_1195:
[----:B------:R-:W-:Y:S01]  /*0bc0*/  HFMA2.MMA R21, -RZ, RZ, 0, 5.9604644775390625e-08 ;  /* 0x00000001ff157435 */ /* 0x000fe200000001ff */
[----:B0--3--:R-:W-:Y:S01]  /*0bd0*/  MOV R22, R10 ;  /* 0x0000000a00167202 */ /* 0x009fe20000000f00 */
[----:B------:R-:W-:Y:S01]  /*0be0*/  IMAD.MOV.U32 R19, RZ, RZ, -0x1 ;  /* 0xffffffffff137424 */ /* 0x000fe200078e00ff */
[----:B------:R-:W-:-:S08]  /*0bf0*/  MOV R24, 0x1f ;  /* 0x0000001f00187802 */ /* 0x000fd00000000f00 */
[----:B-12---:R-:W-:Y:S05]  /*0c00*/  WARPSYNC.COLLECTIVE R19, `(.L_x_1199) ;  /* 0x0000000013087348 */ /* 0x006fea0003c00000 */
[----:B------:R0:W3:Y:S02]  /*0c10*/  SHFL.BFLY P2, R20, R22, R21, R24 ;  /* 0x0c00001516147389 */ /* 0x0000e40000040018 */
[----:B0123--:R-:W-:Y:S01]  /*0c20*/  ENDCOLLECTIVE ;  /* 0x000000000000791b */ /* 0x00ffe20003800000 */
.L_x_1199:
[----:B------:R-:W-:Y:S01]  /*0c30*/  HFMA2.MMA R21, -RZ, RZ, 0, 1.1920928955078125e-07 ;  /* 0x00000002ff157435 */ /* 0x000fe200000001ff */
[----:B------:R-:W-:-:S05]  /*0c40*/  MOV R11, R20 ;  /* 0x00000014000b7202 */ /* 0x000fca0000000f00 */
[----:B------:R-:W-:-:S05]  /*0c50*/  FADD.FTZ R11, R10, R11 ;  /* 0x0000000b0a0b7221 */ /* 0x000fca0000010000 */
[----:B------:R-:W-:-:S07]  /*0c60*/  MOV R22, R11 ;  /* 0x0000000b00167202 */ /* 0x000fce0000000f00 */
[----:B------:R-:W-:Y:S05]  /*0c70*/  WARPSYNC.COLLECTIVE R19, `(.L_x_1200) ;  /* 0x0000000013087348 */ /* 0x000fea0003c00000 */
[----:B------:R0:W1:Y:S02]  /*0c80*/  SHFL.BFLY P2, R20, R22, R21, R24 ;  /* 0x0c00001516147389 */ /* 0x0000640000040018 */
[----:B01----:R-:W-:Y:S01]  /*0c90*/  ENDCOLLECTIVE ;  /* 0x000000000000791b */ /* 0x003fe20003800000 */
.L_x_1200:
[----:B------:R-:W-:Y:S01]  /*0ca0*/  HFMA2.MMA R21, -RZ, RZ, 0, 2.384185791015625e-07 ;  /* 0x00000004ff157435 */ /* 0x000fe200000001ff */
[----:B------:R-:W-:-:S04]  /*0cb0*/  IMAD.MOV.U32 R14, RZ, RZ, R20 ;  /* 0x000000ffff0e7224 */ /* 0x000fc800078e0014 */
[----:B------:R-:W-:-:S05]  /*0cc0*/  FADD.FTZ R14, R11, R14 ;  /* 0x0000000e0b0e7221 */ /* 0x000fca0000010000 */
[----:B------:R-:W-:-:S07]  /*0cd0*/  MOV R22, R14 ;  /* 0x0000000e00167202 */ /* 0x000fce0000000f00 */
[----:B------:R-:W-:Y:S05]  /*0ce0*/  WARPSYNC.COLLECTIVE R19, `(.L_x_1201) ;  /* 0x0000000013087348 */ /* 0x000fea0003c00000 */
[----:B------:R0:W1:Y:S02]  /*0cf0*/  SHFL.BFLY P2, R20, R22, R21, R24 ;  /* 0x0c00001516147389 */ /* 0x0000640000040018 */
[----:B01----:R-:W-:Y:S01]  /*0d00*/  ENDCOLLECTIVE ;  /* 0x000000000000791b */ /* 0x003fe20003800000 */
.L_x_1201:
[----:B------:R-:W-:Y:S01]  /*0d10*/  HFMA2.MMA R21, -RZ, RZ, 0, 4.76837158203125e-07 ;  /* 0x00000008ff157435 */ /* 0x000fe200000001ff */
[----:B------:R-:W-:-:S05]  /*0d20*/  MOV R13, R20 ;  /* 0x00000014000d7202 */ /* 0x000fca0000000f00 */
[----:B------:R-:W-:-:S04]  /*0d30*/  FADD.FTZ R13, R14, R13 ;  /* 0x0000000d0e0d7221 */ /* 0x000fc80000010000 */
[----:B------:R-:W-:-:S07]  /*0d40*/  IMAD.MOV.U32 R22, RZ, RZ, R13 ;  /* 0x000000ffff167224 */ /* 0x000fce00078e000d */
[----:B------:R-:W-:Y:S05]  /*0d50*/  WARPSYNC.COLLECTIVE R19, `(.L_x_1202) ;  /* 0x0000000013087348 */ /* 0x000fea0003c00000 */
[----:B------:R0:W1:Y:S02]  /*0d60*/  SHFL.BFLY P2, R20, R22, R21, R24 ;  /* 0x0c00001516147389 */ /* 0x0000640000040018 */
[----:B01----:R-:W-:Y:S01]  /*0d70*/  ENDCOLLECTIVE ;  /* 0x000000000000791b */ /* 0x003fe20003800000 */
.L_x_1202:
[----:B------:R-:W-:Y:S01]  /*0d80*/  IMAD.MOV.U32 R21, RZ, RZ, 0x10 ;  /* 0x00000010ff157424 */ /* 0x000fe200078e00ff */
[----:B------:R-:W-:-:S05]  /*0d90*/  MOV R10, R20 ;  /* 0x00000014000a7202 */ /* 0x000fca0000000f00 */
[----:B------:R-:W-:-:S05]  /*0da0*/  FADD.FTZ R10, R13, R10 ;  /* 0x0000000a0d0a7221 */ /* 0x000fca0000010000 */
[----:B------:R-:W-:-:S07]  /*0db0*/  MOV R22, R10 ;  /* 0x0000000a00167202 */ /* 0x000fce0000000f00 */
[----:B------:R-:W-:Y:S05]  /*0dc0*/  WARPSYNC.COLLECTIVE R19, `(.L_x_1203) ;  /* 0x0000000013087348 */ /* 0x000fea0003c00000 */
[----:B------:R0:W1:Y:S02]  /*0dd0*/  SHFL.BFLY P2, R20, R22, R21, R24 ;  /* 0x0c00001516147389 */ /* 0x0000640000040018 */
[----:B01----:R-:W-:Y:S01]  /*0de0*/  ENDCOLLECTIVE ;  /* 0x000000000000791b */ /* 0x003fe20003800000 */
.L_x_1203:
[----:B------:R-:W-:Y:S01]  /*0df0*/  HFMA2.MMA R21, -RZ, RZ, 0, 5.9604644775390625e-08 ;  /* 0x00000001ff157435 */ /* 0x000fe200000001ff */
[----:B------:R-:W-:Y:S02]  /*0e00*/  MOV R22, R9 ;  /* 0x0000000900167202 */ /* 0x000fe40000000f00 */
[----:B------:R-:W-:-:S08]  /*0e10*/  MOV R11, R20 ;  /* 0x00000014000b7202 */ /* 0x000fd00000000f00 */
[----:B------:R-:W-:Y:S05]  /*0e20*/  WARPSYNC.COLLECTIVE R19, `(.L_x_1204) ;  /* 0x0000000013087348 */ /* 0x000fea0003c00000 */
[----:B------:R0:W1:Y:S02]  /*0e30*/  SHFL.BFLY P2, R20, R22, R21, R24 ;  /* 0x0c00001516147389 */ /* 0x0000640000040018 */
[----:B01----:R-:W-:Y:S01]  /*0e40*/  ENDCOLLECTIVE ;  /* 0x000000000000791b */ /* 0x003fe20003800000 */
.L_x_1204:
[----:B------:R-:W-:Y:S01]  /*0e50*/  HFMA2.MMA R21, -RZ, RZ, 0, 1.1920928955078125e-07 ;  /* 0x00000002ff157435 */ /* 0x000fe200000001ff */
[----:B------:R-:W-:-:S04]  /*0e60*/  IMAD.MOV.U32 R14, RZ, RZ, R20 ;  /* 0x000000ffff0e7224 */ /* 0x000fc800078e0014 */
[----:B------:R-:W-:-:S05]  /*0e70*/  FADD.FTZ R15, R9, R14 ;  /* 0x0000000e090f7221 */ /* 0x000fca0000010000 */
[----:B------:R-:W-:-:S07]  /*0e80*/  MOV R22, R15 ;  /* 0x0000000f00167202 */ /* 0x000fce0000000f00 */
[----:B------:R-:W-:Y:S05]  /*0e90*/  WARPSYNC.COLLECTIVE R19, `(.L_x_1205) ;  /* 0x0000000013087348 */ /* 0x000fea0003c00000 */
[----:B------:R0:W1:Y:S02]  /*0ea0*/  SHFL.BFLY P2, R20, R22, R21, R24 ;  /* 0x0c00001516147389 */ /* 0x0000640000040018 */
[----:B01----:R-:W-:Y:S01]  /*0eb0*/  ENDCOLLECTIVE ;  /* 0x000000000000791b */ /* 0x003fe20003800000 */
.L_x_1205:
[----:B------:R-:W-:Y:S01]  /*0ec0*/  HFMA2.MMA R21, -RZ, RZ, 0, 2.384185791015625e-07 ;  /* 0x00000004ff157435 */ /* 0x000fe200000001ff */
[----:B------:R-:W-:-:S05]  /*0ed0*/  MOV R16, R20 ;  /* 0x0000001400107202 */ /* 0x000fca0000000f00 */
[----:B------:R-:W-:-:S04]  /*0ee0*/  FADD.FTZ R16, R15, R16 ;  /* 0x000000100f107221 */ /* 0x000fc80000010000 */
[----:B------:R-:W-:-:S07]  /*0ef0*/  IMAD.MOV.U32 R22, RZ, RZ, R16 ;  /* 0x000000ffff167224 */ /* 0x000fce00078e0010 */
[----:B------:R-:W-:Y:S05]  /*0f00*/  WARPSYNC.COLLECTIVE R19, `(.L_x_1206) ;  /* 0x0000000013087348 */ /* 0x000fea0003c00000 */
[----:B------:R0:W1:Y:S02]  /*0f10*/  SHFL.BFLY P2, R20, R22, R21, R24 ;  /* 0x0c00001516147389 */ /* 0x0000640000040018 */
[----:B01----:R-:W-:Y:S01]  /*0f20*/  ENDCOLLECTIVE ;  /* 0x000000000000791b */ /* 0x003fe20003800000 */
.L_x_1206:
[----:B------:R-:W-:Y:S01]  /*0f30*/  IMAD.MOV.U32 R21, RZ, RZ, 0x8 ;  /* 0x00000008ff157424 */ /* 0x000fe200078e00ff */
[----:B------:R-:W-:-:S05]  /*0f40*/  MOV R17, R20 ;  /* 0x0000001400117202 */ /* 0x000fca0000000f00 */
[----:B------:R-:W-:-:S05]  /*0f50*/  FADD.FTZ R17, R16, R17 ;  /* 0x0000001110117221 */ /* 0x000fca0000010000 */
[----:B------:R-:W-:-:S07]  /*0f60*/  MOV R22, R17 ;  /* 0x0000001100167202 */ /* 0x000fce0000000f00 */
[----:B------:R-:W-:Y:S05]  /*0f70*/  WARPSYNC.COLLECTIVE R19, `(.L_x_1207) ;  /* 0x0000000013087348 */ /* 0x000fea0003c00000 */
[----:B------:R0:W1:Y:S02]  /*0f80*/  SHFL.BFLY P2, R20, R22, R21, R24 ;  /* 0x0c00001516147389 */ /* 0x0000640000040018 */
[----:B01----:R-:W-:Y:S01]  /*0f90*/  ENDCOLLECTIVE ;  /* 0x000000000000791b */ /* 0x003fe20003800000 */
.L_x_1207:
[----:B------:R-:W-:Y:S01]  /*0fa0*/  HFMA2.MMA R21, -RZ, RZ, 0, 9.5367431640625e-07 ;  /* 0x00000010ff157435 */ /* 0x000fe200000001ff */
[----:B------:R-:W-:-:S05]  /*0fb0*/  MOV R18, R20 ;  /* 0x0000001400127202 */ /* 0x000fca0000000f00 */
[----:B------:R-:W-:-:S05]  /*0fc0*/  FADD.FTZ R18, R17, R18 ;  /* 0x0000001211127221 */ /* 0x000fca0000010000 */
[----:B------:R-:W-:-:S07]  /*0fd0*/  MOV R22, R18 ;  /* 0x0000001200167202 */ /* 0x000fce0000000f00 */
[----:B------:R-:W-:Y:S05]  /*0fe0*/  WARPSYNC.COLLECTIVE R19, `(.L_x_1208) ;  /* 0x0000000013087348 */ /* 0x000fea0003c00000 */
[----:B------:R0:W1:Y:S02]  /*0ff0*/  SHFL.BFLY P2, R20, R22, R21, R24 ;  /* 0x0c00001516147389 */ /* 0x0000640000040018 */
[----:B01----:R-:W-:Y:S01]  /*1000*/  ENDCOLLECTIVE ;  /* 0x000000000000791b */ /* 0x003fe20003800000 */
.L_x_1208:
[----:B------:R-:W-:Y:S01]  /*1010*/  MOV R9, R20 ;  /* 0x0000001400097202 */ /* 0x000fe20000000f00 */
[----:B------:R-:W-:Y:S06]  /*1020*/  BRA `(.L_x_1209) ;  /* 0xfffffff800747947 */ /* 0x000fec000383ffff */
.L_x_1210:
        /* <DEDUP_REMOVED lines=13> */
.L_x_3309:


//--------------------- .text._ZN10layer_norm40ln_parallel_residual_bwd_finalize_kernelINS_22Kernel_traits_finalizeILj1536E13__nv_bfloat16S2_fS2_fjLb0ELj1024ELj4ENS_18Kernel_traits_baseILj1536ES2_S2_fS2_fjLj1024EEEEELb0EEEvNS_9BwdParamsE --------------------------
	.section	.text._ZN10layer_norm40ln_parallel_residual_bwd_finalize_kernelINS_22Kernel_traits_finalizeILj1536E13__nv_bfloat16S2_fS2_fjLb0ELj1024ELj4ENS_18Kernel_traits_baseILj1536ES2_S2_fS2_fjLj1024EEEEELb0EEEvNS_9BwdParamsE,"ax",@progbits
	.align	128
        .global         _ZN10layer_norm40ln_parallel_residual_bwd_finalize_kernelINS_22Kernel_traits_finalizeILj1536E13__nv_bfloat16S2_fS2_fjLb0ELj1024ELj4ENS_18Kernel_traits_baseILj1536ES2_S2_fS2_fjLj1024EEEEELb0EEEvNS_9BwdParamsE
        .type           _ZN10layer_norm40ln_parallel_residual_bwd_finalize_kernelINS_22Kernel_traits_finalizeILj1536E13__nv_bfloat16S2_fS2_fjLb0ELj1024ELj4ENS_18Kernel_traits_baseILj1536ES2_S2_fS2_fjLj1024EEEEELb0EEEvNS_9BwdParamsE,@function
        .size           _ZN10layer_norm40ln_parallel_residual_bwd_finalize_kernelINS_22Kernel_traits_finalizeILj1536E13__nv_bfloat16S2_fS2_fjLb0ELj1024ELj4ENS_18Kernel_traits_baseILj1536ES2_S2_fS2_fjLj1024EEEEELb0EEEvNS_9BwdParamsE,(.L_x_3310 - _ZN10layer_norm40ln_parallel_residual_bwd_finalize_kernelINS_22Kernel_traits_finalizeILj1536E13__nv_bfloat16S2_fS2_fjLb0ELj1024ELj4ENS_18Kernel_traits_baseILj1536ES2_S2_fS2_fjLj1024EEEEELb0EEEvNS_9BwdParamsE)
        .other          _ZN10layer_norm40ln_parallel_residual_bwd_finalize_kernelINS_22Kernel_traits_finalizeILj1536E13__nv_bfloat16S2_fS2_fjLb0ELj1024ELj4ENS_18Kernel_traits_baseILj1536ES2_S2_fS2_fjLj1024EEEEELb0EEEvNS_9BwdParamsE,@"STO_CUDA_ENTRY STV_DEFAULT"
_ZN10layer_norm40ln_parallel_residual_bwd_finalize_kernelINS_22Kernel_traits_finalizeILj1536E13__nv_bfloat16S2_fS2_fjLb0ELj1024ELj4ENS_18Kernel_traits_baseILj1536ES2_S2_fS2_fjLj1024EEEEELb0EEEvNS_9BwdParamsE:
.text._ZN10layer_norm40ln_parallel_residual_bwd_finalize_kernelINS_22Kernel_traits_finalizeILj1536E13__nv_bfloat16S2_fS2_fjLb0ELj1024ELj4ENS_18Kernel_traits_baseILj1536ES2_S2_fS2_fjLj1024EEEEELb0EEEvNS_9BwdParamsE:
        /* <DEDUP_REMOVED lines=22> */
.L_x_1223:
        /* <DEDUP_REMOVED lines=42> */
.L_x_1215:
        /* <DEDUP_REMOVED lines=62> */
.L_x_1214:
[----:B------:R-:W-:Y:S05]  /*07e0*/  BSYNC B1 ;  /* 0x0000000000017941 */ /* 0x000fea0003800000 */
.L_x_1213:
        /* <DEDUP_REMOVED lines=38> */
.L_x_1217:
[----:B------:R-:W-:Y:S05]  /*0a50*/  BSYNC B1 ;  /* 0x0000000000017941 */ /* 0x000fea0003800000 */
.L_x_1216:
        /* <DEDUP_REMOVED lines=20> */
.L_x_1218:
[----:B------:R-:W-:Y:S05]  /*0ba0*/  BSYNC B1 ;  /* 0x0000000000017941 */ /* 0x000fea0003800000 */
.L_x_1212:
[----:B------:R-:W-:Y:S05]  /*0bb0*/  BSYNC B0 ;  /* 0x0000000000007941 */ /* 0x000fea0003800000 */
.L_x_1211:
        /* <DEDUP_REMOVED lines=54> */
.L_x_1244:
        /* <DEDUP_REMOVED lines=10> */
.L_x_1219:
        /* <DEDUP_REMOVED lines=28> */
.L_x_1222:
[----:B------:R-:W-:Y:S05]  /*1180*/  BSYNC B0 ;  /* 0x0000000000007941 */ /* 0x000fea0003800000 */
.L_x_1221:
[C---:B------:R-:W-:Y:S02]  /*1190*/  ISETP.GT.U32.AND P1, PT, R4.reuse, -0x601, PT ;  /* 0xfffff9ff0400780c */ /* 0x040fe40003f24070 */
[----:B------:R-:W-:Y:S02]  /*11a0*/  IADD3 R4, R4, 0x600, RZ ;  /* 0x0000060004047810 */ /* 0x000fe40007ffe0ff */
[----:B------:R-:W-:-:S09]  /*11b0*/  IADD3 R5, R5, 0x300, RZ ;  /* 0x0000030005057810 */ /* 0x000fd20007ffe0ff */
[----:B------:R-:W-:Y:S05]  /*11c0*/  @P1 BRA `(.L_x_1223) ;  /* 0xffffffec00e41947 */ /* 0x000fea000383ffff */
[----:B------:R-:W-:Y:S05]  /*11d0*/  EXIT ;  /* 0x000000000000794d */ /* 0x000fea0003800000 */
.L_x_1220:
[----:B------:R-:W-:Y:S01]  /*11e0*/  HFMA2.MMA R14, -RZ, RZ, 0, 5.9604644775390625e-08 ;  /* 0x00000001ff0e7435 */ /* 0x000fe200000001ff */
[----:B----4-:R-:W-:Y:S02]  /*11f0*/  MOV R27, R10 ;  /* 0x0000000a001b7202 */ /* 0x010fe40000000f00 */
[----:B------:R-:W-:Y:S02]  /*1200*/  MOV R13, 0x1f ;  /* 0x0000001f000d7802 */ /* 0x000fe40000000f00 */
[----:B------:R-:W-:-:S07]  /*1210*/  MOV R12, 0xffffffff ;  /* 0xffffffff000c7802 */ /* 0x000fce0000000f00 */
[----:B0123--:R-:W-:Y:S05]  /*1220*/  WARPSYNC.COLLECTIVE R12, `(.L_x_1224) ;  /* 0x000000000c087348 */ /* 0x00ffea0003c00000 */
[----:B------:R4:W0:Y:S02]  /*1230*/  SHFL.BFLY P2, R17, R27, R14, R13 ;  /* 0x0c00000e1b117389 */ /* 0x000824000004000d */
[----:B01234-:R-:W-:Y:S01]  /*1240*/  ENDCOLLECTIVE ;  /* 0x000000000000791b */ /* 0x01ffe20003800000 */
.L_x_1224:
[----:B------:R-:W-:Y:S01]  /*1250*/  HFMA2.MMA R14, -RZ, RZ, 0, 1.1920928955078125e-07 ;  /* 0x00000002ff0e7435 */ /* 0x000fe200000001ff */
[----:B------:R-:W-:-:S05]  /*1260*/  FADD.FTZ R11, R10, R17 ;  /* 0x000000110a0b7221 */ /* 0x000fca0000010000 */
[----:B------:R-:W-:-:S07]  /*1270*/  MOV R27, R11 ;  /* 0x0000000b001b7202 */ /* 0x000fce0000000f00 */
[----:B------:R-:W-:Y:S05]  /*1280*/  WARPSYNC.COLLECTIVE R12, `(.L_x_1225) ;  /* 0x000000000c087348 */ /* 0x000fea0003c00000 */
[----:B------:R0:W1:Y:S02]  /*1290*/  SHFL.BFLY P2, R17, R27, R14, R13 ;  /* 0x0c00000e1b117389 */ /* 0x000064000004000d */
[----:B01----:R-:W-:Y:S01]  /*12a0*/  ENDCOLLECTIVE ;  /* 0x000000000000791b */ /* 0x003fe20003800000 */
.L_x_1225:
[----:B------:R-:W-:Y:S01]  /*12b0*/  HFMA2.MMA R14, -RZ, RZ, 0, 2.384185791015625e-07 ;  /* 0x00000004ff0e7435 */ /* 0x000fe200000001ff */
[----:B------:R-:W-:-:S05]  /*12c0*/  FADD.FTZ R10, R11, R17 ;  /* 0x000000110b0a7221 */ /* 0x000fca0000010000 */
[----:B------:R-:W-:-:S07]  /*12d0*/  MOV R27, R10 ;  /* 0x0000000a001b7202 */ /* 0x000fce0000000f00 */
[----:B------:R-:W-:Y:S05]  /*12e0*/  WARPSYNC.COLLECTIVE R12, `(.L_x_1226) ;  /* 0x000000000c087348 */ /* 0x000fea0003c00000 */
[----:B------:R0:W1:Y:S02]  /*12f0*/  SHFL.BFLY P2, R17, R27, R14, R13 ;  /* 0x0c00000e1b117389 */ /* 0x000064000004000d */
[----:B01----:R-:W-:Y:S01]  /*1300*/  ENDCOLLECTIVE ;  /* 0x000000000000791b */ /* 0x003fe20003800000 */
.L_x_1226:
[----:B------:R-:W-:Y:S01]  /*1310*/  MOV R14, 0x8 ;  /* 0x00000008000e7802 */ /* 0x000fe20000000f00 */
[----:B------:R-:W-:-:S04]  /*1320*/  FADD.FTZ R19, R10, R17 ;  /* 0x000000110a137221 */ /* 0x000fc80000010000 */
[----:B------:R-:W-:-:S07]  /*1330*/  IMAD.MOV.U32 R27, RZ, RZ, R19 ;  /* 0x000000ffff1b7224 */ /* 0x000fce00078e0013 */
[----:B------:R-:W-:Y:S05]  /*1340*/  WARPSYNC.COLLECTIVE R12, `(.L_x_1227) ;  /* 0x000000000c087348 */ /* 0x000fea0003c00000 */
[----:B------:R0:W1:Y:S02]  /*1350*/  SHFL.BFLY P2, R17, R27, R14, R13 ;  /* 0x0c00000e1b117389 */ /* 0x000064000004000d */
[----:B01----:R-:W-:Y:S01]  /*1360*/  ENDCOLLECTIVE ;  /* 0x000000000000791b */ /* 0x003fe20003800000 */
.L_x_1227:
[----:B------:R-:W-:Y:S01]  /*1370*/  HFMA2.MMA R14, -RZ, RZ, 0, 9.5367431640625e-07 ;  /* 0x00000010ff0e7435 */ /* 0x000fe200000001ff */
[----:B------:R-:W-:-:S05]  /*1380*/  FADD.FTZ R11, R19, R17 ;  /* 0x00000011130b7221 */ /* 0x000fca0000010000 */
[----:B------:R-:W-:-:S07]  /*1390*/  MOV R27, R11 ;  /* 0x0000000b001b7202 */ /* 0x000fce0000000f00 */
[----:B------:R-:W-:Y:S05]  /*13a0*/  WARPSYNC.COLLECTIVE R12, `(.L_x_1228) ;  /* 0x000000000c087348 */ /* 0x000fea0003c00000 */
[----:B------:R0:W1:Y:S02]  /*13b0*/  SHFL.BFLY P2, R17, R27, R14, R13 ;  /* 0x0c00000e1b117389 */ /* 0x000064000004000d */
[----:B01----:R-:W-:Y:S01]  /*13c0*/  ENDCOLLECTIVE ;  /* 0x000000000000791b */ /* 0x003fe20003800000 */
.L_x_1228:
[----:B------:R-:W-:Y:S01]  /*13d0*/  HFMA2.MMA R14, -RZ, RZ, 0, 5.9604644775390625e-08 ;  /* 0x00000001ff0e7435 */ /* 0x000fe200000001ff */
[----:B------:R-:W-:Y:S02]  /*13e0*/  MOV R27, R15 ;  /* 0x0000000f001b7202 */ /* 0x000fe40000000f00 */
[----:B------:R-:W-:-:S08]  /*13f0*/  MOV R10, R17 ;  /* 0x00000011000a7202 */ /* 0x000fd00000000f00 */
[----:B------:R-:W-:Y:S05]  /*1400*/  WARPSYNC.COLLECTIVE R12, `(.L_x_1229) ;  /* 0x000000000c087348 */ /* 0x000fea0003c00000 */
[----:B------:R0:W1:Y:S02]  /*1410*/  SHFL.BFLY P2, R17, R27, R14, R13 ;  /* 0x0c00000e1b117389 */ /* 0x000064000004000d */
[----:B01----:R-:W-:Y:S01]  /*1420*/  ENDCOLLECTIVE ;  /* 0x000000000000791b */ /* 0x003fe20003800000 */
.L_x_1229:
[----:B------:R-:W-:Y:S01]  /*1430*/  HFMA2.MMA R14, -RZ, RZ, 0, 1.1920928955078125e-07 ;  /* 0x00000002ff0e7435 */ /* 0x000fe200000001ff */
[----:B------:R-:W-:-:S05]  /*1440*/  MOV R16, R17 ;  /* 0x0000001100107202 */ /* 0x000fca0000000f00 */
[----:B------:R-:W-:-:S05]  /*1450*/  FADD.FTZ R16, R15, R16 ;  /* 0x000000100f107221 */ /* 0x000fca0000010000 */
[----:B------:R-:W-:-:S07]  /*1460*/  MOV R27, R16 ;  /* 0x00000010001b7202 */ /* 0x000fce0000000f00 */
[----:B------:R-:W-:Y:S05]  /*1470*/  WARPSYNC.COLLECTIVE R12, `(.L_x_1230) ;  /* 0x000000000c087348 */ /* 0x000fea0003c00000 */
[----:B------:R0:W1:Y:S02]  /*1480*/  SHFL.BFLY P2, R17, R27, R14, R13 ;  /* 0x0c00000e1b117389 */ /* 0x000064000004000d */
[----:B01----:R-:W-:Y:S01]  /*1490*/  ENDCOLLECTIVE ;  /* 0x000000000000791b */ /* 0x003fe20003800000 */
.L_x_1230:
[----:B------:R-:W-:Y:S01]  /*14a0*/  HFMA2.MMA R14, -RZ, RZ, 0, 2.384185791015625e-07 ;  /* 0x00000004ff0e7435 */ /* 0x000fe200000001ff */
[----:B------:R-:W-:-:S05]  /*14b0*/  MOV R19, R17 ;  /* 0x0000001100137202 */ /* 0x000fca0000000f00 */
[----:B------:R-:W-:-:S05]  /*14c0*/  FADD.FTZ R15, R16, R19 ;  /* 0x00000013100f7221 */ /* 0x000fca0000010000 */
[----:B------:R-:W-:-:S07]  /*14d0*/  MOV R27, R15 ;  /* 0x0000000f001b7202 */ /* 0x000fce0000000f00 */
[----:B------:R-:W-:Y:S05]  /*14e0*/  WARPSYNC.COLLECTIVE R12, `(.L_x_1231) ;  /* 0x000000000c087348 */ /* 0x000fea0003c00000 */
[----:B------:R0:W1:Y:S02]  /*14f0*/  SHFL.BFLY P2, R17, R27, R14, R13 ;  /* 0x0c00000e1b117389 */ /* 0x000064000004000d */
[----:B01----:R-:W-:Y:S01]  /*1500*/  ENDCOLLECTIVE ;  /* 0x000000000000791b */ /* 0x003fe20003800000 */
.L_x_1231:
[----:B------:R-:W-:Y:S01]  /*1510*/  HFMA2.MMA R14, -RZ, RZ, 0, 4.76837158203125e-07 ;  /* 0x00000008ff0e7435 */ /* 0x000fe200000001ff */
[----:B------:R-:W-:-:S05]  /*1520*/  MOV R18, R17 ;  /* 0x0000001100127202 */ /* 0x000fca0000000f00 */
[----:B------:R-:W-:-:S05]  /*1530*/  FADD.FTZ R20, R15, R18 ;  /* 0x000000120f147221 */ /* 0x000fca0000010000 */
[----:B------:R-:W-:-:S07]  /*1540*/  MOV R27, R20 ;  /* 0x00000014001b7202 */ /* 0x000fce0000000f00 */
[----:B------:R-:W-:Y:S05]  /*1550*/  WARPSYNC.COLLECTIVE R12, `(.L_x_1232) ;  /* 0x000000000c087348 */ /* 0x000fea0003c00000 */
[----:B------:R0:W1:Y:S02]  /*1560*/  SHFL.BFLY P2, R17, R27, R14, R13 ;  /* 0x0c00000e1b117389 */ /* 0x000064000004000d */
[----:B01----:R-:W-:Y:S01]  /*1570*/  ENDCOLLECTIVE ;  /* 0x000000000000791b */ /* 0x003fe20003800000 */
.L_x_1232:
[----:B------:R-:W-:Y:S01]  /*1580*/  HFMA2.MMA R14, -RZ, RZ, 0, 9.5367431640625e-07 ;  /* 0x00000010ff0e7435 */ /* 0x000fe200000001ff */
[----:B------:R-:W-:-:S04]  /*1590*/  IMAD.MOV.U32 R21, RZ, RZ, R17 ;  /* 0x000000ffff157224 */ /* 0x000fc800078e0011 */
[----:B------:R-:W-:-:S05]  /*15a0*/  FADD.FTZ R16, R20, R21 ;  /* 0x0000001514107221 */ /* 0x000fca0000010000 */
[----:B------:R-:W-:-:S07]  /*15b0*/  MOV R27, R16 ;  /* 0x00000010001b7202 */ /* 0x000fce0000000f00 */
[----:B------:R-:W-:Y:S05]  /*15c0*/  WARPSYNC.COLLECTIVE R12, `(.L_x_1233) ;  /* 0x000000000c087348 */ /* 0x000fea0003c00000 */
[----:B------:R0:W1:Y:S02]  /*15d0*/  SHFL.BFLY P2, R17, R27, R14, R13 ;  /* 0x0c00000e1b117389 */ /* 0x000064000004000d */
[----:B01----:R-:W-:Y:S01]  /*15e0*/  ENDCOLLECTIVE ;  /* 0x000000000000791b */ /* 0x003fe20003800000 */
.L_x_1233:
[----:B------:R-:W-:Y:S01]  /*15f0*/  HFMA2.MMA R14, -RZ, RZ, 0, 5.9604644775390625e-08 ;  /* 0x00000001ff0e7435 */ /* 0x000fe200000001ff */
[----:B------:R-:W-:Y:S02]  /*1600*/  MOV R27, R9 ;  /* 0x00000009001b7202 */ /* 0x000fe40000000f00 */
[----:B------:R-:W-:-:S08]  /*1610*/  MOV R15, R17 ;  /* 0x00000011000f7202 */ /* 0x000fd00000000f00 */
[----:B------:R-:W-:Y:S05]  /*1620*/  WARPSYNC.COLLECTIVE R12, `(.L_x_1234) ;  /* 0x000000000c087348 */ /* 0x000fea0003c00000 */
[----:B------:R0:W1:Y:S02]  /*1630*/  SHFL.BFLY P2, R17, R27, R14, R13 ;  /* 0x0c00000e1b117389 */ /* 0x000064000004000d */
[----:B01----:R-:W-:Y:S01]  /*1640*/  ENDCOLLECTIVE ;  /* 0x000000000000791b */ /* 0x003fe20003800000 */
.L_x_1234:
[----:B------:R-:W-:Y:S01]  /*1650*/  HFMA2.MMA R14, -RZ, RZ, 0, 1.1920928955078125e-07 ;  /* 0x00000002ff0e7435 */ /* 0x000fe200000001ff */
[----:B------:R-:W-:-:S05]  /*1660*/  MOV R18, R17 ;  /* 0x0000001100127202 */ /* 0x000fca0000000f00 */
[----:B------:R-:W-:-:S05]  /*1670*/  FADD.FTZ R20, R9, R18 ;  /* 0x0000001209147221 */ /* 0x000fca0000010000 */
[----:B------:R-:W-:-:S07]  /*1680*/  MOV R27, R20 ;  /* 0x00000014001b7202 */ /* 0x000fce0000000f00 */
[----:B------:R-:W-:Y:S05]  /*1690*/  WARPSYNC.COLLECTIVE R12, `(.L_x_1235) ;  /* 0x000000000c087348 */ /* 0x000fea0003c00000 */
[----:B------:R0:W1:Y:S02]  /*16a0*/  SHFL.BFLY P2, R17, R27, R14, R13 ;  /* 0x0c00000e1b117389 */ /* 0x000064000004000d */
[----:B01----:R-:W-:Y:S01]  /*16b0*/  ENDCOLLECTIVE ;  /* 0x000000000000791b */ /* 0x003fe20003800000 */
.L_x_1235:
[----:B------:R-:W-:Y:S01]  /*16c0*/  HFMA2.MMA R14, -RZ, RZ, 0, 2.384185791015625e-07 ;  /* 0x00000004ff0e7435 */ /* 0x000fe200000001ff */
[----:B------:R-:W-:-:S05]  /*16d0*/  MOV R21, R17 ;  /* 0x0000001100157202 */ /* 0x000fca0000000f00 */
[----:B------:R-:W-:-:S05]  /*16e0*/  FADD.FTZ R9, R20, R21 ;  /* 0x0000001514097221 */ /* 0x000fca0000010000 */
[----:B------:R-:W-:-:S07]  /*16f0*/  MOV R27, R9 ;  /* 0x00000009001b7202 */ /* 0x000fce0000000f00 */
[----:B------:R-:W-:Y:S05]  /*1700*/  WARPSYNC.COLLECTIVE R12, `(.L_x_1236) ;  /* 0x000000000c087348 */ /* 0x000fea0003c00000 */
[----:B------:R0:W1:Y:S02]  /*1710*/  SHFL.BFLY P2, R17, R27, R14, R13 ;  /* 0x0c00000e1b117389 */ /* 0x000064000004000d */
[----:B01----:R-:W-:Y:S01]  /*1720*/  ENDCOLLECTIVE ;  /* 0x000000000000791b */ /* 0x003fe20003800000 */
.L_x_1236:
[----:B------:R-:W-:Y:S01]  /*1730*/  HFMA2.MMA R14, -RZ, RZ, 0, 4.76837158203125e-07 ;  /* 0x00000008ff0e7435 */ /* 0x000fe200000001ff */
[----:B------:R-:W-:-:S05]  /*1740*/  MOV R22, R17 ;  /* 0x0000001100167202 */ /* 0x000fca0000000f00 */
[----:B------:R-:W-:-:S05]  /*1750*/  FADD.FTZ R22, R9, R22 ;  /* 0x0000001609167221 */ /* 0x000fca0000010000 */
[----:B------:R-:W-:-:S07]  /*1760*/  MOV R27, R22 ;  /* 0x00000016001b7202 */ /* 0x000fce0000000f00 */
[----:B------:R-:W-:Y:S05]  /*1770*/  WARPSYNC.COLLECTIVE R12, `(.L_x_1237) ;  /* 0x000000000c087348 */ /* 0x000fea0003c00000 */
[----:B------:R0:W1:Y:S02]  /*1780*/  SHFL.BFLY P2, R17, R27, R14, R13 ;  /* 0x0c00000e1b117389 */ /* 0x000064000004000d */
[----:B01----:R-:W-:Y:S01]  /*1790*/  ENDCOLLECTIVE ;  /* 0x000000000000791b */ /* 0x003fe20003800000 */
.L_x_1237:
[----:B------:R-:W-:Y:S01]  /*17a0*/  HFMA2.MMA R14, -RZ, RZ, 0, 9.5367431640625e-07 ;  /* 0x00000010ff0e7435 */ /* 0x000fe200000001ff */
[----:B------:R-:W-:-:S05]  /*17b0*/  MOV R23, R17 ;  /* 0x0000001100177202 */ /* 0x000fca0000000f00 */
[----:B------:R-:W-:-:S04]  /*17c0*/  FADD.FTZ R18, R22, R23 ;  /* 0x0000001716127221 */ /* 0x000fc80000010000 */
[----:B------:R-:W-:-:S07]  /*17d0*/  IMAD.MOV.U32 R27, RZ, RZ, R18 ;  /* 0x000000ffff1b7224 */ /* 0x000fce00078e0012 */
[----:B------:R-:W-:Y:S05]  /*17e0*/  WARPSYNC.COLLECTIVE R12, `(.L_x_1238) ;  /* 0x000000000c087348 */ /* 0x000fea0003c00000 */
[----:B------:R0:W1:Y:S02]  /*17f0*/  SHFL.BFLY P2, R17, R27, R14, R13 ;  /* 0x0c00000e1b117389 */ /* 0x000064000004000d */
[----:B01----:R-:W-:Y:S01]  /*1800*/  ENDCOLLECTIVE ;  /* 0x000000000000791b */ /* 0x003fe20003800000 */
.L_x_1238:
[----:B------:R-:W-:Y:S01]  /*1810*/  HFMA2.MMA R14, -RZ, RZ, 0, 5.9604644775390625e-08 ;  /* 0x00000001ff0e7435 */ /* 0x000fe200000001ff */
[----:B------:R-:W-:Y:S02]  /*1820*/  MOV R27, R8 ;  /* 0x00000008001b7202 */ /* 0x000fe40000000f00 */
[----:B------:R-:W-:-:S08]  /*1830*/  MOV R9, R17 ;  /* 0x0000001100097202 */ /* 0x000fd00000000f00 */
[----:B------:R-:W-:Y:S05]  /*1840*/  WARPSYNC.COLLECTIVE R12, `(.L_x_1239) ;  /* 0x000000000c087348 */ /* 0x000fea0003c00000 */
[----:B------:R0:W1:Y:S02]  /*1850*/  SHFL.BFLY P2, R17, R27, R14, R13 ;  /* 0x0c00000e1b117389 */ /* 0x000064000004000d */
[----:B01----:R-:W-:Y:S01]  /*1860*/  ENDCOLLECTIVE ;  /* 0x000000000000791b */ /* 0x003fe20003800000 */
.L_x_1239:
[----:B------:R-:W-:Y:S01]  /*1870*/  HFMA2.MMA R14, -RZ, RZ, 0, 1.1920928955078125e-07 ;  /* 0x00000002ff0e7435 */ /* 0x000fe200000001ff */
[----:B------:R-:W-:-:S05]  /*1880*/  MOV R19, R17 ;  /* 0x0000001100137202 */ /* 0x000fca0000000f00 */
[----:B------:R-:W-:-:S05]  /*1890*/  FADD.FTZ R23, R8, R19 ;  /* 0x0000001308177221 */ /* 0x000fca0000010000 */
[----:B------:R-:W-:-:S07]  /*18a0*/  MOV R27, R23 ;  /* 0x00000017001b7202 */ /* 0x000fce0000000f00 */
[----:B------:R-:W-:Y:S05]  /*18b0*/  WARPSYNC.COLLECTIVE R12, `(.L_x_1240) ;  /* 0x000000000c087348 */ /* 0x000fea0003c00000 */
[----:B------:R0:W1:Y:S02]  /*18c0*/  SHFL.BFLY P2, R17, R27, R14, R13 ;  /* 0x0c00000e1b117389 */ /* 0x000064000004000d */
[----:B01----:R-:W-:Y:S01]  /*18d0*/  ENDCOLLECTIVE ;  /* 0x000000000000791b */ /* 0x003fe20003800000 */
.L_x_1240:
[----:B------:R-:W-:Y:S01]  /*18e0*/  HFMA2.MMA R14, -RZ, RZ, 0, 2.384185791015625e-07 ;  /* 0x00000004ff0e7435 */ /* 0x000fe200000001ff */
[----:B------:R-:W-:-:S05]  /*18f0*/  MOV R22, R17 ;  /* 0x0000001100167202 */ /* 0x000fca0000000f00 */
[----:B------:R-:W-:-:S05]  /*1900*/  FADD.FTZ R8, R23, R22 ;  /* 0x0000001617087221 */ /* 0x000fca0000010000 */
[----:B------:R-:W-:-:S07]  /*1910*/  MOV R27, R8 ;  /* 0x00000008001b7202 */ /* 0x000fce0000000f00 */
[----:B------:R-:W-:Y:S05]  /*1920*/  WARPSYNC.COLLECTIVE R12, `(.L_x_1241) ;  /* 0x000000000c087348 */ /* 0x000fea0003c00000 */
[----:B------:R0:W1:Y:S02]  /*1930*/  SHFL.BFLY P2, R17, R27, R14, R13 ;  /* 0x0c00000e1b117389 */ /* 0x000064000004000d */
[----:B01----:R-:W-:Y:S01]  /*1940*/  ENDCOLLECTIVE ;  /* 0x000000000000791b */ /* 0x003fe20003800000 */
.L_x_1241:
[----:B------:R-:W-:Y:S01]  /*1950*/  HFMA2.MMA R14, -RZ, RZ, 0, 4.76837158203125e-07 ;  /* 0x00000008ff0e7435 */ /* 0x000fe200000001ff */
[----:B------:R-:W-:-:S05]  /*1960*/  MOV R21, R17 ;  /* 0x0000001100157202 */ /* 0x000fca0000000f00 */
[----:B------:R-:W-:-:S05]  /*1970*/  FADD.FTZ R24, R8, R21 ;  /* 0x0000001508187221 */ /* 0x000fca0000010000 */
[----:B------:R-:W-:-:S07]  /*1980*/  MOV R27, R24 ;  /* 0x00000018001b7202 */ /* 0x000fce0000000f00 */
[----:B------:R-:W-:Y:S05]  /*1990*/  WARPSYNC.COLLECTIVE R12, `(.L_x_1242) ;  /* 0x000000000c087348 */ /* 0x000fea0003c00000 */
[----:B------:R0:W1:Y:S02]  /*19a0*/  SHFL.BFLY P2, R17, R27, R14, R13 ;  /* 0x0c00000e1b117389 */ /* 0x000064000004000d */
[----:B01----:R-:W-:Y:S01]  /*19b0*/  ENDCOLLECTIVE ;  /* 0x000000000000791b */ /* 0x003fe20003800000 */
.L_x_1242:
[----:B------:R-:W-:Y:S01]  /*19c0*/  HFMA2.MMA R14, -RZ, RZ, 0, 9.5367431640625e-07 ;  /* 0x00000010ff0e7435 */ /* 0x000fe200000001ff */
[----:B------:R-:W-:-:S05]  /*19d0*/  MOV R25, R17 ;  /* 0x0000001100197202 */ /* 0x000fca0000000f00 */
[----:B------:R-:W-:-:S05]  /*19e0*/  FADD.FTZ R25, R24, R25 ;  /* 0x0000001918197221 */ /* 0x000fca0000010000 */
[----:B------:R-:W-:-:S07]  /*19f0*/  MOV R27, R25 ;  /* 0x00000019001b7202 */ /* 0x000fce0000000f00 */
[----:B------:R-:W-:Y:S05]  /*1a00*/  WARPSYNC.COLLECTIVE R12, `(.L_x_1243) ;  /* 0x000000000c087348 */ /* 0x000fea0003c00000 */
[----:B------:R0:W1:Y:S02]  /*1a10*/  SHFL.BFLY P2, R17, R27, R14, R13 ;  /* 0x0c00000e1b117389 */ /* 0x000064000004000d */
[----:B01----:R-:W-:Y:S01]  /*1a20*/  ENDCOLLECTIVE ;  /* 0x000000000000791b */ /* 0x003fe20003800000 */
.L_x_1243:
[----:B------:R-:W-:Y:S05]  /*1a30*/  BRA `(.L_x_1244) ;  /* 0xfffffff400387947 */ /* 0x000fea000383ffff */
.L_x_1245:
        /* <DEDUP_REMOVED lines=12> */
.L_x_3310:


//--------------------- .text._ZN10layer_norm31ln_parallel_residual_bwd_kernelINS_13Kernel_traitsI13__nv_bfloat16S2_fS2_fjLj1536ELj1ELj1ELj4ELj8ENS_18Kernel_traits_baseILj1536ES2_S2_fS2_fjLj128EEEEELb1ELb1ELb0EEEvNS_9BwdParamsE --------------------------
	.section	.text._ZN10layer_norm31ln_parallel_residual_bwd_kernelINS_13Kernel_traitsI13__nv_bfloat16S2_fS2_fjLj1536ELj1ELj1ELj4ELj8ENS_18Kernel_traits_baseILj1536ES2_S2_fS2_fjLj128EEEEELb1ELb1ELb0EEEvNS_9BwdParamsE,"ax",@progbits
	.align	128
        .global         _ZN10layer_norm31ln_parallel_residual_bwd_kernelINS_13Kernel_traitsI13__nv_bfloat16S2_fS2_fjLj1536ELj1ELj1ELj4ELj8ENS_18Kernel_traits_baseILj1536ES2_S2_fS2_fjLj128EEEEELb1ELb1ELb0EEEvNS_9BwdParamsE
        .type           _ZN10layer_norm31ln_parallel_residual_bwd_kernelINS_13Kernel_traitsI13__nv_bfloat16S2_fS2_fjLj1536ELj1ELj1ELj4ELj8ENS_18Kernel_traits_baseILj1536ES2_S2_fS2_fjLj128EEEEELb1ELb1ELb0EEEvNS_9BwdParamsE,@function
        .size           _ZN10layer_norm31ln_parallel_residual_bwd_kernelINS_13Kernel_traitsI13__nv_bfloat16S2_fS2_fjLj1536ELj1ELj1ELj4ELj8ENS_18Kernel_traits_baseILj1536ES2_S2_fS2_fjLj128EEEEELb1ELb1ELb0EEEvNS_9BwdParamsE,(.L_x_3311 - _ZN10layer_norm31ln_parallel_residual_bwd_kernelINS_13Kernel_traitsI13__nv_bfloat16S2_fS2_fjLj1536ELj1ELj1ELj4ELj8ENS_18Kernel_traits_baseILj1536ES2_S2_fS2_fjLj128EEEEELb1ELb1ELb0EEEvNS_9BwdParamsE)
        .other          _ZN10layer_norm31ln_parallel_residual_bwd_kernelINS_13Kernel_traitsI13__nv_bfloat16S2_fS2_fjLj1536ELj1ELj1ELj4ELj8ENS_18Kernel_traits_baseILj1536ES2_S2_fS2_fjLj128EEEEELb1ELb1ELb0EEEvNS_9BwdParamsE,@"STO_CUDA_ENTRY STV_DEFAULT"
_ZN10layer_norm31ln_parallel_residual_bwd_kernelINS_13Kernel_traitsI13__nv_bfloat16S2_fS2_fjLj1536ELj1ELj1ELj4ELj8ENS_18Kernel_traits_baseILj1536ES2_S2_fS2_fjLj128EEEEELb1ELb1ELb0EEEvNS_9BwdParamsE:
.text._ZN10layer_norm31ln_parallel_residual_bwd_kernelINS_13Kernel_traitsI13__nv_bfloat16S2_fS2_fjLj1536ELj1ELj1ELj4ELj8ENS_18Kernel_traits_baseILj1536ES2_S2_fS2_fjLj128EEEEELb1ELb1ELb0EEEvNS_9BwdParamsE:
        /* <DEDUP_REMOVED lines=25> */
[----:B------:R-:W-:-:S03]  /*0190*/  IMAD.MOV.U32 R3, RZ, RZ, R4 ;  /* 0x000000ffff037224 */ /* 0x000fc600078e0004 */
[----:B------:R-:W-:-:S05]  /*01a0*/  P2R R74, PR, RZ, 0x1 ;  /* 0x00000001ff4a7803 */ /* 0x000fca0000000000 */
        /* <DEDUP_REMOVED lines=9> */
[----:B---3--:R-:W-:Y:S01]  /*0240*/  @P0 IMAD.WIDE.U32 R12, R3, 0x8, R18 ;  /* 0x00000008030c0825 */ /* 0x008fe200078e0012 */
[----:B-1----:R-:W-:-:S04]  /*0250*/  LEA.HI R7, R0, UR6, RZ, 0x19 ;  /* 0x0000000600077c11 */ /* 0x002fc8000f8fc8ff */
        /* <DEDUP_REMOVED lines=17> */
[----:B------:R-:W-:Y:S01]  /*0370*/  UISETP.NE.AND UP0, UPT, UR6, URZ, UPT ;  /* 0x0000003f0600728c */ /* 0x000fe2000bf05270 */
[----:B------:R-:W-:Y:S01]  /*0380*/  SHF.R.U64 R8, R8, 0x10, R9 ;  /* 0x0000001008087819 */ /* 0x000fe20000001209 */
[----:B------:R-:W-:Y:S01]  /*0390*/  IMAD.MOV.U32 R13, RZ, RZ, R11 ;  /* 0x000000ffff0d7224 */ /* 0x000fe200078e000b */
[----:B------:R-:W-:Y:S01]  /*03a0*/  MOV R3, R10 ;  /* 0x0000000a00037202 */ /* 0x000fe20000000f00 */
[----:B------:R-:W-:Y:S01]  /*03b0*/  IMAD.MOV.U32 R2, RZ, RZ, R9 ;  /* 0x000000ffff027224 */ /* 0x000fe200078e0009 */
[--C-:B------:R-:W-:Y:S01]  /*03c0*/  SHF.R.U64 R12, R10, 0x10, R11.reuse ;  /* 0x000000100a0c7819 */ /* 0x100fe2000000120b */
[----:B------:R-:W-:Y:S01]  /*03d0*/  IMAD.MOV.U32 R5, RZ, RZ, R14 ;  /* 0x000000ffff057224 */ /* 0x000fe200078e000e */
[----:B------:R-:W-:Y:S01]  /*03e0*/  SHF.R.U32.HI R19, RZ, 0x10, R11 ;  /* 0x00000010ff137819 */ /* 0x000fe2000001160b */
[----:B------:R-:W-:Y:S01]  /*03f0*/  IMAD.MOV.U32 R64, RZ, RZ, 0x1 ;  /* 0x00000001ff407424 */ /* 0x000fe200078e00ff */
[----:B------:R-:W-:Y:S01]  /*0400*/  MOV R17, R15 ;  /* 0x0000000f00117202 */ /* 0x000fe20000000f00 */
[----:B------:R-:W-:Y:S01]  /*0410*/  IMAD.MOV.U32 R41, RZ, RZ, RZ ;  /* 0x000000ffff297224 */ /* 0x000fe200078e00ff */
[----:B------:R-:W-:Y:S01]  /*0420*/  SHF.R.U32.HI R18, RZ, 0x10, R15 ;  /* 0x00000010ff127819 */ /* 0x000fe2000001160f */
[----:B------:R-:W-:Y:S01]  /*0430*/  IMAD.U32 R8, R8, 0x10000, RZ ;  /* 0x0001000008087824 */ /* 0x000fe200078e00ff */
[----:B------:R-:W-:Y:S01]  /*0440*/  SHF.R.U32.HI R44, RZ, 0x10, R9 ;  /* 0x00000010ff2c7819 */ /* 0x000fe20000011609 */
[----:B------:R-:W-:Y:S01]  /*0450*/  IMAD.U32 R9, R2, 0x10000, RZ ;  /* 0x0001000002097824 */ /* 0x000fe200078e00ff */
        /* <DEDUP_REMOVED lines=11> */
[----:B------:R-:W-:-:S10]  /*0510*/  IMAD.U32 R18, R18, 0x10000, RZ ;  /* 0x0001000012127824 */ /* 0x000fd400078e00ff */
.L_x_1262:
[----:B-12---:R-:W0:Y:S08]  /*0520*/  LDC.64 R62, c[0x0][0x250] ;  /* 0x00009400ff3e7b82 */ /* 0x006e300000000a00 */
[----:B------:R-:W1:Y:S01]  /*0530*/  LDC.64 R60, c[0x0][0x258] ;  /* 0x00009600ff3c7b82 */ /* 0x000e620000000a00 */
[----:B0-----:R-:W-:-:S06]  /*0540*/  IMAD.WIDE R62, R7, 0x4, R62 ;  /* 0x00000004073e7825 */ /* 0x001fcc00078e023e */
[----:B------:R-:W2:Y:S01]  /*0550*/  LDG.E R62, desc[UR4][R62.64] ;  /* 0x000000043e3e7981 */ /* 0x000ea2000c1e1900 */
[----:B-1----:R-:W-:-:S05]  /*0560*/  IMAD.WIDE R60, R7, 0x4, R60 ;  /* 0x00000004073c7825 */ /* 0x002fca00078e023c */
[----:B-----5:R0:W5:Y:S01]  /*0570*/  LDG.E R19, desc[UR4][R60.64] ;  /* 0x000000043c137981 */ /* 0x020162000c1e1900 */
[----:B------:R-:W-:Y:S01]  /*0580*/  MOV R2, UR23 ;  /* 0x0000001700027c02 */ /* 0x000fe20008000f00 */
[----:B------:R-:W-:Y:S01]  /*0590*/  BSSY B0, `(.L_x_1247) ;  /* 0x0000049000007945 */ /* 0x000fe20003800000 */
[----:B------:R-:W-:Y:S01]  /*05a0*/  SHF.R.U32.HI R103, RZ, 0x5, R0 ;  /* 0x00000005ff677819 */ /* 0x000fe20000011600 */
[----:B------:R-:W-:Y:S01]  /*05b0*/  IMAD.MOV.U32 R107, RZ, RZ, RZ ;  /* 0x000000ffff6b7224 */ /* 0x000fe200078e00ff */
[----:B------:R-:W-:Y:S01]  /*05c0*/  LOP3.LUT P4, RZ, R64, 0xff, RZ, 0xc0, !PT ;  /* 0x000000ff40ff7812 */ /* 0x000fe2000788c0ff */
[----:B------:R-:W-:Y:S01]  /*05d0*/  IMAD R65, R7, R2, RZ ;  /* 0x0000000207417224 */ /* 0x000fe200078e02ff */
[----:B------:R-:W-:Y:S01]  /*05e0*/  LOP3.LUT P5, RZ, R0, 0x1f, RZ, 0xc0, !PT ;  /* 0x0000001f00ff7812 */ /* 0x000fe200078ac0ff */
[----:B------:R-:W-:Y:S01]  /*05f0*/  IMAD.MOV.U32 R108, RZ, RZ, RZ ;  /* 0x000000ffff6c7224 */ /* 0x000fe200078e00ff */
[----:B------:R-:W-:Y:S02]  /*0600*/  LOP3.LUT R105, R103, 0x7fffffc, RZ, 0xc0, !PT ;  /* 0x07fffffc67697812 */ /* 0x000fe400078ec0ff */
[----:B------:R-:W-:-:S04]  /*0610*/  SHF.R.S32.HI R66, RZ, 0x1f, R65 ;  /* 0x0000001fff427819 */ /* 0x000fc80000011441 */
[----:B------:R-:W-:-:S04]  /*0620*/  LEA.HI R65, R66, R65, RZ, 0x2 ;  /* 0x0000004142417211 */ /* 0x000fc800078f10ff */
[----:B------:R-:W-:-:S04]  /*0630*/  LEA.HI.SX32 R68, R65, R4, 0x1e ;  /* 0x0000000441447211 */ /* 0x000fc800078ff2ff */
[----:B------:R-:W-:Y:S02]  /*0640*/  MOV R109, R68 ;  /* 0x00000044006d7202 */ /* 0x000fe40000000f00 */
[----:B--2---:R-:W-:Y:S01]  /*0650*/  FSEL R106, R62, RZ, !P0 ;  /* 0x000000ff3e6a7208 */ /* 0x004fe20004000000 */
[----:B0-----:R-:W-:Y:S06]  /*0660*/  @!P3 BRA `(.L_x_1248) ;  /* 0x0000000000ecb947 */ /* 0x001fec0003800000 */
[----:B------:R-:W0:Y:S01]  /*0670*/  LDC.64 R62, c[0x0][0x2b8] ;  /* 0x0000ae00ff3e7b82 */ /* 0x000e220000000a00 */
[C---:B------:R-:W-:Y:S02]  /*0680*/  LEA R60, P1, R68.reuse, UR10, 0x4 ;  /* 0x0000000a443c7c11 */ /* 0x040fe4000f8220ff */
[----:B------:R-:W-:Y:S02]  /*0690*/  ISETP.NE.U32.AND P0, PT, RZ, UR14, PT ;  /* 0x0000000eff007c0c */ /* 0x000fe4000bf05070 */
[----:B------:R-:W-:Y:S02]  /*06a0*/  LEA.HI.X R61, R68, UR11, RZ, 0x4, P1 ;  /* 0x0000000b443d7c11 */ /* 0x000fe400088f24ff */
[----:B------:R-:W-:-:S13]  /*06b0*/  ISETP.NE.AND.EX P0, PT, RZ, UR15, PT, P0 ;  /* 0x0000000fff007c0c */ /* 0x000fda000bf05300 */
[----:B------:R-:W1:Y:S01]  /*06c0*/  @P0 LDC.64 R64, c[0x0][0x248] ;  /* 0x00009200ff400b82 */ /* 0x000e620000000a00 */
[C---:B0-----:R-:W-:Y:S02]  /*06d0*/  IMAD.WIDE.U32 R66, R68.reuse, 0x8, R62 ;  /* 0x0000000844427825 */ /* 0x041fe400078e003e */
[----:B------:R-:W2:Y:S04]  /*06e0*/  LDG.E.128 R60, desc[UR4][R60.64] ;  /* 0x000000043c3c7981 */ /* 0x000ea8000c1e1d00 */
[----:B------:R-:W3:Y:S01]  /*06f0*/  LDG.E.64 R66, desc[UR4][R66.64] ;  /* 0x0000000442427981 */ /* 0x000ee2000c1e1b00 */
[C---:B------:R-:W-:Y:S01]  /*0700*/  IMAD.SHL.U32 R3, R68.reuse, 0x4, RZ ;  /* 0x0000000444037824 */ /* 0x040fe200078e00ff */
[----:B------:R-:W-:-:S04]  /*0710*/  SHF.L.U64.HI R80, R68, 0x2, RZ ;  /* 0x0000000244507819 */ /* 0x000fc800000102ff */
[----:B------:R-:W-:-:S04]  /*0720*/  IADD3 R78, P1, R3, UR12, RZ ;  /* 0x0000000c034e7c10 */ /* 0x000fc8000ff3e0ff */
[----:B------:R-:W-:Y:S02]  /*0730*/  IADD3.X R79, R80, UR13, RZ, P1, !PT ;  /* 0x0000000d504f7c10 */ /* 0x000fe40008ffe4ff */
[----:B-1----:R-:W-:-:S03]  /*0740*/  @P0 IADD3 R64, P1, R3, R64, RZ ;  /* 0x0000004003400210 */ /* 0x002fc60007f3e0ff */
[----:B------:R0:W5:Y:S02]  /*0750*/  LDG.E R78, desc[UR4][R78.64] ;  /* 0x000000044e4e7981 */ /* 0x000164000c1e1900 */
[----:B------:R-:W-:Y:S01]  /*0760*/  @P0 IMAD.X R65, R80, 0x1, R65, P1 ;  /* 0x0000000150410824 */ /* 0x000fe200008e0641 */
[----:B------:R-:W-:-:S04]  /*0770*/  ISETP.NE.U32.AND P1, PT, RZ, UR8, PT ;  /* 0x00000008ff007c0c */ /* 0x000fc8000bf25070 */
[----:B------:R-:W-:Y:S01]  /*0780*/  ISETP.NE.AND.EX P1, PT, RZ, UR9, PT, P1 ;  /* 0x00000009ff007c0c */ /* 0x000fe2000bf25310 */
[----:B------:R-:W5:-:S12]  /*0790*/  @P0 LDG.E R71, desc[UR4][R64.64] ;  /* 0x0000000440470981 */ /* 0x000f58000c1e1900 */
[----:B------:R-:W-:-:S04]  /*07a0*/  @P1 LEA R80, P0, R68, UR8, 0x4 ;  /* 0x0000000844501c11 */ /* 0x000fc8000f8020ff */
[----:B------:R-:W-:-:S05]  /*07b0*/  @P1 LEA.HI.X R81, R68, UR9, RZ, 0x4, P0 ;  /* 0x0000000944511c11 */ /* 0x000fca00080f24ff */
[----:B------:R1:W5:Y:S01]  /*07c0*/  @P1 LDG.E.128 R44, desc[UR4][R80.64] ;  /* 0x00000004502c1981 */ /* 0x000362000c1e1d00 */
[----:B------:R-:W-:Y:S02]  /*07d0*/  IADD3 R109, R68, 0x80, RZ ;  /* 0x00000080446d7810 */ /* 0x000fe40007ffe0ff */
[----:B---3--:R-:W-:Y:S01]  /*07e0*/  MOV R3, R66 ;  /* 0x0000004200037202 */ /* 0x008fe20000000f00 */
[--C-:B------:R-:W-:Y:S01]  /*07f0*/  IMAD.MOV.U32 R82, RZ, RZ, R67.reuse ;  /* 0x000000ffff527224 */ /* 0x100fe200078e0043 */
[----:B------:R-:W-:Y:S01]  /*0800*/  SHF.R.U64 R83, R66, 0x10, R67 ;  /* 0x0000001042537819 */ /* 0x000fe20000001243 */
[C---:B--2---:R-:W-:Y:S01]  /*0810*/  FADD.FTZ R66, -R106.reuse, R61 ;  /* 0x0000003d6a427221 */ /* 0x044fe20000010100 */
[----:B------:R-:W-:Y:S01]  /*0820*/  FADD.FTZ R60, -R106, R60 ;  /* 0x0000003c6a3c7221 */ /* 0x000fe20000010100 */
[----:B------:R-:W-:Y:S01]  /*0830*/  IMAD.U32 R61, R3, 0x10000, RZ ;  /* 0x00010000033d7824 */ /* 0x000fe200078e00ff */
[----:B0-----:R-:W-:Y:S01]  /*0840*/  SHF.L.U32 R79, R83, 0x10, RZ ;  /* 0x00000010534f7819 */ /* 0x001fe200000006ff */
[----:B------:R-:W-:-:S02]  /*0850*/  IMAD.U32 R84, R82, 0x10000, RZ ;  /* 0x0001000052547824 */ /* 0x000fc400078e00ff */
[C---:B-1---5:R-:W-:Y:S01]  /*0860*/  FMUL.FTZ R80, R19.reuse, R66 ;  /* 0x0000004213507220 */ /* 0x062fe20000410000 */
[----:B------:R-:W-:Y:S01]  /*0870*/  FADD.FTZ R62, -R106, R62 ;  /* 0x0000003e6a3e7221 */ /* 0x000fe20000010100 */
[----:B------:R-:W-:Y:S01]  /*0880*/  FMUL.FTZ R3, R19, R60 ;  /* 0x0000003c13037220 */ /* 0x000fe20000410000 */
[----:B------:R-:W-:Y:S01]  /*0890*/  FMUL.FTZ R82, R6, R61 ;  /* 0x0000003d06527220 */ /* 0x000fe20000410000 */
[----:B------:R-:W-:Y:S01]  /*08a0*/  FADD.FTZ R29, R29, R79 ;  /* 0x0000004f1d1d7221 */ /* 0x000fe20000010000 */
[----:B------:R-:W-:Y:S01]  /*08b0*/  FFMA.FTZ R41, R80, R79, R41 ;  /* 0x0000004f50297223 */ /* 0x000fe20000010029 */
[----:B------:R-:W-:Y:S01]  /*08c0*/  SHF.R.U32.HI R67, RZ, 0x10, R67 ;  /* 0x00000010ff437819 */ /* 0x000fe20000011643 */
[----:B------:R-:W-:Y:S01]  /*08d0*/  FADD.FTZ R28, R28, R61 ;  /* 0x0000003d1c1c7221 */ /* 0x000fe20000010000 */
[----:B------:R-:W-:Y:S01]  /*08e0*/  FFMA.FTZ R40, R3, R61, R40 ;  /* 0x0000003d03287223 */ /* 0x000fe20000010028 */
[----:B------:R-:W-:Y:S01]  /*08f0*/  FMUL.FTZ R79, R8, R79 ;  /* 0x0000004f084f7220 */ /* 0x000fe20000410000 */
[----:B------:R-:W-:Y:S01]  /*0900*/  FMUL.FTZ R81, R19, R62 ;  /* 0x0000003e13517220 */ /* 0x000fe20000410000 */
[----:B------:R-:W-:Y:S01]  /*0910*/  FADD.FTZ R60, RZ, R82 ;  /* 0x00000052ff3c7221 */ /* 0x000fe20000010000 */
[----:B------:R-:W-:Y:S01]  /*0920*/  FFMA.FTZ R61, R3, R82, RZ ;  /* 0x00000052033d7223 */ /* 0x000fe200000100ff */
        /* <DEDUP_REMOVED lines=15> */
.L_x_1248:
[----:B------:R-:W-:Y:S05]  /*0a20*/  BSYNC B0 ;  /* 0x0000000000007941 */ /* 0x000fea0003800000 */
.L_x_1247:
[----:B------:R-:W-:Y:S04]  /*0a30*/  BSSY B0, `(.L_x_1249) ;  /* 0x000003d000007945 */ /* 0x000fe80003800000 */
[----:B------:R-:W-:Y:S05]  /*0a40*/  @!P2 BRA `(.L_x_1250) ;  /* 0x0000000000eca947 */ /* 0x000fea0003800000 */
        /* <DEDUP_REMOVED lines=14> */
[----:B------:R-:W5:Y:S02]  /*0b30*/  LDG.E R77, desc[UR4][R88.64] ;  /* 0x00000004584d7981 */ /* 0x000f64000c1e1900 */
[----:B------:R-:W-:Y:S01]  /*0b40*/  @P0 IMAD.X R65, R90, 0x1, R65, P1 ;  /* 0x000000015a410824 */ /* 0x000fe200008e0641 */
[----:B------:R-:W-:-:S04]  /*0b50*/  ISETP.NE.U32.AND P1, PT, RZ, UR8, PT ;  /* 0x00000008ff007c0c */ /* 0x000fc8000bf25070 */
[----:B------:R-:W-:Y:S01]  /*0b60*/  ISETP.NE.AND.EX P1, PT, RZ, UR9, PT, P1 ;  /* 0x00000009ff007c0c */ /* 0x000fe2000bf25310 */
[----:B------:R0:W5:-:S12]  /*0b70*/  @P0 LDG.E R72, desc[UR4][R64.64] ;  /* 0x0000000440480981 */ /* 0x000158000c1e1900 */
[----:B------:R-:W-:-:S04]  /*0b80*/  @P1 LEA R90, P0, R109, UR8, 0x4 ;  /* 0x000000086d5a1c11 */ /* 0x000fc8000f8020ff */
[----:B------:R-:W-:-:S05]  /*0b90*/  @P1 LEA.HI.X R91, R109, UR9, RZ, 0x4, P0 ;  /* 0x000000096d5b1c11 */ /* 0x000fca00080f24ff */
[----:B------:R1:W5:Y:S01]  /*0ba0*/  @P1 LDG.E.128 R48, desc[UR4][R90.64] ;  /* 0x000000045a301981 */ /* 0x000362000c1e1d00 */
[----:B------:R-:W-:Y:S02]  /*0bb0*/  IADD3 R109, R109, 0x80, RZ ;  /* 0x000000806d6d7810 */ /* 0x000fe40007ffe0ff */
[----:B---3--:R-:W-:Y:S02]  /*0bc0*/  MOV R85, R66 ;  /* 0x0000004200557202 */ /* 0x008fe40000000f00 */
[----:B------:R-:W-:Y:S01]  /*0bd0*/  SHF.R.U64 R92, R66, 0x10, R67 ;  /* 0x00000010425c7819 */ /* 0x000fe20000001243 */
[C---:B--2---:R-:W-:Y:S01]  /*0be0*/  FADD.FTZ R66, -R106.reuse, R61 ;  /* 0x0000003d6a427221 */ /* 0x044fe20000010100 */
[C---:B------:R-:W-:Y:S01]  /*0bf0*/  FADD.FTZ R60, -R106.reuse, R60 ;  /* 0x0000003c6a3c7221 */ /* 0x040fe20000010100 */
[----:B------:R-:W-:Y:S02]  /*0c00*/  IMAD.U32 R61, R85, 0x10000, RZ ;  /* 0x00010000553d7824 */ /* 0x000fe400078e00ff */
[----:B0-----:R-:W-:Y:S01]  /*0c10*/  FADD.FTZ R64, -R106, R62 ;  /* 0x0000003e6a407221 */ /* 0x001fe20000010100 */
[--C-:B------:R-:W-:Y:S01]  /*0c20*/  IMAD.MOV.U32 R87, RZ, RZ, R67.reuse ;  /* 0x000000ffff577224 */ /* 0x100fe200078e0043 */
[----:B------:R-:W-:Y:S01]  /*0c30*/  SHF.L.U32 R62, R92, 0x10, RZ ;  /* 0x000000105c3e7819 */ /* 0x000fe200000006ff */
[----:B-----5:R-:W-:Y:S01]  /*0c40*/  FMUL.FTZ R85, R19, R60 ;  /* 0x0000003c13557220 */ /* 0x020fe20000410000 */
[-C--:B-1----:R-:W-:Y:S01]  /*0c50*/  FMUL.FTZ R90, R11, R61.reuse ;  /* 0x0000003d0b5a7220 */ /* 0x082fe20000410000 */
[----:B------:R-:W-:Y:S01]  /*0c60*/  IMAD.U32 R94, R87, 0x10000, RZ ;  /* 0x00010000575e7824 */ /* 0x000fe200078e00ff */
[----:B------:R-:W-:Y:S01]  /*0c70*/  SHF.R.U32.HI R67, RZ, 0x10, R67 ;  /* 0x00000010ff437819 */ /* 0x000fe20000011643 */
[----:B------:R-:W-:Y:S01]  /*0c80*/  FADD.FTZ R24, R24, R61 ;  /* 0x0000003d18187221 */ /* 0x000fe20000010000 */
[----:B------:R-:W-:Y:S01]  /*0c90*/  FFMA.FTZ R36, R85, R61, R36 ;  /* 0x0000003d55247223 */ /* 0x000fe20000010024 */
[----:B------:R-:W-:Y:S01]  /*0ca0*/  FMUL.FTZ R87, R12, R62 ;  /* 0x0000003e0c577220 */ /* 0x000fe20000410000 */
[----:B------:R-:W-:Y:S01]  /*0cb0*/  FMUL.FTZ R89, R19, R64 ;  /* 0x0000004013597220 */ /* 0x000fe20000410000 */
[----:B------:R-:W-:Y:S01]  /*0cc0*/  FADD.FTZ R60, R107, R90 ;  /* 0x0000005a6b3c7221 */ /* 0x000fe20000010000 */
[----:B------:R-:W-:Y:S01]  /*0cd0*/  FMUL.FTZ R88, R19, R66 ;  /* 0x0000004213587220 */ /* 0x000fe20000410000 */
[----:B------:R-:W-:Y:S01]  /*0ce0*/  FFMA.FTZ R61, R85, R90, R108 ;  /* 0x0000005a553d7223 */ /* 0x000fe2000001006c */
[----:B------:R-:W-:Y:S01]  /*0cf0*/  FADD.FTZ R96, -R106, R63 ;  /* 0x0000003f6a607221 */ /* 0x000fe20000010100 */
[----:B------:R-:W-:Y:S01]  /*0d00*/  FADD.FTZ R26, R26, R94 ;  /* 0x0000005e1a1a7221 */ /* 0x000fe20000010000 */
[----:B------:R-:W-:Y:S01]  /*0d10*/  FFMA.FTZ R38, R89, R94, R38 ;  /* 0x0000005e59267223 */ /* 0x000fe20000010026 */
[----:B------:R-:W-:Y:S01]  /*0d20*/  FADD.FTZ R63, R60, R87 ;  /* 0x000000573c3f7221 */ /* 0x000fe20000010000 */
[----:B------:R-:W-:-:S02]  /*0d30*/  IMAD.U32 R65, R67, 0x10000, RZ ;  /* 0x0001000043417824 */ /* 0x000fc400078e00ff */
[----:B------:R-:W-:Y:S01]  /*0d40*/  FMUL.FTZ R94, R13, R94 ;  /* 0x0000005e0d5e7220 */ /* 0x000fe20000410000 */
[C---:B------:R-:W-:Y:S01]  /*0d50*/  FFMA.FTZ R60, R88.reuse, R87, R61 ;  /* 0x00000057583c7223 */ /* 0x040fe2000001003d */
[----:B------:R-:W-:Y:S01]  /*0d60*/  FADD.FTZ R25, R25, R62 ;  /* 0x0000003e19197221 */ /* 0x000fe20000010000 */
[----:B------:R-:W-:Y:S01]  /*0d70*/  FFMA.FTZ R37, R88, R62, R37 ;  /* 0x0000003e58257223 */ /* 0x000fe20000010025 */
[-C--:B------:R-:W-:Y:S01]  /*0d80*/  FMUL.FTZ R91, R14, R65.reuse ;  /* 0x000000410e5b7220 */ /* 0x080fe20000410000 */
[----:B------:R-:W-:Y:S01]  /*0d90*/  FMUL.FTZ R96, R19, R96 ;  /* 0x0000006013607220 */ /* 0x000fe20000410000 */
[----:B------:R-:W-:Y:S01]  /*0da0*/  FADD.FTZ R62, R63, R94 ;  /* 0x0000005e3f3e7221 */ /* 0x000fe20000010000 */
[----:B------:R-:W-:Y:S01]  /*0db0*/  FFMA.FTZ R60, R89, R94, R60 ;  /* 0x0000005e593c7223 */ /* 0x000fe2000001003c */
[----:B------:R-:W-:Y:S01]  /*0dc0*/  FADD.FTZ R27, R27, R65 ;  /* 0x000000411b1b7221 */ /* 0x000fe20000010000 */
[----:B------:R-:W-:Y:S01]  /*0dd0*/  FFMA.FTZ R39, R96, R65, R39 ;  /* 0x0000004160277223 */ /* 0x000fe20000010027 */
[----:B------:R-:W-:Y:S01]  /*0de0*/  FADD.FTZ R107, R62, R91 ;  /* 0x0000005b3e6b7221 */ /* 0x000fe20000010000 */
[----:B------:R-:W-:-:S07]  /*0df0*/  FFMA.FTZ R108, R96, R91, R60 ;  /* 0x0000005b606c7223 */ /* 0x000fce000001003c */
.L_x_1250:
[----:B------:R-:W-:Y:S05]  /*0e00*/  BSYNC B0 ;  /* 0x0000000000007941 */ /* 0x000fea0003800000 */
.L_x_1249:
        /* <DEDUP_REMOVED lines=13> */
[----:B0-----:R-:W-:-:S05]  /*0ee0*/  @P0 IADD3 R64, P1, R65, R60, RZ ;  /* 0x0000003c41400210 */ /* 0x001fca0007f3e0ff */
[----:B------:R-:W-:Y:S01]  /*0ef0*/  @P0 IMAD.X R65, R66, 0x1, R61, P1 ;  /* 0x0000000142410824 */ /* 0x000fe200008e063d */
[----:B------:R-:W-:Y:S01]  /*0f00*/  ISETP.NE.U32.AND P1, PT, RZ, UR8, PT ;  /* 0x00000008ff007c0c */ /* 0x000fe2000bf25070 */
[----:B------:R-:W0:Y:S03]  /*0f10*/  LDC.64 R60, c[0x0][0x2b8] ;  /* 0x0000ae00ff3c7b82 */ /* 0x000e260000000a00 */
[----:B------:R-:W-:Y:S01]  /*0f20*/  ISETP.NE.AND.EX P1, PT, RZ, UR9, PT, P1 ;  /* 0x00000009ff007c0c */ /* 0x000fe2000bf25310 */
[----:B------:R-:W5:-:S12]  /*0f30*/  @P0 LDG.E R75, desc[UR4][R64.64] ;  /* 0x00000004404b0981 */ /* 0x000f58000c1e1900 */
[----:B------:R-:W-:-:S04]  /*0f40*/  @P1 LEA R98, P6, R109, UR8, 0x4 ;  /* 0x000000086d621c11 */ /* 0x000fc8000f8c20ff */
[C---:B------:R-:W-:Y:S01]  /*0f50*/  @P1 LEA.HI.X R99, R109.reuse, UR9, RZ, 0x4, P6 ;  /* 0x000000096d631c11 */ /* 0x040fe2000b0f24ff */
[----:B0-----:R-:W-:-:S04]  /*0f60*/  IMAD.WIDE.U32 R66, R109, 0x8, R60 ;  /* 0x000000086d427825 */ /* 0x001fc800078e003c */
[----:B------:R0:W5:Y:S04]  /*0f70*/  @P1 LDG.E.128 R52, desc[UR4][R98.64] ;  /* 0x0000000462341981 */ /* 0x000168000c1e1d00 */
[----:B------:R-:W2:Y:S04]  /*0f80*/  LDG.E.128 R60, desc[UR4][R62.64] ;  /* 0x000000043e3c7981 */ /* 0x000ea8000c1e1d00 */
[----:B------:R-:W3:Y:S01]  /*0f90*/  LDG.E.64 R66, desc[UR4][R66.64] ;  /* 0x0000000442427981 */ /* 0x000ee2000c1e1b00 */
[C---:B--2---:R-:W-:Y:S01]  /*0fa0*/  FADD.FTZ R60, -R106.reuse, R60 ;  /* 0x0000003c6a3c7221 */ /* 0x044fe20000010100 */
[----:B---3--:R-:W-:Y:S01]  /*0fb0*/  MOV R95, R66 ;  /* 0x00000042005f7202 */ /* 0x008fe20000000f00 */
[----:B------:R-:W-:Y:S01]  /*0fc0*/  FADD.FTZ R102, -R106, R61 ;  /* 0x0000003d6a667221 */ /* 0x000fe20000010100 */
[----:B------:R-:W-:-:S03]  /*0fd0*/  SHF.R.U64 R109, R66, 0x10, R67 ;  /* 0x00000010426d7819 */ /* 0x000fc60000001243 */
[----:B------:R-:W-:Y:S02]  /*0fe0*/  IMAD.U32 R100, R95, 0x10000, RZ ;  /* 0x000100005f647824 */ /* 0x000fe400078e00ff */
[----:B-----5:R-:W-:Y:S01]  /*0ff0*/  FMUL.FTZ R95, R19, R60 ;  /* 0x0000003c135f7220 */ /* 0x020fe20000410000 */
[--C-:B------:R-:W-:Y:S01]  /*1000*/  IMAD.MOV.U32 R97, RZ, RZ, R67.reuse ;  /* 0x000000ffff617224 */ /* 0x100fe200078e0043 */
[----:B------:R-:W-:Y:S01]  /*1010*/  SHF.L.U32 R61, R109, 0x10, RZ ;  /* 0x000000106d3d7819 */ /* 0x000fe200000006ff */
[----:B------:R-:W-:Y:S01]  /*1020*/  FADD.FTZ R20, R20, R100 ;  /* 0x0000006414147221 */ /* 0x000fe20000010000 */
[----:B------:R-:W-:Y:S01]  /*1030*/  FFMA.FTZ R32, R95, R100, R32 ;  /* 0x000000645f207223 */ /* 0x000fe20000010020 */
[----:B0-----:R-:W-:Y:S01]  /*1040*/  FMUL.FTZ R98, R19, R102 ;  /* 0x0000006613627220 */ /* 0x001fe20000410000 */
[----:B------:R-:W-:Y:S01]  /*1050*/  FMUL.FTZ R100, R15, R100 ;  /* 0x000000640f647220 */ /* 0x000fe20000410000 */
[----:B------:R-:W-:Y:S01]  /*1060*/  FADD.FTZ R66, -R106, R62 ;  /* 0x0000003e6a427221 */ /* 0x000fe20000010100 */
[----:B------:R-:W-:Y:S01]  /*1070*/  IMAD.U32 R62, R97, 0x10000, RZ ;  /* 0x00010000613e7824 */ /* 0x000fe200078e00ff */
[----:B------:R-:W-:Y:S01]  /*1080*/  SHF.R.U32.HI R101, RZ, 0x10, R67 ;  /* 0x00000010ff657819 */ /* 0x000fe20000011643 */
[----:B------:R-:W-:Y:S01]  /*1090*/  FADD.FTZ R21, R21, R61 ;  /* 0x0000003d15157221 */ /* 0x000fe20000010000 */
[-C--:B------:R-:W-:Y:S01]  /*10a0*/  FFMA.FTZ R33, R98, R61.reuse, R33 ;  /* 0x0000003d62217223 */ /* 0x080fe20000010021 */
[----:B------:R-:W-:Y:S01]  /*10b0*/  FMUL.FTZ R97, R16, R61 ;  /* 0x0000003d10617220 */ /* 0x000fe20000410000 */
[----:B------:R-:W-:Y:S01]  /*10c0*/  FADD.FTZ R60, R107, R100 ;  /* 0x000000646b3c7221 */ /* 0x000fe20000010000 */
[----:B------:R-:W-:Y:S01]  /*10d0*/  FFMA.FTZ R61, R95, R100, R108 ;  /* 0x000000645f3d7223 */ /* 0x000fe2000001006c */
[----:B------:R-:W-:Y:S01]  /*10e0*/  FADD.FTZ R104, -R106, R63 ;  /* 0x0000003f6a687221 */ /* 0x000fe20000010100 */
[----:B------:R-:W-:Y:S01]  /*10f0*/  SHF.L.U32 R64, R101, 0x10, RZ ;  /* 0x0000001065407819 */ /* 0x000fe200000006ff */
[----:B------:R-:W-:Y:S01]  /*1100*/  FMUL.FTZ R99, R19, R66 ;  /* 0x0000004213637220 */ /* 0x000fe20000410000 */
[----:B------:R-:W-:Y:S01]  /*1110*/  FADD.FTZ R63, R60, R97 ;  /* 0x000000613c3f7221 */ /* 0x000fe20000010000 */
[-C--:B------:R-:W-:Y:S01]  /*1120*/  FMUL.FTZ R102, R17, R62.reuse ;  /* 0x0000003e11667220 */ /* 0x080fe20000410000 */
        /* <DEDUP_REMOVED lines=11> */
.L_x_1252:
[----:B------:R-:W-:Y:S05]  /*11e0*/  BSYNC B0 ;  /* 0x0000000000007941 */ /* 0x000fea0003800000 */
.L_x_1251:
        /* <DEDUP_REMOVED lines=21> */
.L_x_1273:
        /* <DEDUP_REMOVED lines=106> */
.L_x_1256:
[----:B------:R-:W-:-:S07]  /*19e0*/  IADD3 R68, R68, 0x80, RZ ;  /* 0x0000008044447810 */ /* 0x000fce0007ffe0ff */
.L_x_1255:
[----:B------:R-:W-:Y:S05]  /*19f0*/  BSYNC B0 ;  /* 0x0000000000007941 */ /* 0x000fea0003800000 */
.L_x_1254:
[----:B------:R-:W-:Y:S04]  /*1a00*/  BSSY B0, `(.L_x_1257) ;  /* 0x0000050000007945 */ /* 0x000fe80003800000 */
[----:B------:R-:W-:Y:S05]  /*1a10*/  @!P2 BRA `(.L_x_1258) ;  /* 0x000000040038a947 */ /* 0x000fea0003800000 */
[----:B------:R-:W-:Y:S01]  /*1a20*/  ISETP.NE.U32.AND P5, PT, RZ, UR8, PT ;  /* 0x00000008ff007c0c */ /* 0x000fe2000bfa5070 */
[-C--:B01----:R-:W-:Y:S01]  /*1a30*/  FFMA.FTZ R61, R85, R66.reuse, R67 ;  /* 0x00000042553d7223 */ /* 0x083fe20000010043 */
        /* <DEDUP_REMOVED lines=75> */
.L_x_1259:
[----:B------:R-:W-:-:S07]  /*1ef0*/  IADD3 R68, R68, 0x80, RZ ;  /* 0x0000008044447810 */ /* 0x000fce0007ffe0ff */
.L_x_1258:
[----:B------:R-:W-:Y:S05]  /*1f00*/  BSYNC B0 ;  /* 0x0000000000007941 */ /* 0x000fea0003800000 */
.L_x_1257:
        /* <DEDUP_REMOVED lines=47> */
[----:B------:R-:W-:Y:S02]  /*2200*/  FSEL R107, R93, RZ, P6 ;  /* 0x000000ff5d6b7208 */ /* 0x000fe40003000000 */
        /* <DEDUP_REMOVED lines=32> */
.L_x_1261:
[----:B------:R-:W-:Y:S05]  /*2410*/  BSYNC B0 ;  /* 0x0000000000007941 */ /* 0x000fea0003800000 */
.L_x_1260:
[----:B------:R-:W-:Y:S02]  /*2420*/  IADD3 R7, R7, UR20, RZ ;  /* 0x0000001407077c10 */ /* 0x000fe4000fffe0ff */
[----:B0-----:R-:W-:Y:S02]  /*2430*/  SEL R64, RZ, 0x1, P4 ;  /* 0x00000001ff407807 */ /* 0x001fe40002000000 */
[----:B------:R-:W-:-:S13]  /*2440*/  ISETP.GE.AND P1, PT, R7, UR21, PT ;  /* 0x0000001507007c0c */ /* 0x000fda000bf26270 */
[----:B------:R-:W-:Y:S05]  /*2450*/  @!P1 BRA `(.L_x_1262) ;  /* 0xffffffe000309947 */ /* 0x000fea000383ffff */
.L_x_1246:
[----:B------:R-:W0:Y:S01]  /*2460*/  S2R R0, SR_TID.X ;  /* 0x0000000000007919 */ /* 0x000e220000002100 */
[----:B------:R-:W0:Y:S01]  /*2470*/  S2UR UR6, SR_CTAID.X ;  /* 0x00000000000679c3 */ /* 0x000e220000002500 */
[----:B------:R-:W-:-:S07]  /*2480*/  ISETP.NE.AND P1, PT, R74, RZ, PT ;  /* 0x000000ff4a00720c */ /* 0x000fce0003f25270 */
[----:B------:R-:W3:Y:S08]  /*2490*/  @P3 LDC.64 R4, c[0x0][0x2d0] ;  /* 0x0000b400ff043b82 */ /* 0x000ef00000000a00 */
[----:B------:R-:W4:Y:S08]  /*24a0*/  @P3 LDC.64 R6, c[0x0][0x2d8] ;  /* 0x0000b600ff063b82 */ /* 0x000f300000000a00 */
[----:B-----5:R-:W1:Y:S01]  /*24b0*/  @P2 LDC.64 R8, c[0x0][0x2d0] ;  /* 0x0000b400ff082b82 */ /* 0x020e620000000a00 */
[----:B0-----:R-:W-:-:S07]  /*24c0*/  LEA.HI R3, R0, UR6, RZ, 0x19 ;  /* 0x0000000600037c11 */ /* 0x001fce000f8fc8ff */
[----:B------:R-:W0:Y:S01]  /*24d0*/  @P2 LDC.64 R10, c[0x0][0x2d8] ;  /* 0x0000b600ff0a2b82 */ /* 0x000e220000000a00 */
[----:B------:R-:W-:Y:S01]  /*24e0*/  LOP3.LUT R13, R0, 0x7f, RZ, 0xc0, !PT ;  /* 0x0000007f000d7812 */ /* 0x000fe200078ec0ff */
[----:B------:R-:W-:-:S05]  /*24f0*/  IMAD R2, R3, R2, RZ ;  /* 0x0000000203027224 */ /* 0x000fca00078e02ff */
[----:B------:R-:W-:-:S05]  /*2500*/  LEA.HI R13, R2, R13, RZ, 0x1e ;  /* 0x0000000d020d7211 */ /* 0x000fca00078ff0ff */
[----:B---3--:R-:W-:-:S04]  /*2510*/  @P3 IMAD.WIDE.U32 R2, R13, 0x10, R4 ;  /* 0x000000100d023825 */ /* 0x008fc800078e0004 */
[C---:B----4-:R-:W-:Y:S01]  /*2520*/  @P3 IMAD.WIDE.U32 R4, R13.reuse, 0x10, R6 ;  /* 0x000000100d043825 */ /* 0x050fe200078e0006 */
[----:B------:R3:W-:Y:S03]  /*2530*/  @P3 STG.E.128 desc[UR4][R2.64], R28 ;  /* 0x0000001c02003986 */ /* 0x0007e6000c101d04 */
[----:B------:R-:W-:Y:S01]  /*2540*/  @P3 VIADD R13, R13, 0x80 ;  /* 0x000000800d0d3836 */ /* 0x000fe20000000000 */
[----:B------:R3:W-:Y:S03]  /*2550*/  @P3 STG.E.128 desc[UR4][R4.64], R40 ;  /* 0x0000002804003986 */ /* 0x0007e6000c101d04 */
[----:B-1----:R-:W-:-:S04]  /*2560*/  @P2 IMAD.WIDE.U32 R8, R13, 0x10, R8 ;  /* 0x000000100d082825 */ /* 0x002fc800078e0008 */
[----:B0-----:R-:W-:Y:S01]  /*2570*/  @P2 IMAD.WIDE.U32 R10, R13, 0x10, R10 ;  /* 0x000000100d0a2825 */ /* 0x001fe200078e000a */
[----:B------:R3:W-:Y:S04]  /*2580*/  @P2 STG.E.128 desc[UR4][R8.64], R24 ;  /* 0x0000001808002986 */ /* 0x0007e8000c101d04 */
[----:B------:R3:W-:Y:S01]  /*2590*/  @P2 STG.E.128 desc[UR4][R10.64], R36 ;  /* 0x000000240a002986 */ /* 0x0007e2000c101d04 */
[----:B------:R-:W-:Y:S05]  /*25a0*/  @!P1 EXIT ;  /* 0x000000000000994d */ /* 0x000fea0003800000 */
[----:B---3--:R-:W0:Y:S01]  /*25b0*/  LDC.64 R2, c[0x0][0x2d0] ;  /* 0x0000b400ff027b82 */ /* 0x008e220000000a00 */
[----:B------:R-:W-:-:S07]  /*25c0*/  @P2 IADD3 R13, R13, 0x80, RZ ;  /* 0x000000800d0d2810 */ /* 0x000fce0007ffe0ff */
[----:B------:R-:W1:Y:S01]  /*25d0*/  LDC.64 R4, c[0x0][0x2d8] ;  /* 0x0000b600ff047b82 */ /* 0x000e620000000a00 */
[----:B0-----:R-:W-:-:S05]  /*25e0*/  IMAD.WIDE.U32 R2, R13, 0x10, R2 ;  /* 0x000000100d027825 */ /* 0x001fca00078e0002 */
[----:B------:R-:W-:Y:S01]  /*25f0*/  STG.E.128 desc[UR4][R2.64], R20 ;  /* 0x0000001402007986 */ /* 0x000fe2000c101d04 */
[----:B-1----:R-:W-:-:S05]  /*2600*/  IMAD.WIDE.U32 R4, R13, 0x10, R4 ;  /* 0x000000100d047825 */ /* 0x002fca00078e0004 */
[----:B------:R-:W-:Y:S01]  /*2610*/  STG.E.128 desc[UR4][R4.64], R32 ;  /* 0x0000002004007986 */ /* 0x000fe2000c101d04 */
[----:B------:R-:W-:Y:S05]  /*2620*/  EXIT ;  /* 0x000000000000794d */ /* 0x000fea0003800000 */
.L_x_1253:
[----:B------:R-:W-:Y:S01]  /*2630*/  HFMA2.MMA R110, -RZ, RZ, 0, 9.5367431640625e-07 ;  /* 0x00000010ff6e7435 */ /* 0x000fe200000001ff */
[----:B------:R-:W-:Y:S01]  /*2640*/  IMAD.MOV.U32 R109, RZ, RZ, R107 ;  /* 0x000000ffff6d7224 */ /* 0x000fe200078e006b */
[----:B------:R-:W-:Y:S01]  /*2650*/  MOV R106, 0xffffffff ;  /* 0xffffffff006a7802 */ /* 0x000fe20000000f00 */
[----:B------:R-:W-:-:S08]  /*2660*/  IMAD.MOV.U32 R111, RZ, RZ, 0x1f ;  /* 0x0000001fff6f7424 */ /* 0x000fd000078e00ff */
[----:B-----5:R-:W-:Y:S05]  /*2670*/  WARPSYNC.COLLECTIVE R106, `(.L_x_1263) ;  /* 0x000000006a087348 */ /* 0x020fea0003c00000 */
[----:B------:R0:W1:Y:S02]  /*2680*/  SHFL.DOWN P0, R93, R109, R110, R111 ;  /* 0x0800006e6d5d7389 */ /* 0x000064000000006f */
[----:B01---5:R-:W-:Y:S01]  /*2690*/  ENDCOLLECTIVE ;  /* 0x000000000000791b */ /* 0x023fe20003800000 */
.L_x_1263:
[----:B------:R-:W-:Y:S01]  /*26a0*/  MOV R109, R108 ;  /* 0x0000006c006d7202 */ /* 0x000fe20000000f00 */
[----:B------:R-:W-:-:S07]  /*26b0*/  IMAD.MOV.U32 R60, RZ, RZ, R93 ;  /* 0x000000ffff3c7224 */ /* 0x000fce00078e005d */
[----:B------:R-:W-:Y:S05]  /*26c0*/  WARPSYNC.COLLECTIVE R106, `(.L_x_1264) ;  /* 0x000000006a087348 */ /* 0x000fea0003c00000 */
[----:B------:R0:W1:Y:S02]  /*26d0*/  SHFL.DOWN P0, R93, R109, R110, R111 ;  /* 0x0800006e6d5d7389 */ /* 0x000064000000006f */
[----:B01----:R-:W-:Y:S01]  /*26e0*/  ENDCOLLECTIVE ;  /* 0x000000000000791b */ /* 0x003fe20003800000 */
.L_x_1264:
[----:B------:R-:W-:-:S05]  /*26f0*/  FADD.FTZ R60, R60, R107 ;  /* 0x0000006b3c3c7221 */ /* 0x000fca0000010000 */
[----:B------:R-:W-:Y:S01]  /*2700*/  MOV R109, R60 ;  /* 0x0000003c006d7202 */ /* 0x000fe20000000f00 */
[----:B------:R-:W-:Y:S02]  /*2710*/  IMAD.MOV.U32 R110, RZ, RZ, 0x8 ;  /* 0x00000008ff6e7424 */ /* 0x000fe400078e00ff */
[----:B------:R-:W-:-:S07]  /*2720*/  IMAD.MOV.U32 R61, RZ, RZ, R93 ;  /* 0x000000ffff3d7224 */ /* 0x000fce00078e005d */
[----:B------:R-:W-:Y:S05]  /*2730*/  WARPSYNC.COLLECTIVE R106, `(.L_x_1265) ;  /* 0x000000006a087348 */ /* 0x000fea0003c00000 */
[----:B------:R0:W1:Y:S02]  /*2740*/  SHFL.DOWN P0, R93, R109, R110, R111 ;  /* 0x0800006e6d5d7389 */ /* 0x000064000000006f */
[----:B01----:R-:W-:Y:S01]  /*2750*/  ENDCOLLECTIVE ;  /* 0x000000000000791b */ /* 0x003fe20003800000 */
.L_x_1265:
[----:B------:R-:W-:-:S04]  /*2760*/  FADD.FTZ R61, R61, R108 ;  /* 0x0000006c3d3d7221 */ /* 0x000fc80000010000 */
[----:B------:R-:W-:Y:S01]  /*2770*/  IMAD.MOV.U32 R109, RZ, RZ, R61 ;  /* 0x000000ffff6d7224 */ /* 0x000fe200078e003d */
[----:B------:R-:W-:-:S07]  /*2780*/  MOV R63, R93 ;  /* 0x0000005d003f7202 */ /* 0x000fce0000000f00 */
[----:B------:R-:W-:Y:S05]  /*2790*/  WARPSYNC.COLLECTIVE R106, `(.L_x_1266) ;  /* 0x000000006a087348 */ /* 0x000fea0003c00000 */
[----:B------:R0:W1:Y:S02]  /*27a0*/  SHFL.DOWN P0, R93, R109, R110, R111 ;  /* 0x0800006e6d5d7389 */ /* 0x000064000000006f */
[----:B01----:R-:W-:Y:S01]  /*27b0*/  ENDCOLLECTIVE ;  /* 0x000000000000791b */ /* 0x003fe20003800000 */
.L_x_1266:
[----:B------:R-:W-:Y:S01]  /*27c0*/  FADD.FTZ R63, R60, R63 ;  /* 0x0000003f3c3f7221 */ /* 0x000fe20000010000 */
[----:B------:R-:W-:-:S03]  /*27d0*/  HFMA2.MMA R110, -RZ, RZ, 0, 2.384185791015625e-07 ;  /* 0x00000004ff6e7435 */ /* 0x000fc600000001ff */
[----:B------:R-:W-:Y:S01]  /*27e0*/  IMAD.MOV.U32 R109, RZ, RZ, R63 ;  /* 0x000000ffff6d7224 */ /* 0x000fe200078e003f */
[----:B------:R-:W-:-:S07]  /*27f0*/  MOV R62, R93 ;  /* 0x0000005d003e7202 */ /* 0x000fce0000000f00 */
[----:B------:R-:W-:Y:S05]  /*2800*/  WARPSYNC.COLLECTIVE R106, `(.L_x_1267) ;  /* 0x000000006a087348 */ /* 0x000fea0003c00000 */
[----:B------:R0:W1:Y:S02]  /*2810*/  SHFL.DOWN P0, R93, R109, R110, R111 ;  /* 0x0800006e6d5d7389 */ /* 0x000064000000006f */
[----:B01----:R-:W-:Y:S01]  /*2820*/  ENDCOLLECTIVE ;  /* 0x000000000000791b */ /* 0x003fe20003800000 */
.L_x_1267:
[----:B------:R-:W-:-:S05]  /*2830*/  FADD.FTZ R62, R61, R62 ;  /* 0x0000003e3d3e7221 */ /* 0x000fca0000010000 */
[----:B------:R-:W-:Y:S01]  /*2840*/  MOV R109, R62 ;  /* 0x0000003e006d7202 */ /* 0x000fe20000000f00 */
[----:B------:R-:W-:-:S07]  /*2850*/  IMAD.MOV.U32 R64, RZ, RZ, R93 ;  /* 0x000000ffff407224 */ /* 0x000fce00078e005d */
[----:B------:R-:W-:Y:S05]  /*2860*/  WARPSYNC.COLLECTIVE R106, `(.L_x_1268) ;  /* 0x000000006a087348 */ /* 0x000fea0003c00000 */
[----:B------:R0:W1:Y:S02]  /*2870*/  SHFL.DOWN P0, R93, R109, R110, R111 ;  /* 0x0800006e6d5d7389 */ /* 0x000064000000006f */
[----:B01----:R-:W-:Y:S01]  /*2880*/  ENDCOLLECTIVE ;  /* 0x000000000000791b */ /* 0x003fe20003800000 */
.L_x_1268:
[----:B------:R-:W-:-:S05]  /*2890*/  FADD.FTZ R64, R63, R64 ;  /* 0x000000403f407221 */ /* 0x000fca0000010000 */
[----:B------:R-:W-:Y:S01]  /*28a0*/  MOV R109, R64 ;  /* 0x00000040006d7202 */ /* 0x000fe20000000f00 */
[----:B------:R-:W-:Y:S02]  /*28b0*/  IMAD.MOV.U32 R110, RZ, RZ, 0x2 ;  /* 0x00000002ff6e7424 */ /* 0x000fe400078e00ff */
[----:B------:R-:W-:-:S07]  /*28c0*/  IMAD.MOV.U32 R65, RZ, RZ, R93 ;  /* 0x000000ffff417224 */ /* 0x000fce00078e005d */
[----:B------:R-:W-:Y:S05]  /*28d0*/  WARPSYNC.COLLECTIVE R106, `(.L_x_1269) ;  /* 0x000000006a087348 */ /* 0x000fea0003c00000 */
[----:B------:R0:W1:Y:S02]  /*28e0*/  SHFL.DOWN P0, R93, R109, R110, R111 ;  /* 0x0800006e6d5d7389 */ /* 0x000064000000006f */
[----:B01----:R-:W-:Y:S01]  /*28f0*/  ENDCOLLECTIVE ;  /* 0x000000000000791b */ /* 0x003fe20003800000 */
.L_x_1269:
[----:B------:R-:W-:-:S04]  /*2900*/  FADD.FTZ R65, R62, R65 ;  /* 0x000000413e417221 */ /* 0x000fc80000010000 */
[----:B------:R-:W-:Y:S01]  /*2910*/  IMAD.MOV.U32 R109, RZ, RZ, R65 ;  /* 0x000000ffff6d7224 */ /* 0x000fe200078e0041 */
[----:B------:R-:W-:-:S07]  /*2920*/  MOV R67, R93 ;  /* 0x0000005d00437202 */ /* 0x000fce0000000f00 */
[----:B------:R-:W-:Y:S05]  /*2930*/  WARPSYNC.COLLECTIVE R106, `(.L_x_1270) ;  /* 0x000000006a087348 */ /* 0x000fea0003c00000 */
[----:B------:R0:W1:Y:S02]  /*2940*/  SHFL.DOWN P0, R93, R109, R110, R111 ;  /* 0x0800006e6d5d7389 */ /* 0x000064000000006f */
[----:B01----:R-:W-:Y:S01]  /*2950*/  ENDCOLLECTIVE ;  /* 0x000000000000791b */ /* 0x003fe20003800000 */
.L_x_1270:
[----:B------:R-:W-:Y:S01]  /*2960*/  FADD.FTZ R67, R64, R67 ;  /* 0x0000004340437221 */ /* 0x000fe20000010000 */
[----:B------:R-:W-:-:S03]  /*2970*/  HFMA2.MMA R110, -RZ, RZ, 0, 5.9604644775390625e-08 ;  /* 0x00000001ff6e7435 */ /* 0x000fc600000001ff */
[----:B------:R-:W-:Y:S01]  /*2980*/  IMAD.MOV.U32 R109, RZ, RZ, R67 ;  /* 0x000000ffff6d7224 */ /* 0x000fe200078e0043 */
[----:B------:R-:W-:-:S07]  /*2990*/  MOV R66, R93 ;  /* 0x0000005d00427202 */ /* 0x000fce0000000f00 */
[----:B------:R-:W-:Y:S05]  /*29a0*/  WARPSYNC.COLLECTIVE R106, `(.L_x_1271) ;  /* 0x000000006a087348 */ /* 0x000fea0003c00000 */
[----:B------:R0:W1:Y:S02]  /*29b0*/  SHFL.DOWN P0, R93, R109, R110, R111 ;  /* 0x0800006e6d5d7389 */ /* 0x000064000000006f */
[----:B01----:R-:W-:Y:S01]  /*29c0*/  ENDCOLLECTIVE ;  /* 0x000000000000791b */ /* 0x003fe20003800000 */
.L_x_1271:
[----:B------:R-:W-:-:S05]  /*29d0*/  FADD.FTZ R66, R65, R66 ;  /* 0x0000004241427221 */ /* 0x000fca0000010000 */
[----:B------:R-:W-:Y:S01]  /*29e0*/  MOV R109, R66 ;  /* 0x00000042006d7202 */ /* 0x000fe20000000f00 */
[----:B------:R-:W-:-:S07]  /*29f0*/  IMAD.MOV.U32 R92, RZ, RZ, R93 ;  /* 0x000000ffff5c7224 */ /* 0x000fce00078e005d */
[----:B------:R-:W-:Y:S05]  /*2a00*/  WARPSYNC.COLLECTIVE R106, `(.L_x_1272) ;  /* 0x000000006a087348 */ /* 0x000fea0003c00000 */
[----:B------:R0:W1:Y:S02]  /*2a10*/  SHFL.DOWN P0, R93, R109, R110, R111 ;  /* 0x0800006e6d5d7389 */ /* 0x000064000000006f */
[----:B01----:R-:W-:Y:S01]  /*2a20*/  ENDCOLLECTIVE ;  /* 0x000000000000791b */ /* 0x003fe20003800000 */
.L_x_1272:
[----:B------:R-:W-:Y:S05]  /*2a30*/  BRA `(.L_x_1273) ;  /* 0xffffffe800407947 */ /* 0x000fea000383ffff */
.L_x_1274:
        /* <DEDUP_REMOVED lines=12> */
.L_x_3311:


//--------------------- .text._ZN10layer_norm22ln_bwd_finalize_kernelINS_22Kernel_traits_finalizeILj1536E13__nv_bfloat16S2_fS2_fjLb0ELj1024ELj4ENS_18Kernel_traits_baseILj1536ES2_S2_fS2_fjLj1024EEEEELb0ELb1EEEvNS_9BwdParamsE --------------------------
	.section	.text._ZN10layer_norm22ln_bwd_finalize_kernelINS_22Kernel_traits_finalizeILj1536E13__nv_bfloat16S2_fS2_fjLb0ELj1024ELj4ENS_18Kernel_traits_baseILj1536ES2_S2_fS2_fjLj1024EEEEELb0ELb1EEEvNS_9BwdParamsE,"ax",@progbits
	.align	128
        .global         _ZN10layer_norm22ln_bwd_finalize_kernelINS_22Kernel_traits_finalizeILj1536E13__nv_bfloat16S2_fS2_fjLb0ELj1024ELj4ENS_18Kernel_traits_baseILj1536ES2_S2_fS2_fjLj1024EEEEELb0ELb1EEEvNS_9BwdParamsE
        .type           _ZN10layer_norm22ln_bwd_finalize_kernelINS_22Kernel_traits_finalizeILj1536E13__nv_bfloat16S2_fS2_fjLb0ELj1024ELj4ENS_18Kernel_traits_baseILj1536ES2_S2_fS2_fjLj1024EEEEELb0ELb1EEEvNS_9BwdParamsE,@function
        .size           _ZN10layer_norm22ln_bwd_finalize_kernelINS_22Kernel_traits_finalizeILj1536E13__nv_bfloat16S2_fS2_fjLb0ELj1024ELj4ENS_18Kernel_traits_baseILj1536ES2_S2_fS2_fjLj1024EEEEELb0ELb1EEEvNS_9BwdParamsE,(.L_x_3312 - _ZN10layer_norm22ln_bwd_finalize_kernelINS_22Kernel_traits_finalizeILj1536E13__nv_bfloat16S2_fS2_fjLb0ELj1024ELj4ENS_18Kernel_traits_baseILj1536ES2_S2_fS2_fjLj1024EEEEELb0ELb1EEEvNS_9BwdParamsE)
        .other          _ZN10layer_norm22ln_bwd_finalize_kernelINS_22Kernel_traits_finalizeILj1536E13__nv_bfloat16S2_fS2_fjLb0ELj1024ELj4ENS_18Kernel_traits_baseILj1536ES2_S2_fS2_fjLj1024EEEEELb0ELb1EEEvNS_9BwdParamsE,@"STO_CUDA_ENTRY STV_DEFAULT"
_ZN10layer_norm22ln_bwd_finalize_kernelINS_22Kernel_traits_finalizeILj1536E13__nv_bfloat16S2_fS2_fjLb0ELj1024ELj4ENS_18Kernel_traits_baseILj1536ES2_S2_fS2_fjLj1024EEEEELb0ELb1EEEvNS_9BwdParamsE:
.text._ZN10layer_norm22ln_bwd_finalize_kernelINS_22Kernel_traits_finalizeILj1536E13__nv_bfloat16S2_fS2_fjLb0ELj1024ELj4ENS_18Kernel_traits_baseILj1536ES2_S2_fS2_fjLj1024EEEEELb0ELb1EEEvNS_9BwdParamsE:
        /* <DEDUP_REMOVED lines=26> */
.L_x_1286:
        /* <DEDUP_REMOVED lines=31> */
.L_x_1279:
        /* <DEDUP_REMOVED lines=34> */
.L_x_1278:
[----:B------:R-:W-:Y:S05]  /*05b0*/  BSYNC B1 ;  /* 0x0000000000017941 */ /* 0x000fea0003800000 */
.L_x_1277:
        /* <DEDUP_REMOVED lines=25> */
.L_x_1281:
[----:B------:R-:W-:Y:S05]  /*0750*/  BSYNC B1 ;  /* 0x0000000000017941 */ /* 0x000fea0003800000 */
.L_x_1280:
        /* <DEDUP_REMOVED lines=12> */
.L_x_1276:
[----:B------:R-:W-:Y:S05]  /*0820*/  BSYNC B0 ;  /* 0x0000000000007941 */ /* 0x000fea0003800000 */
.L_x_1275:
        /* <DEDUP_REMOVED lines=29> */
.L_x_1297:
[----:B------:R-:W-:Y:S01]  /*0a00*/  @!P1 SHF.R.U32.HI R12, RZ, 0x3, R0 ;  /* 0x00000003ff0c9819 */ /* 0x000fe20000011600 */
[----:B----4-:R-:W-:Y:S01]  /*0a10*/  FADD.FTZ R14, R9, R14 ;  /* 0x0000000e090e7221 */ /* 0x010fe20000010000 */
[----:B---3--:R-:W-:Y:S02]  /*0a20*/  FADD.FTZ R11, R10, R11 ;  /* 0x0000000b0a0b7221 */ /* 0x008fe40000010000 */
[----:B------:R-:W-:-:S05]  /*0a30*/  @!P1 LOP3.LUT R12, R12, 0x1ffffffc, RZ, 0xc0, !PT ;  /* 0x1ffffffc0c0c9812 */ /* 0x000fca00078ec0ff */
[----:B------:R3:W-:Y:S04]  /*0a40*/  @!P1 STS [R12+UR4+0x2000], R14 ;  /* 0x0020000e0c009988 */ /* 0x0007e80008000804 */
[----:B------:R3:W-:Y:S02]  /*0a50*/  @!P1 STS [R12+UR4+0x2080], R11 ;  /* 0x0020800b0c009988 */ /* 0x0007e40008000804 */
.L_x_1282:
        /* <DEDUP_REMOVED lines=14> */
.L_x_1285:
[----:B------:R-:W-:Y:S05]  /*0b40*/  BSYNC B0 ;  /* 0x0000000000007941 */ /* 0x000fea0003800000 */
.L_x_1284:
[C---:B------:R-:W-:Y:S02]  /*0b50*/  ISETP.GT.U32.AND P1, PT, R3.reuse, -0x601, PT ;  /* 0xfffff9ff0300780c */ /* 0x040fe40003f24070 */
[----:B------:R-:W-:Y:S02]  /*0b60*/  IADD3 R3, R3, 0x600, RZ ;  /* 0x0000060003037810 */ /* 0x000fe40007ffe0ff */
[----:B------:R-:W-:-:S09]  /*0b70*/  IADD3 R4, R4, 0x300, RZ ;  /* 0x0000030004047810 */ /* 0x000fd20007ffe0ff */
[----:B------:R-:W-:Y:S05]  /*0b80*/  @P1 BRA `(.L_x_1286) ;  /* 0xfffffff400841947 */ /* 0x000fea000383ffff */
[----:B------:R-:W-:Y:S05]  /*0b90*/  EXIT ;  /* 0x000000000000794d */ /* 0x000fea0003800000 */
.L_x_1283:
[----:B------:R-:W-:Y:S01]  /*0ba0*/  HFMA2.MMA R22, -RZ, RZ, 0, 1.847743988037109375e-06 ;  /* 0x0000001fff167435 */ /* 0x000fe200000001ff */
[----:B0--3--:R-:W-:Y:S01]  /*0bb0*/  MOV R20, R10 ;  /* 0x0000000a00147202 */ /* 0x009fe20000000f00 */
[----:B------:R-:W-:Y:S01]  /*0bc0*/  IMAD.MOV.U32 R19, RZ, RZ, 0x1 ;  /* 0x00000001ff137424 */ /* 0x000fe200078e00ff */
[----:B------:R-:W-:-:S08]  /*0bd0*/  MOV R17, 0xffffffff ;  /* 0xffffffff00117802 */ /* 0x000fd00000000f00 */
[----:B-12---:R-:W-:Y:S05]  /*0be0*/  WARPSYNC.COLLECTIVE R17, `(.L_x_1287) ;  /* 0x0000000011087348 */ /* 0x006fea0003c00000 */
[----:B------:R0:W3:Y:S02]  /*0bf0*/  SHFL.BFLY P2, R18, R20, R19, R22 ;  /* 0x0c00001314127389 */ /* 0x0000e40000040016 */
[----:B0123--:R-:W-:Y:S01]  /*0c00*/  ENDCOLLECTIVE ;  /* 0x000000000000791b */ /* 0x00ffe20003800000 */
.L_x_1287:
[----:B------:R-:W-:Y:S01]  /*0c10*/  HFMA2.MMA R19, -RZ, RZ, 0, 1.1920928955078125e-07 ;  /* 0x00000002ff137435 */ /* 0x000fe200000001ff */
[----:B------:R-:W-:-:S05]  /*0c20*/  MOV R11, R18 ;  /* 0x00000012000b7202 */ /* 0x000fca0000000f00 */
[----:B------:R-:W-:-:S04]  /*0c30*/  FADD.FTZ R11, R10, R11 ;  /* 0x0000000b0a0b7221 */ /* 0x000fc80000010000 */
[----:B------:R-:W-:-:S07]  /*0c40*/  IMAD.MOV.U32 R20, RZ, RZ, R11 ;  /* 0x000000ffff147224 */ /* 0x000fce00078e000b */
[----:B------:R-:W-:Y:S05]  /*0c50*/  WARPSYNC.COLLECTIVE R17, `(.L_x_1288) ;  /* 0x0000000011087348 */ /* 0x000fea0003c00000 */
[----:B------:R0:W1:Y:S02]  /*0c60*/  SHFL.BFLY P2, R18, R20, R19, R22 ;  /* 0x0c00001314127389 */ /* 0x0000640000040016 */
[----:B01----:R-:W-:Y:S01]  /*0c70*/  ENDCOLLECTIVE ;  /* 0x000000000000791b */ /* 0x003fe20003800000 */
.L_x_1288:
[----:B------:R-:W-:Y:S01]  /*0c80*/  IMAD.MOV.U32 R19, RZ, RZ, 0x4 ;  /* 0x00000004ff137424 */ /* 0x000fe200078e00ff */
[----:B------:R-:W-:-:S05]  /*0c90*/  MOV R12, R18 ;  /* 0x00000012000c7202 */ /* 0x000fca0000000f00 */
[----:B------:R-:W-:-:S05]  /*0ca0*/  FADD.FTZ R12, R11, R12 ;  /* 0x0000000c0b0c7221 */ /* 0x000fca0000010000 */
[----:B------:R-:W-:-:S07]  /*0cb0*/  MOV R20, R12 ;  /* 0x0000000c00147202 */ /* 0x000fce0000000f00 */
[----:B------:R-:W-:Y:S05]  /*0cc0*/  WARPSYNC.COLLECTIVE R17, `(.L_x_1289) ;  /* 0x0000000011087348 */ /* 0x000fea0003c00000 */
[----:B------:R0:W1:Y:S02]  /*0cd0*/  SHFL.BFLY P2, R18, R20, R19, R22 ;  /* 0x0c00001314127389 */ /* 0x0000640000040016 */
[----:B01----:R-:W-:Y:S01]  /*0ce0*/  ENDCOLLECTIVE ;  /* 0x000000000000791b */ /* 0x003fe20003800000 */
.L_x_1289:
[----:B------:R-:W-:Y:S01]  /*0cf0*/  HFMA2.MMA R19, -RZ, RZ, 0, 4.76837158203125e-07 ;  /* 0x00000008ff137435 */ /* 0x000fe200000001ff */
[----:B------:R-:W-:-:S05]  /*0d00*/  MOV R13, R18 ;  /* 0x00000012000d7202 */ /* 0x000fca0000000f00 */
[----:B------:R-:W-:-:S05]  /*0d10*/  FADD.FTZ R13, R12, R13 ;  /* 0x0000000d0c0d7221 */ /* 0x000fca0000010000 */
[----:B------:R-:W-:-:S07]  /*0d20*/  MOV R20, R13 ;  /* 0x0000000d00147202 */ /* 0x000fce0000000f00 */
[----:B------:R-:W-:Y:S05]  /*0d30*/  WARPSYNC.COLLECTIVE R17, `(.L_x_1290) ;  /* 0x0000000011087348 */ /* 0x000fea0003c00000 */
[----:B------:R0:W1:Y:S02]  /*0d40*/  SHFL.BFLY P2, R18, R20, R19, R22 ;  /* 0x0c00001314127389 */ /* 0x0000640000040016 */
[----:B01----:R-:W-:Y:S01]  /*0d50*/  ENDCOLLECTIVE ;  /* 0x000000000000791b */ /* 0x003fe20003800000 */
.L_x_1290:
[----:B------:R-:W-:Y:S01]  /*0d60*/  HFMA2.MMA R19, -RZ, RZ, 0, 9.5367431640625e-07 ;  /* 0x00000010ff137435 */ /* 0x000fe200000001ff */
[----:B------:R-:W-:-:S04]  /*0d70*/  IMAD.MOV.U32 R10, RZ, RZ, R18 ;  /* 0x000000ffff0a7224 */ /* 0x000fc800078e0012 */
[----:B------:R-:W-:-:S05]  /*0d80*/  FADD.FTZ R10, R13, R10 ;  /* 0x0000000a0d0a7221 */ /* 0x000fca0000010000 */
[----:B------:R-:W-:-:S07]  /*0d90*/  MOV R20, R10 ;  /* 0x0000000a00147202 */ /* 0x000fce0000000f00 */
[----:B------:R-:W-:Y:S05]  /*0da0*/  WARPSYNC.COLLECTIVE R17, `(.L_x_1291) ;  /* 0x0000000011087348 */ /* 0x000fea0003c00000 */
[----:B------:R0:W1:Y:S02]  /*0db0*/  SHFL.BFLY P2, R18, R20, R19, R22 ;  /* 0x0c00001314127389 */ /* 0x0000640000040016 */
[----:B01----:R-:W-:Y:S01]  /*0dc0*/  ENDCOLLECTIVE ;  /* 0x000000000000791b */ /* 0x003fe20003800000 */
.L_x_1291:
[----:B------:R-:W-:Y:S01]  /*0dd0*/  HFMA2.MMA R19, -RZ, RZ, 0, 5.9604644775390625e-08 ;  /* 0x00000001ff137435 */ /* 0x000fe200000001ff */
[----:B------:R-:W-:Y:S01]  /*0de0*/  IMAD.MOV.U32 R20, RZ, RZ, R9 ;  /* 0x000000ffff147224 */ /* 0x000fe200078e0009 */
[----:B------:R-:W-:-:S09]  /*0df0*/  MOV R11, R18 ;  /* 0x00000012000b7202 */ /* 0x000fd20000000f00 */
[----:B------:R-:W-:Y:S05]  /*0e00*/  WARPSYNC.COLLECTIVE R17, `(.L_x_1292) ;  /* 0x0000000011087348 */ /* 0x000fea0003c00000 */
[----:B------:R0:W1:Y:S02]  /*0e10*/  SHFL.BFLY P2, R18, R20, R19, R22 ;  /* 0x0c00001314127389 */ /* 0x0000640000040016 */
[----:B01----:R-:W-:Y:S01]  /*0e20*/  ENDCOLLECTIVE ;  /* 0x000000000000791b */ /* 0x003fe20003800000 */
.L_x_1292:
[----:B------:R-:W-:Y:S01]  /*0e30*/  HFMA2.MMA R19, -RZ, RZ, 0, 1.1920928955078125e-07 ;  /* 0x00000002ff137435 */ /* 0x000fe200000001ff */
[----:B------:R-:W-:-:S05]  /*0e40*/  MOV R12, R18 ;  /* 0x00000012000c7202 */ /* 0x000fca0000000f00 */
[----:B------:R-:W-:-:S05]  /*0e50*/  FADD.FTZ R14, R9, R12 ;  /* 0x0000000c090e7221 */ /* 0x000fca0000010000 */
[----:B------:R-:W-:-:S07]  /*0e60*/  MOV R20, R14 ;  /* 0x0000000e00147202 */ /* 0x000fce0000000f00 */
[----:B------:R-:W-:Y:S05]  /*0e70*/  WARPSYNC.COLLECTIVE R17, `(.L_x_1293) ;  /* 0x0000000011087348 */ /* 0x000fea0003c00000 */
[----:B------:R0:W1:Y:S02]  /*0e80*/  SHFL.BFLY P2, R18, R20, R19, R22 ;  /* 0x0c00001314127389 */ /* 0x0000640000040016 */
[----:B01----:R-:W-:Y:S01]  /*0e90*/  ENDCOLLECTIVE ;  /* 0x000000000000791b */ /* 0x003fe20003800000 */
.L_x_1293:
[----:B------:R-:W-:Y:S01]  /*0ea0*/  HFMA2.MMA R19, -RZ, RZ, 0, 2.384185791015625e-07 ;  /* 0x00000004ff137435 */ /* 0x000fe200000001ff */
[----:B------:R-:W-:-:S04]  /*0eb0*/  IMAD.MOV.U32 R13, RZ, RZ, R18 ;  /* 0x000000ffff0d7224 */ /* 0x000fc800078e0012 */
[----:B------:R-:W-:-:S05]  /*0ec0*/  FADD.FTZ R15, R14, R13 ;  /* 0x0000000d0e0f7221 */ /* 0x000fca0000010000 */
[----:B------:R-:W-:-:S07]  /*0ed0*/  MOV R20, R15 ;  /* 0x0000000f00147202 */ /* 0x000fce0000000f00 */
[----:B------:R-:W-:Y:S05]  /*0ee0*/  WARPSYNC.COLLECTIVE R17, `(.L_x_1294) ;  /* 0x0000000011087348 */ /* 0x000fea0003c00000 */
[----:B------:R0:W1:Y:S02]  /*0ef0*/  SHFL.BFLY P2, R18, R20, R19, R22 ;  /* 0x0c00001314127389 */ /* 0x0000640000040016 */
[----:B01----:R-:W-:Y:S01]  /*0f00*/  ENDCOLLECTIVE ;  /* 0x000000000000791b */ /* 0x003fe20003800000 */
.L_x_1294:
[----:B------:R-:W-:Y:S01]  /*0f10*/  IMAD.MOV.U32 R19, RZ, RZ, 0x8 ;  /* 0x00000008ff137424 */ /* 0x000fe200078e00ff */
[----:B------:R-:W-:-:S05]  /*0f20*/  MOV R16, R18 ;  /* 0x0000001200107202 */ /* 0x000fca0000000f00 */
[----:B------:R-:W-:-:S05]  /*0f30*/  FADD.FTZ R16, R15, R16 ;  /* 0x000000100f107221 */ /* 0x000fca0000010000 */
[----:B------:R-:W-:-:S07]  /*0f40*/  MOV R20, R16 ;  /* 0x0000001000147202 */ /* 0x000fce0000000f00 */
[----:B------:R-:W-:Y:S05]  /*0f50*/  WARPSYNC.COLLECTIVE R17, `(.L_x_1295) ;  /* 0x0000000011087348 */ /* 0x000fea0003c00000 */
[----:B------:R0:W1:Y:S02]  /*0f60*/  SHFL.BFLY P2, R18, R20, R19, R22 ;  /* 0x0c00001314127389 */ /* 0x0000640000040016 */
[----:B01----:R-:W-:Y:S01]  /*0f70*/  ENDCOLLECTIVE ;  /* 0x000000000000791b */ /* 0x003fe20003800000 */
.L_x_1295:
[----:B------:R-:W-:Y:S01]  /*0f80*/  HFMA2.MMA R19, -RZ, RZ, 0, 9.5367431640625e-07 ;  /* 0x00000010ff137435 */ /* 0x000fe200000001ff */
[----:B------:R-:W-:-:S05]  /*0f90*/  MOV R9, R18 ;  /* 0x0000001200097202 */ /* 0x000fca0000000f00 */
[----:B------:R-:W-:-:S05]  /*0fa0*/  FADD.FTZ R9, R16, R9 ;  /* 0x0000000910097221 */ /* 0x000fca0000010000 */
[----:B------:R-:W-:-:S07]  /*0fb0*/  MOV R20, R9 ;  /* 0x0000000900147202 */ /* 0x000fce0000000f00 */
[----:B------:R-:W-:Y:S05]  /*0fc0*/  WARPSYNC.COLLECTIVE R17, `(.L_x_1296) ;  /* 0x0000000011087348 */ /* 0x000fea0003c00000 */
[----:B------:R0:W1:Y:S02]  /*0fd0*/  SHFL.BFLY P2, R18, R20, R19, R22 ;  /* 0x0c00001314127389 */ /* 0x0000640000040016 */
[----:B01----:R-:W-:Y:S01]  /*0fe0*/  ENDCOLLECTIVE ;  /* 0x000000000000791b */ /* 0x003fe20003800000 */
.L_x_1296:
[----:B------:R-:W-:Y:S01]  /*0ff0*/  MOV R14, R18 ;  /* 0x00000012000e7202 */ /* 0x000fe20000000f00 */
[----:B------:R-:W-:Y:S06]  /*1000*/  BRA `(.L_x_1297) ;  /* 0xfffffff8007c7947 */ /* 0x000fec000383ffff */
.L_x_1298:
        /* <DEDUP_REMOVED lines=15> */
.L_x_3312:


//--------------------- .text._ZN10layer_norm40ln_parallel_residual_bwd_finalize_kernelINS_22Kernel_traits_finalizeILj1536E13__nv_bfloat16S2_fS2_fjLb0ELj1024ELj4ENS_18Kernel_traits_baseILj1536ES2_S2_fS2_fjLj1024EEEEELb1EEEvNS_9BwdParamsE --------------------------
	.section	.text._ZN10layer_norm40ln_parallel_residual_bwd_finalize_kernelINS_22Kernel_traits_finalizeILj1536E13__nv_bfloat16S2_fS2_fjLb0ELj1024ELj4ENS_18Kernel_traits_baseILj1536ES2_S2_fS2_fjLj1024EEEEELb1EEEvNS_9BwdParamsE,"ax",@progbits
	.align	128
        .global         _ZN10layer_norm40ln_parallel_residual_bwd_finalize_kernelINS_22Kernel_traits_finalizeILj1536E13__nv_bfloat16S2_fS2_fjLb0ELj1024ELj4ENS_18Kernel_traits_baseILj1536ES2_S2_fS2_fjLj1024EEEEELb1EEEvNS_9BwdParamsE
        .type           _ZN10layer_norm40ln_parallel_residual_bwd_finalize_kernelINS_22Kernel_traits_finalizeILj1536E13__nv_bfloat16S2_fS2_fjLb0ELj1024ELj4ENS_18Kernel_traits_baseILj1536ES2_S2_fS2_fjLj1024EEEEELb1EEEvNS_9BwdParamsE,@function
        .size           _ZN10layer_norm40ln_parallel_residual_bwd_finalize_kernelINS_22Kernel_traits_finalizeILj1536E13__nv_bfloat16S2_fS2_fjLb0ELj1024ELj4ENS_18Kernel_traits_baseILj1536ES2_S2_fS2_fjLj1024EEEEELb1EEEvNS_9BwdParamsE,(.L_x_3313 - _ZN10layer_norm40ln_parallel_residual_bwd_finalize_kernelINS_22Kernel_traits_finalizeILj1536E13__nv_bfloat16S2_fS2_fjLb0ELj1024ELj4ENS_18Kernel_traits_baseILj1536ES2_S2_fS2_fjLj1024EEEEELb1EEEvNS_9BwdParamsE)
        .other          _ZN10layer_norm40ln_parallel_residual_bwd_finalize_kernelINS_22Kernel_traits_finalizeILj1536E13__nv_bfloat16S2_fS2_fjLb0ELj1024ELj4ENS_18Kernel_traits_baseILj1536ES2_S2_fS2_fjLj1024EEEEELb1EEEvNS_9BwdParamsE,@"STO_CUDA_ENTRY STV_DEFAULT"
_ZN10layer_norm40ln_parallel_residual_bwd_finalize_kernelINS_22Kernel_traits_finalizeILj1536E13__nv_bfloat16S2_fS2_fjLb0ELj1024ELj4ENS_18Kernel_traits_baseILj1536ES2_S2_fS2_fjLj1024EEEEELb1EEEvNS_9BwdParamsE:
.text._ZN10layer_norm40ln_parallel_residual_bwd_finalize_kernelINS_22Kernel_traits_finalizeILj1536E13__nv_bfloat16S2_fS2_fjLb0ELj1024ELj4ENS_18Kernel_traits_baseILj1536ES2_S2_fS2_fjLj1024EEEEELb1EEEvNS_9BwdParamsE:
        /* <DEDUP_REMOVED lines=23> */
.L_x_1310:
        /* <DEDUP_REMOVED lines=41> */
.L_x_1303:
        /* <DEDUP_REMOVED lines=62> */
.L_x_1302:
[----:B------:R-:W-:Y:S05]  /*07e0*/  BSYNC B1 ;  /* 0x0000000000017941 */ /* 0x000fea0003800000 */
.L_x_1301:
        /* <DEDUP_REMOVED lines=39> */
.L_x_1305:
[----:B------:R-:W-:Y:S05]  /*0a60*/  BSYNC B1 ;  /* 0x0000000000017941 */ /* 0x000fea0003800000 */
.L_x_1304:
        /* <DEDUP_REMOVED lines=20> */
.L_x_1300:
[----:B------:R-:W-:Y:S05]  /*0bb0*/  BSYNC B0 ;  /* 0x0000000000007941 */ /* 0x000fea0003800000 */
.L_x_1299:
        /* <DEDUP_REMOVED lines=54> */
.L_x_1331:
        /* <DEDUP_REMOVED lines=10> */
.L_x_1306:
        /* <DEDUP_REMOVED lines=26> */
.L_x_1309:
[----:B------:R-:W-:Y:S05]  /*1160*/  BSYNC B0 ;  /* 0x0000000000007941 */ /* 0x000fea0003800000 */
.L_x_1308:
[C---:B------:R-:W-:Y:S02]  /*1170*/  ISETP.GT.U32.AND P1, PT, R4.reuse, -0x601, PT ;  /* 0xfffff9ff0400780c */ /* 0x040fe40003f24070 */
[----:B------:R-:W-:Y:S02]  /*1180*/  IADD3 R4, R4, 0x600, RZ ;  /* 0x0000060004047810 */ /* 0x000fe40007ffe0ff */
[----:B------:R-:W-:-:S09]  /*1190*/  IADD3 R5, R5, 0x300, RZ ;  /* 0x0000030005057810 */ /* 0x000fd20007ffe0ff */
[----:B------:R-:W-:Y:S05]  /*11a0*/  @P1 BRA `(.L_x_1310) ;  /* 0xffffffec00f01947 */ /* 0x000fea000383ffff */
[----:B------:R-:W-:Y:S05]  /*11b0*/  EXIT ;  /* 0x000000000000794d */ /* 0x000fea0003800000 */
.L_x_1307:
[----:B------:R-:W-:Y:S01]  /*11c0*/  HFMA2.MMA R13, -RZ, RZ, 0, 5.9604644775390625e-08 ;  /* 0x00000001ff0d7435 */ /* 0x000fe200000001ff */
[----:B0-----:R-:W-:Y:S02]  /*11d0*/  MOV R26, R9 ;  /* 0x00000009001a7202 */ /* 0x001fe40000000f00 */
[----:B------:R-:W-:Y:S02]  /*11e0*/  MOV R12, 0x1f ;  /* 0x0000001f000c7802 */ /* 0x000fe40000000f00 */
[----:B------:R-:W-:-:S07]  /*11f0*/  MOV R11, 0xffffffff ;  /* 0xffffffff000b7802 */ /* 0x000fce0000000f00 */
[----:B-1234-:R-:W-:Y:S05]  /*1200*/  WARPSYNC.COLLECTIVE R11, `(.L_x_1311) ;  /* 0x000000000b087348 */ /* 0x01efea0003c00000 */
[----:B------:R0:W0:Y:S02]  /*1210*/  SHFL.BFLY P2, R16, R26, R13, R12 ;  /* 0x0c00000d1a107389 */ /* 0x000024000004000c */
[----:B01234-:R-:W-:Y:S01]  /*1220*/  ENDCOLLECTIVE ;  /* 0x000000000000791b */ /* 0x01ffe20003800000 */
.L_x_1311:
[----:B------:R-:W-:Y:S01]  /*1230*/  HFMA2.MMA R13, -RZ, RZ, 0, 1.1920928955078125e-07 ;  /* 0x00000002ff0d7435 */ /* 0x000fe200000001ff */
[----:B------:R-:W-:-:S05]  /*1240*/  FADD.FTZ R10, R9, R16 ;  /* 0x00000010090a7221 */ /* 0x000fca0000010000 */
[----:B------:R-:W-:-:S07]  /*1250*/  MOV R26, R10 ;  /* 0x0000000a001a7202 */ /* 0x000fce0000000f00 */
[----:B------:R-:W-:Y:S05]  /*1260*/  WARPSYNC.COLLECTIVE R11, `(.L_x_1312) ;  /* 0x000000000b087348 */ /* 0x000fea0003c00000 */
[----:B------:R0:W1:Y:S02]  /*1270*/  SHFL.BFLY P2, R16, R26, R13, R12 ;  /* 0x0c00000d1a107389 */ /* 0x000064000004000c */
[----:B01----:R-:W-:Y:S01]  /*1280*/  ENDCOLLECTIVE ;  /* 0x000000000000791b */ /* 0x003fe20003800000 */
.L_x_1312:
[----:B------:R-:W-:Y:S01]  /*1290*/  HFMA2.MMA R13, -RZ, RZ, 0, 2.384185791015625e-07 ;  /* 0x00000004ff0d7435 */ /* 0x000fe200000001ff */
[----:B------:R-:W-:-:S05]  /*12a0*/  FADD.FTZ R9, R10, R16 ;  /* 0x000000100a097221 */ /* 0x000fca0000010000 */
[----:B------:R-:W-:-:S07]  /*12b0*/  MOV R26, R9 ;  /* 0x00000009001a7202 */ /* 0x000fce0000000f00 */
[----:B------:R-:W-:Y:S05]  /*12c0*/  WARPSYNC.COLLECTIVE R11, `(.L_x_1313) ;  /* 0x000000000b087348 */ /* 0x000fea0003c00000 */
[----:B------:R0:W1:Y:S02]  /*12d0*/  SHFL.BFLY P2, R16, R26, R13, R12 ;  /* 0x0c00000d1a107389 */ /* 0x000064000004000c */
[----:B01----:R-:W-:Y:S01]  /*12e0*/  ENDCOLLECTIVE ;  /* 0x000000000000791b */ /* 0x003fe20003800000 */
.L_x_1313:
[----:B------:R-:W-:Y:S01]  /*12f0*/  HFMA2.MMA R13, -RZ, RZ, 0, 4.76837158203125e-07 ;  /* 0x00000008ff0d7435 */ /* 0x000fe200000001ff */
[----:B------:R-:W-:-:S05]  /*1300*/  FADD.FTZ R18, R9, R16 ;  /* 0x0000001009127221 */ /* 0x000fca0000010000 */
[----:B------:R-:W-:-:S07]  /*1310*/  MOV R26, R18 ;  /* 0x00000012001a7202 */ /* 0x000fce0000000f00 */
[----:B------:R-:W-:Y:S05]  /*1320*/  WARPSYNC.COLLECTIVE R11, `(.L_x_1314) ;  /* 0x000000000b087348 */ /* 0x000fea0003c00000 */
[----:B------:R0:W1:Y:S02]  /*1330*/  SHFL.BFLY P2, R16, R26, R13, R12 ;  /* 0x0c00000d1a107389 */ /* 0x000064000004000c */
[----:B01----:R-:W-:Y:S01]  /*1340*/  ENDCOLLECTIVE ;  /* 0x000000000000791b */ /* 0x003fe20003800000 */
.L_x_1314:
[----:B------:R-:W-:Y:S01]  /*1350*/  HFMA2.MMA R13, -RZ, RZ, 0, 9.5367431640625e-07 ;  /* 0x00000010ff0d7435 */ /* 0x000fe200000001ff */
[----:B------:R-:W-:-:S05]  /*1360*/  FADD.FTZ R10, R18, R16 ;  /* 0x00000010120a7221 */ /* 0x000fca0000010000 */
[----:B------:R-:W-:-:S07]  /*1370*/  MOV R26, R10 ;  /* 0x0000000a001a7202 */ /* 0x000fce0000000f00 */
[----:B------:R-:W-:Y:S05]  /*1380*/  WARPSYNC.COLLECTIVE R11, `(.L_x_1315) ;  /* 0x000000000b087348 */ /* 0x000fea0003c00000 */
[----:B------:R0:W1:Y:S02]  /*1390*/  SHFL.BFLY P2, R16, R26, R13, R12 ;  /* 0x0c00000d1a107389 */ /* 0x000064000004000c */
[----:B01----:R-:W-:Y:S01]  /*13a0*/  ENDCOLLECTIVE ;  /* 0x000000000000791b */ /* 0x003fe20003800000 */
.L_x_1315:
[----:B------:R-:W-:Y:S01]  /*13b0*/  MOV R26, R14 ;  /* 0x0000000e001a7202 */ /* 0x000fe20000000f00 */
[----:B------:R-:W-:Y:S01]  /*13c0*/  IMAD.MOV.U32 R13, RZ, RZ, 0x1 ;  /* 0x00000001ff0d7424 */ /* 0x000fe200078e00ff */
[----:B------:R-:W-:-:S07]  /*13d0*/  MOV R9, R16 ;  /* 0x0000001000097202 */ /* 0x000fce0000000f00 */
[----:B------:R-:W-:Y:S05]  /*13e0*/  WARPSYNC.COLLECTIVE R11, `(.L_x_1316) ;  /* 0x000000000b087348 */ /* 0x000fea0003c00000 */
[----:B------:R0:W1:Y:S02]  /*13f0*/  SHFL.BFLY P2, R16, R26, R13, R12 ;  /* 0x0c00000d1a107389 */ /* 0x000064000004000c */
[----:B01----:R-:W-:Y:S01]  /*1400*/  ENDCOLLECTIVE ;  /* 0x000000000000791b */ /* 0x003fe20003800000 */
.L_x_1316:
[----:B------:R-:W-:Y:S01]  /*1410*/  HFMA2.MMA R13, -RZ, RZ, 0, 1.1920928955078125e-07 ;  /* 0x00000002ff0d7435 */ /* 0x000fe200000001ff */
[----:B------:R-:W-:-:S05]  /*1420*/  MOV R15, R16 ;  /* 0x00000010000f7202 */ /* 0x000fca0000000f00 */
[----:B------:R-:W-:-:S05]  /*1430*/  FADD.FTZ R15, R14, R15 ;  /* 0x0000000f0e0f7221 */ /* 0x000fca0000010000 */
[----:B------:R-:W-:-:S07]  /*1440*/  MOV R26, R15 ;  /* 0x0000000f001a7202 */ /* 0x000fce0000000f00 */
[----:B------:R-:W-:Y:S05]  /*1450*/  WARPSYNC.COLLECTIVE R11, `(.L_x_1317) ;  /* 0x000000000b087348 */ /* 0x000fea0003c00000 */
[----:B------:R0:W1:Y:S02]  /*1460*/  SHFL.BFLY P2, R16, R26, R13, R12 ;  /* 0x0c00000d1a107389 */ /* 0x000064000004000c */
[----:B01----:R-:W-:Y:S01]  /*1470*/  ENDCOLLECTIVE ;  /* 0x000000000000791b */ /* 0x003fe20003800000 */
.L_x_1317:
[----:B------:R-:W-:Y:S01]  /*1480*/  HFMA2.MMA R13, -RZ, RZ, 0, 2.384185791015625e-07 ;  /* 0x00000004ff0d7435 */ /* 0x000fe200000001ff */
[----:B------:R-:W-:-:S05]  /*1490*/  MOV R18, R16 ;  /* 0x0000001000127202 */ /* 0x000fca0000000f00 */
[----:B------:R-:W-:-:S05]  /*14a0*/  FADD.FTZ R14, R15, R18 ;  /* 0x000000120f0e7221 */ /* 0x000fca0000010000 */
[----:B------:R-:W-:-:S07]  /*14b0*/  MOV R26, R14 ;  /* 0x0000000e001a7202 */ /* 0x000fce0000000f00 */
[----:B------:R-:W-:Y:S05]  /*14c0*/  WARPSYNC.COLLECTIVE R11, `(.L_x_1318) ;  /* 0x000000000b087348 */ /* 0x000fea0003c00000 */
[----:B------:R0:W1:Y:S02]  /*14d0*/  SHFL.BFLY P2, R16, R26, R13, R12 ;  /* 0x0c00000d1a107389 */ /* 0x000064000004000c */
[----:B01----:R-:W-:Y:S01]  /*14e0*/  ENDCOLLECTIVE ;  /* 0x000000000000791b */ /* 0x003fe20003800000 */
.L_x_1318:
[----:B------:R-:W-:Y:S01]  /*14f0*/  HFMA2.MMA R13, -RZ, RZ, 0, 4.76837158203125e-07 ;  /* 0x00000008ff0d7435 */ /* 0x000fe200000001ff */
[----:B------:R-:W-:-:S05]  /*1500*/  MOV R17, R16 ;  /* 0x0000001000117202 */ /* 0x000fca0000000f00 */
[----:B------:R-:W-:-:S05]  /*1510*/  FADD.FTZ R19, R14, R17 ;  /* 0x000000110e137221 */ /* 0x000fca0000010000 */
[----:B------:R-:W-:-:S07]  /*1520*/  MOV R26, R19 ;  /* 0x00000013001a7202 */ /* 0x000fce0000000f00 */
[----:B------:R-:W-:Y:S05]  /*1530*/  WARPSYNC.COLLECTIVE R11, `(.L_x_1319) ;  /* 0x000000000b087348 */ /* 0x000fea0003c00000 */
[----:B------:R0:W1:Y:S02]  /*1540*/  SHFL.BFLY P2, R16, R26, R13, R12 ;  /* 0x0c00000d1a107389 */ /* 0x000064000004000c */
[----:B01----:R-:W-:Y:S01]  /*1550*/  ENDCOLLECTIVE ;  /* 0x000000000000791b */ /* 0x003fe20003800000 */
.L_x_1319:
[----:B------:R-:W-:Y:S01]  /*1560*/  HFMA2.MMA R13, -RZ, RZ, 0, 9.5367431640625e-07 ;  /* 0x00000010ff0d7435 */ /* 0x000fe200000001ff */
[----:B------:R-:W-:-:S05]  /*1570*/  MOV R20, R16 ;  /* 0x0000001000147202 */ /* 0x000fca0000000f00 */
[----:B------:R-:W-:-:S05]  /*1580*/  FADD.FTZ R15, R19, R20 ;  /* 0x00000014130f7221 */ /* 0x000fca0000010000 */
[----:B------:R-:W-:-:S07]  /*1590*/  MOV R26, R15 ;  /* 0x0000000f001a7202 */ /* 0x000fce0000000f00 */
[----:B------:R-:W-:Y:S05]  /*15a0*/  WARPSYNC.COLLECTIVE R11, `(.L_x_1320) ;  /* 0x000000000b087348 */ /* 0x000fea0003c00000 */
[----:B------:R0:W1:Y:S02]  /*15b0*/  SHFL.BFLY P2, R16, R26, R13, R12 ;  /* 0x0c00000d1a107389 */ /* 0x000064000004000c */
[----:B01----:R-:W-:Y:S01]  /*15c0*/  ENDCOLLECTIVE ;  /* 0x000000000000791b */ /* 0x003fe20003800000 */
.L_x_1320:
[----:B------:R-:W-:Y:S01]  /*15d0*/  HFMA2.MMA R13, -RZ, RZ, 0, 5.9604644775390625e-08 ;  /* 0x00000001ff0d7435 */ /* 0x000fe200000001ff */
[----:B------:R-:W-:Y:S02]  /*15e0*/  MOV R26, R8 ;  /* 0x00000008001a7202 */ /* 0x000fe40000000f00 */
[----:B------:R-:W-:-:S08]  /*15f0*/  MOV R14, R16 ;  /* 0x00000010000e7202 */ /* 0x000fd00000000f00 */
[----:B------:R-:W-:Y:S05]  /*1600*/  WARPSYNC.COLLECTIVE R11, `(.L_x_1321) ;  /* 0x000000000b087348 */ /* 0x000fea0003c00000 */
[----:B------:R0:W1:Y:S02]  /*1610*/  SHFL.BFLY P2, R16, R26, R13, R12 ;  /* 0x0c00000d1a107389 */ /* 0x000064000004000c */
[----:B01----:R-:W-:Y:S01]  /*1620*/  ENDCOLLECTIVE ;  /* 0x000000000000791b */ /* 0x003fe20003800000 */
.L_x_1321:
[----:B------:R-:W-:Y:S01]  /*1630*/  HFMA2.MMA R13, -RZ, RZ, 0, 1.1920928955078125e-07 ;  /* 0x00000002ff0d7435 */ /* 0x000fe200000001ff */
[----:B------:R-:W-:-:S05]  /*1640*/  MOV R17, R16 ;  /* 0x0000001000117202 */ /* 0x000fca0000000f00 */
[----:B------:R-:W-:-:S05]  /*1650*/  FADD.FTZ R19, R8, R17 ;  /* 0x0000001108137221 */ /* 0x000fca0000010000 */
[----:B------:R-:W-:-:S07]  /*1660*/  MOV R26, R19 ;  /* 0x00000013001a7202 */ /* 0x000fce0000000f00 */
[----:B------:R-:W-:Y:S05]  /*1670*/  WARPSYNC.COLLECTIVE R11, `(.L_x_1322) ;  /* 0x000000000b087348 */ /* 0x000fea0003c00000 */
[----:B------:R0:W1:Y:S02]  /*1680*/  SHFL.BFLY P2, R16, R26, R13, R12 ;  /* 0x0c00000d1a107389 */ /* 0x000064000004000c */
[----:B01----:R-:W-:Y:S01]  /*1690*/  ENDCOLLECTIVE ;  /* 0x000000000000791b */ /* 0x003fe20003800000 */
.L_x_1322:
[----:B------:R-:W-:Y:S01]  /*16a0*/  IMAD.MOV.U32 R13, RZ, RZ, 0x4 ;  /* 0x00000004ff0d7424 */ /* 0x000fe200078e00ff */
[----:B------:R-:W-:-:S05]  /*16b0*/  MOV R20, R16 ;  /* 0x0000001000147202 */ /* 0x000fca0000000f00 */
[----:B------:R-:W-:-:S05]  /*16c0*/  FADD.FTZ R8, R19, R20 ;  /* 0x0000001413087221 */ /* 0x000fca0000010000 */
[----:B------:R-:W-:-:S07]  /*16d0*/  MOV R26, R8 ;  /* 0x00000008001a7202 */ /* 0x000fce0000000f00 */
[----:B------:R-:W-:Y:S05]  /*16e0*/  WARPSYNC.COLLECTIVE R11, `(.L_x_1323) ;  /* 0x000000000b087348 */ /* 0x000fea0003c00000 */
[----:B------:R0:W1:Y:S02]  /*16f0*/  SHFL.BFLY P2, R16, R26, R13, R12 ;  /* 0x0c00000d1a107389 */ /* 0x000064000004000c */
[----:B01----:R-:W-:Y:S01]  /*1700*/  ENDCOLLECTIVE ;  /* 0x000000000000791b */ /* 0x003fe20003800000 */
.L_x_1323:
[----:B------:R-:W-:Y:S01]  /*1710*/  HFMA2.MMA R13, -RZ, RZ, 0, 4.76837158203125e-07 ;  /* 0x00000008ff0d7435 */ /* 0x000fe200000001ff */
[----:B------:R-:W-:-:S05]  /*1720*/  MOV R21, R16 ;  /* 0x0000001000157202 */ /* 0x000fca0000000f00 */
[----:B------:R-:W-:-:S05]  /*1730*/  FADD.FTZ R21, R8, R21 ;  /* 0x0000001508157221 */ /* 0x000fca0000010000 */
[----:B------:R-:W-:-:S07]  /*1740*/  MOV R26, R21 ;  /* 0x00000015001a7202 */ /* 0x000fce0000000f00 */
[----:B------:R-:W-:Y:S05]  /*1750*/  WARPSYNC.COLLECTIVE R11, `(.L_x_1324) ;  /* 0x000000000b087348 */ /* 0x000fea0003c00000 */
[----:B------:R0:W1:Y:S02]  /*1760*/  SHFL.BFLY P2, R16, R26, R13, R12 ;  /* 0x0c00000d1a107389 */ /* 0x000064000004000c */
[----:B01----:R-:W-:Y:S01]  /*1770*/  ENDCOLLECTIVE ;  /* 0x000000000000791b */ /* 0x003fe20003800000 */
.L_x_1324:
[----:B------:R-:W-:Y:S01]  /*1780*/  HFMA2.MMA R13, -RZ, RZ, 0, 9.5367431640625e-07 ;  /* 0x00000010ff0d7435 */ /* 0x000fe200000001ff */
[----:B------:R-:W-:-:S05]  /*1790*/  MOV R22, R16 ;  /* 0x0000001000167202 */ /* 0x000fca0000000f00 */
[----:B------:R-:W-:-:S05]  /*17a0*/  FADD.FTZ R17, R21, R22 ;  /* 0x0000001615117221 */ /* 0x000fca0000010000 */
[----:B------:R-:W-:-:S07]  /*17b0*/  MOV R26, R17 ;  /* 0x00000011001a7202 */ /* 0x000fce0000000f00 */
[----:B------:R-:W-:Y:S05]  /*17c0*/  WARPSYNC.COLLECTIVE R11, `(.L_x_1325) ;  /* 0x000000000b087348 */ /* 0x000fea0003c00000 */
[----:B------:R0:W1:Y:S02]  /*17d0*/  SHFL.BFLY P2, R16, R26, R13, R12 ;  /* 0x0c00000d1a107389 */ /* 0x000064000004000c */
[----:B01----:R-:W-:Y:S01]  /*17e0*/  ENDCOLLECTIVE ;  /* 0x000000000000791b */ /* 0x003fe20003800000 */
.L_x_1325:
[----:B------:R-:W-:Y:S01]  /*17f0*/  HFMA2.MMA R13, -RZ, RZ, 0, 5.9604644775390625e-08 ;  /* 0x00000001ff0d7435 */ /* 0x000fe200000001ff */
[----:B------:R-:W-:Y:S02]  /*1800*/  MOV R26, R7 ;  /* 0x00000007001a7202 */ /* 0x000fe40000000f00 */
[----:B------:R-:W-:-:S08]  /*1810*/  MOV R8, R16 ;  /* 0x0000001000087202 */ /* 0x000fd00000000f00 */
[----:B------:R-:W-:Y:S05]  /*1820*/  WARPSYNC.COLLECTIVE R11, `(.L_x_1326) ;  /* 0x000000000b087348 */ /* 0x000fea0003c00000 */
[----:B------:R0:W1:Y:S02]  /*1830*/  SHFL.BFLY P2, R16, R26, R13, R12 ;  /* 0x0c00000d1a107389 */ /* 0x000064000004000c */
[----:B01----:R-:W-:Y:S01]  /*1840*/  ENDCOLLECTIVE ;  /* 0x000000000000791b */ /* 0x003fe20003800000 */
.L_x_1326:
[----:B------:R-:W-:Y:S01]  /*1850*/  HFMA2.MMA R13, -RZ, RZ, 0, 1.1920928955078125e-07 ;  /* 0x00000002ff0d7435 */ /* 0x000fe200000001ff */
[----:B------:R-:W-:-:S05]  /*1860*/  MOV R18, R16 ;  /* 0x0000001000127202 */ /* 0x000fca0000000f00 */
[----:B------:R-:W-:-:S05]  /*1870*/  FADD.FTZ R22, R7, R18 ;  /* 0x0000001207167221 */ /* 0x000fca0000010000 */
[----:B------:R-:W-:-:S07]  /*1880*/  MOV R26, R22 ;  /* 0x00000016001a7202 */ /* 0x000fce0000000f00 */
[----:B------:R-:W-:Y:S05]  /*1890*/  WARPSYNC.COLLECTIVE R11, `(.L_x_1327) ;  /* 0x000000000b087348 */ /* 0x000fea0003c00000 */
[----:B------:R0:W1:Y:S02]  /*18a0*/  SHFL.BFLY P2, R16, R26, R13, R12 ;  /* 0x0c00000d1a107389 */ /* 0x000064000004000c */
[----:B01----:R-:W-:Y:S01]  /*18b0*/  ENDCOLLECTIVE ;  /* 0x000000000000791b */ /* 0x003fe20003800000 */
.L_x_1327:
[----:B------:R-:W-:Y:S01]  /*18c0*/  HFMA2.MMA R13, -RZ, RZ, 0, 2.384185791015625e-07 ;  /* 0x00000004ff0d7435 */ /* 0x000fe200000001ff */
[----:B------:R-:W-:-:S05]  /*18d0*/  MOV R21, R16 ;  /* 0x0000001000157202 */ /* 0x000fca0000000f00 */
[----:B------:R-:W-:-:S05]  /*18e0*/  FADD.FTZ R7, R22, R21 ;  /* 0x0000001516077221 */ /* 0x000fca0000010000 */
[----:B------:R-:W-:-:S07]  /*18f0*/  MOV R26, R7 ;  /* 0x00000007001a7202 */ /* 0x000fce0000000f00 */
[----:B------:R-:W-:Y:S05]  /*1900*/  WARPSYNC.COLLECTIVE R11, `(.L_x_1328) ;  /* 0x000000000b087348 */ /* 0x000fea0003c00000 */
[----:B------:R0:W1:Y:S02]  /*1910*/  SHFL.BFLY P2, R16, R26, R13, R12 ;  /* 0x0c00000d1a107389 */ /* 0x000064000004000c */
[----:B01----:R-:W-:Y:S01]  /*1920*/  ENDCOLLECTIVE ;  /* 0x000000000000791b */ /* 0x003fe20003800000 */
.L_x_1328:
[----:B------:R-:W-:Y:S01]  /*1930*/  HFMA2.MMA R13, -RZ, RZ, 0, 4.76837158203125e-07 ;  /* 0x00000008ff0d7435 */ /* 0x000fe200000001ff */
[----:B------:R-:W-:-:S05]  /*1940*/  MOV R20, R16 ;  /* 0x0000001000147202 */ /* 0x000fca0000000f00 */
[----:B------:R-:W-:-:S05]  /*1950*/  FADD.FTZ R23, R7, R20 ;  /* 0x0000001407177221 */ /* 0x000fca0000010000 */
[----:B------:R-:W-:-:S07]  /*1960*/  MOV R26, R23 ;  /* 0x00000017001a7202 */ /* 0x000fce0000000f00 */
[----:B------:R-:W-:Y:S05]  /*1970*/  WARPSYNC.COLLECTIVE R11, `(.L_x_1329) ;  /* 0x000000000b087348 */ /* 0x000fea0003c00000 */
[----:B------:R0:W1:Y:S02]  /*1980*/  SHFL.BFLY P2, R16, R26, R13, R12 ;  /* 0x0c00000d1a107389 */ /* 0x000064000004000c */
[----:B01----:R-:W-:Y:S01]  /*1990*/  ENDCOLLECTIVE ;  /* 0x000000000000791b */ /* 0x003fe20003800000 */
.L_x_1329:
[----:B------:R-:W-:Y:S01]  /*19a0*/  HFMA2.MMA R13, -RZ, RZ, 0, 9.5367431640625e-07 ;  /* 0x00000010ff0d7435 */ /* 0x000fe200000001ff */
[----:B------:R-:W-:-:S05]  /*19b0*/  MOV R24, R16 ;  /* 0x0000001000187202 */ /* 0x000fca0000000f00 */
[----:B------:R-:W-:-:S05]  /*19c0*/  FADD.FTZ R24, R23, R24 ;  /* 0x0000001817187221 */ /* 0x000fca0000010000 */
[----:B------:R-:W-:-:S07]  /*19d0*/  MOV R26, R24 ;  /* 0x00000018001a7202 */ /* 0x000fce0000000f00 */
[----:B------:R-:W-:Y:S05]  /*19e0*/  WARPSYNC.COLLECTIVE R11, `(.L_x_1330) ;  /* 0x000000000b087348 */ /* 0x000fea0003c00000 */
[----:B------:R0:W1:Y:S02]  /*19f0*/  SHFL.BFLY P2, R16, R26, R13, R12 ;  /* 0x0c00000d1a107389 */ /* 0x000064000004000c */
[----:B01----:R-:W-:Y:S01]  /*1a00*/  ENDCOLLECTIVE ;  /* 0x000000000000791b */ /* 0x003fe20003800000 */
.L_x_1330:
[----:B------:R-:W-:Y:S05]  /*1a10*/  BRA `(.L_x_1331) ;  /* 0xfffffff400407947 */ /* 0x000fea000383ffff */
.L_x_1332:
        /* <DEDUP_REMOVED lines=14> */
.L_x_3313:


//--------------------- .text._ZN10layer_norm31ln_parallel_residual_bwd_kernelINS_13Kernel_traitsI13__nv_bfloat16S2_fS2_fjLj1536ELj1ELj1ELj4ELj8ENS_18Kernel_traits_baseILj1536ES2_S2_fS2_fjLj128EEEEELb1ELb1ELb1EEEvNS_9BwdParamsE --------------------------
	.section	.text._ZN10layer_norm31ln_parallel_residual_bwd_kernelINS_13Kernel_traitsI13__nv_bfloat16S2_fS2_fjLj1536ELj1ELj1ELj4ELj8ENS_18Kernel_traits_baseILj1536ES2_S2_fS2_fjLj128EEEEELb1ELb1ELb1EEEvNS_9BwdParamsE,"ax",@progbits
	.align	128
        .global         _ZN10layer_norm31ln_parallel_residual_bwd_kernelINS_13Kernel_traitsI13__nv_bfloat16S2_fS2_fjLj1536ELj1ELj1ELj4ELj8ENS_18Kernel_traits_baseILj1536ES2_S2_fS2_fjLj128EEEEELb1ELb1ELb1EEEvNS_9BwdParamsE
        .type           _ZN10layer_norm31ln_parallel_residual_bwd_kernelINS_13Kernel_traitsI13__nv_bfloat16S2_fS2_fjLj1536ELj1ELj1ELj4ELj8ENS_18Kernel_traits_baseILj1536ES2_S2_fS2_fjLj128EEEEELb1ELb1ELb1EEEvNS_9BwdParamsE,@function
        .size           _ZN10layer_norm31ln_parallel_residual_bwd_kernelINS_13Kernel_traitsI13__nv_bfloat16S2_fS2_fjLj1536ELj1ELj1ELj4ELj8ENS_18Kernel_traits_baseILj1536ES2_S2_fS2_fjLj128EEEEELb1ELb1ELb1EEEvNS_9BwdParamsE,(.L_x_3314 - _ZN10layer_norm31ln_parallel_residual_bwd_kernelINS_13Kernel_traitsI13__nv_bfloat16S2_fS2_fjLj1536ELj1ELj1ELj4ELj8ENS_18Kernel_traits_baseILj1536ES2_S2_fS2_fjLj128EEEEELb1ELb1ELb1EEEvNS_9BwdParamsE)
        .other          _ZN10layer_norm31ln_parallel_residual_bwd_kernelINS_13Kernel_traitsI13__nv_bfloat16S2_fS2_fjLj1536ELj1ELj1ELj4ELj8ENS_18Kernel_traits_baseILj1536ES2_S2_fS2_fjLj128EEEEELb1ELb1ELb1EEEvNS_9BwdParamsE,@"STO_CUDA_ENTRY STV_DEFAULT"
_ZN10layer_norm31ln_parallel_residual_bwd_kernelINS_13Kernel_traitsI13__nv_bfloat16S2_fS2_fjLj1536ELj1ELj1ELj4ELj8ENS_18Kernel_traits_baseILj1536ES2_S2_fS2_fjLj128EEEEELb1ELb1ELb1EEEvNS_9BwdParamsE:
.text._ZN10layer_norm31ln_parallel_residual_bwd_kernelINS_13Kernel_traitsI13__nv_bfloat16S2_fS2_fjLj1536ELj1ELj1ELj4ELj8ENS_18Kernel_traits_baseILj1536ES2_S2_fS2_fjLj128EEEEELb1ELb1ELb1EEEvNS_9BwdParamsE:
        /* <DEDUP_REMOVED lines=29> */
.L_x_1333:
        /* <DEDUP_REMOVED lines=24> */
[----:B------:R-:W-:Y:S02]  /*0350*/  CS2R R12, SRZ ;  /* 0x00000000000c7805 */ /* 0x000fe4000001ff00 */
[----:B------:R-:W-:-:S02]  /*0360*/  CS2R R14, SRZ ;  /* 0x00000000000e7805 */ /* 0x000fc4000001ff00 */
[----:B------:R-:W-:Y:S02]  /*0370*/  LOP3.LUT R19, R2, 0x7f, RZ, 0xc0, !PT ;  /* 0x0000007f02137812 */ /* 0x000fe400078ec0ff */
[----:B------:R-:W-:Y:S02]  /*0380*/  PLOP3.LUT P6, PT, PT, PT, UP0, 0x80, 0x0 ;  /* 0x000000000000781c */ /* 0x000fe40003fcf008 */
[--C-:B--2---:R-:W-:Y:S01]  /*0390*/  SHF.R.U32.HI R22, RZ, 0x10, R5.reuse ;  /* 0x00000010ff167819 */ /* 0x104fe20000011605 */
[C---:B------:R-:W-:Y:S01]  /*03a0*/  IMAD.U32 R3, R4.reuse, 0x10000, RZ ;  /* 0x0001000004037824 */ /* 0x040fe200078e00ff */
[----:B------:R-:W-:Y:S02]  /*03b0*/  SHF.R.U64 R21, R4, 0x10, R5 ;  /* 0x0000001004157819 */ /* 0x000fe40000001205 */
[--C-:B---3--:R-:W-:Y:S02]  /*03c0*/  SHF.R.U64 R53, R10, 0x10, R11.reuse ;  /* 0x000000100a357819 */ /* 0x108fe4000000120b */
[----:B------:R-:W-:-:S02]  /*03d0*/  SHF.R.U32.HI R54, RZ, 0x10, R11 ;  /* 0x00000010ff367819 */ /* 0x000fc4000001160b */
[C-C-:B----4-:R-:W-:Y:S01]  /*03e0*/  SHF.R.U64 R23, R8.reuse, 0x10, R9.reuse ;  /* 0x0000001008177819 */ /* 0x150fe20000001209 */
[----:B------:R-:W-:Y:S01]  /*03f0*/  IMAD.U32 R6, R9, 0x10000, RZ ;  /* 0x0001000009067824 */ /* 0x000fe200078e00ff */
[----:B------:R-:W-:Y:S01]  /*0400*/  SHF.R.U32.HI R52, RZ, 0x10, R9 ;  /* 0x00000010ff347819 */ /* 0x000fe20000011609 */
[----:B------:R-:W-:Y:S01]  /*0410*/  HFMA2.MMA R9, -RZ, RZ, 0, 0 ;  /* 0x00000000ff097435 */ /* 0x000fe200000001ff */
[----:B------:R-:W-:Y:S02]  /*0420*/  SHF.L.U32 R4, R5, 0x10, RZ ;  /* 0x0000001005047819 */ /* 0x000fe400000006ff */
[----:B------:R-:W-:Y:S01]  /*0430*/  SHF.L.U32 R5, R8, 0x10, RZ ;  /* 0x0000001008057819 */ /* 0x000fe200000006ff */
[----:B------:R-:W-:Y:S01]  /*0440*/  IMAD.U32 R22, R22, 0x10000, RZ ;  /* 0x0001000016167824 */ /* 0x000fe200078e00ff */
[----:B------:R-:W-:Y:S01]  /*0450*/  SHF.L.U32 R7, R10, 0x10, RZ ;  /* 0x000000100a077819 */ /* 0x000fe200000006ff */
[----:B------:R-:W-:Y:S01]  /*0460*/  IMAD.U32 R53, R53, 0x10000, RZ ;  /* 0x0001000035357824 */ /* 0x000fe200078e00ff */
[----:B------:R-:W-:-:S02]  /*0470*/  SHF.L.U32 R8, R11, 0x10, RZ ;  /* 0x000000100b087819 */ /* 0x000fc400000006ff */
[----:B------:R-:W-:Y:S02]  /*0480*/  CS2R R10, SRZ ;  /* 0x00000000000a7805 */ /* 0x000fe4000001ff00 */
[----:B------:R-:W-:Y:S02]  /*0490*/  SHF.L.U32 R21, R21, 0x10, RZ ;  /* 0x0000001015157819 */ /* 0x000fe400000006ff */
[----:B------:R-:W-:Y:S02]  /*04a0*/  SHF.L.U32 R23, R23, 0x10, RZ ;  /* 0x0000001017177819 */ /* 0x000fe400000006ff */
[----:B------:R-:W-:Y:S02]  /*04b0*/  SHF.L.U32 R52, R52, 0x10, RZ ;  /* 0x0000001034347819 */ /* 0x000fe400000006ff */
[----:B------:R-:W-:-:S07]  /*04c0*/  SHF.L.U32 R54, R54, 0x10, RZ ;  /* 0x0000001036367819 */ /* 0x000fce00000006ff */
.L_x_1340:
        /* <DEDUP_REMOVED lines=8> */
[----:B0-----:R-:W-:Y:S01]  /*0550*/  IMAD.WIDE R104, R65, 0x4, R104 ;  /* 0x0000000441687825 */ /* 0x001fe200078e0268 */
[----:B------:R-:W-:-:S03]  /*0560*/  IADD3 R55, R101, 0x80, RZ ;  /* 0x0000008065377810 */ /* 0x000fc60007ffe0ff */
[C---:B------:R-:W-:Y:S02]  /*0570*/  VIADD R56, R101.reuse, 0x100 ;  /* 0x0000010065387836 */ /* 0x040fe40000000000 */
[----:B------:R-:W4:Y:S01]  /*0580*/  LDG.E R104, desc[UR6][R104.64] ;  /* 0x0000000668687981 */ /* 0x000f22000c1e1900 */
[C---:B-1----:R-:W-:Y:S01]  /*0590*/  IMAD.WIDE.U32 R66, R101.reuse, 0x8, R70 ;  /* 0x0000000865427825 */ /* 0x042fe200078e0046 */
[----:B------:R-:W-:Y:S01]  /*05a0*/  ISETP.NE.U32.AND P1, PT, RZ, UR12, PT ;  /* 0x0000000cff007c0c */ /* 0x000fe2000bf25070 */
[----:B------:R-:W0:Y:S02]  /*05b0*/  @P2 LDC.64 R78, c[0x0][0x2c8] ;  /* 0x0000b200ff4e2b82 */ /* 0x000e240000000a00 */
[--C-:B--2---:R-:W-:Y:S02]  /*05c0*/  IMAD.WIDE.U32 R40, R101, 0x10, R48.reuse ;  /* 0x0000001065287825 */ /* 0x104fe400078e0030 */
[----:B------:R-:W2:Y:S04]  /*05d0*/  LDG.E.64 R66, desc[UR6][R66.64] ;  /* 0x0000000642427981 */ /* 0x000ea8000c1e1b00 */
[----:B------:R-:W1:Y:S01]  /*05e0*/  @P2 LDC.64 R80, c[0x0][0x2c8] ;  /* 0x0000b200ff502b82 */ /* 0x000e620000000a00 */
[--C-:B------:R-:W-:Y:S01]  /*05f0*/  IMAD.WIDE.U32 R44, R55, 0x10, R48.reuse ;  /* 0x00000010372c7825 */ /* 0x100fe200078e0030 */
[----:B------:R-:W2:Y:S03]  /*0600*/  LDG.E.128 R40, desc[UR6][R40.64] ;  /* 0x0000000628287981 */ /* 0x000ea6000c1e1d00 */
[----:B------:R-:W-:-:S02]  /*0610*/  IMAD.WIDE.U32 R48, R56, 0x10, R48 ;  /* 0x0000001038307825 */ /* 0x000fc400078e0030 */
[----:B------:R-:W2:Y:S01]  /*0620*/  LDG.E.128 R44, desc[UR6][R44.64] ;  /* 0x000000062c2c7981 */ /* 0x000ea2000c1e1d00 */
[----:B------:R-:W1:Y:S01]  /*0630*/  @P2 LDC.64 R76, c[0x0][0x2c8] ;  /* 0x0000b200ff4c2b82 */ /* 0x000e620000000a00 */
[----:B------:R-:W-:Y:S02]  /*0640*/  IMAD.WIDE.U32 R68, R55, 0x8, R70 ;  /* 0x0000000837447825 */ /* 0x000fe400078e0046 */
[----:B------:R-:W2:Y:S02]  /*0650*/  LDG.E.128 R48, desc[UR6][R48.64] ;  /* 0x0000000630307981 */ /* 0x000ea4000c1e1d00 */
[----:B---3--:R-:W-:Y:S02]  /*0660*/  IMAD.WIDE R86, R65, 0x4, R72 ;  /* 0x0000000441567825 */ /* 0x008fe400078e0248 */
[----:B------:R-:W3:Y:S01]  /*0670*/  LDG.E.64 R68, desc[UR6][R68.64] ;  /* 0x0000000644447981 */ /* 0x000ee2000c1e1b00 */
[----:B------:R-:W-:Y:S01]  /*0680*/  ISETP.NE.AND.EX P1, PT, RZ, UR13, PT, P1 ;  /* 0x0000000dff007c0c */ /* 0x000fe2000bf25310 */
[----:B------:R-:W-:Y:S01]  /*0690*/  IMAD.WIDE.U32 R70, R56, 0x8, R70 ;  /* 0x0000000838467825 */ /* 0x000fe200078e0046 */
[----:B------:R-:W0:Y:S01]  /*06a0*/  LDC.64 R72, c[0x0][0x240] ;  /* 0x00009000ff487b82 */ /* 0x000e220000000a00 */
[----:B------:R0:W3:Y:S04]  /*06b0*/  LDG.E R102, desc[UR6][R86.64] ;  /* 0x0000000656667981 */ /* 0x0000e8000c1e1900 */
[----:B------:R-:W3:Y:S06]  /*06c0*/  LDG.E.64 R70, desc[UR6][R70.64] ;  /* 0x0000000646467981 */ /* 0x000eec000c1e1b00 */
[----:B------:R-:W1:Y:S08]  /*06d0*/  @P1 LDC.64 R82, c[0x0][0x248] ;  /* 0x00009200ff521b82 */ /* 0x000e700000000a00 */
[----:B------:R-:W1:Y:S08]  /*06e0*/  @P1 LDC.64 R84, c[0x0][0x248] ;  /* 0x00009200ff541b82 */ /* 0x000e700000000a00 */
[----:B------:R-:W1:Y:S01]  /*06f0*/  @P1 LDC.64 R74, c[0x0][0x248] ;  /* 0x00009200ff4a1b82 */ /* 0x000e620000000a00 */
[----:B0-----:R-:W-:-:S04]  /*0700*/  IMAD.WIDE.U32 R86, R101, 0x4, R72 ;  /* 0x0000000465567825 */ /* 0x001fc800078e0048 */
[----:B------:R-:W-:Y:S02]  /*0710*/  IMAD.WIDE.U32 R88, R55, 0x4, R72 ;  /* 0x0000000437587825 */ /* 0x000fe400078e0048 */
[----:B------:R-:W5:Y:S02]  /*0720*/  LDG.E R86, desc[UR6][R86.64] ;  /* 0x0000000656567981 */ /* 0x000f64000c1e1900 */
[----:B-1----:R-:W-:Y:S02]  /*0730*/  @P1 IMAD.WIDE.U32 R82, R101, 0x4, R82 ;  /* 0x0000000465521825 */ /* 0x002fe400078e0052 */
[----:B------:R-:W5:Y:S02]  /*0740*/  LDG.E R88, desc[UR6][R88.64] ;  /* 0x0000000658587981 */ /* 0x000f64000c1e1900 */
[----:B------:R-:W-:Y:S02]  /*0750*/  IMAD.WIDE.U32 R72, R56, 0x4, R72 ;  /* 0x0000000438487825 */ /* 0x000fe400078e0048 */
[----:B------:R2:W5:Y:S02]  /*0760*/  @P1 LDG.E R57, desc[UR6][R82.64] ;  /* 0x0000000652391981 */ /* 0x000564000c1e1900 */
[----:B------:R-:W-:-:S02]  /*0770*/  @P1 IMAD.WIDE.U32 R84, R55, 0x4, R84 ;  /* 0x0000000437541825 */ /* 0x000fc400078e0054 */
[----:B------:R-:W5:Y:S04]  /*0780*/  LDG.E R72, desc[UR6][R72.64] ;  /* 0x0000000648487981 */ /* 0x000f68000c1e1900 */
[----:B------:R0:W5:Y:S01]  /*0790*/  @P1 LDG.E R58, desc[UR6][R84.64] ;  /* 0x00000006543a1981 */ /* 0x000162000c1e1900 */
[----:B------:R-:W-:-:S04]  /*07a0*/  @P1 IMAD.WIDE.U32 R74, R56, 0x4, R74 ;  /* 0x00000004384a1825 */ /* 0x000fc800078e004a */
[----:B------:R-:W-:Y:S01]  /*07b0*/  @P2 IMAD.WIDE.U32 R78, R55, 0x10, R78 ;  /* 0x00000010374e2825 */ /* 0x000fe200078e004e */
[----:B------:R1:W5:Y:S03]  /*07c0*/  @P1 LDG.E R0, desc[UR6][R74.64] ;  /* 0x000000064a001981 */ /* 0x000366000c1e1900 */
[----:B------:R-:W-:Y:S01]  /*07d0*/  @P2 IMAD.WIDE.U32 R80, R56, 0x10, R80 ;  /* 0x0000001038502825 */ /* 0x000fe200078e0050 */
[----:B------:R-:W5:Y:S03]  /*07e0*/  @P2 LDG.E.128 R28, desc[UR6][R78.64] ;  /* 0x000000064e1c2981 */ /* 0x000f66000c1e1d00 */
[----:B------:R-:W-:Y:S01]  /*07f0*/  @P2 IMAD.WIDE.U32 R76, R101, 0x10, R76 ;  /* 0x00000010654c2825 */ /* 0x000fe200078e004c */
[----:B------:R3:W5:Y:S04]  /*0800*/  @P2 LDG.E.128 R32, desc[UR6][R80.64] ;  /* 0x0000000650202981 */ /* 0x000768000c1e1d00 */
[----:B------:R3:W5:Y:S01]  /*0810*/  @P2 LDG.E.128 R24, desc[UR6][R76.64] ;  /* 0x000000064c182981 */ /* 0x000762000c1e1d00 */
[----:B------:R-:W-:Y:S01]  /*0820*/  UMOV UR4, 0xffffffff ;  /* 0xffffffff00047882 */ /* 0x000fe20000000000 */
[----:B------:R-:W-:-:S02]  /*0830*/  IADD3 R65, R65, UR10, RZ ;  /* 0x0000000a41417c10 */ /* 0x000fc4000fffe0ff */
[----:B------:R-:W-:Y:S02]  /*0840*/  LOP3.LUT P0, RZ, R2, 0x1f, RZ, 0xc0, !PT ;  /* 0x0000001f02ff7812 */ /* 0x000fe4000780c0ff */
[----:B------:R-:W-:Y:S02]  /*0850*/  ISETP.GE.AND P5, PT, R65, UR11, PT ;  /* 0x0000000b41007c0c */ /* 0x000fe4000bfa6270 */
[----:B----4-:R-:W-:Y:S02]  /*0860*/  FSEL R104, R104, RZ, !P6 ;  /* 0x000000ff68687208 */ /* 0x010fe40007000000 */
[----:B--2---:R-:W-:Y:S02]  /*0870*/  MOV R82, R66 ;  /* 0x0000004200527202 */ /* 0x004fe40000000f00 */
[----:B0-----:R-:W-:Y:S01]  /*0880*/  SHF.R.U64 R84, R66, 0x10, R67 ;  /* 0x0000001042547819 */ /* 0x001fe20000001243 */
[C---:B------:R-:W-:Y:S01]  /*0890*/  FADD.FTZ R85, -R104.reuse, R40 ;  /* 0x0000002868557221 */ /* 0x040fe20000010100 */
[----:B------:R-:W-:Y:S01]  /*08a0*/  FADD.FTZ R41, -R104, R41 ;  /* 0x0000002968297221 */ /* 0x000fe20000010100 */
[----:B------:R-:W-:Y:S01]  /*08b0*/  SHF.L.U32 R40, R82, 0x10, RZ ;  /* 0x0000001052287819 */ /* 0x000fe200000006ff */
[C---:B------:R-:W-:Y:S01]  /*08c0*/  FADD.FTZ R73, -R104.reuse, R42 ;  /* 0x0000002a68497221 */ /* 0x040fe20000010100 */
[----:B------:R-:W-:Y:S01]  /*08d0*/  MOV R83, R67 ;  /* 0x0000004300537202 */ /* 0x000fe20000000f00 */
[C---:B------:R-:W-:Y:S01]  /*08e0*/  FADD.FTZ R43, -R104.reuse, R43 ;  /* 0x0000002b682b7221 */ /* 0x040fe20000010100 */
[----:B-1----:R-:W-:Y:S01]  /*08f0*/  FADD.FTZ R75, -R104, R44 ;  /* 0x0000002c684b7221 */ /* 0x002fe20000010100 */
[----:B------:R-:W-:-:S02]  /*0900*/  IMAD.U32 R84, R84, 0x10000, RZ ;  /* 0x0001000054547824 */ /* 0x000fc400078e00ff */
[C---:B------:R-:W-:Y:S01]  /*0910*/  FADD.FTZ R89, -R104.reuse, R48 ;  /* 0x0000003068597221 */ /* 0x040fe20000010100 */
[----:B------:R-:W-:Y:S01]  /*0920*/  FADD.FTZ R105, -R104, R49 ;  /* 0x0000003168697221 */ /* 0x000fe20000010100 */
[----:B---3--:R-:W-:Y:S01]  /*0930*/  IMAD.MOV.U32 R42, RZ, RZ, R68 ;  /* 0x000000ffff2a7224 */ /* 0x008fe200078e0044 */
[----:B------:R-:W-:Y:S01]  /*0940*/  SHF.R.U32.HI R87, RZ, 0x10, R67 ;  /* 0x00000010ff577819 */ /* 0x000fe20000011643 */
[C---:B------:R-:W-:Y:S01]  /*0950*/  FMUL.FTZ R48, R102.reuse, R85 ;  /* 0x0000005566307220 */ /* 0x040fe20000410000 */
[C---:B------:R-:W-:Y:S01]  /*0960*/  FMUL.FTZ R49, R102.reuse, R41 ;  /* 0x0000002966317220 */ /* 0x040fe20000410000 */
[----:B------:R-:W-:Y:S01]  /*0970*/  FMUL.FTZ R85, R3, R40 ;  /* 0x0000002803557220 */ /* 0x000fe20000410000 */
[----:B------:R-:W-:Y:S01]  /*0980*/  SHF.L.U32 R83, R83, 0x10, RZ ;  /* 0x0000001053537819 */ /* 0x000fe200000006ff */
[----:B------:R-:W-:Y:S01]  /*0990*/  FMUL.FTZ R81, R102, R43 ;  /* 0x0000002b66517220 */ /* 0x000fe20000410000 */
[----:B------:R-:W-:Y:S01]  /*09a0*/  FADD.FTZ R61, R84, R61 ;  /* 0x0000003d543d7221 */ /* 0x000fe20000010000 */
[----:B------:R-:W-:Y:S01]  /*09b0*/  FFMA.FTZ R16, R49, R84, R16 ;  /* 0x0000005431107223 */ /* 0x000fe20000010010 */
[----:B------:R-:W-:-:S02]  /*09c0*/  IMAD.U32 R42, R42, 0x10000, RZ ;  /* 0x000100002a2a7824 */ /* 0x000fc400078e00ff */
[----:B------:R-:W-:Y:S01]  /*09d0*/  FMUL.FTZ R78, R102, R75 ;  /* 0x0000004b664e7220 */ /* 0x000fe20000410000 */
[----:B------:R-:W-:Y:S01]  /*09e0*/  SHF.R.U64 R80, R68, 0x10, R69 ;  /* 0x0000001044507819 */ /* 0x000fe20000001245 */
[----:B------:R-:W-:Y:S01]  /*09f0*/  FADD.FTZ R60, R40, R60 ;  /* 0x0000003c283c7221 */ /* 0x000fe20000010000 */
[C---:B------:R-:W-:Y:S01]  /*0a00*/  FFMA.FTZ R15, R48.reuse, R40, R15 ;  /* 0x00000028300f7223 */ /* 0x040fe2000001000f */
[----:B------:R-:W-:Y:S01]  /*0a10*/  FMUL.FTZ R84, R21, R84 ;  /* 0x0000005415547220 */ /* 0x000fe20000410000 */
[----:B------:R-:W-:Y:S01]  /*0a20*/  FADD.FTZ R43, RZ, R85 ;  /* 0x00000055ff2b7221 */ /* 0x000fe20000010000 */
[----:B------:R-:W-:Y:S01]  /*0a30*/  MOV R68, R70 ;  /* 0x0000004600447202 */ /* 0x000fe20000000f00 */
[----:B------:R-:W-:Y:S01]  /*0a40*/  FFMA.FTZ R40, R48, R85, RZ ;  /* 0x0000005530287223 */ /* 0x000fe200000100ff */
[----:B------:R-:W-:Y:S01]  /*0a50*/  SHF.R.U64 R76, R70, 0x10, R71 ;  /* 0x00000010464c7819 */ /* 0x000fe20000001247 */
[----:B------:R-:W-:Y:S01]  /*0a60*/  FMUL.FTZ R82, R102, R73 ;  /* 0x0000004966527220 */ /* 0x000fe20000410000 */
[----:B------:R-:W-:Y:S01]  /*0a70*/  SHF.L.U32 R70, R87, 0x10, RZ ;  /* 0x0000001057467819 */ /* 0x000fe200000006ff */
[----:B------:R-:W-:Y:S01]  /*0a80*/  FADD.FTZ R45, -R104, R45 ;  /* 0x0000002d682d7221 */ /* 0x000fe20000010100 */
[----:B------:R-:W-:Y:S01]  /*0a90*/  FADD.FTZ R9, R42, R9 ;  /* 0x000000092a097221 */ /* 0x000fe20000010000 */
[-C--:B------:R-:W-:Y:S01]  /*0aa0*/  FFMA.FTZ R11, R78, R42.reuse, R11 ;  /* 0x0000002a4e0b7223 */ /* 0x080fe2000001000b */
[----:B------:R-:W-:Y:S01]  /*0ab0*/  FMUL.FTZ R75, R5, R42 ;  /* 0x0000002a054b7220 */ /* 0x000fe20000410000 */
[-C--:B------:R-:W-:Y:S01]  /*0ac0*/  FMUL.FTZ R87, R4, R83.reuse ;  /* 0x0000005304577220 */ /* 0x080fe20000410000 */
[----:B------:R-:W-:Y:S01]  /*0ad0*/  FADD.FTZ R42, R43, R84 ;  /* 0x000000542b2a7221 */ /* 0x000fe20000010000 */
[----:B------:R-:W-:Y:S01]  /*0ae0*/  FFMA.FTZ R43, R49, R84, R40 ;  /* 0x00000054312b7223 */ /* 0x000fe20000010028 */
        /* <DEDUP_REMOVED lines=8> */
[----:B------:R-:W-:-:S02]  /*0b70*/  SHF.L.U32 R80, R80, 0x10, RZ ;  /* 0x0000001050507819 */ /* 0x000fc400000006ff */
[----:B------:R-:W-:Y:S01]  /*0b80*/  MOV R66, R69 ;  /* 0x0000004500427202 */ /* 0x000fe20000000f00 */
[----:B------:R-:W-:Y:S01]  /*0b90*/  FADD.FTZ R42, R45, R70 ;  /* 0x000000462d2a7221 */ /* 0x000fe20000010000 */
[----:B------:R-:W-:Y:S01]  /*0ba0*/  SHF.R.U32.HI R77, RZ, 0x10, R69 ;  /* 0x00000010ff4d7819 */ /* 0x000fe20000011645 */
[----:B------:R-:W-:Y:S01]  /*0bb0*/  FFMA.FTZ R45, R81, R70, R40 ;  /* 0x00000046512d7223 */ /* 0x000fe20000010028 */
[----:B------:R-:W-:Y:S01]  /*0bc0*/  FADD.FTZ R47, -R104, R47 ;  /* 0x0000002f682f7221 */ /* 0x000fe20000010100 */
[----:B------:R-:W-:Y:S01]  /*0bd0*/  SHF.L.U32 R66, R66, 0x10, RZ ;  /* 0x0000001042427819 */ /* 0x000fe200000006ff */
[----:B------:R-:W-:Y:S01]  /*0be0*/  FADD.FTZ R90, R80, R90 ;  /* 0x0000005a505a7221 */ /* 0x000fe20000010000 */
[-C--:B------:R-:W-:Y:S01]  /*0bf0*/  FFMA.FTZ R12, R83, R80.reuse, R12 ;  /* 0x00000050530c7223 */ /* 0x080fe2000001000c */
[----:B------:R-:W-:Y:S01]  /*0c00*/  FMUL.FTZ R80, R23, R80 ;  /* 0x0000005017507220 */ /* 0x000fe20000410000 */
[----:B------:R-:W-:Y:S01]  /*0c10*/  FADD.FTZ R43, R42, R75 ;  /* 0x0000004b2a2b7221 */ /* 0x000fe20000010000 */
[----:B------:R-:W-:Y:S01]  /*0c20*/  FADD.FTZ R79, -R104, R46 ;  /* 0x0000002e684f7221 */ /* 0x000fe20000010100 */
[----:B------:R-:W-:Y:S01]  /*0c30*/  FFMA.FTZ R40, R78, R75, R45 ;  /* 0x0000004b4e287223 */ /* 0x000fe2000001002d */
[--C-:B------:R-:W-:Y:S01]  /*0c40*/  IMAD.MOV.U32 R69, RZ, RZ, R71.reuse ;  /* 0x000000ffff457224 */ /* 0x100fe200078e0047 */
[----:B------:R-:W-:Y:S01]  /*0c50*/  SHF.R.U32.HI R74, RZ, 0x10, R71 ;  /* 0x00000010ff4a7819 */ /* 0x000fe20000011647 */
[----:B------:R-:W-:Y:S01]  /*0c60*/  IMAD.U32 R73, R77, 0x10000, RZ ;  /* 0x000100004d497824 */ /* 0x000fe200078e00ff */
[----:B------:R-:W-:Y:S01]  /*0c70*/  SHF.L.U32 R71, R76, 0x10, RZ ;  /* 0x000000104c477819 */ /* 0x000fe200000006ff */
[----:B------:R-:W-:Y:S01]  /*0c80*/  FMUL.FTZ R77, R102, R47 ;  /* 0x0000002f664d7220 */ /* 0x000fe20000410000 */
[----:B------:R-:W-:Y:S01]  /*0c90*/  FMUL.FTZ R76, R6, R66 ;  /* 0x00000042064c7220 */ /* 0x000fe20000410000 */
[----:B------:R-:W-:Y:S01]  /*0ca0*/  FADD.FTZ R43, R43, R80 ;  /* 0x000000502b2b7221 */ /* 0x000fe20000010000 */
[----:B------:R-:W-:Y:S01]  /*0cb0*/  FADD.FTZ R107, -R104, R50 ;  /* 0x00000032686b7221 */ /* 0x000fe20000010100 */
[----:B------:R-:W-:Y:S01]  /*0cc0*/  FMUL.FTZ R79, R102, R79 ;  /* 0x0000004f664f7220 */ /* 0x000fe20000410000 */
[----:B------:R-:W-:Y:S01]  /*0cd0*/  FFMA.FTZ R40, R83, R80, R40 ;  /* 0x0000005053287223 */ /* 0x000fe20000010028 */
[----:B------:R-:W-:Y:S01]  /*0ce0*/  FADD.FTZ R67, -R104, R51 ;  /* 0x0000003368437221 */ /* 0x000fe20000010100 */
[----:B------:R-:W-:Y:S01]  /*0cf0*/  SHF.L.U32 R50, R68, 0x10, RZ ;  /* 0x0000001044327819 */ /* 0x000fe200000006ff */
[----:B------:R-:W-:Y:S01]  /*0d00*/  FMUL.FTZ R51, R102, R89 ;  /* 0x0000005966337220 */ /* 0x000fe20000410000 */
[----:B------:R-:W-:Y:S01]  /*0d10*/  FADD.FTZ R93, R73, R93 ;  /* 0x0000005d495d7221 */ /* 0x000fe20000010000 */
[-C--:B------:R-:W-:Y:S01]  /*0d20*/  FFMA.FTZ R10, R77, R73.reuse, R10 ;  /* 0x000000494d0a7223 */ /* 0x080fe2000001000a */
[----:B------:R-:W-:Y:S01]  /*0d30*/  FMUL.FTZ R73, R52, R73 ;  /* 0x0000004934497220 */ /* 0x000fe20000410000 */
[----:B------:R-:W-:Y:S01]  /*0d40*/  FADD.FTZ R42, R43, R76 ;  /* 0x0000004c2b2a7221 */ /* 0x000fe20000010000 */
[----:B------:R-:W-:Y:S01]  /*0d50*/  FFMA.FTZ R40, R79, R76, R40 ;  /* 0x0000004c4f287223 */ /* 0x000fe20000010028 */
[----:B------:R-:W-:Y:S01]  /*0d60*/  SHF.L.U32 R41, R74, 0x10, RZ ;  /* 0x000000104a297819 */ /* 0x000fe200000006ff */
[----:B------:R-:W-:Y:S01]  /*0d70*/  FADD.FTZ R92, R50, R92 ;  /* 0x0000005c325c7221 */ /* 0x000fe20000010000 */
[-C--:B------:R-:W-:Y:S01]  /*0d80*/  FFMA.FTZ R96, R51, R50.reuse, R96 ;  /* 0x0000003233607223 */ /* 0x080fe20000010060 */
[----:B------:R-:W-:Y:S01]  /*0d90*/  FMUL.FTZ R74, R102, R105 ;  /* 0x00000069664a7220 */ /* 0x000fe20000410000 */
[----:B------:R-:W-:Y:S01]  /*0da0*/  FMUL.FTZ R50, R7, R50 ;  /* 0x0000003207327220 */ /* 0x000fe20000410000 */
[----:B------:R-:W-:Y:S01]  /*0db0*/  FADD.FTZ R43, R42, R73 ;  /* 0x000000492a2b7221 */ /* 0x000fe20000010000 */
[----:B------:R-:W-:Y:S01]  /*0dc0*/  FFMA.FTZ R42, R77, R73, R40 ;  /* 0x000000494d2a7223 */ /* 0x000fe20000010028 */
[----:B------:R-:W-:-:S02]  /*0dd0*/  IMAD.U32 R69, R69, 0x10000, RZ ;  /* 0x0001000045457824 */ /* 0x000fc400078e00ff */
        /* <DEDUP_REMOVED lines=40> */
.L_x_1351:
[----:B------:R-:W-:Y:S01]  /*1060*/  LOP3.LUT P4, RZ, R103, 0xff, RZ, 0xc0, !PT ;  /* 0x000000ff67ff7812 */ /* 0x000fe2000788c0ff */
[----:B-1----:R-:W-:Y:S01]  /*1070*/  FADD.FTZ R40, R43, R40 ;  /* 0x000000282b287221 */ /* 0x002fe20000010000 */
[----:B--2---:R-:W-:Y:S01]  /*1080*/  FADD.FTZ R41, R45, R42 ;  /* 0x0000002a2d297221 */ /* 0x004fe20000010000 */
[----:B------:R-:W-:Y:S10]  /*1090*/  @P0 BRA `(.L_x_1336) ;  /* 0x0000000000240947 */ /* 0x000ff40003800000 */
[----:B------:R-:W1:Y:S01]  /*10a0*/  S2UR UR5, SR_CgaCtaId ;  /* 0x00000000000579c3 */ /* 0x000e620000008800 */
[----:B------:R-:W-:Y:S01]  /*10b0*/  SHF.R.U32.HI R42, RZ, 0x5, R2 ;  /* 0x00000005ff2a7819 */ /* 0x000fe20000011602 */
[----:B------:R-:W-:-:S03]  /*10c0*/  UMOV UR4, 0x400 ;  /* 0x0000040000047882 */ /* 0x000fc60000000000 */
[----:B0-----:R-:W-:-:S04]  /*10d0*/  LOP3.LUT R43, R42, 0x7fffffc, RZ, 0xc0, !PT ;  /* 0x07fffffc2a2b7812 */ /* 0x001fc800078ec0ff */
[----:B------:R-:W-:-:S04]  /*10e0*/  @!P4 IADD3 R43, R43, 0x4, RZ ;  /* 0x000000042b2bc810 */ /* 0x000fc80007ffe0ff */
[----:B------:R-:W-:Y:S01]  /*10f0*/  LOP3.LUT R42, R43, 0x3, R42, 0xf8, !PT ;  /* 0x000000032b2a7812 */ /* 0x000fe200078ef82a */
[----:B-1----:R-:W-:-:S06]  /*1100*/  ULEA UR4, UR5, UR4, 0x18 ;  /* 0x0000000405047291 */ /* 0x002fcc000f8ec03f */
[----:B------:R-:W-:-:S05]  /*1110*/  LEA R42, R42, UR4, 0x3 ;  /* 0x000000042a2a7c11 */ /* 0x000fca000f8e18ff */
[----:B------:R1:W-:Y:S02]  /*1120*/  STS.64 [R42+0x1800], R40 ;  /* 0x001800282a007388 */ /* 0x0003e40000000a00 */
.L_x_1336:
        /* <DEDUP_REMOVED lines=8> */
[----:B------:R-:W-:Y:S01]  /*11b0*/  @!P4 VIADD R40, R40, 0x4 ;  /* 0x000000042828c836 */ /* 0x000fe20000000000 */
[----:B------:R-:W-:-:S02]  /*11c0*/  ISETP.NE.AND.EX P3, PT, RZ, UR19, PT, P3 ;  /* 0x00000013ff007c0c */ /* 0x000fc4000bf65330 */
[----:B-----5:R-:W-:Y:S02]  /*11d0*/  LOP3.LUT P0, RZ, R86, 0xff, RZ, 0xc0, !PT ;  /* 0x000000ff56ff7812 */ /* 0x020fe4000780c0ff */
[----:B------:R-:W-:Y:S02]  /*11e0*/  UMOV UR4, 0x400 ;  /* 0x0000040000047882 */ /* 0x000fe40000000000 */
        /* <DEDUP_REMOVED lines=21> */
[----:B------:R-:W-:Y:S01]  /*1340*/  FFMA.FTZ R83, R83, R41, R40 ;  /* 0x0000002953537223 */ /* 0x000fe20000010028 */
[----:B------:R-:W-:Y:S01]  /*1350*/  FADD.FTZ R81, R70, -R81 ;  /* 0x8000005146517221 */ /* 0x000fe20000010000 */
[C---:B------:R-:W-:Y:S01]  /*1360*/  FMUL.FTZ R49, R102.reuse, R85 ;  /* 0x0000005566317220 */ /* 0x040fe20000410000 */
[C---:B------:R-:W-:Y:S01]  /*1370*/  FMUL.FTZ R42, R102.reuse, R43 ;  /* 0x0000002b662a7220 */ /* 0x040fe20000410000 */
[----:B------:R-:W-:Y:S01]  /*1380*/  FADD.FTZ R43, R87, -R82 ;  /* 0x80000052572b7221 */ /* 0x000fe20000010000 */
[----:B------:R-:W-:Y:S01]  /*1390*/  FMUL.FTZ R70, R102, R81 ;  /* 0x0000005166467220 */ /* 0x000fe20000410000 */
[----:B------:R-:W-:Y:S01]  /*13a0*/  @P3 FADD.FTZ R49, R24, R49 ;  /* 0x0000003118313221 */ /* 0x000fe20000010000 */
[----:B------:R-:W-:Y:S01]  /*13b0*/  @P3 FADD.FTZ R42, R25, R42 ;  /* 0x0000002a192a3221 */ /* 0x000fe20000010000 */
[----:B------:R-:W-:Y:S01]  /*13c0*/  FMUL.FTZ R43, R102, R43 ;  /* 0x0000002b662b7220 */ /* 0x000fe20000410000 */
[----:B------:R-:W-:Y:S01]  /*13d0*/  @P3 FADD.FTZ R70, R27, R70 ;  /* 0x000000461b463221 */ /* 0x000fe20000010000 */
[----:B------:R-:W-:Y:S01]  /*13e0*/  FMUL.FTZ R44, R49, UR16 ;  /* 0x00000010312c7c20 */ /* 0x000fe20008410000 */
[----:B------:R-:W-:Y:S01]  /*13f0*/  FMUL.FTZ R46, R42, UR16 ;  /* 0x000000102a2e7c20 */ /* 0x000fe20008410000 */
[----:B------:R-:W-:Y:S01]  /*1400*/  @P3 FADD.FTZ R43, R26, R43 ;  /* 0x0000002b1a2b3221 */ /* 0x000fe20000010000 */
[----:B------:R-:W-:Y:S01]  /*1410*/  FADD.FTZ R83, R80, -R83 ;  /* 0x8000005350537221 */ /* 0x000fe20000010000 */
[----:B------:R-:W-:Y:S01]  /*1420*/  FMUL.FTZ R80, R70, UR16 ;  /* 0x0000001046507c20 */ /* 0x000fe20008410000 */
[----:B------:R-:W-:Y:S01]  /*1430*/  FSEL R89, R44, RZ, P0 ;  /* 0x000000ff2c597208 */ /* 0x000fe20000000000 */
[----:B------:R-:W-:Y:S01]  /*1440*/  FMUL.FTZ R45, R43, UR16 ;  /* 0x000000102b2d7c20 */ /* 0x000fe20008410000 */
[----:B------:R-:W-:Y:S01]  /*1450*/  @P1 LOP3.LUT P0, RZ, R57, 0xff, RZ, 0xc0, !PT ;  /* 0x000000ff39ff1812 */ /* 0x000fe2000780c0ff */
[----:B------:R-:W-:Y:S01]  /*1460*/  FMUL.FTZ R82, R102, R83 ;  /* 0x0000005366527220 */ /* 0x000fe20000410000 */
[-CC-:B------:R-:W-:Y:S01]  /*1470*/  FFMA.FTZ R47, R79, R41.reuse, R40.reuse ;  /* 0x000000294f2f7223 */ /* 0x180fe20000010028 */
[----:B------:R-:W-:Y:S01]  /*1480*/  FFMA.FTZ R78, R78, R41, R40 ;  /* 0x000000294e4e7223 */ /* 0x000fe20000010028 */
[----:B------:R-:W-:Y:S01]  /*1490*/  @P1 FSEL R44, R44, RZ, P0 ;  /* 0x000000ff2c2c1208 */ /* 0x000fe20000000000 */
[----:B------:R-:W-:Y:S01]  /*14a0*/  @P3 FADD.FTZ R82, R29, R82 ;  /* 0x000000521d523221 */ /* 0x000fe20000010000 */
[----:B------:R-:W-:Y:S01]  /*14b0*/  LOP3.LUT P0, RZ, R86, 0xff00, RZ, 0xc0, !PT ;  /* 0x0000ff0056ff7812 */ /* 0x000fe2000780c0ff */
[----:B------:R-:W-:Y:S01]  /*14c0*/  FADD.FTZ R85, R76, -R47 ;  /* 0x8000002f4c557221 */ /* 0x000fe20000010000 */
[----:B------:R-:W-:Y:S01]  /*14d0*/  FADD.FTZ R75, R75, -R78 ;  /* 0x8000004e4b4b7221 */ /* 0x000fe20000010000 */
[----:B------:R-:W-:Y:S01]  /*14e0*/  FMUL.FTZ R84, R82, UR16 ;  /* 0x0000001052547c20 */ /* 0x000fe20008410000 */
[----:B------:R-:W-:Y:S01]  /*14f0*/  FSEL R48, R46, RZ, P0 ;  /* 0x000000ff2e307208 */ /* 0x000fe20000000000 */
[C---:B------:R-:W-:Y:S01]  /*1500*/  FMUL.FTZ R85, R102.reuse, R85 ;  /* 0x0000005566557220 */ /* 0x040fe20000410000 */
[----:B------:R-:W-:Y:S01]  /*1510*/  @P1 LOP3.LUT P0, RZ, R57, 0xff00, RZ, 0xc0, !PT ;  /* 0x0000ff0039ff1812 */ /* 0x000fe2000780c0ff */
[----:B------:R-:W-:Y:S01]  /*1520*/  FMUL.FTZ R83, R102, R75 ;  /* 0x0000004b66537220 */ /* 0x000fe20000410000 */
[-C--:B------:R-:W-:Y:S01]  /*1530*/  FFMA.FTZ R78, R77, R41.reuse, R40 ;  /* 0x000000294d4e7223 */ /* 0x080fe20000010028 */
[----:B------:R-:W-:Y:S01]  /*1540*/  @P3 FADD.FTZ R85, R30, R85 ;  /* 0x000000551e553221 */ /* 0x000fe20000010000 */
[----:B------:R-:W-:Y:S01]  /*1550*/  @P1 FSEL R46, R46, RZ, P0 ;  /* 0x000000ff2e2e1208 */ /* 0x000fe20000000000 */
[----:B------:R-:W-:Y:S01]  /*1560*/  @P3 FADD.FTZ R83, R28, R83 ;  /* 0x000000531c533221 */ /* 0x000fe20000010000 */
[----:B------:R-:W-:Y:S01]  /*1570*/  LOP3.LUT P0, RZ, R86, 0xff0000, RZ, 0xc0, !PT ;  /* 0x00ff000056ff7812 */ /* 0x000fe2000780c0ff */
[----:B------:R-:W-:Y:S01]  /*1580*/  FADD.FTZ R73, R73, -R78 ;  /* 0x8000004e49497221 */ /* 0x000fe20000010000 */
[-CC-:B------:R-:W-:Y:S01]  /*1590*/  FFMA.FTZ R74, R74, R41.reuse, R40.reuse ;  /* 0x000000294a4a7223 */ /* 0x180fe20000010028 */
[----:B------:R-:W-:Y:S01]  /*15a0*/  FMUL.FTZ R87, R83, UR16 ;  /* 0x0000001053577c20 */ /* 0x000fe20008410000 */
[----:B------:R-:W-:Y:S01]  /*15b0*/  FSEL R103, R45, RZ, P0 ;  /* 0x000000ff2d677208 */ /* 0x000fe20000000000 */
[-C--:B------:R-:W-:Y:S01]  /*15c0*/  FFMA.FTZ R68, R68, R41.reuse, R40 ;  /* 0x0000002944447223 */ /* 0x080fe20000010028 */
[----:B------:R-:W-:Y:S01]  /*15d0*/  @P1 LOP3.LUT P0, RZ, R57, 0xff0000, RZ, 0xc0, !PT ;  /* 0x00ff000039ff1812 */ /* 0x000fe2000780c0ff */
[----:B------:R-:W-:Y:S01]  /*15e0*/  FADD.FTZ R75, R71, -R74 ;  /* 0x8000004a474b7221 */ /* 0x000fe20000010000 */
[----:B------:R-:W-:Y:S01]  /*15f0*/  FFMA.FTZ R51, R51, R41, R40 ;  /* 0x0000002933337223 */ /* 0x000fe20000010028 */
[----:B------:R-:W-:Y:S01]  /*1600*/  FADD.FTZ R69, R69, -R68 ;  /* 0x8000004445457221 */ /* 0x000fe20000010000 */
[----:B------:R-:W-:Y:S01]  /*1610*/  @P1 FSEL R45, R45, RZ, P0 ;  /* 0x000000ff2d2d1208 */ /* 0x000fe20000000000 */
[----:B------:R-:W-:Y:S01]  /*1620*/  FMUL.FTZ R78, R102, R75 ;  /* 0x0000004b664e7220 */ /* 0x000fe20000410000 */
[----:B------:R-:W-:Y:S01]  /*1630*/  LOP3.LUT P0, RZ, R86, 0xff000000, RZ, 0xc0, !PT ;  /* 0xff00000056ff7812 */ /* 0x000fe2000780c0ff */
[----:B------:R-:W-:Y:S01]  /*1640*/  FMUL.FTZ R86, R85, UR16 ;  /* 0x0000001055567c20 */ /* 0x000fe20008410000 */
[----:B------:R-:W-:Y:S01]  /*1650*/  FMUL.FTZ R81, R102, R69 ;  /* 0x0000004566517220 */ /* 0x000fe20000410000 */
[----:B------:R-:W-:Y:S01]  /*1660*/  @P3 FADD.FTZ R78, R33, R78 ;  /* 0x0000004e214e3221 */ /* 0x000fe20000010000 */
[----:B------:R-:W-:Y:S01]  /*1670*/  FSEL R79, R80, RZ, P0 ;  /* 0x000000ff504f7208 */ /* 0x000fe20000000000 */
[----:B------:R-:W-:Y:S01]  /*1680*/  FFMA.FTZ R41, R67, R41, R40 ;  /* 0x0000002943297223 */ /* 0x000fe20000010028 */
[----:B------:R-:W-:Y:S01]  /*1690*/  @P1 LOP3.LUT P0, RZ, R57, 0xff000000, RZ, 0xc0, !PT ;  /* 0xff00000039ff1812 */ /* 0x000fe2000780c0ff */
[----:B------:R-:W-:Y:S01]  /*16a0*/  FMUL.FTZ R74, R78, UR16 ;  /* 0x000000104e4a7c20 */ /* 0x000fe20008410000 */
[----:B------:R-:W-:Y:S01]  /*16b0*/  @P3 FADD.FTZ R81, R34, R81 ;  /* 0x0000005122513221 */ /* 0x000fe20000010000 */
[----:B------:R-:W-:Y:S01]  /*16c0*/  FADD.FTZ R51, R50, -R51 ;  /* 0x8000003332337221 */ /* 0x000fe20000010000 */
[----:B------:R-:W-:Y:S01]  /*16d0*/  @P1 FSEL R47, R80, RZ, P0 ;  /* 0x000000ff502f1208 */ /* 0x000fe20000000000 */
[----:B------:R-:W-:Y:S01]  /*16e0*/  FMUL.FTZ R80, R102, R73 ;  /* 0x0000004966507220 */ /* 0x000fe20000410000 */
[----:B------:R-:W-:Y:S01]  /*16f0*/  LOP3.LUT P0, RZ, R88, 0xff00, RZ, 0xc0, !PT ;  /* 0x0000ff0058ff7812 */ /* 0x000fe2000780c0ff */
[----:B------:R-:W-:Y:S01]  /*1700*/  FADD.FTZ R41, R66, -R41 ;  /* 0x8000002942297221 */ /* 0x000fe20000010000 */
[----:B------:R0:W-:Y:S01]  /*1710*/  F2F.BF16.F32 R68, R79 ;  /* 0x0000004f00447304 */ /* 0x0001e20000202000 */
[----:B------:R-:W-:Y:S01]  /*1720*/  @P3 FADD.FTZ R80, R31, R80 ;  /* 0x000000501f503221 */ /* 0x000fe20000010000 */
[----:B------:R-:W-:-:S02]  /*1730*/  FSEL R76, R84, RZ, P0 ;  /* 0x000000ff544c7208 */ /* 0x000fc40000000000 */
[----:B------:R-:W-:Y:S01]  /*1740*/  @P1 LOP3.LUT P0, RZ, R58, 0xff00, RZ, 0xc0, !PT ;  /* 0x0000ff003aff1812 */ /* 0x000fe2000780c0ff */
[----:B------:R-:W-:Y:S01]  /*1750*/  FMUL.FTZ R75, R80, UR16 ;  /* 0x00000010504b7c20 */ /* 0x000fe20008410000 */
[----:B------:R-:W-:Y:S02]  /*1760*/  @P1 F2FP.BF16.F32.PACK_AB R46, RZ, R46 ;  /* 0x0000002eff2e123e */ /* 0x000fe400000010ff */
[----:B------:R-:W-:Y:S01]  /*1770*/  @P1 FSEL R84, R84, RZ, P0 ;  /* 0x000000ff54541208 */ /* 0x000fe20000000000 */
[----:B0-----:R-:W-:Y:S01]  /*1780*/  FMUL.FTZ R79, R102, R51 ;  /* 0x00000033664f7220 */ /* 0x001fe20000410000 */
[----:B------:R-:W-:Y:S01]  /*1790*/  LOP3.LUT P0, RZ, R88, 0xff0000, RZ, 0xc0, !PT ;  /* 0x00ff000058ff7812 */ /* 0x000fe2000780c0ff */
[----:B------:R-:W-:Y:S01]  /*17a0*/  FMUL.FTZ R102, R102, R41 ;  /* 0x0000002966667220 */ /* 0x000fe20000410000 */
[----:B------:R0:W1:Y:S01]  /*17b0*/  F2F.BF16.F32 R69, R76 ;  /* 0x0000004c00457304 */ /* 0x0000620000202000 */
[----:B------:R-:W-:Y:S01]  /*17c0*/  @P3 FADD.FTZ R79, R32, R79 ;  /* 0x0000004f204f3221 */ /* 0x000fe20000010000 */
[----:B------:R-:W-:Y:S01]  /*17d0*/  FSEL R105, R86, RZ, P0 ;  /* 0x000000ff56697208 */ /* 0x000fe20000000000 */
[----:B------:R-:W-:Y:S01]  /*17e0*/  @P3 FADD.FTZ R102, R35, R102 ;  /* 0x0000006623663221 */ /* 0x000fe20000010000 */
[----:B------:R-:W-:-:S02]  /*17f0*/  @P1 LOP3.LUT P0, RZ, R58, 0xff0000, RZ, 0xc0, !PT ;  /* 0x00ff00003aff1812 */ /* 0x000fc4000780c0ff */
[----:B------:R-:W-:Y:S02]  /*1800*/  LOP3.LUT P3, RZ, R72, 0xff000000, RZ, 0xc0, !PT ;  /* 0xff00000048ff7812 */ /* 0x000fe4000786c0ff */
[----:B------:R-:W-:Y:S01]  /*1810*/  @P1 FSEL R86, R86, RZ, P0 ;  /* 0x000000ff56561208 */ /* 0x000fe20000000000 */
[----:B0-----:R-:W-:Y:S01]  /*1820*/  FMUL.FTZ R76, R102, UR16 ;  /* 0x00000010664c7c20 */ /* 0x001fe20008410000 */
[----:B------:R-:W-:Y:S01]  /*1830*/  LOP3.LUT P0, RZ, R88, 0xff, RZ, 0xc0, !PT ;  /* 0x000000ff58ff7812 */ /* 0x000fe2000780c0ff */
[----:B------:R-:W-:Y:S01]  /*1840*/  F2F.BF16.F32 R71, R103 ;  /* 0x0000006700477304 */ /* 0x000fe20000202000 */
[----:B------:R-:W-:Y:S02]  /*1850*/  @P1 PRMT R64, R46, 0x7610, R64 ;  /* 0x000076102e401816 */ /* 0x000fe40000000040 */
[----:B------:R-:W-:Y:S01]  /*1860*/  FSEL R73, R87, RZ, P0 ;  /* 0x000000ff57497208 */ /* 0x000fe20000000000 */
[----:B-1----:R-:W-:Y:S01]  /*1870*/  IMAD.WIDE.U32 R50, R69, 0x10000, RZ ;  /* 0x0001000045327825 */ /* 0x002fe200078e00ff */
[----:B------:R-:W-:-:S02]  /*1880*/  @P1 LOP3.LUT P0, RZ, R58, 0xff, RZ, 0xc0, !PT ;  /* 0x000000ff3aff1812 */ /* 0x000fc4000780c0ff */
[----:B------:R-:W-:Y:S01]  /*1890*/  FSEL R106, R76, RZ, P3 ;  /* 0x000000ff4c6a7208 */ /* 0x000fe20001800000 */
[----:B------:R-:W-:Y:S01]  /*18a0*/  F2F.BF16.F32 R103, R73 ;  /* 0x0000004900677304 */ /* 0x000fe20000202000 */
[----:B------:R-:W-:Y:S02]  /*18b0*/  @P1 FSEL R87, R87, RZ, P0 ;  /* 0x000000ff57571208 */ /* 0x000fe40000000000 */
[----:B------:R-:W-:Y:S02]  /*18c0*/  LOP3.LUT P0, RZ, R88, 0xff000000, RZ, 0xc0, !PT ;  /* 0xff00000058ff7812 */ /* 0x000fe4000780c0ff */
[----:B------:R-:W-:Y:S02]  /*18d0*/  LOP3.LUT P3, RZ, R72, 0xff, RZ, 0xc0, !PT ;  /* 0x000000ff48ff7812 */ /* 0x000fe4000786c0ff */
[----:B------:R-:W-:Y:S01]  /*18e0*/  FSEL R77, R75, RZ, P0 ;  /* 0x000000ff4b4d7208 */ /* 0x000fe20000000000 */
[----:B------:R-:W0:Y:S01]  /*18f0*/  F2F.BF16.F32 R48, R48 ;  /* 0x0000003000307304 */ /* 0x000e220000202000 */
[----:B------:R-:W-:-:S02]  /*1900*/  @P1 LOP3.LUT P0, RZ, R58, 0xff000000, RZ, 0xc0, !PT ;  /* 0xff0000003aff1812 */ /* 0x000fc4000780c0ff */
[----:B------:R-:W-:Y:S02]  /*1910*/  @P1 F2FP.BF16.F32.PACK_AB R40, RZ, R47 ;  /* 0x0000002fff28123e */ /* 0x000fe400000010ff */
[----:B------:R-:W-:Y:S01]  /*1920*/  @P1 FSEL R88, R75, RZ, P0 ;  /* 0x000000ff4b581208 */ /* 0x000fe20000000000 */
[----:B------:R-:W-:Y:S01]  /*1930*/  FMUL.FTZ R75, R81, UR16 ;  /* 0x00000010514b7c20 */ /* 0x000fe20008410000 */
[----:B------:R-:W-:Y:S01]  /*1940*/  LOP3.LUT P0, RZ, R72, 0xff00, RZ, 0xc0, !PT ;  /* 0x0000ff0048ff7812 */ /* 0x000fe2000780c0ff */
[----:B------:R-:W1:Y:S01]  /*1950*/  LDC.64 R46, c[0x0][0x2f8] ;  /* 0x0000be00ff2e7b82 */ /* 0x000e620000000a00 */
[----:B------:R2:W-:Y:S01]  /*1960*/  F2F.BF16.F32 R108, R77 ;  /* 0x0000004d006c7304 */ /* 0x0005e20000202000 */
[----:B------:R-:W-:Y:S02]  /*1970*/  @P1 PRMT R17, R40, 0x7610, R17 ;  /* 0x0000761028111816 */ /* 0x000fe40000000011 */
[----:B------:R-:W-:Y:S02]  /*1980*/  FSEL R104, R74, RZ, P0 ;  /* 0x000000ff4a687208 */ /* 0x000fe40000000000 */
[----:B------:R-:W-:Y:S01]  /*1990*/  LOP3.LUT P0, RZ, R72, 0xff0000, RZ, 0xc0, !PT ;  /* 0x00ff000048ff7812 */ /* 0x000fe2000780c0ff */
[----:B0-----:R-:W-:Y:S01]  /*19a0*/  IMAD.WIDE.U32 R40, R48, 0x10000, RZ ;  /* 0x0001000030287825 */ /* 0x001fe200078e00ff */
[----:B------:R-:W-:Y:S01]  /*19b0*/  SHF.L.U32 R68, R68, 0x10, RZ ;  /* 0x0000001044447819 */ /* 0x000fe200000006ff */
[----:B------:R-:W0:Y:S01]  /*19c0*/  F2F.BF16.F32 R89, R89 ;  /* 0x0000005900597304 */ /* 0x000e220000202000 */
[----:B------:R-:W-:Y:S01]  /*19d0*/  FSEL R107, R75, RZ, P0 ;  /* 0x000000ff4b6b7208 */ /* 0x000fe20000000000 */
[----:B--2---:R-:W-:Y:S01]  /*19e0*/  FMUL.FTZ R77, R79, UR16 ;  /* 0x000000104f4d7c20 */ /* 0x004fe20008410000 */
[----:B------:R-:W-:-:S02]  /*19f0*/  ISETP.NE.U32.AND P0, PT, RZ, UR14, PT ;  /* 0x0000000eff007c0c */ /* 0x000fc4000bf05070 */
[----:B------:R-:W-:Y:S02]  /*1a00*/  LOP3.LUT R69, R41, R68, R71, 0xfe, !PT ;  /* 0x0000004429457212 */ /* 0x000fe400078efe47 */
[----:B------:R-:W-:Y:S01]  /*1a10*/  ISETP.NE.AND.EX P0, PT, RZ, UR15, PT, P0 ;  /* 0x0000000fff007c0c */ /* 0x000fe2000bf05300 */
[----:B------:R-:W2:Y:S01]  /*1a20*/  F2F.BF16.F32 R105, R105 ;  /* 0x0000006900697304 */ /* 0x000ea20000202000 */
[----:B------:R-:W-:Y:S02]  /*1a30*/  FSEL R109, R77, RZ, P3 ;  /* 0x000000ff4d6d7208 */ /* 0x000fe40001800000 */
[----:B------:R-:W-:Y:S02]  /*1a40*/  ISETP.NE.U32.AND P3, PT, RZ, UR14, PT ;  /* 0x0000000eff007c0c */ /* 0x000fe4000bf65070 */
[----:B------:R-:W-:Y:S02]  /*1a50*/  @P1 F2FP.BF16.F32.PACK_AB R44, RZ, R44 ;  /* 0x0000002cff2c123e */ /* 0x000fe400000010ff */
[----:B------:R-:W-:Y:S01]  /*1a60*/  ISETP.NE.AND.EX P3, PT, RZ, UR15, PT, P3 ;  /* 0x0000000fff007c0c */ /* 0x000fe2000bf65330 */
[----:B------:R-:W3:Y:S01]  /*1a70*/  F2F.BF16.F32 R104, R104 ;  /* 0x0000006800687304 */ /* 0x000ee20000202000 */
[----:B0-----:R-:W-:-:S02]  /*1a80*/  LOP3.LUT R68, R40, R89, RZ, 0xfc, !PT ;  /* 0x0000005928447212 */ /* 0x001fc400078efcff */
[----:B------:R-:W-:Y:S01]  /*1a90*/  SEL R41, R42, R37, P3 ;  /* 0x000000252a297207 */ /* 0x000fe20001800000 */
[----:B------:R-:W0:Y:S01]  /*1aa0*/  @P0 LDC.64 R72, c[0x0][0x308] ;  /* 0x0000c200ff480b82 */ /* 0x000e220000000a00 */
[----:B------:R-:W-:Y:S02]  /*1ab0*/  SEL R42, R43, R38, P3 ;  /* 0x000000262b2a7207 */ /* 0x000fe40001800000 */
[----:B------:R-:W-:Y:S01]  /*1ac0*/  @P1 F2FP.BF16.F32.PACK_AB R45, RZ, R45 ;  /* 0x0000002dff2d123e */ /* 0x000fe200000010ff */
[----:B------:R-:W4:Y:S01]  /*1ad0*/  F2F.BF16.F32 R106, R106 ;  /* 0x0000006a006a7304 */ /* 0x000f220000202000 */
[----:B------:R-:W-:Y:S02]  /*1ae0*/  SEL R40, R49, R36, P3 ;  /* 0x0000002431287207 */ /* 0x000fe40001800000 */
[----:B------:R-:W-:Y:S01]  /*1af0*/  SEL R43, R70, R39, P3 ;  /* 0x00000027462b7207 */ /* 0x000fe20001800000 */
[----:B-1----:R-:W-:Y:S01]  /*1b00*/  IMAD.WIDE.U32 R70, R101, 0x8, R46 ;  /* 0x0000000865467825 */ /* 0x002fe200078e002e */
[----:B------:R-:W-:Y:S01]  /*1b10*/  @P1 PRMT R59, R44, 0x7610, R59 ;  /* 0x000076102c3b1816 */ /* 0x000fe2000000003b */
[----:B------:R-:W1:Y:S01]  /*1b20*/  @P0 LDC.64 R66, c[0x0][0x308] ;  /* 0x0000c200ff420b82 */ /* 0x000e620000000a00 */
[----:B------:R-:W-:Y:S01]  /*1b30*/  @P1 PRMT R20, R45, 0x7610, R20 ;  /* 0x000076102d141816 */ /* 0x000fe20000000014 */
[----:B------:R-:W0:Y:S01]  /*1b40*/  F2F.BF16.F32 R107, R107 ;  /* 0x0000006b006b7304 */ /* 0x000e220000202000 */
[----:B------:R-:W-:-:S02]  /*1b50*/  SHF.L.U32 R48, R108, 0x10, RZ ;  /* 0x000000106c307819 */ /* 0x000fc400000006ff */
[----:B------:R-:W-:Y:S02]  /*1b60*/  LOP3.LUT R50, R50, R103, RZ, 0xfc, !PT ;  /* 0x0000006732327212 */ /* 0x000fe400078efcff */
[----:B--2---:R-:W-:Y:S01]  /*1b70*/  LOP3.LUT R51, R51, R48, R105, 0xfe, !PT ;  /* 0x0000003033337212 */ /* 0x004fe200078efe69 */
[----:B------:R-:W2:Y:S01]  /*1b80*/  @P0 LDC.64 R44, c[0x0][0x308] ;  /* 0x0000c200ff2c0b82 */ /* 0x000ea20000000a00 */
[----:B---3--:R-:W-:Y:S01]  /*1b90*/  IMAD.WIDE.U32 R48, R104, 0x10000, RZ ;  /* 0x0001000068307825 */ /* 0x008fe200078e00ff */
[----:B------:R-:W3:Y:S03]  /*1ba0*/  F2F.BF16.F32 R109, R109 ;  /* 0x0000006d006d7304 */ /* 0x000ee60000202000 */
[----:B----4-:R-:W-:Y:S02]  /*1bb0*/  IMAD.U32 R89, R106, 0x10000, RZ ;  /* 0x000100006a597824 */ /* 0x010fe400078e00ff */
[----:B0-----:R-:W-:-:S03]  /*1bc0*/  @P0 IMAD.WIDE.U32 R72, R101, 0x10, R72 ;  /* 0x0000001065480825 */ /* 0x001fc600078e0048 */
[----:B------:R-:W-:Y:S02]  /*1bd0*/  LOP3.LUT R49, R49, R89, R107, 0xfe, !PT ;  /* 0x0000005931317212 */ /* 0x000fe400078efe6b */
[----:B------:R0:W-:Y:S04]  /*1be0*/  @P0 STG.E.128 desc[UR6][R72.64], R40 ;  /* 0x0000002848000986 */ /* 0x0001e8000c101d06 */
[----:B------:R0:W-:Y:S01]  /*1bf0*/  STG.E.64 desc[UR6][R70.64], R68 ;  /* 0x0000004446007986 */ /* 0x0001e2000c101b06 */
[----:B---3--:R-:W-:Y:S01]  /*1c00*/  LOP3.LUT R48, R48, R109, RZ, 0xfc, !PT ;  /* 0x0000006d30307212 */ /* 0x008fe200078efcff */
        /* <DEDUP_REMOVED lines=9> */
.L_x_1337:
[----:B-1----:R-:W-:Y:S01]  /*1ca0*/  @P0 IMAD.WIDE.U32 R66, R55, 0x10, R66 ;  /* 0x0000001037420825 */ /* 0x002fe200078e0042 */
[----:B0--3--:R-:W-:Y:S02]  /*1cb0*/  SEL R41, R82, R37, P3 ;  /* 0x0000002552297207 */ /* 0x009fe40001800000 */
[----:B------:R-:W-:Y:S01]  /*1cc0*/  SEL R42, R85, R38, P3 ;  /* 0x00000026552a7207 */ /* 0x000fe20001800000 */
[----:B------:R-:W-:Y:S01]  /*1cd0*/  IMAD.WIDE.U32 R68, R55, 0x8, R46 ;  /* 0x0000000837447825 */ /* 0x000fe200078e002e */
[----:B------:R-:W-:Y:S02]  /*1ce0*/  SEL R43, R80, R39, P3 ;  /* 0x00000027502b7207 */ /* 0x000fe40001800000 */
[----:B------:R-:W-:Y:S01]  /*1cf0*/  SEL R40, R83, R36, P3 ;  /* 0x0000002453287207 */ /* 0x000fe20001800000 */
[----:B--2---:R-:W-:Y:S01]  /*1d00*/  @P0 IMAD.WIDE.U32 R44, R56, 0x10, R44 ;  /* 0x00000010382c0825 */ /* 0x004fe200078e002c */
        /* <DEDUP_REMOVED lines=23> */
.L_x_1338:
        /* <DEDUP_REMOVED lines=28> */
.L_x_1339:
        /* <DEDUP_REMOVED lines=21> */
.L_x_1334:
        /* <DEDUP_REMOVED lines=17> */
.L_x_1335:
[----:B------:R-:W-:Y:S01]  /*22a0*/  HFMA2.MMA R105, -RZ, RZ, 0, 9.5367431640625e-07 ;  /* 0x00000010ff697435 */ /* 0x000fe200000001ff */
[----:B------:R-:W-:Y:S01]  /*22b0*/  MOV R106, R45 ;  /* 0x0000002d006a7202 */ /* 0x000fe20000000f00 */
[----:B------:R-:W-:Y:S01]  /*22c0*/  IMAD.MOV.U32 R89, RZ, RZ, -0x1 ;  /* 0xffffffffff597424 */ /* 0x000fe200078e00ff */
[----:B------:R-:W-:-:S08]  /*22d0*/  MOV R108, 0x1f ;  /* 0x0000001f006c7802 */ /* 0x000fd00000000f00 */
[----:B-----5:R-:W-:Y:S05]  /*22e0*/  WARPSYNC.COLLECTIVE R89, `(.L_x_1341) ;  /* 0x0000000059087348 */ /* 0x020fea0003c00000 */
[----:B------:R0:W1:Y:S02]  /*22f0*/  SHFL.DOWN P3, R104, R106, R105, R108 ;  /* 0x080000696a687389 */ /* 0x000064000006006c */
[----:B01---5:R-:W-:Y:S01]  /*2300*/  ENDCOLLECTIVE ;  /* 0x000000000000791b */ /* 0x023fe20003800000 */
.L_x_1341:
[----:B------:R-:W-:Y:S02]  /*2310*/  MOV R106, R43 ;  /* 0x0000002b006a7202 */ /* 0x000fe40000000f00 */
[----:B------:R-:W-:-:S07]  /*2320*/  MOV R40, R104 ;  /* 0x0000006800287202 */ /* 0x000fce0000000f00 */
[----:B------:R-:W-:Y:S05]  /*2330*/  WARPSYNC.COLLECTIVE R89, `(.L_x_1342) ;  /* 0x0000000059087348 */ /* 0x000fea0003c00000 */
[----:B------:R0:W1:Y:S02]  /*2340*/  SHFL.DOWN P3, R104, R106, R105, R108 ;  /* 0x080000696a687389 */ /* 0x000064000006006c */
[----:B01----:R-:W-:Y:S01]  /*2350*/  ENDCOLLECTIVE ;  /* 0x000000000000791b */ /* 0x003fe20003800000 */
.L_x_1342:
[----:B------:R-:W-:Y:S01]  /*2360*/  FADD.FTZ R40, R45, R40 ;  /* 0x000000282d287221 */ /* 0x000fe20000010000 */
[----:B------:R-:W-:-:S03]  /*2370*/  HFMA2.MMA R105, -RZ, RZ, 0, 4.76837158203125e-07 ;  /* 0x00000008ff697435 */ /* 0x000fc600000001ff */
[----:B------:R-:W-:Y:S01]  /*2380*/  IMAD.MOV.U32 R106, RZ, RZ, R40 ;  /* 0x000000ffff6a7224 */ /* 0x000fe200078e0028 */
[----:B------:R-:W-:-:S07]  /*2390*/  MOV R42, R104 ;  /* 0x00000068002a7202 */ /* 0x000fce0000000f00 */
[----:B------:R-:W-:Y:S05]  /*23a0*/  WARPSYNC.COLLECTIVE R89, `(.L_x_1343) ;  /* 0x0000000059087348 */ /* 0x000fea0003c00000 */
[----:B------:R0:W1:Y:S02]  /*23b0*/  SHFL.DOWN P3, R104, R106, R105, R108 ;  /* 0x080000696a687389 */ /* 0x000064000006006c */
[----:B01----:R-:W-:Y:S01]  /*23c0*/  ENDCOLLECTIVE ;  /* 0x000000000000791b */ /* 0x003fe20003800000 */
.L_x_1343:
[----:B------:R-:W-:-:S05]  /*23d0*/  FADD.FTZ R42, R43, R42 ;  /* 0x0000002a2b2a7221 */ /* 0x000fca0000010000 */
[----:B------:R-:W-:Y:S02]  /*23e0*/  MOV R106, R42 ;  /* 0x0000002a006a7202 */ /* 0x000fe40000000f00 */
[----:B------:R-:W-:-:S07]  /*23f0*/  MOV R41, R104 ;  /* 0x0000006800297202 */ /* 0x000fce0000000f00 */
[----:B------:R-:W-:Y:S05]  /*2400*/  WARPSYNC.COLLECTIVE R89, `(.L_x_1344) ;  /* 0x0000000059087348 */ /* 0x000fea0003c00000 */
[----:B------:R0:W1:Y:S02]  /*2410*/  SHFL.DOWN P3, R104, R106, R105, R108 ;  /* 0x080000696a687389 */ /* 0x000064000006006c */
[----:B01----:R-:W-:Y:S01]  /*2420*/  ENDCOLLECTIVE ;  /* 0x000000000000791b */ /* 0x003fe20003800000 */
.L_x_1344:
[----:B------:R-:W-:Y:S01]  /*2430*/  FADD.FTZ R41, R40, R41 ;  /* 0x0000002928297221 */ /* 0x000fe20000010000 */
[----:B------:R-:W-:-:S04]  /*2440*/  HFMA2.MMA R105, -RZ, RZ, 0, 2.384185791015625e-07 ;  /* 0x00000004ff697435 */ /* 0x000fc800000001ff */
[----:B------:R-:W-:Y:S01]  /*2450*/  MOV R106, R41 ;  /* 0x00000029006a7202 */ /* 0x000fe20000000f00 */
[----:B------:R-:W-:-:S07]  /*2460*/  IMAD.MOV.U32 R47, RZ, RZ, R104 ;  /* 0x000000ffff2f7224 */ /* 0x000fce00078e0068 */
[----:B------:R-:W-:Y:S05]  /*2470*/  WARPSYNC.COLLECTIVE R89, `(.L_x_1345) ;  /* 0x0000000059087348 */ /* 0x000fea0003c00000 */
[----:B------:R0:W1:Y:S02]  /*2480*/  SHFL.DOWN P3, R104, R106, R105, R108 ;  /* 0x080000696a687389 */ /* 0x000064000006006c */
[----:B01----:R-:W-:Y:S01]  /*2490*/  ENDCOLLECTIVE ;  /* 0x000000000000791b */ /* 0x003fe20003800000 */
.L_x_1345:
[----:B------:R-:W-:-:S04]  /*24a0*/  FADD.FTZ R47, R42, R47 ;  /* 0x0000002f2a2f7221 */ /* 0x000fc80000010000 */
[----:B------:R-:W-:Y:S01]  /*24b0*/  IMAD.MOV.U32 R106, RZ, RZ, R47 ;  /* 0x000000ffff6a7224 */ /* 0x000fe200078e002f */
[----:B------:R-:W-:-:S07]  /*24c0*/  MOV R44, R104 ;  /* 0x00000068002c7202 */ /* 0x000fce0000000f00 */
[----:B------:R-:W-:Y:S05]  /*24d0*/  WARPSYNC.COLLECTIVE R89, `(.L_x_1346) ;  /* 0x0000000059087348 */ /* 0x000fea0003c00000 */
[----:B------:R0:W1:Y:S02]  /*24e0*/  SHFL.DOWN P3, R104, R106, R105, R108 ;  /* 0x080000696a687389 */ /* 0x000064000006006c */
[----:B01----:R-:W-:Y:S01]  /*24f0*/  ENDCOLLECTIVE ;  /* 0x000000000000791b */ /* 0x003fe20003800000 */
.L_x_1346:
[----:B------:R-:W-:Y:S01]  /*2500*/  FADD.FTZ R44, R41, R44 ;  /* 0x0000002c292c7221 */ /* 0x000fe20000010000 */
[----:B------:R-:W-:-:S04]  /*2510*/  HFMA2.MMA R105, -RZ, RZ, 0, 1.1920928955078125e-07 ;  /* 0x00000002ff697435 */ /* 0x000fc800000001ff */
[----:B------:R-:W-:Y:S02]  /*2520*/  MOV R106, R44 ;  /* 0x0000002c006a7202 */ /* 0x000fe40000000f00 */
[----:B------:R-:W-:-:S07]  /*2530*/  MOV R46, R104 ;  /* 0x00000068002e7202 */ /* 0x000fce0000000f00 */
[----:B------:R-:W-:Y:S05]  /*2540*/  WARPSYNC.COLLECTIVE R89, `(.L_x_1347) ;  /* 0x0000000059087348 */ /* 0x000fea0003c00000 */
[----:B------:R0:W1:Y:S02]  /*2550*/  SHFL.DOWN P3, R104, R106, R105, R108 ;  /* 0x080000696a687389 */ /* 0x000064000006006c */
[----:B01----:R-:W-:Y:S01]  /*2560*/  ENDCOLLECTIVE ;  /* 0x000000000000791b */ /* 0x003fe20003800000 */
.L_x_1347:
[----:B------:R-:W-:-:S05]  /*2570*/  FADD.FTZ R46, R47, R46 ;  /* 0x0000002e2f2e7221 */ /* 0x000fca0000010000 */
[----:B------:R-:W-:Y:S01]  /*2580*/  MOV R106, R46 ;  /* 0x0000002e006a7202 */ /* 0x000fe20000000f00 */
[----:B------:R-:W-:-:S07]  /*2590*/  IMAD.MOV.U32 R43, RZ, RZ, R104 ;  /* 0x000000ffff2b7224 */ /* 0x000fce00078e0068 */
[----:B------:R-:W-:Y:S05]  /*25a0*/  WARPSYNC.COLLECTIVE R89, `(.L_x_1348) ;  /* 0x0000000059087348 */ /* 0x000fea0003c00000 */
[----:B------:R0:W1:Y:S02]  /*25b0*/  SHFL.DOWN P3, R104, R106, R105, R108 ;  /* 0x080000696a687389 */ /* 0x000064000006006c */
[----:B01----:R-:W-:Y:S01]  /*25c0*/  ENDCOLLECTIVE ;  /* 0x000000000000791b */ /* 0x003fe20003800000 */
.L_x_1348:
[----:B------:R-:W-:-:S05]  /*25d0*/  FADD.FTZ R43, R44, R43 ;  /* 0x0000002b2c2b7221 */ /* 0x000fca0000010000 */
[----:B------:R-:W-:Y:S01]  /*25e0*/  MOV R106, R43 ;  /* 0x0000002b006a7202 */ /* 0x000fe20000000f00 */
[----:B------:R-:W-:Y:S01]  /*25f0*/  IMAD.MOV.U32 R105, RZ, RZ, 0x1 ;  /* 0x00000001ff697424 */ /* 0x000fe200078e00ff */
[----:B------:R-:W-:-:S07]  /*2600*/  MOV R45, R104 ;  /* 0x00000068002d7202 */ /* 0x000fce0000000f00 */
[----:B------:R-:W-:Y:S05]  /*2610*/  WARPSYNC.COLLECTIVE R89, `(.L_x_1349) ;  /* 0x0000000059087348 */ /* 0x000fea0003c00000 */
[----:B------:R0:W1:Y:S02]  /*2620*/  SHFL.DOWN P3, R104, R106, R105, R108 ;  /* 0x080000696a687389 */ /* 0x000064000006006c */
[----:B01----:R-:W-:Y:S01]  /*2630*/  ENDCOLLECTIVE ;  /* 0x000000000000791b */ /* 0x003fe20003800000 */
.L_x_1349:
[----:B------:R-:W-:-:S05]  /*2640*/  FADD.FTZ R45, R46, R45 ;  /* 0x0000002d2e2d7221 */ /* 0x000fca0000010000 */
[----:B------:R-:W-:Y:S02]  /*2650*/  MOV R106, R45 ;  /* 0x0000002d006a7202 */ /* 0x000fe40000000f00 */
[----:B------:R-:W-:-:S07]  /*2660*/  MOV R40, R104 ;  /* 0x0000006800287202 */ /* 0x000fce0000000f00 */
[----:B------:R-:W-:Y:S05]  /*2670*/  WARPSYNC.COLLECTIVE R89, `(.L_x_1350) ;  /* 0x0000000059087348 */ /* 0x000fea0003c00000 */
[----:B------:R0:W1:Y:S02]  /*2680*/  SHFL.DOWN P3, R104, R106, R105, R108 ;  /* 0x080000696a687389 */ /* 0x000064000006006c */
[----:B01----:R-:W-:Y:S01]  /*2690*/  ENDCOLLECTIVE ;  /* 0x000000000000791b */ /* 0x003fe20003800000 */
.L_x_1350:
[----:B------:R-:W-:Y:S01]  /*26a0*/  MOV R42, R104 ;  /* 0x00000068002a7202 */ /* 0x000fe20000000f00 */
[----:B------:R-:W-:Y:S06]  /*26b0*/  BRA `(.L_x_1351) ;  /* 0xffffffe800687947 */ /* 0x000fec000383ffff */
.L_x_1352:
        /* <DEDUP_REMOVED lines=12> */
.L_x_3314:


//--------------------- .text._ZN10layer_norm31ln_parallel_residual_bwd_kernelINS_13Kernel_traitsIf13__nv_bfloat16fS2_fjLj1536ELj1ELj1ELj4ELj8ENS_18Kernel_traits_baseILj1536EfS2_fS2_fjLj128EEEEELb0ELb0ELb0EEEvNS_9BwdParamsE --------------------------
	.section	.text._ZN10layer_norm31ln_parallel_residual_bwd_kernelINS_13Kernel_traitsIf13__nv_bfloat16fS2_fjLj1536ELj1ELj1ELj4ELj8ENS_18Kernel_traits_baseILj1536EfS2_fS2_fjLj128EEEEELb0ELb0ELb0EEEvNS_9BwdParamsE,"ax",@progbits
	.align	128
        .global         _ZN10layer_norm31ln_parallel_residual_bwd_kernelINS_13Kernel_traitsIf13__nv_bfloat16fS2_fjLj1536ELj1ELj1ELj4ELj8ENS_18Kernel_traits_baseILj1536EfS2_fS2_fjLj128EEEEELb0ELb0ELb0EEEvNS_9BwdParamsE
        .type           _ZN10layer_norm31ln_parallel_residual_bwd_kernelINS_13Kernel_traitsIf13__nv_bfloat16fS2_fjLj1536ELj1ELj1ELj4ELj8ENS_18Kernel_traits_baseILj1536EfS2_fS2_fjLj128EEEEELb0ELb0ELb0EEEvNS_9BwdParamsE,@function
        .size           _ZN10layer_norm31ln_parallel_residual_bwd_kernelINS_13Kernel_traitsIf13__nv_bfloat16fS2_fjLj1536ELj1ELj1ELj4ELj8ENS_18Kernel_traits_baseILj1536EfS2_fS2_fjLj128EEEEELb0ELb0ELb0EEEvNS_9BwdParamsE,(.L_x_3315 - _ZN10layer_norm31ln_parallel_residual_bwd_kernelINS_13Kernel_traitsIf13__nv_bfloat16fS2_fjLj1536ELj1ELj1ELj4ELj8ENS_18Kernel_traits_baseILj1536EfS2_fS2_fjLj128EEEEELb0ELb0ELb0EEEvNS_9BwdParamsE)
        .other          _ZN10layer_norm31ln_parallel_residual_bwd_kernelINS_13Kernel_traitsIf13__nv_bfloat16fS2_fjLj1536ELj1ELj1ELj4ELj8ENS_18Kernel_traits_baseILj1536EfS2_fS2_fjLj128EEEEELb0ELb0ELb0EEEvNS_9BwdParamsE,@"STO_CUDA_ENTRY STV_DEFAULT"
_ZN10layer_norm31ln_parallel_residual_bwd_kernelINS_13Kernel_traitsIf13__nv_bfloat16fS2_fjLj1536ELj1ELj1ELj4ELj8ENS_18Kernel_traits_baseILj1536EfS2_fS2_fjLj128EEEEELb0ELb0ELb0EEEvNS_9BwdParamsE:
.text._ZN10layer_norm31ln_parallel_residual_bwd_kernelINS_13Kernel_traitsIf13__nv_bfloat16fS2_fjLj1536ELj1ELj1ELj4ELj8ENS_18Kernel_traits_baseILj1536EfS2_fS2_fjLj128EEEEELb0ELb0ELb0EEEvNS_9BwdParamsE:
        /* <DEDUP_REMOVED lines=33> */
[----:B------:R1:W5:Y:S05]  /*0210*/  @P2 LDG.E.128 R4, desc[UR4][R28.64] ;  /* 0x000000041c042981 */ /* 0x00036a000c1e1d00 */
[----:B------:R-:W2:Y:S01]  /*0220*/  @P4 LDC.64 R42, c[0x0][0x268] ;  /* 0x00009a00ff2a4b82 */ /* 0x000ea20000000a00 */
[----:B------:R-:W-:Y:S01]  /*0230*/  ISETP.GE.AND P0, PT, R101, UR7, PT ;  /* 0x0000000765007c0c */ /* 0x000fe2000bf06270 */
[C---:B---3--:R-:W-:Y:S01]  /*0240*/  @P3 IMAD.WIDE.U32 R36, R3.reuse, 0x10, R32 ;  /* 0x0000001003243825 */ /* 0x048fe200078e0020 */
[----:B------:R3:W5:Y:S03]  /*0250*/  @P2 LDG.E.128 R8, desc[UR4][R30.64] ;  /* 0x000000041e082981 */ /* 0x000766000c1e1d00 */
[C---:B----4-:R-:W-:Y:S01]  /*0260*/  @P3 IMAD.WIDE.U32 R38, R3.reuse, 0x10, R34 ;  /* 0x0000001003263825 */ /* 0x050fe200078e0022 */
[----:B------:R-:W-:Y:S01]  /*0270*/  @P3 IADD3 R3, R3, 0x80, RZ ;  /* 0x0000008003033810 */ /* 0x000fe20007ffe0ff */
[----:B------:R4:W5:Y:S01]  /*0280*/  @P3 LDG.E.128 R12, desc[UR4][R36.64] ;  /* 0x00000004240c3981 */ /* 0x000962000c1e1d00 */
[----:B-1----:R-:W-:-:S02]  /*0290*/  CS2R R28, SRZ ;  /* 0x00000000001c7805 */ /* 0x002fc4000001ff00 */
[----:B------:R-:W-:Y:S02]  /*02a0*/  CS2R R44, SRZ ;  /* 0x00000000002c7805 */ /* 0x000fe4000001ff00 */
[----:B---3--:R-:W-:Y:S01]  /*02b0*/  CS2R R30, SRZ ;  /* 0x00000000001e7805 */ /* 0x008fe2000001ff00 */
[----:B------:R1:W5:Y:S01]  /*02c0*/  @P3 LDG.E.128 R16, desc[UR4][R38.64] ;  /* 0x0000000426103981 */ /* 0x000362000c1e1d00 */
[C---:B0-----:R-:W-:Y:S01]  /*02d0*/  @P4 IMAD.WIDE.U32 R32, R3.reuse, 0x10, R40 ;  /* 0x0000001003204825 */ /* 0x041fe200078e0028 */
[----:B------:R-:W-:Y:S02]  /*02e0*/  CS2R R40, SRZ ;  /* 0x0000000000287805 */ /* 0x000fe4000001ff00 */
[----:B------:R-:W-:Y:S01]  /*02f0*/  CS2R R46, SRZ ;  /* 0x00000000002e7805 */ /* 0x000fe2000001ff00 */
[----:B--2---:R-:W-:Y:S01]  /*0300*/  @P4 IMAD.WIDE.U32 R34, R3, 0x10, R42 ;  /* 0x0000001003224825 */ /* 0x004fe200078e002a */
[----:B------:R0:W5:Y:S01]  /*0310*/  @P4 LDG.E.128 R20, desc[UR4][R32.64] ;  /* 0x0000000420144981 */ /* 0x000162000c1e1d00 */
[----:B----4-:R-:W-:-:S02]  /*0320*/  CS2R R36, SRZ ;  /* 0x0000000000247805 */ /* 0x010fc4000001ff00 */
[----:B-1----:R-:W-:Y:S02]  /*0330*/  CS2R R38, SRZ ;  /* 0x0000000000267805 */ /* 0x002fe4000001ff00 */
[----:B------:R-:W-:Y:S01]  /*0340*/  CS2R R42, SRZ ;  /* 0x00000000002a7805 */ /* 0x000fe2000001ff00 */
[----:B------:R1:W5:Y:S01]  /*0350*/  @P4 LDG.E.128 R24, desc[UR4][R34.64] ;  /* 0x0000000422184981 */ /* 0x000362000c1e1d00 */
        /* <DEDUP_REMOVED lines=8> */
[----:B------:R-:W-:Y:S02]  /*03e0*/  CS2R R62, SRZ ;  /* 0x00000000003e7805 */ /* 0x000fe4000001ff00 */
[----:B-1----:R-:W-:-:S02]  /*03f0*/  CS2R R34, SRZ ;  /* 0x0000000000227805 */ /* 0x002fc4000001ff00 */
[----:B------:R-:W-:Y:S02]  /*0400*/  CS2R R64, SRZ ;  /* 0x0000000000407805 */ /* 0x000fe4000001ff00 */
[----:B------:R-:W-:Y:S02]  /*0410*/  CS2R R66, SRZ ;  /* 0x0000000000427805 */ /* 0x000fe4000001ff00 */
[----:B------:R-:W-:Y:S02]  /*0420*/  CS2R R68, SRZ ;  /* 0x0000000000447805 */ /* 0x000fe4000001ff00 */
[----:B------:R-:W-:Y:S02]  /*0430*/  CS2R R70, SRZ ;  /* 0x0000000000467805 */ /* 0x000fe4000001ff00 */
        /* <DEDUP_REMOVED lines=8> */
.L_x_1369:
[----:B0--3--:R-:W0:Y:S08]  /*04c0*/  LDC.64 R92, c[0x0][0x250] ;  /* 0x00009400ff5c7b82 */ /* 0x009e300000000a00 */
        /* <DEDUP_REMOVED lines=8> */
[----:B------:R-:W-:Y:S01]  /*0550*/  SHF.R.U32.HI R96, RZ, 0x5, R129 ;  /* 0x00000005ff607819 */ /* 0x000fe20000011681 */
[----:B------:R-:W-:Y:S01]  /*0560*/  IMAD R97, R101, R0, RZ ;  /* 0x0000000065617224 */ /* 0x000fe200078e02ff */
[----:B------:R-:W-:Y:S02]  /*0570*/  LOP3.LUT P1, RZ, R129, 0x1f, RZ, 0xc0, !PT ;  /* 0x0000001f81ff7812 */ /* 0x000fe4000782c0ff */
[----:B------:R-:W-:Y:S02]  /*0580*/  MOV R99, RZ ;  /* 0x000000ff00637202 */ /* 0x000fe40000000f00 */
[----:B------:R-:W-:-:S02]  /*0590*/  SHF.R.S32.HI R98, RZ, 0x1f, R97 ;  /* 0x0000001fff627819 */ /* 0x000fc40000011461 */
[----:B------:R-:W-:Y:S02]  /*05a0*/  MOV R132, RZ ;  /* 0x000000ff00847202 */ /* 0x000fe40000000f00 */
[----:B------:R-:W-:-:S04]  /*05b0*/  LEA.HI R97, R98, R97, RZ, 0x2 ;  /* 0x0000006162617211 */ /* 0x000fc800078f10ff */
[----:B------:R-:W-:Y:S02]  /*05c0*/  LEA.HI.SX32 R103, R97, R2, 0x1e ;  /* 0x0000000261677211 */ /* 0x000fe400078ff2ff */
[----:B------:R-:W-:Y:S02]  /*05d0*/  LOP3.LUT R97, R96, 0x7fffffc, RZ, 0xc0, !PT ;  /* 0x07fffffc60617812 */ /* 0x000fe400078ec0ff */
        /* <DEDUP_REMOVED lines=18> */
[C---:B------:R-:W-:Y:S01]  /*0700*/  FADD.FTZ R131, -R98.reuse, R93 ;  /* 0x0000005d62837221 */ /* 0x040fe20000010100 */
[----:B------:R-:W-:Y:S01]  /*0710*/  FADD.FTZ R135, -R98, R95 ;  /* 0x0000005f62877221 */ /* 0x000fe20000010100 */
[----:B---3--:R-:W-:Y:S02]  /*0720*/  MOV R107, R108 ;  /* 0x0000006c006b7202 */ /* 0x008fe40000000f00 */
[--C-:B------:R-:W-:Y:S02]  /*0730*/  SHF.R.U64 R108, R108, 0x10, R109.reuse ;  /* 0x000000106c6c7819 */ /* 0x100fe4000000126d */
[----:B------:R-:W-:Y:S02]  /*0740*/  SHF.R.U32.HI R134, RZ, 0x10, R109 ;  /* 0x00000010ff867819 */ /* 0x000fe4000001166d */
[----:B------:R-:W-:-:S02]  /*0750*/  SHF.L.U32 R107, R107, 0x10, RZ ;  /* 0x000000106b6b7819 */ /* 0x000fc400000006ff */
[--C-:B----4-:R-:W-:Y:S02]  /*0760*/  SHF.R.U64 R112, R110, 0x10, R111.reuse ;  /* 0x000000106e707819 */ /* 0x110fe4000000126f */
[----:B------:R-:W-:Y:S02]  /*0770*/  MOV R99, R111 ;  /* 0x0000006f00637202 */ /* 0x000fe40000000f00 */
[----:B------:R-:W-:Y:S02]  /*0780*/  SHF.R.U32.HI R114, RZ, 0x10, R111 ;  /* 0x00000010ff727819 */ /* 0x000fe4000001166f */
[----:B------:R-:W-:Y:S02]  /*0790*/  MOV R3, R110 ;  /* 0x0000006e00037202 */ /* 0x000fe40000000f00 */
[----:B------:R-:W-:Y:S01]  /*07a0*/  MOV R111, R109 ;  /* 0x0000006d006f7202 */ /* 0x000fe20000000f00 */
[----:B------:R-:W-:Y:S01]  /*07b0*/  FADD.FTZ R109, -R98, R92 ;  /* 0x0000005c626d7221 */ /* 0x000fe20000010100 */
[----:B------:R-:W-:Y:S01]  /*07c0*/  SHF.L.U32 R94, R108, 0x10, RZ ;  /* 0x000000106c5e7819 */ /* 0x000fe200000006ff */
[C---:B-----5:R-:W-:Y:S01]  /*07d0*/  FMUL.FTZ R110, R100.reuse, R131 ;  /* 0x00000083646e7220 */ /* 0x060fe20000410000 */
[----:B------:R-:W-:Y:S01]  /*07e0*/  SHF.L.U32 R93, R3, 0x10, RZ ;  /* 0x00000010035d7819 */ /* 0x000fe200000006ff */
[----:B------:R-:W-:Y:S01]  /*07f0*/  FMUL.FTZ R3, R100, R109 ;  /* 0x0000006d64037220 */ /* 0x000fe20000410000 */
[----:B------:R-:W-:Y:S01]  /*0800*/  SHF.L.U32 R92, R112, 0x10, RZ ;  /* 0x00000010705c7819 */ /* 0x000fe200000006ff */
[----:B------:R-:W-:Y:S01]  /*0810*/  FMUL.FTZ R95, R8, R107 ;  /* 0x0000006b085f7220 */ /* 0x000fe20000410000 */
[----:B------:R-:W-:Y:S01]  /*0820*/  FMUL.FTZ R112, R9, R94 ;  /* 0x0000005e09707220 */ /* 0x000fe20000410000 */
[----:B------:R-:W-:-:S02]  /*0830*/  SHF.L.U32 R131, R111, 0x10, RZ ;  /* 0x000000106f837819 */ /* 0x000fc400000006ff */
[----:B------:R-:W-:Y:S01]  /*0840*/  SHF.L.U32 R134, R134, 0x10, RZ ;  /* 0x0000001086867819 */ /* 0x000fe200000006ff */
[----:B------:R-:W-:Y:S01]  /*0850*/  FADD.FTZ R64, R64, R107 ;  /* 0x0000006b40407221 */ /* 0x000fe20000010000 */
[----:B------:R-:W-:Y:S01]  /*0860*/  FFMA.FTZ R52, R3, R107, R52 ;  /* 0x0000006b03347223 */ /* 0x000fe20000010034 */
[----:B------:R-:W-:Y:S01]  /*0870*/  FADD.FTZ R65, R65, R94 ;  /* 0x0000005e41417221 */ /* 0x000fe20000010000 */
[----:B------:R-:W-:Y:S01]  /*0880*/  FFMA.FTZ R53, R110, R94, R53 ;  /* 0x0000005e6e357223 */ /* 0x000fe20000010035 */
[----:B------:R-:W-:Y:S01]  /*0890*/  FADD.FTZ R40, R40, R93 ;  /* 0x0000005d28287221 */ /* 0x000fe20000010000 */
[-C--:B------:R-:W-:Y:S01]  /*08a0*/  FFMA.FTZ R108, R4, R93.reuse, R95 ;  /* 0x0000005d046c7223 */ /* 0x080fe2000001005f */
[----:B------:R-:W-:Y:S01]  /*08b0*/  FFMA.FTZ R28, R3, R93, R28 ;  /* 0x0000005d031c7223 */ /* 0x000fe2000001001c */
[----:B------:R-:W-:Y:S01]  /*08c0*/  FADD.FTZ R41, R41, R92 ;  /* 0x0000005c29297221 */ /* 0x000fe20000010000 */
[-C--:B------:R-:W-:Y:S01]  /*08d0*/  FFMA.FTZ R107, R5, R92.reuse, R112 ;  /* 0x0000005c056b7223 */ /* 0x080fe20000010070 */
[----:B------:R-:W-:Y:S01]  /*08e0*/  FFMA.FTZ R29, R110, R92, R29 ;  /* 0x0000005c6e1d7223 */ /* 0x000fe2000001001d */
[----:B------:R-:W-:Y:S01]  /*08f0*/  SHF.L.U32 R99, R99, 0x10, RZ ;  /* 0x0000001063637819 */ /* 0x000fe200000006ff */
[----:B------:R-:W-:Y:S01]  /*0900*/  FMUL.FTZ R93, R10, R131 ;  /* 0x000000830a5d7220 */ /* 0x000fe20000410000 */
[----:B------:R-:W-:Y:S01]  /*0910*/  SHF.L.U32 R94, R114, 0x10, RZ ;  /* 0x00000010725e7819 */ /* 0x000fe200000006ff */
[----:B------:R-:W-:-:S02]  /*0920*/  FMUL.FTZ R92, R11, R134 ;  /* 0x000000860b5c7220 */ /* 0x000fc40000410000 */
[----:B------:R-:W-:Y:S01]  /*0930*/  FFMA.FTZ R112, R6, R99, R93 ;  /* 0x0000006306707223 */ /* 0x000fe2000001005d */
[----:B------:R-:W-:Y:S01]  /*0940*/  FFMA.FTZ R93, R3, R108, RZ ;  /* 0x0000006c035d7223 */ /* 0x000fe200000100ff */
[----:B------:R-:W-:Y:S01]  /*0950*/  FFMA.FTZ R111, R7, R94, R92 ;  /* 0x0000005e076f7223 */ /* 0x000fe2000001005c */
[----:B------:R-:W-:Y:S01]  /*0960*/  FADD.FTZ R92, RZ, R108 ;  /* 0x0000006cff5c7221 */ /* 0x000fe20000010000 */
[----:B------:R-:W-:Y:S01]  /*0970*/  FMUL.FTZ R109, R100, R133 ;  /* 0x00000085646d7220 */ /* 0x000fe20000410000 */
[----:B------:R-:W-:Y:S02]  /*0980*/  FFMA.FTZ R93, R110, R107, R93 ;  /* 0x0000006b6e5d7223 */ /* 0x000fe4000001005d */
[----:B------:R-:W-:Y:S01]  /*0990*/  FADD.FTZ R95, R92, R107 ;  /* 0x0000006b5c5f7221 */ /* 0x000fe20000010000 */
[----:B------:R-:W-:Y:S01]  /*09a0*/  FMUL.FTZ R114, R100, R135 ;  /* 0x0000008764727220 */ /* 0x000fe20000410000 */
[----:B------:R-:W-:Y:S02]  /*09b0*/  FFMA.FTZ R132, R109, R112, R93 ;  /* 0x000000706d847223 */ /* 0x000fe4000001005d */
[----:B------:R-:W-:Y:S01]  /*09c0*/  FADD.FTZ R92, R95, R112 ;  /* 0x000000705f5c7221 */ /* 0x000fe20000010000 */
        /* <DEDUP_REMOVED lines=8> */
[----:B------:R-:W-:Y:S01]  /*0a50*/  IADD3 R131, R103, 0x80, RZ ;  /* 0x0000008067837810 */ /* 0x000fe20007ffe0ff */
[----:B------:R-:W-:Y:S01]  /*0a60*/  FADD.FTZ R99, R92, R111 ;  /* 0x0000006f5c637221 */ /* 0x000fe20000010000 */
[----:B------:R-:W-:-:S07]  /*0a70*/  FFMA.FTZ R132, R114, R111, R132 ;  /* 0x0000006f72847223 */ /* 0x000fce0000010084 */
.L_x_1355:
[----:B------:R-:W-:Y:S05]  /*0a80*/  BSYNC B0 ;  /* 0x0000000000007941 */ /* 0x000fea0003800000 */
.L_x_1354:
        /* <DEDUP_REMOVED lines=18> */
[C---:B------:R-:W-:Y:S01]  /*0bb0*/  FADD.FTZ R133, -R98.reuse, R93 ;  /* 0x0000005d62857221 */ /* 0x040fe20000010100 */
[----:B------:R-:W-:Y:S01]  /*0bc0*/  FADD.FTZ R137, -R98, R95 ;  /* 0x0000005f62897221 */ /* 0x000fe20000010100 */
[----:B---3--:R-:W-:Y:S02]  /*0bd0*/  MOV R121, R124 ;  /* 0x0000007c00797202 */ /* 0x008fe40000000f00 */
[----:B------:R-:W-:Y:S02]  /*0be0*/  SHF.R.U64 R130, R124, 0x10, R125 ;  /* 0x000000107c827819 */ /* 0x000fe4000000127d */
[----:B------:R-:W-:Y:S02]  /*0bf0*/  MOV R128, R125 ;  /* 0x0000007d00807202 */ /* 0x000fe40000000f00 */
[----:B----4-:R-:W-:-:S02]  /*0c00*/  MOV R123, R126 ;  /* 0x0000007e007b7202 */ /* 0x010fc40000000f00 */
[----:B------:R-:W-:Y:S02]  /*0c10*/  SHF.R.U64 R124, R126, 0x10, R127 ;  /* 0x000000107e7c7819 */ /* 0x000fe4000000127f */
[----:B------:R-:W-:Y:S02]  /*0c20*/  SHF.R.U32.HI R138, RZ, 0x10, R125 ;  /* 0x00000010ff8a7819 */ /* 0x000fe4000001167d */
[----:B------:R-:W-:Y:S02]  /*0c30*/  MOV R125, R127 ;  /* 0x0000007f007d7202 */ /* 0x000fe40000000f00 */
[----:B------:R-:W-:Y:S01]  /*0c40*/  SHF.R.U32.HI R136, RZ, 0x10, R127 ;  /* 0x00000010ff887819 */ /* 0x000fe2000001167f */
[----:B------:R-:W-:Y:S01]  /*0c50*/  FADD.FTZ R127, -R98, R92 ;  /* 0x0000005c627f7221 */ /* 0x000fe20000010100 */
[----:B------:R-:W-:Y:S02]  /*0c60*/  SHF.L.U32 R123, R123, 0x10, RZ ;  /* 0x000000107b7b7819 */ /* 0x000fe400000006ff */
[----:B------:R-:W-:Y:S01]  /*0c70*/  SHF.L.U32 R94, R124, 0x10, RZ ;  /* 0x000000107c5e7819 */ /* 0x000fe200000006ff */
[----:B-----5:R-:W-:Y:S01]  /*0c80*/  FMUL.FTZ R126, R100, R133 ;  /* 0x00000085647e7220 */ /* 0x020fe20000410000 */
[----:B------:R-:W-:Y:S01]  /*0c90*/  SHF.L.U32 R93, R121, 0x10, RZ ;  /* 0x00000010795d7819 */ /* 0x000fe200000006ff */
[----:B------:R-:W-:Y:S01]  /*0ca0*/  FMUL.FTZ R95, R16, R123 ;  /* 0x0000007b105f7220 */ /* 0x000fe20000410000 */
[----:B------:R-:W-:Y:S01]  /*0cb0*/  FMUL.FTZ R121, R100, R127 ;  /* 0x0000007f64797220 */ /* 0x000fe20000410000 */
[----:B------:R-:W-:Y:S01]  /*0cc0*/  SHF.L.U32 R92, R130, 0x10, RZ ;  /* 0x00000010825c7819 */ /* 0x000fe200000006ff */
[----:B------:R-:W-:Y:S01]  /*0cd0*/  FMUL.FTZ R130, R17, R94 ;  /* 0x0000005e11827220 */ /* 0x000fe20000410000 */
[----:B------:R-:W-:-:S02]  /*0ce0*/  SHF.L.U32 R133, R125, 0x10, RZ ;  /* 0x000000107d857819 */ /* 0x000fc400000006ff */
[----:B------:R-:W-:Y:S01]  /*0cf0*/  SHF.L.U32 R134, R136, 0x10, RZ ;  /* 0x0000001088867819 */ /* 0x000fe200000006ff */
[----:B------:R-:W-:Y:S01]  /*0d00*/  FADD.FTZ R44, R44, R93 ;  /* 0x0000005d2c2c7221 */ /* 0x000fe20000010000 */
[-C--:B------:R-:W-:Y:S01]  /*0d10*/  FFMA.FTZ R124, R12, R93.reuse, R95 ;  /* 0x0000005d0c7c7223 */ /* 0x080fe2000001005f */
[C---:B------:R-:W-:Y:S01]  /*0d20*/  FFMA.FTZ R32, R121.reuse, R93, R32 ;  /* 0x0000005d79207223 */ /* 0x040fe20000010020 */
[----:B------:R-:W-:Y:S01]  /*0d30*/  FADD.FTZ R68, R68, R123 ;  /* 0x0000007b44447221 */ /* 0x000fe20000010000 */
[----:B------:R-:W-:Y:S01]  /*0d40*/  FFMA.FTZ R56, R121, R123, R56 ;  /* 0x0000007b79387223 */ /* 0x000fe20000010038 */
[----:B------:R-:W-:Y:S01]  /*0d50*/  FADD.FTZ R69, R69, R94 ;  /* 0x0000005e45457221 */ /* 0x000fe20000010000 */
[C---:B------:R-:W-:Y:S01]  /*0d60*/  FFMA.FTZ R57, R126.reuse, R94, R57 ;  /* 0x0000005e7e397223 */ /* 0x040fe20000010039 */
[----:B------:R-:W-:Y:S01]  /*0d70*/  FADD.FTZ R45, R45, R92 ;  /* 0x0000005c2d2d7221 */ /* 0x000fe20000010000 */
[-C--:B------:R-:W-:Y:S01]  /*0d80*/  FFMA.FTZ R123, R13, R92.reuse, R130 ;  /* 0x0000005c0d7b7223 */ /* 0x080fe20000010082 */
[----:B------:R-:W-:Y:S01]  /*0d90*/  FFMA.FTZ R33, R126, R92, R33 ;  /* 0x0000005c7e217223 */ /* 0x000fe20000010021 */
[----:B------:R-:W-:Y:S01]  /*0da0*/  SHF.L.U32 R93, R128, 0x10, RZ ;  /* 0x00000010805d7819 */ /* 0x000fe200000006ff */
[----:B------:R-:W-:Y:S01]  /*0db0*/  FMUL.FTZ R95, R18, R133 ;  /* 0x00000085125f7220 */ /* 0x000fe20000410000 */
[----:B------:R-:W-:Y:S01]  /*0dc0*/  SHF.L.U32 R94, R138, 0x10, RZ ;  /* 0x000000108a5e7819 */ /* 0x000fe200000006ff */
[----:B------:R-:W-:Y:S01]  /*0dd0*/  FMUL.FTZ R125, R100, R135 ;  /* 0x00000087647d7220 */ /* 0x000fe20000410000 */
[----:B------:R-:W-:Y:S01]  /*0de0*/  FMUL.FTZ R92, R19, R134 ;  /* 0x00000086135c7220 */ /* 0x000fe20000410000 */
[----:B------:R-:W-:Y:S01]  /*0df0*/  FADD.FTZ R46, R46, R93 ;  /* 0x0000005d2e2e7221 */ /* 0x000fe20000010000 */
[-C--:B------:R-:W-:Y:S01]  /*0e00*/  FFMA.FTZ R128, R14, R93.reuse, R95 ;  /* 0x0000005d0e807223 */ /* 0x080fe2000001005f */
[----:B------:R-:W-:Y:S01]  /*0e10*/  FFMA.FTZ R34, R125, R93, R34 ;  /* 0x0000005d7d227223 */ /* 0x000fe20000010022 */
[----:B------:R-:W-:Y:S01]  /*0e20*/  FFMA.FTZ R127, R15, R94, R92 ;  /* 0x0000005e0f7f7223 */ /* 0x000fe2000001005c */
        /* <DEDUP_REMOVED lines=15> */
.L_x_1357:
[----:B------:R-:W-:Y:S05]  /*0f20*/  BSYNC B0 ;  /* 0x0000000000007941 */ /* 0x000fea0003800000 */
.L_x_1356:
        /* <DEDUP_REMOVED lines=16> */
[C---:B--2---:R-:W-:Y:S01]  /*1030*/  FADD.FTZ R131, -R98.reuse, R93 ;  /* 0x0000005d62837221 */ /* 0x044fe20000010100 */
[C---:B------:R-:W-:Y:S01]  /*1040*/  FADD.FTZ R133, -R98.reuse, R94 ;  /* 0x0000005e62857221 */ /* 0x040fe20000010100 */
[----:B0-----:R-:W-:Y:S01]  /*1050*/  FADD.FTZ R135, -R98, R95 ;  /* 0x0000005f62877221 */ /* 0x001fe20000010100 */
[----:B---3--:R-:W-:Y:S02]  /*1060*/  MOV R115, R118 ;  /* 0x0000007600737202 */ /* 0x008fe40000000f00 */
[----:B------:R-:W-:Y:S02]  /*1070*/  SHF.R.U32.HI R122, RZ, 0x10, R119 ;  /* 0x00000010ff7a7819 */ /* 0x000fe40000011677 */
[----:B------:R-:W-:Y:S02]  /*1080*/  SHF.L.U32 R115, R115, 0x10, RZ ;  /* 0x0000001073737819 */ /* 0x000fe400000006ff */
[----:B----4-:R-:W-:-:S02]  /*1090*/  MOV R113, R116 ;  /* 0x0000007400717202 */ /* 0x010fc40000000f00 */
[--C-:B------:R-:W-:Y:S02]  /*10a0*/  SHF.R.U64 R137, R116, 0x10, R117.reuse ;  /* 0x0000001074897819 */ /* 0x100fe40000001275 */
[----:B------:R-:W-:Y:S02]  /*10b0*/  MOV R120, R117 ;  /* 0x0000007500787202 */ /* 0x000fe40000000f00 */
[----:B------:R-:W-:Y:S02]  /*10c0*/  SHF.R.U32.HI R136, RZ, 0x10, R117 ;  /* 0x00000010ff887819 */ /* 0x000fe40000011675 */
[----:B------:R-:W-:Y:S02]  /*10d0*/  SHF.R.U64 R116, R118, 0x10, R119 ;  /* 0x0000001076747819 */ /* 0x000fe40000001277 */
[----:B------:R-:W-:Y:S01]  /*10e0*/  MOV R117, R119 ;  /* 0x0000007700757202 */ /* 0x000fe20000000f00 */
[----:B------:R-:W-:Y:S01]  /*10f0*/  FADD.FTZ R119, -R98, R92 ;  /* 0x0000005c62777221 */ /* 0x000fe20000010100 */
[----:B------:R-:W-:Y:S01]  /*1100*/  SHF.L.U32 R93, R113, 0x10, RZ ;  /* 0x00000010715d7819 */ /* 0x000fe200000006ff */
[----:B------:R-:W-:Y:S01]  /*1110*/  FMUL.FTZ R95, R24, R115 ;  /* 0x00000073185f7220 */ /* 0x000fe20000410000 */
[----:B------:R-:W-:Y:S01]  /*1120*/  SHF.L.U32 R94, R116, 0x10, RZ ;  /* 0x00000010745e7819 */ /* 0x000fe200000006ff */
[C---:B-----5:R-:W-:Y:S01]  /*1130*/  FMUL.FTZ R113, R100.reuse, R119 ;  /* 0x0000007764717220 */ /* 0x060fe20000410000 */
[----:B------:R-:W-:Y:S01]  /*1140*/  FMUL.FTZ R118, R100, R131 ;  /* 0x0000008364767220 */ /* 0x000fe20000410000 */
[----:B------:R-:W-:Y:S01]  /*1150*/  SHF.L.U32 R131, R117, 0x10, RZ ;  /* 0x0000001075837819 */ /* 0x000fe200000006ff */
        /* <DEDUP_REMOVED lines=9> */
[----:B------:R-:W-:Y:S01]  /*11f0*/  FFMA.FTZ R60, R113, R115, R60 ;  /* 0x00000073713c7223 */ /* 0x000fe2000001003c */
[-C--:B------:R-:W-:Y:S01]  /*1200*/  FFMA.FTZ R115, R21, R92.reuse, R98 ;  /* 0x0000005c15737223 */ /* 0x080fe20000010062 */
[----:B------:R-:W-:Y:S01]  /*1210*/  FADD.FTZ R49, R49, R92 ;  /* 0x0000005c31317221 */ /* 0x000fe20000010000 */
        /* <DEDUP_REMOVED lines=25> */
.L_x_1359:
[----:B------:R-:W-:Y:S05]  /*13b0*/  BSYNC B0 ;  /* 0x0000000000007941 */ /* 0x000fea0003800000 */
.L_x_1358:
        /* <DEDUP_REMOVED lines=21> */
.L_x_1384:
        /* <DEDUP_REMOVED lines=44> */
[----:B------:R-:W0:Y:S01]  /*17d0*/  LDC.64 R92, c[0x0][0x2f8] ;  /* 0x0000be00ff5c7b82 */ /* 0x000e220000000a00 */
[----:B------:R-:W-:Y:S01]  /*17e0*/  FMUL.FTZ R131, R100, R97 ;  /* 0x0000006164837220 */ /* 0x000fe20000410000 */
[----:B------:R-:W-:Y:S01]  /*17f0*/  @P1 FADD.FTZ R96, R77, R96 ;  /* 0x000000604d601221 */ /* 0x000fe20000010000 */
[----:B------:R-:W-:Y:S01]  /*1800*/  @P1 FADD.FTZ R132, R79, R132 ;  /* 0x000000844f841221 */ /* 0x000fe20000010000 */
[----:B------:R-:W-:Y:S01]  /*1810*/  @P1 FADD.FTZ R133, R78, R133 ;  /* 0x000000854e851221 */ /* 0x000fe20000010000 */
[----:B------:R-:W-:Y:S01]  /*1820*/  @P1 FADD.FTZ R131, R76, R131 ;  /* 0x000000834c831221 */ /* 0x000fe20000010000 */
[----:B------:R-:W1:Y:S01]  /*1830*/  F2F.BF16.F32 R137, R96 ;  /* 0x0000006000897304 */ /* 0x000e620000202000 */
[----:B------:R-:W-:Y:S01]  /*1840*/  SEL R89, R96, R89, P0 ;  /* 0x0000005960597207 */ /* 0x000fe20000000000 */
[----:B------:R-:W2:Y:S01]  /*1850*/  @P0 LDC.64 R94, c[0x0][0x308] ;  /* 0x0000c200ff5e0b82 */ /* 0x000ea20000000a00 */
        /* <DEDUP_REMOVED lines=8> */
[----:B0-----:R-:W-:-:S06]  /*18e0*/  IMAD.WIDE.U32 R92, R103, 0x8, R92 ;  /* 0x00000008675c7825 */ /* 0x001fcc00078e005c */
[----:B------:R-:W0:Y:S01]  /*18f0*/  F2F.BF16.F32 R135, R131 ;  /* 0x0000008300877304 */ /* 0x000e220000202000 */
[C---:B---3--:R-:W-:Y:S01]  /*1900*/  SHF.L.U32 R133, R136.reuse, 0x10, RZ ;  /* 0x0000001088857819 */ /* 0x048fe200000006ff */
[----:B--2---:R-:W-:Y:S01]  /*1910*/  @P0 IMAD.WIDE.U32 R94, R103, 0x10, R94 ;  /* 0x00000010675e0825 */ /* 0x004fe200078e005e */
[----:B------:R-:W-:Y:S02]  /*1920*/  @P1 PRMT R104, R137, 0x7610, R104 ;  /* 0x0000761089681816 */ /* 0x000fe40000000068 */
[----:B------:R-:W-:Y:S02]  /*1930*/  @P1 PRMT R106, R136, 0x7610, R106 ;  /* 0x00007610886a1816 */ /* 0x000fe4000000006a */
[----:B-1----:R-:W-:Y:S01]  /*1940*/  LOP3.LUT R97, R97, R133, R134, 0xfe, !PT ;  /* 0x0000008561617212 */ /* 0x002fe200078efe86 */
[----:B------:R1:W-:Y:S01]  /*1950*/  @P0 STG.E.128 desc[UR4][R94.64], R88 ;  /* 0x000000585e000986 */ /* 0x0003e2000c101d04 */
[----:B------:R-:W-:Y:S02]  /*1960*/  @P1 PRMT R105, R134, 0x7610, R105 ;  /* 0x0000761086691816 */ /* 0x000fe40000000069 */
[----:B0-----:R-:W-:-:S02]  /*1970*/  LOP3.LUT R96, R96, R135, RZ, 0xfc, !PT ;  /* 0x0000008760607212 */ /* 0x001fc400078efcff */
[----:B------:R-:W-:-:S03]  /*1980*/  @P1 PRMT R102, R135, 0x7610, R102 ;  /* 0x0000761087661816 */ /* 0x000fc60000000066 */
[----:B------:R1:W-:Y:S01]  /*1990*/  STG.E.64 desc[UR4][R92.64], R96 ;  /* 0x000000605c007986 */ /* 0x0003e2000c101b04 */
[----:B------:R-:W-:Y:S05]  /*19a0*/  @!P1 BRA `(.L_x_1363) ;  /* 0x0000000000209947 */ /* 0x000fea0003800000 */
[----:B-1----:R-:W-:Y:S02]  /*19b0*/  LOP3.LUT R94, R104, 0xffff, RZ, 0xc0, !PT ;  /* 0x0000ffff685e7812 */ /* 0x002fe400078ec0ff */
[----:B------:R-:W-:Y:S02]  /*19c0*/  LEA R92, P0, R103, UR16, 0x3 ;  /* 0x00000010675c7c11 */ /* 0x000fe4000f8018ff */
[----:B------:R-:W-:Y:S01]  /*19d0*/  PRMT R97, R105, 0x5410, R106 ;  /* 0x0000541069617816 */ /* 0x000fe2000000006a */
[----:B------:R-:W-:Y:S01]  /*19e0*/  IMAD.WIDE.U32 R94, R94, 0x10000, RZ ;  /* 0x000100005e5e7825 */ /* 0x000fe200078e00ff */
[----:B------:R-:W-:-:S04]  /*19f0*/  LEA.HI.X R93, R103, UR17, RZ, 0x3, P0 ;  /* 0x00000011675d7c11 */ /* 0x000fc800080f1cff */
[----:B------:R-:W-:Y:S02]  /*1a00*/  LOP3.LUT R95, R97, R95, RZ, 0xfc, !PT ;  /* 0x0000005f615f7212 */ /* 0x000fe400078efcff */
[----:B------:R-:W-:-:S05]  /*1a10*/  LOP3.LUT R94, R94, 0xffff, R102, 0xf8, !PT ;  /* 0x0000ffff5e5e7812 */ /* 0x000fca00078ef866 */
[----:B------:R0:W-:Y:S02]  /*1a20*/  STG.E.64 desc[UR4][R92.64], R94 ;  /* 0x0000005e5c007986 */ /* 0x0001e4000c101b04 */
.L_x_1363:
[----:B------:R-:W-:-:S07]  /*1a30*/  IADD3 R103, R103, 0x80, RZ ;  /* 0x0000008067677810 */ /* 0x000fce0007ffe0ff */
.L_x_1362:
[----:B------:R-:W-:Y:S05]  /*1a40*/  BSYNC B0 ;  /* 0x0000000000007941 */ /* 0x000fea0003800000 */
.L_x_1361:
[----:B------:R-:W-:Y:S04]  /*1a50*/  BSSY B0, `(.L_x_1364) ;  /* 0x0000038000007945 */ /* 0x000fe80003800000 */
[----:B------:R-:W-:Y:S05]  /*1a60*/  @!P3 BRA `(.L_x_1365) ;  /* 0x0000000000d8b947 */ /* 0x000fea0003800000 */
[----:B------:R-:W-:Y:S01]  /*1a70*/  ISETP.NE.U32.AND P1, PT, RZ, UR14, PT ;  /* 0x0000000eff007c0c */ /* 0x000fe2000bf25070 */
[-CC-:B01----:R-:W-:Y:S01]  /*1a80*/  FFMA.FTZ R92, R126, R98.reuse, R99.reuse ;  /* 0x000000627e5c7223 */ /* 0x183fe20000010063 */
        /* <DEDUP_REMOVED lines=51> */
.L_x_1366:
[----:B------:R-:W-:-:S07]  /*1dc0*/  IADD3 R103, R103, 0x80, RZ ;  /* 0x0000008067677810 */ /* 0x000fce0007ffe0ff */
.L_x_1365:
[----:B------:R-:W-:Y:S05]  /*1dd0*/  BSYNC B0 ;  /* 0x0000000000007941 */ /* 0x000fea0003800000 */
.L_x_1364:
[----:B------:R-:W-:Y:S04]  /*1de0*/  BSSY B0, `(.L_x_1367) ;  /* 0x0000037000007945 */ /* 0x000fe80003800000 */
[----:B------:R-:W-:Y:S05]  /*1df0*/  @!P4 BRA `(.L_x_1368) ;  /* 0x0000000000d4c947 */ /* 0x000fea0003800000 */
[----:B------:R-:W-:Y:S01]  /*1e00*/  ISETP.NE.U32.AND P1, PT, RZ, UR14, PT ;  /* 0x0000000eff007c0c */ /* 0x000fe2000bf25070 */
[-CC-:B01----:R-:W-:Y:S01]  /*1e10*/  FFMA.FTZ R92, R118, R98.reuse, R99.reuse ;  /* 0x00000062765c7223 */ /* 0x183fe20000010063 */
        /* <DEDUP_REMOVED lines=51> */
.L_x_1368:
[----:B------:R-:W-:Y:S05]  /*2150*/  BSYNC B0 ;  /* 0x0000000000007941 */ /* 0x000fea0003800000 */
.L_x_1367:
[----:B------:R-:W-:Y:S02]  /*2160*/  IADD3 R101, R101, UR18, RZ ;  /* 0x0000001265657c10 */ /* 0x000fe4000fffe0ff */
[----:B-12---:R-:W-:Y:S02]  /*2170*/  SEL R96, RZ, 0x1, P6 ;  /* 0x00000001ff607807 */ /* 0x006fe40003000000 */
[----:B------:R-:W-:-:S13]  /*2180*/  ISETP.GE.AND P0, PT, R101, UR19, PT ;  /* 0x0000001365007c0c */ /* 0x000fda000bf06270 */
[----:B------:R-:W-:Y:S05]  /*2190*/  @!P0 BRA `(.L_x_1369) ;  /* 0xffffffe000c88947 */ /* 0x000fea000383ffff */
.L_x_1353:
        /* <DEDUP_REMOVED lines=10> */
[----:B------:R-:W4:Y:S08]  /*2240*/  LDC.64 R6, c[0x0][0x2e0] ;  /* 0x0000b800ff067b82 */ /* 0x000f300000000a00 */
[----:B------:R-:W5:Y:S01]  /*2250*/  LDC.64 R8, c[0x0][0x2e8] ;  /* 0x0000ba00ff087b82 */ /* 0x000f620000000a00 */
[----:B-1----:R-:W-:-:S05]  /*2260*/  IMAD.WIDE.U32 R2, R11, 0x10, R2 ;  /* 0x000000100b027825 */ /* 0x002fca00078e0002 */
[----:B------:R1:W-:Y:S01]  /*2270*/  STG.E.128 desc[UR4][R2.64], R40 ;  /* 0x0000002802007986 */ /* 0x0003e2000c101d04 */
[----:B--2---:R-:W-:-:S05]  /*2280*/  IMAD.WIDE.U32 R4, R11, 0x10, R4 ;  /* 0x000000100b047825 */ /* 0x004fca00078e0004 */
[----:B------:R1:W-:Y:S01]  /*2290*/  STG.E.128 desc[UR4][R4.64], R28 ;  /* 0x0000001c04007986 */ /* 0x0003e2000c101d04 */
[----:B----4-:R-:W-:-:S05]  /*22a0*/  IMAD.WIDE.U32 R6, R11, 0x10, R6 ;  /* 0x000000100b067825 */ /* 0x010fca00078e0006 */
[----:B------:R1:W-:Y:S01]  /*22b0*/  STG.E.128 desc[UR4][R6.64], R64 ;  /* 0x0000004006007986 */ /* 0x0003e2000c101d04 */
[C---:B-----5:R-:W-:Y:S01]  /*22c0*/  IMAD.WIDE.U32 R8, R11.reuse, 0x10, R8 ;  /* 0x000000100b087825 */ /* 0x060fe200078e0008 */
[----:B------:R-:W-:-:S04]  /*22d0*/  IADD3 R11, R11, 0x80, RZ ;  /* 0x000000800b0b7810 */ /* 0x000fc80007ffe0ff */
[----:B------:R1:W-:Y:S03]  /*22e0*/  STG.E.128 desc[UR4][R8.64], R52 ;  /* 0x0000003408007986 */ /* 0x0003e6000c101d04 */
.L_x_1371:
[----:B------:R-:W-:Y:S05]  /*22f0*/  BSYNC B0 ;  /* 0x0000000000007941 */ /* 0x000fea0003800000 */
.L_x_1370:
[----:B------:R-:W-:Y:S04]  /*2300*/  BSSY B0, `(.L_x_1372) ;  /* 0x000000f000007945 */ /* 0x000fe80003800000 */
[----:B------:R-:W-:Y:S05]  /*2310*/  @!P3 BRA `(.L_x_1373) ;  /* 0x000000000034b947 */ /* 0x000fea0003800000 */
[----:B-1----:R-:W1:Y:S08]  /*2320*/  LDC.64 R2, c[0x0][0x2d0] ;  /* 0x0000b400ff027b82 */ /* 0x002e700000000a00 */
        /* <DEDUP_REMOVED lines=12> */
.L_x_1373:
[----:B------:R-:W-:Y:S05]  /*23f0*/  BSYNC B0 ;  /* 0x0000000000007941 */ /* 0x000fea0003800000 */
.L_x_1372:
[----:B------:R-:W-:Y:S05]  /*2400*/  @!P4 EXIT ;  /* 0x000000000000c94d */ /* 0x000fea0003800000 */
[----:B-1----:R-:W1:Y:S08]  /*2410*/  LDC.64 R2, c[0x0][0x2d0] ;  /* 0x0000b400ff027b82 */ /* 0x002e700000000a00 */
[----:B------:R-:W2:Y:S08]  /*2420*/  LDC.64 R4, c[0x0][0x2d8] ;  /* 0x0000b600ff047b82 */ /* 0x000eb00000000a00 */
[----:B------:R-:W4:Y:S08]  /*2430*/  LDC.64 R6, c[0x0][0x2e0] ;  /* 0x0000b800ff067b82 */ /* 0x000f300000000a00 */
[----:B------:R-:W5:Y:S01]  /*2440*/  LDC.64 R8, c[0x0][0x2e8] ;  /* 0x0000ba00ff087b82 */ /* 0x000f620000000a00 */
[----:B-1----:R-:W-:-:S05]  /*2450*/  IMAD.WIDE.U32 R2, R11, 0x10, R2 ;  /* 0x000000100b027825 */ /* 0x002fca00078e0002 */
[----:B------:R-:W-:Y:S01]  /*2460*/  STG.E.128 desc[UR4][R2.64], R48 ;  /* 0x0000003002007986 */ /* 0x000fe2000c101d04 */
[----:B--2---:R-:W-:-:S05]  /*2470*/  IMAD.WIDE.U32 R4, R11, 0x10, R4 ;  /* 0x000000100b047825 */ /* 0x004fca00078e0004 */
[----:B------:R-:W-:Y:S01]  /*2480*/  STG.E.128 desc[UR4][R4.64], R36 ;  /* 0x0000002404007986 */ /* 0x000fe2000c101d04 */
[----:B----4-:R-:W-:-:S05]  /*2490*/  IMAD.WIDE.U32 R6, R11, 0x10, R6 ;  /* 0x000000100b067825 */ /* 0x010fca00078e0006 */
[----:B------:R-:W-:Y:S01]  /*24a0*/  STG.E.128 desc[UR4][R6.64], R72 ;  /* 0x0000004806007986 */ /* 0x000fe2000c101d04 */
[----:B-----5:R-:W-:-:S05]  /*24b0*/  IMAD.WIDE.U32 R8, R11, 0x10, R8 ;  /* 0x000000100b087825 */ /* 0x020fca00078e0008 */
[----:B------:R-:W-:Y:S01]  /*24c0*/  STG.E.128 desc[UR4][R8.64], R60 ;  /* 0x0000003c08007986 */ /* 0x000fe2000c101d04 */
[----:B------:R-:W-:Y:S05]  /*24d0*/  EXIT ;  /* 0x000000000000794d */ /* 0x000fea0003800000 */
.L_x_1360:
[----:B------:R-:W-:Y:S01]  /*24e0*/  HFMA2.MMA R136, -RZ, RZ, 0, 9.5367431640625e-07 ;  /* 0x00000010ff887435 */ /* 0x000fe200000001ff */
[----:B------:R-:W-:Y:S02]  /*24f0*/  MOV R137, R99 ;  /* 0x0000006300897202 */ /* 0x000fe40000000f00 */
[----:B------:R-:W-:Y:S02]  /*2500*/  MOV R139, 0x1f ;  /* 0x0000001f008b7802 */ /* 0x000fe40000000f00 */
[----:B------:R-:W-:-:S07]  /*2510*/  MOV R134, 0xffffffff ;  /* 0xffffffff00867802 */ /* 0x000fce0000000f00 */
[----:B-----5:R-:W-:Y:S05]  /*2520*/  WARPSYNC.COLLECTIVE R134, `(.L_x_1374) ;  /* 0x0000000086087348 */ /* 0x020fea0003c00000 */
[----:B------:R0:W1:Y:S02]  /*2530*/  SHFL.DOWN P0, R135, R137, R136, R139 ;  /* 0x0800008889877389 */ /* 0x000064000000008b */
[----:B01---5:R-:W-:Y:S01]  /*2540*/  ENDCOLLECTIVE ;  /* 0x000000000000791b */ /* 0x023fe20003800000 */
.L_x_1374:
[----:B------:R-:W-:Y:S02]  /*2550*/  MOV R137, R132 ;  /* 0x0000008400897202 */ /* 0x000fe40000000f00 */
[----:B------:R-:W-:-:S07]  /*2560*/  MOV R92, R135 ;  /* 0x00000087005c7202 */ /* 0x000fce0000000f00 */
[----:B------:R-:W-:Y:S05]  /*2570*/  WARPSYNC.COLLECTIVE R134, `(.L_x_1375) ;  /* 0x0000000086087348 */ /* 0x000fea0003c00000 */
[----:B------:R0:W1:Y:S02]  /*2580*/  SHFL.DOWN P0, R135, R137, R136, R139 ;  /* 0x0800008889877389 */ /* 0x000064000000008b */
[----:B01----:R-:W-:Y:S01]  /*2590*/  ENDCOLLECTIVE ;  /* 0x000000000000791b */ /* 0x003fe20003800000 */
.L_x_1375:
[----:B------:R-:W-:Y:S01]  /*25a0*/  FADD.FTZ R92, R92, R99 ;  /* 0x000000635c5c7221 */ /* 0x000fe20000010000 */
[----:B------:R-:W-:-:S04]  /*25b0*/  HFMA2.MMA R136, -RZ, RZ, 0, 4.76837158203125e-07 ;  /* 0x00000008ff887435 */ /* 0x000fc800000001ff */
[----:B------:R-:W-:Y:S02]  /*25c0*/  MOV R137, R92 ;  /* 0x0000005c00897202 */ /* 0x000fe40000000f00 */
[----:B------:R-:W-:-:S07]  /*25d0*/  MOV R93, R135 ;  /* 0x00000087005d7202 */ /* 0x000fce0000000f00 */
[----:B------:R-:W-:Y:S05]  /*25e0*/  WARPSYNC.COLLECTIVE R134, `(.L_x_1376) ;  /* 0x0000000086087348 */ /* 0x000fea0003c00000 */
[----:B------:R0:W1:Y:S02]  /*25f0*/  SHFL.DOWN P0, R135, R137, R136, R139 ;  /* 0x0800008889877389 */ /* 0x000064000000008b */
[----:B01----:R-:W-:Y:S01]  /*2600*/  ENDCOLLECTIVE ;  /* 0x000000000000791b */ /* 0x003fe20003800000 */
.L_x_1376:
[----:B------:R-:W-:-:S05]  /*2610*/  FADD.FTZ R93, R93, R132 ;  /* 0x000000845d5d7221 */ /* 0x000fca0000010000 */
[----:B------:R-:W-:Y:S02]  /*2620*/  MOV R137, R93 ;  /* 0x0000005d00897202 */ /* 0x000fe40000000f00 */
[----:B------:R-:W-:-:S07]  /*2630*/  MOV R95, R135 ;  /* 0x00000087005f7202 */ /* 0x000fce0000000f00 */
[----:B------:R-:W-:Y:S05]  /*2640*/  WARPSYNC.COLLECTIVE R134, `(.L_x_1377) ;  /* 0x0000000086087348 */ /* 0x000fea0003c00000 */
[----:B------:R0:W1:Y:S02]  /*2650*/  SHFL.DOWN P0, R135, R137, R136, R139 ;  /* 0x0800008889877389 */ /* 0x000064000000008b */
[----:B01----:R-:W-:Y:S01]  /*2660*/  ENDCOLLECTIVE ;  /* 0x000000000000791b */ /* 0x003fe20003800000 */
.L_x_1377:
[----:B------:R-:W-:Y:S01]  /*2670*/  FADD.FTZ R95, R92, R95 ;  /* 0x0000005f5c5f7221 */ /* 0x000fe20000010000 */
[----:B------:R-:W-:-:S04]  /*2680*/  HFMA2.MMA R136, -RZ, RZ, 0, 2.384185791015625e-07 ;  /* 0x00000004ff887435 */ /* 0x000fc800000001ff */
[----:B------:R-:W-:Y:S02]  /*2690*/  MOV R137, R95 ;  /* 0x0000005f00897202 */ /* 0x000fe40000000f00 */
[----:B------:R-:W-:-:S07]  /*26a0*/  MOV R94, R135 ;  /* 0x00000087005e7202 */ /* 0x000fce0000000f00 */
[----:B------:R-:W-:Y:S05]  /*26b0*/  WARPSYNC.COLLECTIVE R134, `(.L_x_1378) ;  /* 0x0000000086087348 */ /* 0x000fea0003c00000 */
[----:B------:R0:W1:Y:S02]  /*26c0*/  SHFL.DOWN P0, R135, R137, R136, R139 ;  /* 0x0800008889877389 */ /* 0x000064000000008b */
[----:B01----:R-:W-:Y:S01]  /*26d0*/  ENDCOLLECTIVE ;  /* 0x000000000000791b */ /* 0x003fe20003800000 */
.L_x_1378:
[----:B------:R-:W-:-:S05]  /*26e0*/  FADD.FTZ R94, R93, R94 ;  /* 0x0000005e5d5e7221 */ /* 0x000fca0000010000 */
[----:B------:R-:W-:Y:S02]  /*26f0*/  MOV R137, R94 ;  /* 0x0000005e00897202 */ /* 0x000fe40000000f00 */
[----:B------:R-:W-:-:S07]  /*2700*/  MOV R98, R135 ;  /* 0x0000008700627202 */ /* 0x000fce0000000f00 */
[----:B------:R-:W-:Y:S05]  /*2710*/  WARPSYNC.COLLECTIVE R134, `(.L_x_1379) ;  /* 0x0000000086087348 */ /* 0x000fea0003c00000 */
[----:B------:R0:W1:Y:S02]  /*2720*/  SHFL.DOWN P0, R135, R137, R136, R139 ;  /* 0x0800008889877389 */ /* 0x000064000000008b */
[----:B01----:R-:W-:Y:S01]  /*2730*/  ENDCOLLECTIVE ;  /* 0x000000000000791b */ /* 0x003fe20003800000 */
.L_x_1379:
[----:B------:R-:W-:Y:S01]  /*2740*/  FADD.FTZ R98, R95, R98 ;  /* 0x000000625f627221 */ /* 0x000fe20000010000 */
[----:B------:R-:W-:-:S04]  /*2750*/  HFMA2.MMA R136, -RZ, RZ, 0, 1.1920928955078125e-07 ;  /* 0x00000002ff887435 */ /* 0x000fc800000001ff */
[----:B------:R-:W-:Y:S02]  /*2760*/  MOV R137, R98 ;  /* 0x0000006200897202 */ /* 0x000fe40000000f00 */
[----:B------:R-:W-:-:S07]  /*2770*/  MOV R131, R135 ;  /* 0x0000008700837202 */ /* 0x000fce0000000f00 */
[----:B------:R-:W-:Y:S05]  /*2780*/  WARPSYNC.COLLECTIVE R134, `(.L_x_1380) ;  /* 0x0000000086087348 */ /* 0x000fea0003c00000 */
[----:B------:R0:W1:Y:S02]  /*2790*/  SHFL.DOWN P0, R135, R137, R136, R139 ;  /* 0x0800008889877389 */ /* 0x000064000000008b */
[----:B01----:R-:W-:Y:S01]  /*27a0*/  ENDCOLLECTIVE ;  /* 0x000000000000791b */ /* 0x003fe20003800000 */
.L_x_1380:
[----:B------:R-:W-:-:S05]  /*27b0*/  FADD.FTZ R131, R94, R131 ;  /* 0x000000835e837221 */ /* 0x000fca0000010000 */
[----:B------:R-:W-:Y:S02]  /*27c0*/  MOV R137, R131 ;  /* 0x0000008300897202 */ /* 0x000fe40000000f00 */
[----:B------:R-:W-:-:S07]  /*27d0*/  MOV R99, R135 ;  /* 0x0000008700637202 */ /* 0x000fce0000000f00 */
[----:B------:R-:W-:Y:S05]  /*27e0*/  WARPSYNC.COLLECTIVE R134, `(.L_x_1381) ;  /* 0x0000000086087348 */ /* 0x000fea0003c00000 */
[----:B------:R0:W1:Y:S02]  /*27f0*/  SHFL.DOWN P0, R135, R137, R136, R139 ;  /* 0x0800008889877389 */ /* 0x000064000000008b */
[----:B01----:R-:W-:Y:S01]  /*2800*/  ENDCOLLECTIVE ;  /* 0x000000000000791b */ /* 0x003fe20003800000 */
.L_x_1381:
[----:B------:R-:W-:Y:S01]  /*2810*/  FADD.FTZ R99, R98, R99 ;  /* 0x0000006362637221 */ /* 0x000fe20000010000 */
[----:B------:R-:W-:-:S04]  /*2820*/  HFMA2.MMA R136, -RZ, RZ, 0, 5.9604644775390625e-08 ;  /* 0x00000001ff887435 */ /* 0x000fc800000001ff */
[----:B------:R-:W-:Y:S02]  /*2830*/  MOV R137, R99 ;  /* 0x0000006300897202 */ /* 0x000fe40000000f00 */
[----:B------:R-:W-:-:S07]  /*2840*/  MOV R132, R135 ;  /* 0x0000008700847202 */ /* 0x000fce0000000f00 */
[----:B------:R-:W-:Y:S05]  /*2850*/  WARPSYNC.COLLECTIVE R134, `(.L_x_1382) ;  /* 0x0000000086087348 */ /* 0x000fea0003c00000 */
[----:B------:R0:W1:Y:S02]  /*2860*/  SHFL.DOWN P0, R135, R137, R136, R139 ;  /* 0x0800008889877389 */ /* 0x000064000000008b */
[----:B01----:R-:W-:Y:S01]  /*2870*/  ENDCOLLECTIVE ;  /* 0x000000000000791b */ /* 0x003fe20003800000 */
.L_x_1382:
[----:B------:R-:W-:-:S05]  /*2880*/  FADD.FTZ R133, R131, R132 ;  /* 0x0000008483857221 */ /* 0x000fca0000010000 */
[----:B------:R-:W-:Y:S02]  /*2890*/  MOV R137, R133 ;  /* 0x0000008500897202 */ /* 0x000fe40000000f00 */
[----:B------:R-:W-:-:S07]  /*28a0*/  MOV R132, R135 ;  /* 0x0000008700847202 */ /* 0x000fce0000000f00 */
[----:B------:R-:W-:Y:S05]  /*28b0*/  WARPSYNC.COLLECTIVE R134, `(.L_x_1383) ;  /* 0x0000000086087348 */ /* 0x000fea0003c00000 */
[----:B------:R0:W1:Y:S02]  /*28c0*/  SHFL.DOWN P0, R135, R137, R136, R139 ;  /* 0x0800008889877389 */ /* 0x000064000000008b */
[----:B01----:R-:W-:Y:S01]  /*28d0*/  ENDCOLLECTIVE ;  /* 0x000000000000791b */ /* 0x003fe20003800000 */
.L_x_1383:
[----:B------:R-:W-:Y:S01]  /*28e0*/  MOV R92, R135 ;  /* 0x00000087005c7202 */ /* 0x000fe20000000f00 */
[----:B------:R-:W-:Y:S06]  /*28f0*/  BRA `(.L_x_1384) ;  /* 0xffffffec00047947 */ /* 0x000fec000383ffff */
.L_x_1385:
        /* <DEDUP_REMOVED lines=16> */
.L_x_3315:


//--------------------- .text._ZN10layer_norm31ln_parallel_residual_bwd_kernelINS_13Kernel_traitsIf13__nv_bfloat16fS2_fjLj1536ELj1ELj1ELj4ELj8ENS_18Kernel_traits_baseILj1536EfS2_fS2_fjLj128EEEEELb0ELb0ELb1EEEvNS_9BwdParamsE --------------------------
	.section	.text._ZN10layer_norm31ln_parallel_residual_bwd_kernelINS_13Kernel_traitsIf13__nv_bfloat16fS2_fjLj1536ELj1ELj1ELj4ELj8ENS_18Kernel_traits_baseILj1536EfS2_fS2_fjLj128EEEEELb0ELb0ELb1EEEvNS_9BwdParamsE,"ax",@progbits
	.align	128
        .global         _ZN10layer_norm31ln_parallel_residual_bwd_kernelINS_13Kernel_traitsIf13__nv_bfloat16fS2_fjLj1536ELj1ELj1ELj4ELj8ENS_18Kernel_traits_baseILj1536EfS2_fS2_fjLj128EEEEELb0ELb0ELb1EEEvNS_9BwdParamsE
        .type           _ZN10layer_norm31ln_parallel_residual_bwd_kernelINS_13Kernel_traitsIf13__nv_bfloat16fS2_fjLj1536ELj1ELj1ELj4ELj8ENS_18Kernel_traits_baseILj1536EfS2_fS2_fjLj128EEEEELb0ELb0ELb1EEEvNS_9BwdParamsE,@function
        .size           _ZN10layer_norm31ln_parallel_residual_bwd_kernelINS_13Kernel_traitsIf13__nv_bfloat16fS2_fjLj1536ELj1ELj1ELj4ELj8ENS_18Kernel_traits_baseILj1536EfS2_fS2_fjLj128EEEEELb0ELb0ELb1EEEvNS_9BwdParamsE,(.L_x_3316 - _ZN10layer_norm31ln_parallel_residual_bwd_kernelINS_13Kernel_traitsIf13__nv_bfloat16fS2_fjLj1536ELj1ELj1ELj4ELj8ENS_18Kernel_traits_baseILj1536EfS2_fS2_fjLj128EEEEELb0ELb0ELb1EEEvNS_9BwdParamsE)
        .other          _ZN10layer_norm31ln_parallel_residual_bwd_kernelINS_13Kernel_traitsIf13__nv_bfloat16fS2_fjLj1536ELj1ELj1ELj4ELj8ENS_18Kernel_traits_baseILj1536EfS2_fS2_fjLj128EEEEELb0ELb0ELb1EEEvNS_9BwdParamsE,@"STO_CUDA_ENTRY STV_DEFAULT"
_ZN10layer_norm31ln_parallel_residual_bwd_kernelINS_13Kernel_traitsIf13__nv_bfloat16fS2_fjLj1536ELj1ELj1ELj4ELj8ENS_18Kernel_traits_baseILj1536EfS2_fS2_fjLj128EEEEELb0ELb0ELb1EEEvNS_9BwdParamsE:
.text._ZN10layer_norm31ln_parallel_residual_bwd_kernelINS_13Kernel_traitsIf13__nv_bfloat16fS2_fjLj1536ELj1ELj1ELj4ELj8ENS_18Kernel_traits_baseILj1536EfS2_fS2_fjLj128EEEEELb0ELb0ELb1EEEvNS_9BwdParamsE:
        /* <DEDUP_REMOVED lines=40> */
.L_x_1386:
[----:B------:R-:W-:Y:S01]  /*0280*/  SHF.L.U32 R2, R0, 0x4, RZ ;  /* 0x0000000400027819 */ /* 0x000fe200000006ff */
[----:B------:R-:W-:Y:S01]  /*0290*/  ULDC.64 UR4, c[0x0][0x260] ;  /* 0x0000980000047ab9 */ /* 0x000fe20000000a00 */
[----:B------:R-:W-:Y:S02]  /*02a0*/  ULDC.64 UR8, c[0x0][0x268] ;  /* 0x00009a0000087ab9 */ /* 0x000fe40000000a00 */
[----:B------:R-:W-:-:S04]  /*02b0*/  LOP3.LUT R6, R2, 0x7f0, RZ, 0xc0, !PT ;  /* 0x000007f002067812 */ /* 0x000fc800078ec0ff */
[C---:B------:R-:W-:Y:S02]  /*02c0*/  IADD3 R2, P0, R6.reuse, UR4, RZ ;  /* 0x0000000406027c10 */ /* 0x040fe4000ff1e0ff */
[----:B------:R-:W-:Y:S02]  /*02d0*/  IADD3 R6, P1, R6, UR8, RZ ;  /* 0x0000000806067c10 */ /* 0x000fe4000ff3e0ff */
[----:B------:R-:W-:Y:S01]  /*02e0*/  IADD3.X R3, RZ, UR5, RZ, P0, !PT ;  /* 0x00000005ff037c10 */ /* 0x000fe200087fe4ff */
[----:B------:R-:W-:Y:S01]  /*02f0*/  ULDC.64 UR4, c[0x0][0x2c8] ;  /* 0x0000b20000047ab9 */ /* 0x000fe20000000a00 */
[----:B------:R-:W-:Y:S02]  /*0300*/  IADD3.X R7, RZ, UR9, RZ, P1, !PT ;  /* 0x00000009ff077c10 */ /* 0x000fe40008ffe4ff */
[----:B------:R-:W-:Y:S01]  /*0310*/  ISETP.NE.U32.AND P2, PT, RZ, UR4, PT ;  /* 0x00000004ff007c0c */ /* 0x000fe2000bf45070 */
[----:B------:R-:W-:Y:S01]  /*0320*/  ULDC.U8 UR4, c[0x0][0x2a0] ;  /* 0x0000a80000047ab9 */ /* 0x000fe20000000000 */
[----:B------:R-:W-:Y:S01]  /*0330*/  HFMA2.MMA R130, -RZ, RZ, 0, 5.9604644775390625e-08 ;  /* 0x00000001ff827435 */ /* 0x000fe200000001ff */
[----:B------:R-:W-:Y:S01]  /*0340*/  UISETP.NE.AND UP0, UPT, UR4, URZ, UPT ;  /* 0x0000003f0400728c */ /* 0x000fe2000bf05270 */
[----:B------:R-:W-:Y:S01]  /*0350*/  HFMA2.MMA R126, -RZ, RZ, 0, 0 ;  /* 0x00000000ff7e7435 */ /* 0x000fe200000001ff */
[----:B------:R-:W5:Y:S01]  /*0360*/  LDG.E.128 R48, desc[UR6][R2.64] ;  /* 0x0000000602307981 */ /* 0x000f62000c1e1d00 */
[----:B------:R-:W-:-:S02]  /*0370*/  ISETP.NE.AND.EX P2, PT, RZ, UR5, PT, P2 ;  /* 0x00000005ff007c0c */ /* 0x000fc4000bf45320 */
[----:B------:R-:W-:Y:S02]  /*0380*/  CS2R R84, SRZ ;  /* 0x0000000000547805 */ /* 0x000fe4000001ff00 */
[----:B------:R-:W-:Y:S01]  /*0390*/  CS2R R20, SRZ ;  /* 0x0000000000147805 */ /* 0x000fe2000001ff00 */
[----:B------:R-:W5:Y:S01]  /*03a0*/  LDG.E.128 R44, desc[UR6][R2.64+0x800] ;  /* 0x00080006022c7981 */ /* 0x000f62000c1e1d00 */
[----:B------:R-:W-:Y:S02]  /*03b0*/  CS2R R24, SRZ ;  /* 0x0000000000187805 */ /* 0x000fe4000001ff00 */
[----:B------:R-:W-:Y:S02]  /*03c0*/  CS2R R26, SRZ ;  /* 0x00000000001a7805 */ /* 0x000fe4000001ff00 */
[----:B------:R-:W-:Y:S01]  /*03d0*/  CS2R R4, SRZ ;  /* 0x0000000000047805 */ /* 0x000fe2000001ff00 */
[----:B------:R0:W5:Y:S01]  /*03e0*/  LDG.E.128 R40, desc[UR6][R2.64+0x1000] ;  /* 0x0010000602287981 */ /* 0x000162000c1e1d00 */
[----:B------:R-:W-:-:S02]  /*03f0*/  CS2R R8, SRZ ;  /* 0x0000000000087805 */ /* 0x000fc4000001ff00 */
[----:B------:R-:W-:Y:S02]  /*0400*/  CS2R R90, SRZ ;  /* 0x00000000005a7805 */ /* 0x000fe4000001ff00 */
[----:B------:R-:W-:Y:S01]  /*0410*/  CS2R R98, SRZ ;  /* 0x0000000000627805 */ /* 0x000fe2000001ff00 */
[----:B------:R-:W5:Y:S01]  /*0420*/  LDG.E.128 R36, desc[UR6][R6.64] ;  /* 0x0000000606247981 */ /* 0x000f62000c1e1d00 */
[----:B------:R-:W-:Y:S02]  /*0430*/  CS2R R94, SRZ ;  /* 0x00000000005e7805 */ /* 0x000fe4000001ff00 */
[----:B------:R-:W-:Y:S02]  /*0440*/  CS2R R82, SRZ ;  /* 0x0000000000527805 */ /* 0x000fe4000001ff00 */
        /* <DEDUP_REMOVED lines=11> */
[----:B------:R-:W-:Y:S02]  /*0500*/  MOV R118, RZ ;  /* 0x000000ff00767202 */ /* 0x000fe40000000f00 */
[----:B------:R-:W-:Y:S02]  /*0510*/  CS2R R96, SRZ ;  /* 0x0000000000607805 */ /* 0x000fe4000001ff00 */
[----:B0-----:R-:W-:Y:S02]  /*0520*/  CS2R R2, SRZ ;  /* 0x0000000000027805 */ /* 0x001fe4000001ff00 */
[----:B------:R-:W-:Y:S02]  /*0530*/  CS2R R18, SRZ ;  /* 0x0000000000127805 */ /* 0x000fe4000001ff00 */
[----:B-1----:R-:W-:-:S02]  /*0540*/  CS2R R6, SRZ ;  /* 0x0000000000067805 */ /* 0x002fc4000001ff00 */
[----:B------:R-:W-:Y:S02]  /*0550*/  PLOP3.LUT P6, PT, PT, PT, UP0, 0x80, 0x0 ;  /* 0x000000000000781c */ /* 0x000fe40003fcf008 */
[----:B------:R-:W-:-:S11]  /*0560*/  LOP3.LUT R124, R0, 0x7f, RZ, 0xc0, !PT ;  /* 0x0000007f007c7812 */ /* 0x000fd600078ec0ff */
.L_x_1393:
[----:B01-3--:R-:W0:Y:S01]  /*0570*/  LDC.64 R68, c[0x0][0x250] ;  /* 0x00009400ff447b82 */ /* 0x00be220000000a00 */
[----:B------:R-:W-:-:S05]  /*0580*/  IMAD R70, R127, UR10, RZ ;  /* 0x0000000a7f467c24 */ /* 0x000fca000f8e02ff */
[----:B------:R-:W-:Y:S02]  /*0590*/  SHF.R.S32.HI R71, RZ, 0x1f, R70 ;  /* 0x0000001fff477819 */ /* 0x000fe40000011446 */
[----:B--2---:R-:W1:Y:S02]  /*05a0*/  LDC.64 R76, c[0x0][0x238] ;  /* 0x00008e00ff4c7b82 */ /* 0x004e640000000a00 */
        /* <DEDUP_REMOVED lines=20> */
[----:B------:R-:W-:Y:S01]  /*06f0*/  IMAD.WIDE.U32 R106, R125, 0x8, R108 ;  /* 0x000000087d6a7825 */ /* 0x000fe200078e006c */
[----:B------:R-:W-:Y:S01]  /*0700*/  IADD3 R123, R129, 0x100, RZ ;  /* 0x00000100817b7810 */ /* 0x000fe20007ffe0ff */
[----:B------:R-:W2:Y:S02]  /*0710*/  LDG.E.64 R104, desc[UR6][R104.64] ;  /* 0x0000000668687981 */ /* 0x000ea4000c1e1b00 */
[----:B------:R-:W-:Y:S02]  /*0720*/  IMAD.WIDE.U32 R72, R125, 0x10, R76 ;  /* 0x000000107d487825 */ /* 0x000fe400078e004c */
[----:B------:R-:W2:Y:S04]  /*0730*/  LDG.E.64 R106, desc[UR6][R106.64] ;  /* 0x000000066a6a7981 */ /* 0x000ea8000c1e1b00 */
[----:B------:R-:W2:Y:S01]  /*0740*/  LDG.E.128 R72, desc[UR6][R72.64] ;  /* 0x0000000648487981 */ /* 0x000ea2000c1e1d00 */
[----:B------:R-:W-:-:S04]  /*0750*/  IMAD.WIDE.U32 R108, R123, 0x8, R108 ;  /* 0x000000087b6c7825 */ /* 0x000fc800078e006c */
[C---:B------:R-:W-:Y:S02]  /*0760*/  IMAD.WIDE.U32 R110, R123.reuse, 0x8, R110 ;  /* 0x000000087b6e7825 */ /* 0x040fe400078e006e */
[----:B------:R-:W2:Y:S02]  /*0770*/  LDG.E.64 R108, desc[UR6][R108.64] ;  /* 0x000000066c6c7981 */ /* 0x000ea4000c1e1b00 */
[C---:B------:R-:W-:Y:S02]  /*0780*/  IMAD.WIDE.U32 R76, R123.reuse, 0x10, R76 ;  /* 0x000000107b4c7825 */ /* 0x040fe400078e004c */
[----:B------:R-:W2:Y:S04]  /*0790*/  LDG.E.64 R110, desc[UR6][R110.64] ;  /* 0x000000066e6e7981 */ /* 0x000ea8000c1e1b00 */
[----:B------:R-:W2:Y:S01]  /*07a0*/  LDG.E.128 R76, desc[UR6][R76.64] ;  /* 0x000000064c4c7981 */ /* 0x000ea2000c1e1d00 */
[----:B-1----:R-:W-:-:S04]  /*07b0*/  @P2 IMAD.WIDE.U32 R114, R123, 0x10, R114 ;  /* 0x000000107b722825 */ /* 0x002fc800078e0072 */
[----:B---3--:R-:W-:Y:S01]  /*07c0*/  @P2 IMAD.WIDE.U32 R112, R129, 0x10, R112 ;  /* 0x0000001081702825 */ /* 0x008fe200078e0070 */
[----:B-----5:R1:W5:Y:S03]  /*07d0*/  @P2 LDG.E.128 R60, desc[UR6][R114.64] ;  /* 0x00000006723c2981 */ /* 0x020366000c1e1d00 */
[----:B0-----:R-:W-:Y:S01]  /*07e0*/  @P2 IMAD.WIDE.U32 R116, R125, 0x10, R116 ;  /* 0x000000107d742825 */ /* 0x001fe200078e0074 */
[----:B------:R0:W5:Y:S04]  /*07f0*/  @P2 LDG.E.128 R52, desc[UR6][R112.64] ;  /* 0x0000000670342981 */ /* 0x000168000c1e1d00 */
[----:B------:R3:W5:Y:S01]  /*0800*/  @P2 LDG.E.128 R56, desc[UR6][R116.64] ;  /* 0x0000000674382981 */ /* 0x000762000c1e1d00 */
[----:B------:R-:W-:Y:S01]  /*0810*/  UMOV UR4, 0xffffffff ;  /* 0xffffffff00047882 */ /* 0x000fe20000000000 */
[----:B------:R-:W-:-:S02]  /*0820*/  IADD3 R127, R127, UR12, RZ ;  /* 0x0000000c7f7f7c10 */ /* 0x000fc4000fffe0ff */
[----:B------:R-:W-:Y:S02]  /*0830*/  LOP3.LUT P0, RZ, R0, 0x1f, RZ, 0xc0, !PT ;  /* 0x0000001f00ff7812 */ /* 0x000fe4000780c0ff */
[----:B------:R-:W-:Y:S02]  /*0840*/  ISETP.GE.AND P5, PT, R127, UR13, PT ;  /* 0x0000000d7f007c0c */ /* 0x000fe4000bfa6270 */
[----:B----4-:R-:W-:-:S05]  /*0850*/  FSEL R131, R131, RZ, !P6 ;  /* 0x000000ff83837208 */ /* 0x010fca0007000000 */
[C---:B------:R-:W-:Y:S01]  /*0860*/  FADD.FTZ R133, -R131.reuse, R68 ;  /* 0x0000004483857221 */ /* 0x040fe20000010100 */
[C---:B------:R-:W-:Y:S01]  /*0870*/  FADD.FTZ R137, -R131.reuse, R70 ;  /* 0x0000004683897221 */ /* 0x040fe20000010100 */
[C---:B------:R-:W-:Y:S01]  /*0880*/  FADD.FTZ R135, -R131.reuse, R69 ;  /* 0x0000004583877221 */ /* 0x040fe20000010100 */
[----:B--2---:R-:W-:Y:S01]  /*0890*/  IMAD.MOV.U32 R68, RZ, RZ, R100 ;  /* 0x000000ffff447224 */ /* 0x004fe200078e0064 */
[----:B------:R-:W-:Y:S01]  /*08a0*/  SHF.R.U64 R134, R100, 0x10, R101 ;  /* 0x0000001064867819 */ /* 0x000fe20000001265 */
[----:B------:R-:W-:Y:S01]  /*08b0*/  FADD.FTZ R139, -R131, R71 ;  /* 0x00000047838b7221 */ /* 0x000fe20000010100 */
[----:B------:R-:W-:Y:S02]  /*08c0*/  MOV R70, R102 ;  /* 0x0000006600467202 */ /* 0x000fe40000000f00 */
[----:B------:R-:W-:Y:S02]  /*08d0*/  SHF.R.U64 R100, R102, 0x10, R103 ;  /* 0x0000001066647819 */ /* 0x000fe40000001267 */
[----:B------:R-:W-:-:S02]  /*08e0*/  SHF.L.U32 R70, R70, 0x10, RZ ;  /* 0x0000001046467819 */ /* 0x000fc400000006ff */
[----:B------:R-:W-:Y:S01]  /*08f0*/  SHF.L.U32 R100, R100, 0x10, RZ ;  /* 0x0000001064647819 */ /* 0x000fe200000006ff */
[----:B-1----:R-:W-:Y:S01]  /*0900*/  FMUL.FTZ R114, R128, R135 ;  /* 0x0000008780727220 */ /* 0x002fe20000410000 */
[----:B------:R-:W-:Y:S02]  /*0910*/  MOV R71, R103 ;  /* 0x0000006700477202 */ /* 0x000fe40000000f00 */
[----:B------:R-:W-:Y:S01]  /*0920*/  SHF.R.U32.HI R115, RZ, 0x10, R103 ;  /* 0x00000010ff737819 */ /* 0x000fe20000011667 */
[----:B0-----:R-:W-:Y:S01]  /*0930*/  FMUL.FTZ R113, R36, R70 ;  /* 0x0000004624717220 */ /* 0x001fe20000410000 */
[----:B------:R-:W-:Y:S01]  /*0940*/  SHF.L.U32 R103, R68, 0x10, RZ ;  /* 0x0000001044677819 */ /* 0x000fe200000006ff */
[-C--:B------:R-:W-:Y:S01]  /*0950*/  FFMA.FTZ R95, R114, R100.reuse, R95 ;  /* 0x00000064725f7223 */ /* 0x080fe2000001005f */
[----:B------:R-:W-:Y:S01]  /*0960*/  SHF.L.U32 R68, R134, 0x10, RZ ;  /* 0x0000001086447819 */ /* 0x000fe200000006ff */
[----:B------:R-:W-:Y:S01]  /*0970*/  FADD.FTZ R94, R100, R94 ;  /* 0x0000005e645e7221 */ /* 0x000fe20000010000 */
[----:B------:R-:W-:Y:S01]  /*0980*/  FMUL.FTZ R100, R37, R100 ;  /* 0x0000006425647220 */ /* 0x000fe20000410000 */
[----:B------:R-:W-:Y:S01]  /*0990*/  SHF.L.U32 R71, R71, 0x10, RZ ;  /* 0x0000001047477819 */ /* 0x000fe200000006ff */
[----:B---3--:R-:W-:Y:S01]  /*09a0*/  FFMA.FTZ R116, R48, R103, R113 ;  /* 0x0000006730747223 */ /* 0x008fe20000010071 */
[----:B------:R-:W-:Y:S01]  /*09b0*/  MOV R69, R101 ;  /* 0x0000006500457202 */ /* 0x000fe20000000f00 */
[C---:B------:R-:W-:Y:S01]  /*09c0*/  FMUL.FTZ R112, R128.reuse, R137 ;  /* 0x0000008980707220 */ /* 0x040fe20000410000 */
[----:B------:R-:W-:Y:S01]  /*09d0*/  SHF.R.U32.HI R132, RZ, 0x10, R101 ;  /* 0x00000010ff847819 */ /* 0x000fe20000011665 */
[----:B------:R-:W-:Y:S01]  /*09e0*/  FMUL.FTZ R101, R128, R133 ;  /* 0x0000008580657220 */ /* 0x000fe20000410000 */
[-C--:B------:R-:W-:Y:S01]  /*09f0*/  FFMA.FTZ R97, R114, R68.reuse, R97 ;  /* 0x0000004472617223 */ /* 0x080fe20000010061 */
[----:B------:R-:W-:Y:S01]  /*0a00*/  FADD.FTZ R96, R68, R96 ;  /* 0x0000006044607221 */ /* 0x000fe20000010000 */
[----:B------:R-:W-:Y:S01]  /*0a10*/  FFMA.FTZ R113, R49, R68, R100 ;  /* 0x0000004431717223 */ /* 0x000fe20000010064 */
[----:B------:R-:W-:Y:S01]  /*0a20*/  SHF.L.U32 R68, R115, 0x10, RZ ;  /* 0x0000001073447819 */ /* 0x000fe200000006ff */
[----:B------:R-:W-:Y:S01]  /*0a30*/  FMUL.FTZ R102, R128, R139 ;  /* 0x0000008b80667220 */ /* 0x000fe20000410000 */
[----:B------:R-:W-:Y:S01]  /*0a40*/  FFMA.FTZ R91, R112, R71, R91 ;  /* 0x00000047705b7223 */ /* 0x000fe2000001005b */
[----:B------:R-:W-:Y:S01]  /*0a50*/  FADD.FTZ R90, R71, R90 ;  /* 0x0000005a475a7221 */ /* 0x000fe20000010000 */
[----:B------:R-:W-:Y:S01]  /*0a60*/  FFMA.FTZ R126, R101, R103, R126 ;  /* 0x00000067657e7223 */ /* 0x000fe2000001007e */
[----:B------:R-:W-:Y:S01]  /*0a70*/  FADD.FTZ R118, R103, R118 ;  /* 0x0000007667767221 */ /* 0x000fe20000010000 */
[----:B------:R-:W-:-:S02]  /*0a80*/  IMAD.U32 R69, R69, 0x10000, RZ ;  /* 0x0001000045457824 */ /* 0x000fc400078e00ff */
[----:B------:R-:W-:Y:S01]  /*0a90*/  FMUL.FTZ R71, R38, R71 ;  /* 0x0000004726477220 */ /* 0x000fe20000410000 */
[----:B------:R-:W-:Y:S01]  /*0aa0*/  SHF.L.U32 R103, R132, 0x10, RZ ;  /* 0x0000001084677819 */ /* 0x000fe200000006ff */
[-C--:B------:R-:W-:Y:S01]  /*0ab0*/  FFMA.FTZ R87, R102, R68.reuse, R87 ;  /* 0x0000004466577223 */ /* 0x080fe20000010057 */
[----:B------:R-:W-:Y:S01]  /*0ac0*/  FADD.FTZ R9, R68, R9 ;  /* 0x0000000944097221 */ /* 0x000fe20000010000 */
[----:B------:R-:W-:Y:S01]  /*0ad0*/  FMUL.FTZ R68, R39, R68 ;  /* 0x0000004427447220 */ /* 0x000fe20000410000 */
[----:B------:R-:W-:Y:S01]  /*0ae0*/  FFMA.FTZ R100, R50, R69, R71 ;  /* 0x0000004532647223 */ /* 0x000fe20000010047 */
[----:B------:R-:W-:Y:S01]  /*0af0*/  SHF.R.U64 R132, R104, 0x10, R105 ;  /* 0x0000001068847819 */ /* 0x000fe20000001269 */
[----:B------:R-:W-:Y:S01]  /*0b00*/  FFMA.FTZ R99, R101, R70, R99 ;  /* 0x0000004665637223 */ /* 0x000fe20000010063 */
[----:B------:R-:W-:Y:S01]  /*0b10*/  MOV R71, R107 ;  /* 0x0000006b00477202 */ /* 0x000fe20000000f00 */
[----:B------:R-:W-:Y:S01]  /*0b20*/  FADD.FTZ R98, R70, R98 ;  /* 0x0000006246627221 */ /* 0x000fe20000010000 */
[-C--:B------:R-:W-:Y:S01]  /*0b30*/  FFMA.FTZ R89, R102, R103.reuse, R89 ;  /* 0x0000006766597223 */ /* 0x080fe20000010059 */
[----:B------:R-:W-:Y:S01]  /*0b40*/  FADD.FTZ R88, R103, R88 ;  /* 0x0000005867587221 */ /* 0x000fe20000010000 */
[C---:B------:R-:W-:Y:S01]  /*0b50*/  FADD.FTZ R73, -R131.reuse, R73 ;  /* 0x0000004983497221 */ /* 0x040fe20000010100 */
[----:B------:R-:W-:Y:S01]  /*0b60*/  FADD.FTZ R133, -R131, R74 ;  /* 0x0000004a83857221 */ /* 0x000fe20000010100 */
[----:B------:R-:W-:Y:S01]  /*0b70*/  FFMA.FTZ R103, R51, R103, R68 ;  /* 0x0000006733677223 */ /* 0x000fe20000010044 */
[----:B------:R-:W-:Y:S01]  /*0b80*/  FADD.FTZ R117, -R131, R72 ;  /* 0x0000004883757221 */ /* 0x000fe20000010100 */
[----:B------:R-:W-:-:S02]  /*0b90*/  MOV R70, R106 ;  /* 0x0000006a00467202 */ /* 0x000fc40000000f00 */
[----:B------:R-:W-:Y:S02]  /*0ba0*/  MOV R68, R104 ;  /* 0x0000006800447202 */ /* 0x000fe40000000f00 */
[--C-:B------:R-:W-:Y:S02]  /*0bb0*/  SHF.R.U64 R74, R106, 0x10, R107.reuse ;  /* 0x000000106a4a7819 */ /* 0x100fe4000000126b */
[----:B------:R-:W-:Y:S01]  /*0bc0*/  SHF.R.U32.HI R72, RZ, 0x10, R107 ;  /* 0x00000010ff487819 */ /* 0x000fe2000001166b */
[----:B------:R-:W-:Y:S01]  /*0bd0*/  FMUL.FTZ R134, R128, R73 ;  /* 0x0000004980867220 */ /* 0x000fe20000410000 */
[----:B------:R-:W-:Y:S01]  /*0be0*/  SHF.L.U32 R107, R132, 0x10, RZ ;  /* 0x00000010846b7819 */ /* 0x000fe200000006ff */
[----:B------:R-:W-:Y:S01]  /*0bf0*/  FMUL.FTZ R132, R128, R133 ;  /* 0x0000008580847220 */ /* 0x000fe20000410000 */
[----:B------:R-:W-:Y:S01]  /*0c00*/  SHF.L.U32 R71, R71, 0x10, RZ ;  /* 0x0000001047477819 */ /* 0x000fe200000006ff */
[----:B------:R-:W-:Y:S01]  /*0c10*/  FFMA.FTZ R93, R112, R69, R93 ;  /* 0x00000045705d7223 */ /* 0x000fe2000001005d */
[----:B------:R-:W-:Y:S01]  /*0c20*/  FADD.FTZ R92, R69, R92 ;  /* 0x0000005c455c7221 */ /* 0x000fe20000010000 */
[----:B------:R-:W-:Y:S01]  /*0c30*/  SHF.L.U32 R73, R70, 0x10, RZ ;  /* 0x0000001046497819 */ /* 0x000fe200000006ff */
[----:B------:R-:W-:Y:S01]  /*0c40*/  FMUL.FTZ R117, R128, R117 ;  /* 0x0000007580757220 */ /* 0x000fe20000410000 */
[----:B------:R-:W-:Y:S01]  /*0c50*/  MOV R69, R105 ;  /* 0x0000006900457202 */ /* 0x000fe20000000f00 */
[----:B------:R-:W-:Y:S01]  /*0c60*/  IMAD.U32 R115, R68, 0x10000, RZ ;  /* 0x0001000044737824 */ /* 0x000fe200078e00ff */
[----:B------:R-:W-:Y:S01]  /*0c70*/  SHF.R.U32.HI R104, RZ, 0x10, R105 ;  /* 0x00000010ff687819 */ /* 0x000fe20000011669 */
[-C--:B------:R-:W-:Y:S01]  /*0c80*/  FFMA.FTZ R10, R132, R71.reuse, R10 ;  /* 0x00000047840a7223 */ /* 0x080fe2000001000a */
[----:B------:R-:W-:Y:S01]  /*0c90*/  SHF.L.U32 R68, R74, 0x10, RZ ;  /* 0x000000104a447819 */ /* 0x000fe200000006ff */
[----:B------:R-:W-:Y:S01]  /*0ca0*/  FADD.FTZ R5, R71, R5 ;  /* 0x0000000547057221 */ /* 0x000fe20000010000 */
[----:B------:R-:W-:Y:S01]  /*0cb0*/  FMUL.FTZ R105, R34, R71 ;  /* 0x0000004722697220 */ /* 0x000fe20000410000 */
[----:B------:R-:W-:Y:S01]  /*0cc0*/  FADD.FTZ R75, -R131, R75 ;  /* 0x0000004b834b7221 */ /* 0x000fe20000010100 */
[----:B------:R-:W-:Y:S01]  /*0cd0*/  MOV R71, R108 ;  /* 0x0000006c00477202 */ /* 0x000fe20000000f00 */
[-C--:B------:R-:W-:Y:S01]  /*0ce0*/  FFMA.FTZ R12, R117, R73.reuse, R12 ;  /* 0x00000049750c7223 */ /* 0x080fe2000001000c */
[----:B------:R-:W-:Y:S01]  /*0cf0*/  FADD.FTZ R7, R73, R7 ;  /* 0x0000000749077221 */ /* 0x000fe20000010000 */
[----:B------:R-:W-:Y:S01]  /*0d00*/  SHF.L.U32 R69, R69, 0x10, RZ ;  /* 0x0000001045457819 */ /* 0x000fe200000006ff */
[----:B------:R-:W-:Y:S01]  /*0d10*/  FMUL.FTZ R73, R32, R73 ;  /* 0x0000004920497220 */ /* 0x000fe20000410000 */
[----:B------:R-:W-:-:S02]  /*0d20*/  IMAD.MOV.U32 R70, RZ, RZ, R110 ;  /* 0x000000ffff467224 */ /* 0x000fc400078e006e */
[-C--:B------:R-:W-:Y:S01]  /*0d30*/  FFMA.FTZ R13, R134, R68.reuse, R13 ;  /* 0x00000044860d7223 */ /* 0x080fe2000001000d */
[----:B------:R-:W-:Y:S01]  /*0d40*/  FADD.FTZ R8, R68, R8 ;  /* 0x0000000844087221 */ /* 0x000fe20000010000 */
[----:B------:R-:W-:Y:S01]  /*0d50*/  FMUL.FTZ R106, R128, R75 ;  /* 0x0000004b806a7220 */ /* 0x000fe20000410000 */
[----:B------:R-:W-:Y:S01]  /*0d60*/  SHF.L.U32 R71, R71, 0x10, RZ ;  /* 0x0000001047477819 */ /* 0x000fe200000006ff */
[-C--:B------:R-:W-:Y:S01]  /*0d70*/  FFMA.FTZ R4, R117, R115.reuse, R4 ;  /* 0x0000007375047223 */ /* 0x080fe20000010004 */
[----:B------:R-:W-:Y:S01]  /*0d80*/  FADD.FTZ R16, R115, R16 ;  /* 0x0000001073107221 */ /* 0x000fe20000010000 */
[----:B------:R-:W-:Y:S01]  /*0d90*/  FMUL.FTZ R68, R33, R68 ;  /* 0x0000004421447220 */ /* 0x000fe20000410000 */
[----:B------:R-:W-:Y:S01]  /*0da0*/  FADD.FTZ R75, -R131, R76 ;  /* 0x0000004c834b7221 */ /* 0x000fe20000010100 */
[----:B------:R-:W-:Y:S01]  /*0db0*/  FFMA.FTZ R115, R44, R115, R73 ;  /* 0x000000732c737223 */ /* 0x000fe20000010049 */
[-C--:B------:R-:W-:Y:S01]  /*0dc0*/  FFMA.FTZ R3, R132, R69.reuse, R3 ;  /* 0x0000004584037223 */ /* 0x080fe20000010003 */
[----:B------:R-:W-:Y:S01]  /*0dd0*/  FADD.FTZ R14, R69, R14 ;  /* 0x0000000e450e7221 */ /* 0x000fe20000010000 */
[----:B------:R-:W-:Y:S01]  /*0de0*/  FFMA.FTZ R105, R46, R69, R105 ;  /* 0x000000452e697223 */ /* 0x000fe20000010069 */
[----:B------:R-:W-:Y:S01]  /*0df0*/  SHF.R.U64 R74, R108, 0x10, R109 ;  /* 0x000000106c4a7819 */ /* 0x000fe2000000126d */
[----:B------:R-:W-:Y:S01]  /*0e00*/  FFMA.FTZ R18, R134, R107, R18 ;  /* 0x0000006b86127223 */ /* 0x000fe20000010012 */
[----:B------:R-:W-:Y:S01]  /*0e10*/  MOV R73, R109 ;  /* 0x0000006d00497202 */ /* 0x000fe20000000f00 */
[----:B------:R-:W-:Y:S01]  /*0e20*/  FADD.FTZ R17, R107, R17 ;  /* 0x000000116b117221 */ /* 0x000fe20000010000 */
[----:B------:R-:W-:Y:S01]  /*0e30*/  SHF.R.U32.HI R69, RZ, 0x10, R109 ;  /* 0x00000010ff457819 */ /* 0x000fe2000001166d */
[----:B------:R-:W-:Y:S01]  /*0e40*/  FADD.FTZ R109, -R131, R77 ;  /* 0x0000004d836d7221 */ /* 0x000fe20000010100 */
[----:B------:R-:W-:Y:S01]  /*0e50*/  SHF.L.U32 R70, R70, 0x10, RZ ;  /* 0x0000001046467819 */ /* 0x000fe200000006ff */
[----:B------:R-:W-:Y:S01]  /*0e60*/  FFMA.FTZ R107, R45, R107, R68 ;  /* 0x0000006b2d6b7223 */ /* 0x000fe20000010044 */
[----:B------:R-:W-:Y:S01]  /*0e70*/  FMUL.FTZ R77, R28, R71 ;  /* 0x000000471c4d7220 */ /* 0x000fe20000410000 */
[----:B------:R-:W-:Y:S01]  /*0e80*/  FMUL.FTZ R108, R128, R75 ;  /* 0x0000004b806c7220 */ /* 0x000fe20000410000 */
[----:B------:R-:W-:-:S02]  /*0e90*/  SHF.L.U32 R68, R72, 0x10, RZ ;  /* 0x0000001048447819 */ /* 0x000fc400000006ff */
[----:B------:R-:W-:Y:S02]  /*0ea0*/  SHF.R.U64 R110, R110, 0x10, R111 ;  /* 0x000000106e6e7819 */ /* 0x000fe4000000126f */
[----:B------:R-:W-:Y:S01]  /*0eb0*/  SHF.L.U32 R74, R74, 0x10, RZ ;  /* 0x000000104a4a7819 */ /* 0x000fe200000006ff */
[----:B------:R-:W-:Y:S01]  /*0ec0*/  FADD.FTZ R27, R70, R27 ;  /* 0x0000001b461b7221 */ /* 0x000fe20000010000 */
[-C--:B------:R-:W-:Y:S01]  /*0ed0*/  FFMA.FTZ R77, R40, R70.reuse, R77 ;  /* 0x00000046284d7223 */ /* 0x080fe2000001004d */
[----:B------:R-:W-:Y:S01]  /*0ee0*/  FFMA.FTZ R21, R108, R70, R21 ;  /* 0x000000466c157223 */ /* 0x000fe20000010015 */
[----:B------:R-:W-:Y:S01]  /*0ef0*/  SHF.L.U32 R104, R104, 0x10, RZ ;  /* 0x0000001068687819 */ /* 0x000fe200000006ff */
[----:B------:R-:W-:Y:S01]  /*0f00*/  FADD.FTZ R133, -R131, R79 ;  /* 0x0000004f83857221 */ /* 0x000fe20000010100 */
[----:B------:R-:W-:Y:S01]  /*0f10*/  SHF.L.U32 R70, R110, 0x10, RZ ;  /* 0x000000106e467819 */ /* 0x000fe200000006ff */
[----:B------:R-:W-:Y:S01]  /*0f20*/  FFMA.FTZ R11, R106, R68, R11 ;  /* 0x000000446a0b7223 */ /* 0x000fe2000001000b */
[----:B------:R-:W-:Y:S01]  /*0f30*/  FADD.FTZ R6, R68, R6 ;  /* 0x0000000644067221 */ /* 0x000fe20000010000 */
[----:B------:R-:W-:Y:S01]  /*0f40*/  FMUL.FTZ R79, R128, R109 ;  /* 0x0000006d804f7220 */ /* 0x000fe20000410000 */
[----:B------:R-:W-:Y:S01]  /*0f50*/  FMUL.FTZ R76, R29, R74 ;  /* 0x0000004a1d4c7220 */ /* 0x000fe20000410000 */
[----:B------:R-:W-:Y:S01]  /*0f60*/  FMUL.FTZ R68, R35, R68 ;  /* 0x0000004423447220 */ /* 0x000fe20000410000 */
[----:B------:R-:W-:Y:S01]  /*0f70*/  FFMA.FTZ R19, R106, R104, R19 ;  /* 0x000000686a137223 */ /* 0x000fe20000010013 */
[----:B------:R-:W-:Y:S01]  /*0f80*/  FADD.FTZ R15, R104, R15 ;  /* 0x0000000f680f7221 */ /* 0x000fe20000010000 */
[----:B------:R-:W-:Y:S01]  /*0f90*/  FADD.FTZ R23, R70, R23 ;  /* 0x0000001746177221 */ /* 0x000fe20000010000 */
[-C--:B------:R-:W-:Y:S01]  /*0fa0*/  FFMA.FTZ R76, R41, R70.reuse, R76 ;  /* 0x00000046294c7223 */ /* 0x080fe2000001004c */
[----:B------:R-:W-:Y:S01]  /*0fb0*/  FFMA.FTZ R25, R79, R70, R25 ;  /* 0x000000464f197223 */ /* 0x000fe20000010019 */
[----:B------:R-:W-:Y:S01]  /*0fc0*/  FFMA.FTZ R104, R47, R104, R68 ;  /* 0x000000682f687223 */ /* 0x000fe20000010044 */
[----:B------:R-:W-:Y:S01]  /*0fd0*/  FADD.FTZ R24, R71, R24 ;  /* 0x0000001847187221 */ /* 0x000fe20000010000 */
[----:B------:R-:W-:Y:S01]  /*0fe0*/  FFMA.FTZ R22, R108, R71, R22 ;  /* 0x000000476c167223 */ /* 0x000fe20000010016 */
[----:B------:R-:W-:Y:S01]  /*0ff0*/  FADD.FTZ R70, RZ, R116 ;  /* 0x00000074ff467221 */ /* 0x000fe20000010000 */
[----:B------:R-:W-:Y:S01]  /*1000*/  MOV R72, R111 ;  /* 0x0000006f00487202 */ /* 0x000fe20000000f00 */
[----:B------:R-:W-:Y:S01]  /*1010*/  FFMA.FTZ R71, R101, R116, RZ ;  /* 0x0000007465477223 */ /* 0x000fe200000100ff */
[----:B------:R-:W-:Y:S01]  /*1020*/  SHF.R.U32.HI R68, RZ, 0x10, R111 ;  /* 0x00000010ff447819 */ /* 0x000fe2000001166f */
[----:B------:R-:W-:Y:S01]  /*1030*/  FADD.FTZ R111, -R131, R78 ;  /* 0x0000004e836f7221 */ /* 0x000fe20000010100 */
[----:B------:R-:W-:-:S02]  /*1040*/  IMAD.U32 R131, R73, 0x10000, RZ ;  /* 0x0001000049837824 */ /* 0x000fc400078e00ff */
[----:B------:R-:W-:Y:S01]  /*1050*/  FADD.FTZ R73, R113, R70 ;  /* 0x0000004671497221 */ /* 0x000fe20000010000 */
[----:B------:R-:W-:-:S03]  /*1060*/  FFMA.FTZ R71, R114, R113, R71 ;  /* 0x0000007172477223 */ /* 0x000fc60000010047 */
[----:B------:R-:W-:Y:S01]  /*1070*/  FADD.FTZ R70, R100, R73 ;  /* 0x0000004964467221 */ /* 0x000fe20000010000 */
[----:B------:R-:W-:Y:S01]  /*1080*/  FFMA.FTZ R71, R112, R100, R71 ;  /* 0x0000006470477223 */ /* 0x000fe20000010047 */
[----:B------:R-:W-:Y:S02]  /*1090*/  SHF.L.U32 R75, R72, 0x10, RZ ;  /* 0x00000010484b7819 */ /* 0x000fe400000006ff */
[----:B------:R-:W-:Y:S01]  /*10a0*/  FADD.FTZ R70, R103, R70 ;  /* 0x0000004667467221 */ /* 0x000fe20000010000 */
[----:B------:R-:W-:-:S03]  /*10b0*/  FFMA.FTZ R72, R102, R103, R71 ;  /* 0x0000006766487223 */ /* 0x000fc60000010047 */
[----:B------:R-:W-:Y:S01]  /*10c0*/  FADD.FTZ R70, R115, R70 ;  /* 0x0000004673467221 */ /* 0x000fe20000010000 */
[----:B------:R-:W-:-:S03]  /*10d0*/  FFMA.FTZ R71, R117, R115, R72 ;  /* 0x0000007375477223 */ /* 0x000fc60000010048 */
[----:B------:R-:W-:Y:S01]  /*10e0*/  FADD.FTZ R70, R107, R70 ;  /* 0x000000466b467221 */ /* 0x000fe20000010000 */
[----:B------:R-:W-:Y:S01]  /*10f0*/  FFMA.FTZ R71, R134, R107, R71 ;  /* 0x0000006b86477223 */ /* 0x000fe20000010047 */
[----:B------:R-:W-:Y:S02]  /*1100*/  SHF.L.U32 R73, R69, 0x10, RZ ;  /* 0x0000001045497819 */ /* 0x000fe400000006ff */
[----:B------:R-:W-:Y:S01]  /*1110*/  FADD.FTZ R69, R105, R70 ;  /* 0x0000004669457221 */ /* 0x000fe20000010000 */
[----:B------:R-:W-:Y:S01]  /*1120*/  FFMA.FTZ R71, R132, R105, R71 ;  /* 0x0000006984477223 */ /* 0x000fe20000010047 */
[----:B------:R-:W-:Y:S02]  /*1130*/  SHF.L.U32 R72, R68, 0x10, RZ ;  /* 0x0000001044487819 */ /* 0x000fe400000006ff */
[----:B------:R-:W-:Y:S01]  /*1140*/  FADD.FTZ R68, R104, R69 ;  /* 0x0000004568447221 */ /* 0x000fe20000010000 */
[----:B------:R-:W-:Y:S01]  /*1150*/  FFMA.FTZ R71, R106, R104, R71 ;  /* 0x000000686a477223 */ /* 0x000fe20000010047 */
[----:B------:R-:W-:-:S02]  /*1160*/  FMUL.FTZ R109, R30, R131 ;  /* 0x000000831e6d7220 */ /* 0x000fc40000410000 */
[----:B------:R-:W-:Y:S01]  /*1170*/  FADD.FTZ R69, R77, R68 ;  /* 0x000000444d457221 */ /* 0x000fe20000010000 */
[----:B------:R-:W-:Y:S01]  /*1180*/  FFMA.FTZ R68, R108, R77, R71 ;  /* 0x0000004d6c447223 */ /* 0x000fe20000010047 */
[----:B------:R-:W-:Y:S01]  /*1190*/  FMUL.FTZ R78, R128, R111 ;  /* 0x0000006f804e7220 */ /* 0x000fe20000410000 */
[----:B------:R-:W-:Y:S01]  /*11a0*/  FFMA.FTZ R109, R42, R75, R109 ;  /* 0x0000004b2a6d7223 */ /* 0x000fe2000001006d */
[----:B------:R-:W-:Y:S01]  /*11b0*/  FADD.FTZ R70, R69, R76 ;  /* 0x0000004c45467221 */ /* 0x000fe20000010000 */
        /* <DEDUP_REMOVED lines=37> */
.L_x_1404:
[----:B-1----:R-:W-:Y:S01]  /*1410*/  FADD.FTZ R68, R69, R68 ;  /* 0x0000004445447221 */ /* 0x002fe20000010000 */
[----:B------:R-:W-:Y:S01]  /*1420*/  LOP3.LUT P4, RZ, R130, 0xff, RZ, 0xc0, !PT ;  /* 0x000000ff82ff7812 */ /* 0x000fe2000788c0ff */
[----:B0-2---:R-:W-:Y:S01]  /*1430*/  FADD.FTZ R69, R71, R70 ;  /* 0x0000004647457221 */ /* 0x005fe20000010000 */
[----:B------:R-:W-:Y:S11]  /*1440*/  @P0 BRA `(.L_x_1389) ;  /* 0x0000000000240947 */ /* 0x000ff60003800000 */
        /* <DEDUP_REMOVED lines=9> */
.L_x_1389:
        /* <DEDUP_REMOVED lines=37> */
[--C-:B------:R-:W-:Y:S01]  /*1730*/  FFMA.FTZ R101, R101, R73, R74.reuse ;  /* 0x0000004965657223 */ /* 0x100fe2000001004a */
[----:B------:R-:W-:Y:S01]  /*1740*/  FMUL.FTZ R137, R128, R69 ;  /* 0x0000004580897220 */ /* 0x000fe20000410000 */
[----:B------:R-:W-:Y:S01]  /*1750*/  FFMA.FTZ R69, R106, R73, R74 ;  /* 0x000000496a457223 */ /* 0x000fe2000001004a */
[----:B------:R-:W-:Y:S01]  /*1760*/  FADD.FTZ R107, R107, -R134 ;  /* 0x800000866b6b7221 */ /* 0x000fe20000010000 */
[----:B------:R-:W-:Y:S01]  /*1770*/  FMUL.FTZ R70, R128, R113 ;  /* 0x0000007180467220 */ /* 0x000fe20000410000 */
[----:B------:R-:W-:Y:S01]  /*1780*/  FFMA.FTZ R132, R132, R73, R74 ;  /* 0x0000004984847223 */ /* 0x000fe2000001004a */
[----:B------:R-:W-:Y:S01]  /*1790*/  FADD.FTZ R69, R104, -R69 ;  /* 0x8000004568457221 */ /* 0x000fe20000010000 */
[----:B------:R-:W-:Y:S01]  /*17a0*/  FMUL.FTZ R136, R128, R103 ;  /* 0x0000006780887220 */ /* 0x000fe20000410000 */
[----:B------:R-:W-:Y:S01]  /*17b0*/  FADD.FTZ R101, R116, -R101 ;  /* 0x8000006574657221 */ /* 0x000fe20000010000 */
[C---:B------:R-:W-:Y:S01]  /*17c0*/  FMUL.FTZ R114, R128.reuse, R107 ;  /* 0x0000006b80727220 */ /* 0x040fe20000410000 */
[C---:B------:R-:W-:Y:S01]  /*17d0*/  FMUL.FTZ R116, R128.reuse, R69 ;  /* 0x0000004580747220 */ /* 0x040fe20000410000 */
[----:B-----5:R-:W-:Y:S01]  /*17e0*/  @P3 FADD.FTZ R70, R53, R70 ;  /* 0x0000004635463221 */ /* 0x020fe20000010000 */
[----:B------:R-:W-:Y:S01]  /*17f0*/  FADD.FTZ R105, R105, -R132 ;  /* 0x8000008469697221 */ /* 0x000fe20000010000 */
[----:B------:R-:W-:Y:S01]  /*1800*/  @P3 FADD.FTZ R136, R55, R136 ;  /* 0x0000008837883221 */ /* 0x000fe20000010000 */
[----:B------:R-:W-:Y:S01]  /*1810*/  FMUL.FTZ R71, R128, R101 ;  /* 0x0000006580477220 */ /* 0x000fe20000410000 */
[-C--:B------:R-:W-:Y:S01]  /*1820*/  FFMA.FTZ R68, R117, R73.reuse, R74 ;  /* 0x0000004975447223 */ /* 0x080fe2000001004a */
[----:B------:R-:W-:Y:S01]  /*1830*/  @P3 FADD.FTZ R114, R57, R114 ;  /* 0x0000007239723221 */ /* 0x000fe20000010000 */
[-C--:B------:R-:W-:Y:S01]  /*1840*/  FFMA.FTZ R108, R108, R73.reuse, R74 ;  /* 0x000000496c6c7223 */ /* 0x080fe2000001004a */
[----:B------:R-:W-:Y:S01]  /*1850*/  @P3 FADD.FTZ R116, R59, R116 ;  /* 0x000000743b743221 */ /* 0x000fe20000010000 */
        /* <DEDUP_REMOVED lines=8> */
[----:B------:R-:W-:Y:S01]  /*18e0*/  FADD.FTZ R115, R115, -R68 ;  /* 0x8000004473737221 */ /* 0x000fe20000010000 */
        /* <DEDUP_REMOVED lines=28> */
[----:B------:R-:W1:Y:S02]  /*1ab0*/  @P1 LDC.64 R74, c[0x0][0x308] ;  /* 0x0000c200ff4a1b82 */ /* 0x000e640000000a00 */
[----:B------:R-:W-:-:S03]  /*1ac0*/  IMAD.U32 R104, R130, 0x10000, RZ ;  /* 0x0001000082687824 */ /* 0x000fc600078e00ff */
        /* <DEDUP_REMOVED lines=19> */
[----:B--2---:R-:W-:-:S07]  /*1c00*/  SHF.L.U32 R134, R110, 0x10, RZ ;  /* 0x000000106e867819 */ /* 0x004fce00000006ff */
        /* <DEDUP_REMOVED lines=14> */
.L_x_1390:
        /* <DEDUP_REMOVED lines=27> */
.L_x_1391:
        /* <DEDUP_REMOVED lines=15> */
.L_x_1392:
        /* <DEDUP_REMOVED lines=44> */
[----:B------:R-:W-:-:S07]  /*2250*/  MOV R27, R20 ;  /* 0x00000014001b7202 */ /* 0x000fce0000000f00 */
.L_x_1387:
[----:B------:R-:W4:Y:S01]  /*2260*/  S2UR UR4, SR_CTAID.X ;  /* 0x00000000000479c3 */ /* 0x000f220000002500 */
[----:B------:R-:W-:-:S07]  /*2270*/  LOP3.LUT R11, R0, 0x7f, RZ, 0xc0, !PT ;  /* 0x0000007f000b7812 */ /* 0x000fce00078ec0ff */
[----:B------:R-:W5:Y:S08]  /*2280*/  LDC.64 R2, c[0x0][0x2d0] ;  /* 0x0000b400ff027b82 */ /* 0x000f700000000a00 */
[----:B------:R-:W0:Y:S08]  /*2290*/  LDC.64 R4, c[0x0][0x2d8] ;  /* 0x0000b600ff047b82 */ /* 0x000e300000000a00 */
[----:B------:R-:W1:Y:S01]  /*22a0*/  LDC.64 R6, c[0x0][0x2e0] ;  /* 0x0000b800ff067b82 */ /* 0x000e620000000a00 */
[----:B----4-:R-:W-:Y:S01]  /*22b0*/  LEA.HI R10, R0, UR4, RZ, 0x19 ;  /* 0x00000004000a7c11 */ /* 0x010fe2000f8fc8ff */
[----:B------:R-:W-:-:S04]  /*22c0*/  ULDC UR4, c[0x0][0x218] ;  /* 0x0000860000047ab9 */ /* 0x000fc80000000800 */
[----:B------:R-:W-:Y:S02]  /*22d0*/  IMAD R10, R10, UR4, RZ ;  /* 0x000000040a0a7c24 */ /* 0x000fe4000f8e02ff */
[----:B------:R-:W4:Y:S03]  /*22e0*/  LDC.64 R8, c[0x0][0x2e8] ;  /* 0x0000ba00ff087b82 */ /* 0x000f260000000a00 */
[----:B------:R-:W-:-:S05]  /*22f0*/  LEA.HI R11, R10, R11, RZ, 0x1e ;  /* 0x0000000b0a0b7211 */ /* 0x000fca00078ff0ff */
[----:B-----5:R-:W-:-:S04]  /*2300*/  IMAD.WIDE.U32 R2, R11, 0x10, R2 ;  /* 0x000000100b027825 */ /* 0x020fc800078e0002 */
[C---:B0-----:R-:W-:Y:S01]  /*2310*/  IMAD.WIDE.U32 R4, R11.reuse, 0x10, R4 ;  /* 0x000000100b047825 */ /* 0x041fe200078e0004 */
[----:B------:R-:W-:Y:S03]  /*2320*/  STG.E.128 desc[UR6][R2.64], R32 ;  /* 0x0000002002007986 */ /* 0x000fe6000c101d06 */
[C---:B-1----:R-:W-:Y:S01]  /*2330*/  IMAD.WIDE.U32 R6, R11.reuse, 0x10, R6 ;  /* 0x000000100b067825 */ /* 0x042fe200078e0006 */
[----:B------:R-:W-:Y:S04]  /*2340*/  STG.E.128 desc[UR6][R4.64], R28 ;  /* 0x0000001c04007986 */ /* 0x000fe8000c101d06 */
[----:B------:R-:W-:Y:S01]  /*2350*/  STG.E.128 desc[UR6][R6.64], R40 ;  /* 0x0000002806007986 */ /* 0x000fe2000c101d06 */
[----:B----4-:R-:W-:-:S05]  /*2360*/  IMAD.WIDE.U32 R8, R11, 0x10, R8 ;  /* 0x000000100b087825 */ /* 0x010fca00078e0008 */
        /* <DEDUP_REMOVED lines=10> */
.L_x_1388:
[----:B------:R-:W-:Y:S01]  /*2410*/  HFMA2.MMA R135, -RZ, RZ, 0, 9.5367431640625e-07 ;  /* 0x00000010ff877435 */ /* 0x000fe200000001ff */
[----:B------:R-:W-:Y:S01]  /*2420*/  IMAD.MOV.U32 R136, RZ, RZ, R71 ;  /* 0x000000ffff887224 */ /* 0x000fe200078e0047 */
[----:B------:R-:W-:Y:S02]  /*2430*/  MOV R138, 0x1f ;  /* 0x0000001f008a7802 */ /* 0x000fe40000000f00 */
[----:B------:R-:W-:-:S07]  /*2440*/  MOV R131, 0xffffffff ;  /* 0xffffffff00837802 */ /* 0x000fce0000000f00 */
[----:B-----5:R-:W-:Y:S05]  /*2450*/  WARPSYNC.COLLECTIVE R131, `(.L_x_1394) ;  /* 0x0000000083087348 */ /* 0x020fea0003c00000 */
[----:B------:R0:W1:Y:S02]  /*2460*/  SHFL.DOWN P1, R133, R136, R135, R138 ;  /* 0x0800008788857389 */ /* 0x000064000002008a */
[----:B01---5:R-:W-:Y:S01]  /*2470*/  ENDCOLLECTIVE ;  /* 0x000000000000791b */ /* 0x023fe20003800000 */
.L_x_1394:
[----:B------:R-:W-:Y:S02]  /*2480*/  MOV R136, R69 ;  /* 0x0000004500887202 */ /* 0x000fe40000000f00 */
[----:B------:R-:W-:-:S07]  /*2490*/  MOV R68, R133 ;  /* 0x0000008500447202 */ /* 0x000fce0000000f00 */
[----:B------:R-:W-:Y:S05]  /*24a0*/  WARPSYNC.COLLECTIVE R131, `(.L_x_1395) ;  /* 0x0000000083087348 */ /* 0x000fea0003c00000 */
[----:B------:R0:W1:Y:S02]  /*24b0*/  SHFL.DOWN P1, R133, R136, R135, R138 ;  /* 0x0800008788857389 */ /* 0x000064000002008a */
[----:B01----:R-:W-:Y:S01]  /*24c0*/  ENDCOLLECTIVE ;  /* 0x000000000000791b */ /* 0x003fe20003800000 */
.L_x_1395:
[----:B------:R-:W-:Y:S01]  /*24d0*/  FADD.FTZ R68, R71, R68 ;  /* 0x0000004447447221 */ /* 0x000fe20000010000 */
[----:B------:R-:W-:-:S04]  /*24e0*/  HFMA2.MMA R135, -RZ, RZ, 0, 4.76837158203125e-07 ;  /* 0x00000008ff877435 */ /* 0x000fc800000001ff */
[----:B------:R-:W-:Y:S02]  /*24f0*/  MOV R136, R68 ;  /* 0x0000004400887202 */ /* 0x000fe40000000f00 */
[----:B------:R-:W-:-:S07]  /*2500*/  MOV R70, R133 ;  /* 0x0000008500467202 */ /* 0x000fce0000000f00 */
[----:B------:R-:W-:Y:S05]  /*2510*/  WARPSYNC.COLLECTIVE R131, `(.L_x_1396) ;  /* 0x0000000083087348 */ /* 0x000fea0003c00000 */
[----:B------:R0:W1:Y:S02]  /*2520*/  SHFL.DOWN P1, R133, R136, R135, R138 ;  /* 0x0800008788857389 */ /* 0x000064000002008a */
[----:B01----:R-:W-:Y:S01]  /*2530*/  ENDCOLLECTIVE ;  /* 0x000000000000791b */ /* 0x003fe20003800000 */
.L_x_1396:
[----:B------:R-:W-:-:S05]  /*2540*/  FADD.FTZ R70, R69, R70 ;  /* 0x0000004645467221 */ /* 0x000fca0000010000 */
[----:B------:R-:W-:Y:S01]  /*2550*/  MOV R136, R70 ;  /* 0x0000004600887202 */ /* 0x000fe20000000f00 */
[----:B------:R-:W-:-:S07]  /*2560*/  IMAD.MOV.U32 R73, RZ, RZ, R133 ;  /* 0x000000ffff497224 */ /* 0x000fce00078e0085 */
[----:B------:R-:W-:Y:S05]  /*2570*/  WARPSYNC.COLLECTIVE R131, `(.L_x_1397) ;  /* 0x0000000083087348 */ /* 0x000fea0003c00000 */
[----:B------:R0:W1:Y:S02]  /*2580*/  SHFL.DOWN P1, R133, R136, R135, R138 ;  /* 0x0800008788857389 */ /* 0x000064000002008a */
[----:B01----:R-:W-:Y:S01]  /*2590*/  ENDCOLLECTIVE ;  /* 0x000000000000791b */ /* 0x003fe20003800000 */
.L_x_1397:
[----:B------:R-:W-:Y:S01]  /*25a0*/  FADD.FTZ R73, R68, R73 ;  /* 0x0000004944497221 */ /* 0x000fe20000010000 */
[----:B------:R-:W-:-:S04]  /*25b0*/  HFMA2.MMA R135, -RZ, RZ, 0, 2.384185791015625e-07 ;  /* 0x00000004ff877435 */ /* 0x000fc800000001ff */
[----:B------:R-:W-:Y:S02]  /*25c0*/  MOV R136, R73 ;  /* 0x0000004900887202 */ /* 0x000fe40000000f00 */
[----:B------:R-:W-:-:S07]  /*25d0*/  MOV R75, R133 ;  /* 0x00000085004b7202 */ /* 0x000fce0000000f00 */
[----:B------:R-:W-:Y:S05]  /*25e0*/  WARPSYNC.COLLECTIVE R131, `(.L_x_1398) ;  /* 0x0000000083087348 */ /* 0x000fea0003c00000 */
[----:B------:R0:W1:Y:S02]  /*25f0*/  SHFL.DOWN P1, R133, R136, R135, R138 ;  /* 0x0800008788857389 */ /* 0x000064000002008a */
[----:B01----:R-:W-:Y:S01]  /*2600*/  ENDCOLLECTIVE ;  /* 0x000000000000791b */ /* 0x003fe20003800000 */
.L_x_1398:
[----:B------:R-:W-:-:S05]  /*2610*/  FADD.FTZ R75, R70, R75 ;  /* 0x0000004b464b7221 */ /* 0x000fca0000010000 */
[----:B------:R-:W-:Y:S02]  /*2620*/  MOV R136, R75 ;  /* 0x0000004b00887202 */ /* 0x000fe40000000f00 */
[----:B------:R-:W-:-:S07]  /*2630*/  MOV R72, R133 ;  /* 0x0000008500487202 */ /* 0x000fce0000000f00 */
[----:B------:R-:W-:Y:S05]  /*2640*/  WARPSYNC.COLLECTIVE R131, `(.L_x_1399) ;  /* 0x0000000083087348 */ /* 0x000fea0003c00000 */
[----:B------:R0:W1:Y:S02]  /*2650*/  SHFL.DOWN P1, R133, R136, R135, R138 ;  /* 0x0800008788857389 */ /* 0x000064000002008a */
[----:B01----:R-:W-:Y:S01]  /*2660*/  ENDCOLLECTIVE ;  /* 0x000000000000791b */ /* 0x003fe20003800000 */
.L_x_1399:
[----:B------:R-:W-:-:S05]  /*2670*/  FADD.FTZ R72, R73, R72 ;  /* 0x0000004849487221 */ /* 0x000fca0000010000 */
[----:B------:R-:W-:Y:S01]  /*2680*/  MOV R136, R72 ;  /* 0x0000004800887202 */ /* 0x000fe20000000f00 */
[----:B------:R-:W-:Y:S01]  /*2690*/  IMAD.MOV.U32 R135, RZ, RZ, 0x2 ;  /* 0x00000002ff877424 */ /* 0x000fe200078e00ff */
[----:B------:R-:W-:-:S07]  /*26a0*/  MOV R74, R133 ;  /* 0x00000085004a7202 */ /* 0x000fce0000000f00 */
[----:B------:R-:W-:Y:S05]  /*26b0*/  WARPSYNC.COLLECTIVE R131, `(.L_x_1400) ;  /* 0x0000000083087348 */ /* 0x000fea0003c00000 */
[----:B------:R0:W1:Y:S02]  /*26c0*/  SHFL.DOWN P1, R133, R136, R135, R138 ;  /* 0x0800008788857389 */ /* 0x000064000002008a */
[----:B01----:R-:W-:Y:S01]  /*26d0*/  ENDCOLLECTIVE ;  /* 0x000000000000791b */ /* 0x003fe20003800000 */
.L_x_1400:
[----:B------:R-:W-:-:S05]  /*26e0*/  FADD.FTZ R74, R75, R74 ;  /* 0x0000004a4b4a7221 */ /* 0x000fca0000010000 */
[----:B------:R-:W-:Y:S02]  /*26f0*/  MOV R136, R74 ;  /* 0x0000004a00887202 */ /* 0x000fe40000000f00 */
[----:B------:R-:W-:-:S07]  /*2700*/  MOV R69, R133 ;  /* 0x0000008500457202 */ /* 0x000fce0000000f00 */
[----:B------:R-:W-:Y:S05]  /*2710*/  WARPSYNC.COLLECTIVE R131, `(.L_x_1401) ;  /* 0x0000000083087348 */ /* 0x000fea0003c00000 */
[----:B------:R0:W1:Y:S02]  /*2720*/  SHFL.DOWN P1, R133, R136, R135, R138 ;  /* 0x0800008788857389 */ /* 0x000064000002008a */
[----:B01----:R-:W-:Y:S01]  /*2730*/  ENDCOLLECTIVE ;  /* 0x000000000000791b */ /* 0x003fe20003800000 */
.L_x_1401:
[----:B------:R-:W-:Y:S01]  /*2740*/  FADD.FTZ R69, R72, R69 ;  /* 0x0000004548457221 */ /* 0x000fe20000010000 */
[----:B------:R-:W-:-:S04]  /*2750*/  HFMA2.MMA R135, -RZ, RZ, 0, 5.9604644775390625e-08 ;  /* 0x00000001ff877435 */ /* 0x000fc800000001ff */
[----:B------:R-:W-:Y:S02]  /*2760*/  MOV R136, R69 ;  /* 0x0000004500887202 */ /* 0x000fe40000000f00 */
[----:B------:R-:W-:-:S07]  /*2770*/  MOV R71, R133 ;  /* 0x0000008500477202 */ /* 0x000fce0000000f00 */
[----:B------:R-:W-:Y:S05]  /*2780*/  WARPSYNC.COLLECTIVE R131, `(.L_x_1402) ;  /* 0x0000000083087348 */ /* 0x000fea0003c00000 */
[----:B------:R0:W1:Y:S02]  /*2790*/  SHFL.DOWN P1, R133, R136, R135, R138 ;  /* 0x0800008788857389 */ /* 0x000064000002008a */
[----:B01----:R-:W-:Y:S01]  /*27a0*/  ENDCOLLECTIVE ;  /* 0x000000000000791b */ /* 0x003fe20003800000 */
.L_x_1402:
[----:B------:R-:W-:-:S05]  /*27b0*/  FADD.FTZ R71, R74, R71 ;  /* 0x000000474a477221 */ /* 0x000fca0000010000 */
[----:B------:R-:W-:Y:S02]  /*27c0*/  MOV R136, R71 ;  /* 0x0000004700887202 */ /* 0x000fe40000000f00 */
[----:B------:R-:W-:-:S07]  /*27d0*/  MOV R68, R133 ;  /* 0x0000008500447202 */ /* 0x000fce0000000f00 */
[----:B------:R-:W-:Y:S05]  /*27e0*/  WARPSYNC.COLLECTIVE R131, `(.L_x_1403) ;  /* 0x0000000083087348 */ /* 0x000fea0003c00000 */
[----:B------:R0:W1:Y:S02]  /*27f0*/  SHFL.DOWN P1, R133, R136, R135, R138 ;  /* 0x0800008788857389 */ /* 0x000064000002008a */
[----:B01----:R-:W-:Y:S01]  /*2800*/  ENDCOLLECTIVE ;  /* 0x000000000000791b */ /* 0x003fe20003800000 */
.L_x_1403:
[----:B------:R-:W-:Y:S01]  /*2810*/  MOV R70, R133 ;  /* 0x0000008500467202 */ /* 0x000fe20000000f00 */
[----:B------:R-:W-:Y:S06]  /*2820*/  BRA `(.L_x_1404) ;  /* 0xffffffe800f87947 */ /* 0x000fec000383ffff */
.L_x_1405:
        /* <DEDUP_REMOVED lines=13> */
.L_x_3316:


//--------------------- .text._ZN10layer_norm31ln_parallel_residual_bwd_kernelINS_13Kernel_traitsIf13__nv_bfloat16fS2_fjLj1536ELj1ELj1ELj4ELj8ENS_18Kernel_traits_baseILj1536EfS2_fS2_fjLj128EEEEELb0ELb1ELb0EEEvNS_9BwdParamsE --------------------------
	.section	.text._ZN10layer_norm31ln_parallel_residual_bwd_kernelINS_13Kernel_traitsIf13__nv_bfloat16fS2_fjLj1536ELj1ELj1ELj4ELj8ENS_18Kernel_traits_baseILj1536EfS2_fS2_fjLj128EEEEELb0ELb1ELb0EEEvNS_9BwdParamsE,"ax",@progbits
	.align	128
        .global         _ZN10layer_norm31ln_parallel_residual_bwd_kernelINS_13Kernel_traitsIf13__nv_bfloat16fS2_fjLj1536ELj1ELj1ELj4ELj8ENS_18Kernel_traits_baseILj1536EfS2_fS2_fjLj128EEEEELb0ELb1ELb0EEEvNS_9BwdParamsE
        .type           _ZN10layer_norm31ln_parallel_residual_bwd_kernelINS_13Kernel_traitsIf13__nv_bfloat16fS2_fjLj1536ELj1ELj1ELj4ELj8ENS_18Kernel_traits_baseILj1536EfS2_fS2_fjLj128EEEEELb0ELb1ELb0EEEvNS_9BwdParamsE,@function
        .size           _ZN10layer_norm31ln_parallel_residual_bwd_kernelINS_13Kernel_traitsIf13__nv_bfloat16fS2_fjLj1536ELj1ELj1ELj4ELj8ENS_18Kernel_traits_baseILj1536EfS2_fS2_fjLj128EEEEELb0ELb1ELb0EEEvNS_9BwdParamsE,(.L_x_3317 - _ZN10layer_norm31ln_parallel_residual_bwd_kernelINS_13Kernel_traitsIf13__nv_bfloat16fS2_fjLj1536ELj1ELj1ELj4ELj8ENS_18Kernel_traits_baseILj1536EfS2_fS2_fjLj128EEEEELb0ELb1ELb0EEEvNS_9BwdParamsE)
        .other          _ZN10layer_norm31ln_parallel_residual_bwd_kernelINS_13Kernel_traitsIf13__nv_bfloat16fS2_fjLj1536ELj1ELj1ELj4ELj8ENS_18Kernel_traits_baseILj1536EfS2_fS2_fjLj128EEEEELb0ELb1ELb0EEEvNS_9BwdParamsE,@"STO_CUDA_ENTRY STV_DEFAULT"
_ZN10layer_norm31ln_parallel_residual_bwd_kernelINS_13Kernel_traitsIf13__nv_bfloat16fS2_fjLj1536ELj1ELj1ELj4ELj8ENS_18Kernel_traits_baseILj1536EfS2_fS2_fjLj128EEEEELb0ELb1ELb0EEEvNS_9BwdParamsE:
.text._ZN10layer_norm31ln_parallel_residual_bwd_kernelINS_13Kernel_traitsIf13__nv_bfloat16fS2_fjLj1536ELj1ELj1ELj4ELj8ENS_18Kernel_traits_baseILj1536EfS2_fS2_fjLj128EEEEELb0ELb1ELb0EEEvNS_9BwdParamsE:
        /* <DEDUP_REMOVED lines=53> */
[----:B------:R-:W-:-:S05]  /*0350*/  MOV R45, RZ ;  /* 0x000000ff002d7202 */ /* 0x000fca0000000f00 */
[----:B------:R-:W-:-:S13]  /*0360*/  PLOP3.LUT P5, PT, PT, PT, UP0, 0x80, 0x0 ;  /* 0x000000000000781c */ /* 0x000fda0003faf008 */
.L_x_1422:
[----:B0---4-:R-:W0:Y:S08]  /*0370*/  LDC.64 R68, c[0x0][0x250] ;  /* 0x00009400ff447b82 */ /* 0x011e300000000a00 */
        /* <DEDUP_REMOVED lines=8> */
[----:B------:R-:W-:Y:S01]  /*0400*/  LOP3.LUT P1, RZ, R84, 0x1f, RZ, 0xc0, !PT ;  /* 0x0000001f54ff7812 */ /* 0x000fe2000782c0ff */
[----:B------:R-:W-:Y:S01]  /*0410*/  IMAD R73, R88, R85, RZ ;  /* 0x0000005558497224 */ /* 0x000fe200078e02ff */
[----:B------:R-:W-:Y:S02]  /*0420*/  MOV R75, RZ ;  /* 0x000000ff004b7202 */ /* 0x000fe40000000f00 */
[----:B------:R-:W-:Y:S02]  /*0430*/  MOV R96, RZ ;  /* 0x000000ff00607202 */ /* 0x000fe40000000f00 */
[----:B------:R-:W-:-:S04]  /*0440*/  SHF.R.S32.HI R74, RZ, 0x1f, R73 ;  /* 0x0000001fff4a7819 */ /* 0x000fc80000011449 */
[----:B------:R-:W-:Y:S02]  /*0450*/  LEA.HI R89, R74, R73, RZ, 0x2 ;  /* 0x000000494a597211 */ /* 0x000fe400078f10ff */
[----:B------:R-:W-:Y:S02]  /*0460*/  SHF.R.U32.HI R73, RZ, 0x5, R84 ;  /* 0x00000005ff497819 */ /* 0x000fe40000011654 */
[----:B------:R-:W-:Y:S02]  /*0470*/  LEA.HI.SX32 R89, R89, R86, 0x1e ;  /* 0x0000005659597211 */ /* 0x000fe400078ff2ff */
[----:B------:R-:W-:Y:S02]  /*0480*/  LOP3.LUT R74, R73, 0x7fffffc, RZ, 0xc0, !PT ;  /* 0x07fffffc494a7812 */ /* 0x000fe400078ec0ff */
[----:B------:R-:W-:Y:S02]  /*0490*/  MOV R95, R89 ;  /* 0x00000059005f7202 */ /* 0x000fe40000000f00 */
[----:B--2---:R-:W-:Y:S01]  /*04a0*/  FSEL R72, R68, RZ, !P5 ;  /* 0x000000ff44487208 */ /* 0x004fe20006800000 */
[----:B0-----:R-:W-:Y:S06]  /*04b0*/  @!P2 BRA `(.L_x_1408) ;  /* 0x0000000000c0a947 */ /* 0x001fec0003800000 */
[----:B------:R-:W0:Y:S01]  /*04c0*/  LDC.64 R2, c[0x0][0x2b8] ;  /* 0x0000ae00ff027b82 */ /* 0x000e220000000a00 */
[----:B------:R-:W-:-:S04]  /*04d0*/  LEA R4, P0, R89, UR10, 0x4 ;  /* 0x0000000a59047c11 */ /* 0x000fc8000f8020ff */
[----:B------:R-:W-:-:S06]  /*04e0*/  LEA.HI.X R5, R89, UR11, RZ, 0x4, P0 ;  /* 0x0000000b59057c11 */ /* 0x000fcc00080f24ff */
[----:B------:R-:W2:Y:S01]  /*04f0*/  LDG.E.128 R4, desc[UR4][R4.64] ;  /* 0x0000000404047981 */ /* 0x000ea2000c1e1d00 */
[----:B0-----:R-:W-:-:S06]  /*0500*/  IMAD.WIDE.U32 R2, R89, 0x8, R2 ;  /* 0x0000000859027825 */ /* 0x001fcc00078e0002 */
[----:B------:R-:W3:Y:S01]  /*0510*/  LDG.E.64 R2, desc[UR4][R2.64] ;  /* 0x0000000402027981 */ /* 0x000ee2000c1e1b00 */
[----:B------:R-:W-:-:S04]  /*0520*/  ISETP.NE.U32.AND P0, PT, RZ, UR8, PT ;  /* 0x00000008ff007c0c */ /* 0x000fc8000bf05070 */
[----:B------:R-:W-:-:S13]  /*0530*/  ISETP.NE.AND.EX P0, PT, RZ, UR9, PT, P0 ;  /* 0x00000009ff007c0c */ /* 0x000fda000bf05300 */
[----:B------:R-:W-:-:S04]  /*0540*/  @P0 LEA R68, P5, R89, UR8, 0x4 ;  /* 0x0000000859440c11 */ /* 0x000fc8000f8a20ff */
[----:B------:R-:W-:-:S05]  /*0550*/  @P0 LEA.HI.X R69, R89, UR9, RZ, 0x4, P5 ;  /* 0x0000000959450c11 */ /* 0x000fca000a8f24ff */
[----:B------:R0:W5:Y:S01]  /*0560*/  @P0 LDG.E.128 R20, desc[UR4][R68.64] ;  /* 0x0000000444140981 */ /* 0x000162000c1e1d00 */
[----:B------:R-:W-:Y:S01]  /*0570*/  IADD3 R95, R89, 0x80, RZ ;  /* 0x00000080595f7810 */ /* 0x000fe20007ffe0ff */
[C---:B--2---:R-:W-:Y:S01]  /*0580*/  FADD.FTZ R70, -R72.reuse, R6 ;  /* 0x0000000648467221 */ /* 0x044fe20000010100 */
[----:B------:R-:W-:-:S03]  /*0590*/  FADD.FTZ R96, -R72, R7 ;  /* 0x0000000748607221 */ /* 0x000fc60000010100 */
[C---:B-----5:R-:W-:Y:S01]  /*05a0*/  FMUL.FTZ R7, R87.reuse, R70 ;  /* 0x0000004657077220 */ /* 0x060fe20000410000 */
[----:B---3--:R-:W-:Y:S02]  /*05b0*/  MOV R0, R2 ;  /* 0x0000000200007202 */ /* 0x008fe40000000f00 */
[----:B------:R-:W-:Y:S01]  /*05c0*/  SHF.R.U64 R71, R2, 0x10, R3 ;  /* 0x0000001002477819 */ /* 0x000fe20000001203 */
[C---:B------:R-:W-:Y:S01]  /*05d0*/  FADD.FTZ R2, -R72.reuse, R4 ;  /* 0x0000000448027221 */ /* 0x040fe20000010100 */
[----:B------:R-:W-:Y:S01]  /*05e0*/  FADD.FTZ R4, -R72, R5 ;  /* 0x0000000548047221 */ /* 0x000fe20000010100 */
[----:B------:R-:W-:Y:S01]  /*05f0*/  SHF.L.U32 R5, R0, 0x10, RZ ;  /* 0x0000001000057819 */ /* 0x000fe200000006ff */
[--C-:B------:R-:W-:Y:S01]  /*0600*/  IMAD.MOV.U32 R8, RZ, RZ, R3.reuse ;  /* 0x000000ffff087224 */ /* 0x100fe200078e0003 */
[----:B------:R-:W-:Y:S01]  /*0610*/  SHF.R.U32.HI R98, RZ, 0x10, R3 ;  /* 0x00000010ff627819 */ /* 0x000fe20000011603 */
[----:B------:R-:W-:Y:S01]  /*0620*/  FMUL.FTZ R3, R87, R2 ;  /* 0x0000000257037220 */ /* 0x000fe20000410000 */
[----:B------:R-:W-:Y:S01]  /*0630*/  SHF.L.U32 R6, R71, 0x10, RZ ;  /* 0x0000001047067819 */ /* 0x000fe200000006ff */
[-C--:B------:R-:W-:Y:S01]  /*0640*/  FMUL.FTZ R2, R56, R5.reuse ;  /* 0x0000000538027220 */ /* 0x080fe20000410000 */
[----:B------:R-:W-:Y:S01]  /*0650*/  SHF.L.U32 R71, R8, 0x10, RZ ;  /* 0x0000001008477819 */ /* 0x000fe200000006ff */
[----:B------:R-:W-:Y:S01]  /*0660*/  FADD.FTZ R32, R32, R5 ;  /* 0x0000000520207221 */ /* 0x000fe20000010000 */
[----:B------:R-:W-:Y:S01]  /*0670*/  FFMA.FTZ R44, R3, R5, R44 ;  /* 0x00000005032c7223 */ /* 0x000fe2000001002c */
[----:B------:R-:W-:Y:S01]  /*0680*/  FMUL.FTZ R0, R87, R4 ;  /* 0x0000000457007220 */ /* 0x000fe20000410000 */
[----:B------:R-:W-:Y:S01]  /*0690*/  FMUL.FTZ R5, R57, R6 ;  /* 0x0000000639057220 */ /* 0x000fe20000410000 */
[----:B------:R-:W-:Y:S01]  /*06a0*/  FADD.FTZ R8, RZ, R2 ;  /* 0x00000002ff087221 */ /* 0x000fe20000010000 */
[----:B0-----:R-:W-:Y:S01]  /*06b0*/  FFMA.FTZ R69, R3, R2, RZ ;  /* 0x0000000203457223 */ /* 0x001fe200000100ff */
[----:B------:R-:W-:Y:S01]  /*06c0*/  SHF.L.U32 R98, R98, 0x10, RZ ;  /* 0x0000001062627819 */ /* 0x000fe200000006ff */
[----:B------:R-:W-:Y:S01]  /*06d0*/  FADD.FTZ R34, R34, R71 ;  /* 0x0000004722227221 */ /* 0x000fe20000010000 */
[-C--:B------:R-:W-:Y:S01]  /*06e0*/  FFMA.FTZ R46, R7, R71.reuse, R46 ;  /* 0x00000047072e7223 */ /* 0x080fe2000001002e */
[----:B------:R-:W-:Y:S01]  /*06f0*/  FMUL.FTZ R4, R58, R71 ;  /* 0x000000473a047220 */ /* 0x000fe20000410000 */
[----:B------:R-:W-:Y:S01]  /*0700*/  FADD.FTZ R71, R8, R5 ;  /* 0x0000000508477221 */ /* 0x000fe20000010000 */
[C---:B------:R-:W-:Y:S01]  /*0710*/  FFMA.FTZ R68, R0.reuse, R5, R69 ;  /* 0x0000000500447223 */ /* 0x040fe20000010045 */
[----:B------:R-:W-:Y:S01]  /*0720*/  FADD.FTZ R33, R33, R6 ;  /* 0x0000000621217221 */ /* 0x000fe20000010000 */
[----:B------:R-:W-:Y:S01]  /*0730*/  FFMA.FTZ R45, R0, R6, R45 ;  /* 0x00000006002d7223 */ /* 0x000fe2000001002d */
[----:B------:R-:W-:Y:S01]  /*0740*/  FMUL.FTZ R6, R59, R98 ;  /* 0x000000623b067220 */ /* 0x000fe20000410000 */
[----:B------:R-:W-:Y:S01]  /*0750*/  FMUL.FTZ R8, R87, R96 ;  /* 0x0000006057087220 */ /* 0x000fe20000410000 */
[----:B------:R-:W-:Y:S01]  /*0760*/  FADD.FTZ R71, R71, R4 ;  /* 0x0000000447477221 */ /* 0x000fe20000010000 */
[----:B------:R-:W-:Y:S01]  /*0770*/  FFMA.FTZ R69, R7, R4, R68 ;  /* 0x0000000407457223 */ /* 0x000fe20000010044 */
[----:B------:R-:W-:Y:S01]  /*0780*/  FADD.FTZ R35, R35, R98 ;  /* 0x0000006223237221 */ /* 0x000fe20000010000 */
[C---:B------:R-:W-:Y:S01]  /*0790*/  FFMA.FTZ R47, R8.reuse, R98, R47 ;  /* 0x00000062082f7223 */ /* 0x040fe2000001002f */
[----:B------:R-:W-:Y:S01]  /*07a0*/  FADD.FTZ R75, R71, R6 ;  /* 0x00000006474b7221 */ /* 0x000fe20000010000 */
[----:B------:R-:W-:-:S07]  /*07b0*/  FFMA.FTZ R96, R8, R6, R69 ;  /* 0x0000000608607223 */ /* 0x000fce0000010045 */
.L_x_1408:
[----:B------:R-:W-:Y:S05]  /*07c0*/  BSYNC B0 ;  /* 0x0000000000007941 */ /* 0x000fea0003800000 */
.L_x_1407:
[----:B------:R-:W-:Y:S04]  /*07d0*/  BSSY B0, `(.L_x_1409) ;  /* 0x0000032000007945 */ /* 0x000fe80003800000 */
[----:B------:R-:W-:Y:S05]  /*07e0*/  @!P3 BRA `(.L_x_1410) ;  /* 0x0000000000c0b947 */ /* 0x000fea0003800000 */
        /* <DEDUP_REMOVED lines=15> */
[----:B------:R-:W-:Y:S01]  /*08e0*/  SHF.R.U64 R71, R10, 0x10, R11 ;  /* 0x000000100a477819 */ /* 0x000fe2000000120b */
[C---:B------:R-:W-:Y:S01]  /*08f0*/  FADD.FTZ R10, -R72.reuse, R12 ;  /* 0x0000000c480a7221 */ /* 0x040fe20000010100 */
[----:B------:R-:W-:Y:S01]  /*0900*/  MOV R70, R11 ;  /* 0x0000000b00467202 */ /* 0x000fe20000000f00 */
[----:B------:R-:W-:Y:S01]  /*0910*/  FADD.FTZ R12, -R72, R13 ;  /* 0x0000000d480c7221 */ /* 0x000fe20000010100 */
[----:B------:R-:W-:-:S02]  /*0920*/  SHF.R.U32.HI R100, RZ, 0x10, R11 ;  /* 0x00000010ff647819 */ /* 0x000fc4000001160b */
[----:B------:R-:W-:Y:S01]  /*0930*/  SHF.L.U32 R11, R9, 0x10, RZ ;  /* 0x00000010090b7819 */ /* 0x000fe200000006ff */
[C---:B-----5:R-:W-:Y:S01]  /*0940*/  FMUL.FTZ R9, R87.reuse, R10 ;  /* 0x0000000a57097220 */ /* 0x060fe20000410000 */
[----:B------:R-:W-:Y:S01]  /*0950*/  FMUL.FTZ R10, R87, R12 ;  /* 0x0000000c570a7220 */ /* 0x000fe20000410000 */
[----:B------:R-:W-:Y:S02]  /*0960*/  IMAD.U32 R14, R71, 0x10000, RZ ;  /* 0x00010000470e7824 */ /* 0x000fe400078e00ff */
[-C--:B------:R-:W-:Y:S01]  /*0970*/  FMUL.FTZ R12, R52, R11.reuse ;  /* 0x0000000b340c7220 */ /* 0x080fe20000410000 */
[----:B------:R-:W-:Y:S01]  /*0980*/  FADD.FTZ R28, R28, R11 ;  /* 0x0000000b1c1c7221 */ /* 0x000fe20000010000 */
[----:B------:R-:W-:Y:S01]  /*0990*/  FFMA.FTZ R40, R9, R11, R40 ;  /* 0x0000000b09287223 */ /* 0x000fe20000010028 */
[----:B------:R-:W-:Y:S01]  /*09a0*/  SHF.L.U32 R15, R70, 0x10, RZ ;  /* 0x00000010460f7819 */ /* 0x000fe200000006ff */
[----:B------:R-:W-:Y:S01]  /*09b0*/  FMUL.FTZ R11, R53, R14 ;  /* 0x0000000e350b7220 */ /* 0x000fe20000410000 */
[----:B0-----:R-:W-:Y:S01]  /*09c0*/  FADD.FTZ R68, R75, R12 ;  /* 0x0000000c4b447221 */ /* 0x001fe20000010000 */
[----:B------:R-:W-:Y:S01]  /*09d0*/  FFMA.FTZ R69, R9, R12, R96 ;  /* 0x0000000c09457223 */ /* 0x000fe20000010060 */
[----:B------:R-:W-:Y:S01]  /*09e0*/  SHF.L.U32 R100, R100, 0x10, RZ ;  /* 0x0000001064647819 */ /* 0x000fe200000006ff */
[----:B------:R-:W-:Y:S01]  /*09f0*/  FADD.FTZ R29, R29, R14 ;  /* 0x0000000e1d1d7221 */ /* 0x000fe20000010000 */
[----:B------:R-:W-:Y:S01]  /*0a00*/  FFMA.FTZ R41, R10, R14, R41 ;  /* 0x0000000e0a297223 */ /* 0x000fe20000010029 */
[----:B------:R-:W-:Y:S01]  /*0a10*/  FMUL.FTZ R13, R87, R76 ;  /* 0x0000004c570d7220 */ /* 0x000fe20000410000 */
[----:B------:R-:W-:Y:S01]  /*0a20*/  FADD.FTZ R71, R68, R11 ;  /* 0x0000000b44477221 */ /* 0x000fe20000010000 */
[----:B------:R-:W-:Y:S01]  /*0a30*/  FMUL.FTZ R14, R54, R15 ;  /* 0x0000000f360e7220 */ /* 0x000fe20000410000 */
        /* <DEDUP_REMOVED lines=11> */
.L_x_1410:
[----:B------:R-:W-:Y:S05]  /*0af0*/  BSYNC B0 ;  /* 0x0000000000007941 */ /* 0x000fea0003800000 */
.L_x_1409:
        /* <DEDUP_REMOVED lines=13> */
[----:B--2---:R-:W-:-:S04]  /*0bd0*/  FADD.FTZ R94, -R72, R70 ;  /* 0x00000046485e7221 */ /* 0x004fc80000010100 */
[----:B0----5:R-:W-:Y:S01]  /*0be0*/  FMUL.FTZ R81, R87, R94 ;  /* 0x0000005e57517220 */ /* 0x021fe20000410000 */
[----:B---3--:R-:W-:Y:S02]  /*0bf0*/  MOV R77, R78 ;  /* 0x0000004e004d7202 */ /* 0x008fe40000000f00 */
[----:B------:R-:W-:Y:S01]  /*0c00*/  SHF.R.U64 R83, R78, 0x10, R79 ;  /* 0x000000104e537819 */ /* 0x000fe2000000124f */
[C---:B------:R-:W-:Y:S01]  /*0c10*/  FADD.FTZ R78, -R72.reuse, R68 ;  /* 0x00000044484e7221 */ /* 0x040fe20000010100 */
[----:B------:R-:W-:Y:S01]  /*0c20*/  FADD.FTZ R68, -R72, R69 ;  /* 0x0000004548447221 */ /* 0x000fe20000010100 */
[----:B------:R-:W-:Y:S02]  /*0c30*/  SHF.L.U32 R69, R77, 0x10, RZ ;  /* 0x000000104d457819 */ /* 0x000fe400000006ff */
[----:B------:R-:W-:Y:S01]  /*0c40*/  MOV R82, R79 ;  /* 0x0000004f00527202 */ /* 0x000fe20000000f00 */
[----:B------:R-:W-:Y:S01]  /*0c50*/  FMUL.FTZ R77, R87, R78 ;  /* 0x0000004e574d7220 */ /* 0x000fe20000410000 */
[----:B------:R-:W-:Y:S01]  /*0c60*/  SHF.L.U32 R70, R83, 0x10, RZ ;  /* 0x0000001053467819 */ /* 0x000fe200000006ff */
[-C--:B------:R-:W-:Y:S01]  /*0c70*/  FMUL.FTZ R80, R48, R69.reuse ;  /* 0x0000004530507220 */ /* 0x080fe20000410000 */
[----:B------:R-:W-:Y:S01]  /*0c80*/  FADD.FTZ R72, -R72, R71 ;  /* 0x0000004748487221 */ /* 0x000fe20000010100 */
[----:B------:R-:W-:Y:S01]  /*0c90*/  SHF.L.U32 R71, R82, 0x10, RZ ;  /* 0x0000001052477819 */ /* 0x000fe200000006ff */
[----:B------:R-:W-:Y:S01]  /*0ca0*/  FMUL.FTZ R78, R87, R68 ;  /* 0x00000044574e7220 */ /* 0x000fe20000410000 */
[----:B------:R-:W-:Y:S01]  /*0cb0*/  SHF.R.U32.HI R98, RZ, 0x10, R79 ;  /* 0x00000010ff627819 */ /* 0x000fe2000001164f */
        /* <DEDUP_REMOVED lines=8> */
[----:B------:R-:W-:Y:S01]  /*0d40*/  FADD.FTZ R71, R68, R79 ;  /* 0x0000004f44477221 */ /* 0x000fe20000010000 */
[----:B------:R-:W-:-:S02]  /*0d50*/  IMAD.U32 R98, R98, 0x10000, RZ ;  /* 0x0001000062627824 */ /* 0x000fc400078e00ff */
        /* <DEDUP_REMOVED lines=11> */
.L_x_1412:
[----:B------:R-:W-:Y:S05]  /*0e10*/  BSYNC B0 ;  /* 0x0000000000007941 */ /* 0x000fea0003800000 */
.L_x_1411:
        /* <DEDUP_REMOVED lines=21> */
.L_x_1433:
        /* <DEDUP_REMOVED lines=29> */
[-CC-:B------:R-:W-:Y:S01]  /*1140*/  FFMA.FTZ R68, R0, R74.reuse, R75.reuse ;  /* 0x0000004a00447223 */ /* 0x180fe2000001004b */
[----:B------:R-:W-:Y:S01]  /*1150*/  ISETP.NE.U32.AND P0, PT, RZ, UR14, PT ;  /* 0x0000000eff007c0c */ /* 0x000fe2000bf05070 */
[----:B------:R-:W-:Y:S01]  /*1160*/  FFMA.FTZ R69, R7, R74, R75 ;  /* 0x0000004a07457223 */ /* 0x000fe2000001004b */
[----:B------:R-:W-:Y:S01]  /*1170*/  ISETP.NE.U32.AND P1, PT, RZ, UR8, PT ;  /* 0x00000008ff007c0c */ /* 0x000fe2000bf25070 */
[----:B------:R-:W-:Y:S01]  /*1180*/  FADD.FTZ R68, R5, -R68 ;  /* 0x8000004405447221 */ /* 0x000fe20000010000 */
[----:B------:R-:W-:Y:S02]  /*1190*/  ISETP.NE.AND.EX P0, PT, RZ, UR15, PT, P0 ;  /* 0x0000000fff007c0c */ /* 0x000fe4000bf05300 */
[----:B------:R-:W-:Y:S01]  /*11a0*/  ISETP.NE.AND.EX P1, PT, RZ, UR9, PT, P1 ;  /* 0x00000009ff007c0c */ /* 0x000fe2000bf25310 */
[----:B-----5:R-:W-:Y:S01]  /*11b0*/  FMUL.FTZ R96, R87, R68 ;  /* 0x0000004457607220 */ /* 0x020fe20000410000 */
[----:B------:R-:W-:Y:S01]  /*11c0*/  FADD.FTZ R68, R4, -R69 ;  /* 0x8000004504447221 */ /* 0x000fe20000010000 */
[----:B------:R-:W-:-:S03]  /*11d0*/  FFMA.FTZ R69, R8, R74, R75 ;  /* 0x0000004a08457223 */ /* 0x000fc6000001004b */
        /* <DEDUP_REMOVED lines=10> */
[----:B------:R-:W-:Y:S01]  /*1280*/  F2F.BF16.F32 R102, R96 ;  /* 0x0000006000667304 */ /* 0x000fe20000202000 */
[----:B------:R-:W-:Y:S01]  /*1290*/  SEL R65, R96, R65, P0 ;  /* 0x0000004160417207 */ /* 0x000fe20000000000 */
[----:B------:R-:W-:Y:S01]  /*12a0*/  @P1 FADD.FTZ R95, R20, R95 ;  /* 0x0000005f145f1221 */ /* 0x000fe20000010000 */
[----:B------:R-:W1:Y:S01]  /*12b0*/  LDC.64 R68, c[0x0][0x2f8] ;  /* 0x0000be00ff447b82 */ /* 0x000e620000000a00 */
[----:B------:R-:W-:-:S02]  /*12c0*/  SEL R66, R71, R66, P0 ;  /* 0x0000004247427207 */ /* 0x000fc40000000000 */
[----:B------:R-:W-:Y:S02]  /*12d0*/  SEL R67, R98, R67, P0 ;  /* 0x0000004362437207 */ /* 0x000fe40000000000 */
[----:B------:R-:W2:Y:S01]  /*12e0*/  F2F.BF16.F32 R101, R98 ;  /* 0x0000006200657304 */ /* 0x000ea20000202000 */
[----:B------:R-:W-:Y:S02]  /*12f0*/  SEL R64, R95, R64, P0 ;  /* 0x000000405f407207 */ /* 0x000fe40000000000 */
[----:B------:R-:W-:-:S04]  /*1300*/  ISETP.NE.U32.AND P1, PT, RZ, UR16, PT ;  /* 0x00000010ff007c0c */ /* 0x000fc8000bf25070 */
[----:B------:R-:W-:Y:S01]  /*1310*/  ISETP.NE.AND.EX P1, PT, RZ, UR17, PT, P1 ;  /* 0x00000011ff007c0c */ /* 0x000fe2000bf25310 */
[----:B------:R3:W4:Y:S01]  /*1320*/  F2F.BF16.F32 R100, R71 ;  /* 0x0000004700647304 */ /* 0x0007220000202000 */
[----:B0-----:R-:W-:Y:S01]  /*1330*/  @P0 IMAD.WIDE.U32 R72, R89, 0x10, R72 ;  /* 0x0000001059480825 */ /* 0x001fe200078e0048 */
[----:B--2---:R-:W-:-:S06]  /*1340*/  SHF.L.U32 R97, R101, 0x10, RZ ;  /* 0x0000001065617819 */ /* 0x004fcc00000006ff */
[----:B------:R-:W0:Y:S01]  /*1350*/  F2F.BF16.F32 R99, R95 ;  /* 0x0000005f00637304 */ /* 0x000e220000202000 */
[C---:B---3--:R-:W-:Y:S01]  /*1360*/  IMAD.WIDE.U32 R70, R102.reuse, 0x10000, RZ ;  /* 0x0001000066467825 */ /* 0x048fe200078e00ff */
[----:B------:R2:W-:Y:S02]  /*1370*/  @P0 STG.E.128 desc[UR4][R72.64], R64 ;  /* 0x0000004048000986 */ /* 0x0005e4000c101d04 */
[----:B------:R-:W-:Y:S01]  /*1380*/  @P1 PRMT R91, R102, 0x7610, R91 ;  /* 0x00007610665b1816 */ /* 0x000fe2000000005b */
[----:B-1----:R-:W-:Y:S01]  /*1390*/  IMAD.WIDE.U32 R68, R89, 0x8, R68 ;  /* 0x0000000859447825 */ /* 0x002fe200078e0044 */
[----:B------:R-:W-:Y:S02]  /*13a0*/  @P1 PRMT R93, R101, 0x7610, R93 ;  /* 0x00007610655d1816 */ /* 0x000fe4000000005d */
[----:B----4-:R-:W-:Y:S02]  /*13b0*/  LOP3.LUT R71, R71, R97, R100, 0xfe, !PT ;  /* 0x0000006147477212 */ /* 0x010fe400078efe64 */
[----:B------:R-:W-:-:S02]  /*13c0*/  @P1 PRMT R92, R100, 0x7610, R92 ;  /* 0x00007610645c1816 */ /* 0x000fc4000000005c */
[----:B0-----:R-:W-:Y:S02]  /*13d0*/  LOP3.LUT R70, R70, R99, RZ, 0xfc, !PT ;  /* 0x0000006346467212 */ /* 0x001fe400078efcff */
[----:B------:R-:W-:-:S03]  /*13e0*/  @P1 PRMT R90, R99, 0x7610, R90 ;  /* 0x00007610635a1816 */ /* 0x000fc6000000005a */
[----:B------:R2:W-:Y:S01]  /*13f0*/  STG.E.64 desc[UR4][R68.64], R70 ;  /* 0x0000004644007986 */ /* 0x0005e2000c101b04 */
[----:B------:R-:W-:Y:S05]  /*1400*/  @!P1 BRA `(.L_x_1416) ;  /* 0x0000000000209947 */ /* 0x000fea0003800000 */
[----:B--2---:R-:W-:Y:S02]  /*1410*/  LOP3.LUT R70, R91, 0xffff, RZ, 0xc0, !PT ;  /* 0x0000ffff5b467812 */ /* 0x004fe400078ec0ff */
[C---:B------:R-:W-:Y:S02]  /*1420*/  LEA R68, P0, R89.reuse, UR16, 0x3 ;  /* 0x0000001059447c11 */ /* 0x040fe4000f8018ff */
[----:B------:R-:W-:Y:S01]  /*1430*/  PRMT R73, R92, 0x5410, R93 ;  /* 0x000054105c497816 */ /* 0x000fe2000000005d */
[----:B------:R-:W-:Y:S01]  /*1440*/  IMAD.WIDE.U32 R70, R70, 0x10000, RZ ;  /* 0x0001000046467825 */ /* 0x000fe200078e00ff */
[----:B------:R-:W-:-:S04]  /*1450*/  LEA.HI.X R69, R89, UR17, RZ, 0x3, P0 ;  /* 0x0000001159457c11 */ /* 0x000fc800080f1cff */
[----:B------:R-:W-:Y:S02]  /*1460*/  LOP3.LUT R71, R73, R71, RZ, 0xfc, !PT ;  /* 0x0000004749477212 */ /* 0x000fe400078efcff */
[----:B------:R-:W-:-:S05]  /*1470*/  LOP3.LUT R70, R70, 0xffff, R90, 0xf8, !PT ;  /* 0x0000ffff46467812 */ /* 0x000fca00078ef85a */
[----:B------:R0:W-:Y:S02]  /*1480*/  STG.E.64 desc[UR4][R68.64], R70 ;  /* 0x0000004644007986 */ /* 0x0001e4000c101b04 */
.L_x_1416:
[----:B------:R-:W-:-:S07]  /*1490*/  IADD3 R89, R89, 0x80, RZ ;  /* 0x0000008059597810 */ /* 0x000fce0007ffe0ff */
.L_x_1415:
[----:B------:R-:W-:Y:S05]  /*14a0*/  BSYNC B0 ;  /* 0x0000000000007941 */ /* 0x000fea0003800000 */
.L_x_1414:
        /* <DEDUP_REMOVED lines=9> */
[----:B------:R-:W-:Y:S02]  /*1540*/  FFMA.FTZ R70, R76, R74, R75 ;  /* 0x0000004a4c467223 */ /* 0x000fe4000001004b */
[----:B-----5:R-:W-:Y:S01]  /*1550*/  FMUL.FTZ R96, R87, R68 ;  /* 0x0000004457607220 */ /* 0x020fe20000410000 */
[----:B------:R-:W-:Y:S01]  /*1560*/  FADD.FTZ R68, R14, -R69 ;  /* 0x800000450e447221 */ /* 0x000fe20000010000 */
[----:B------:R-:W-:Y:S01]  /*1570*/  FADD.FTZ R70, R15, -R70 ;  /* 0x800000460f467221 */ /* 0x000fe20000010000 */
[----:B------:R-:W-:-:S02]  /*1580*/  FFMA.FTZ R69, R9, R74, R75 ;  /* 0x0000004a09457223 */ /* 0x000fc4000001004b */
[C---:B------:R-:W-:Y:S01]  /*1590*/  FMUL.FTZ R73, R87.reuse, R68 ;  /* 0x0000004457497220 */ /* 0x040fe20000410000 */
[----:B------:R-:W-:Y:S01]  /*15a0*/  FMUL.FTZ R98, R87, R70 ;  /* 0x0000004657627220 */ /* 0x000fe20000410000 */
[----:B------:R-:W-:Y:S01]  /*15b0*/  FADD.FTZ R72, R12, -R69 ;  /* 0x800000450c487221 */ /* 0x000fe20000010000 */
[----:B------:R-:W0:Y:S02]  /*15c0*/  LDC.64 R70, c[0x0][0x2f8] ;  /* 0x0000be00ff467b82 */ /* 0x000e240000000a00 */
[----:B------:R-:W-:Y:S01]  /*15d0*/  @P0 FADD.FTZ R96, R17, R96 ;  /* 0x0000006011600221 */ /* 0x000fe20000010000 */
[----:B------:R-:W-:Y:S01]  /*15e0*/  @P0 FADD.FTZ R98, R19, R98 ;  /* 0x0000006213620221 */ /* 0x000fe20000010000 */
[----:B------:R-:W-:Y:S01]  /*15f0*/  FMUL.FTZ R95, R87, R72 ;  /* 0x00000048575f7220 */ /* 0x000fe20000410000 */
[----:B------:R-:W-:Y:S01]  /*1600*/  @P0 FADD.FTZ R73, R18, R73 ;  /* 0x0000004912490221 */ /* 0x000fe20000010000 */
[----:B------:R-:W-:Y:S01]  /*1610*/  F2F.BF16.F32 R102, R96 ;  /* 0x0000006000667304 */ /* 0x000fe20000202000 */
[----:B------:R-:W-:Y:S01]  /*1620*/  SEL R65, R96, R65, P1 ;  /* 0x0000004160417207 */ /* 0x000fe20000800000 */
[----:B------:R-:W1:Y:S01]  /*1630*/  @P1 LDC.64 R68, c[0x0][0x308] ;  /* 0x0000c200ff441b82 */ /* 0x000e620000000a00 */
[----:B------:R-:W-:Y:S01]  /*1640*/  @P0 FADD.FTZ R95, R16, R95 ;  /* 0x0000005f105f0221 */ /* 0x000fe20000010000 */
[----:B------:R-:W-:-:S02]  /*1650*/  SEL R66, R73, R66, P1 ;  /* 0x0000004249427207 */ /* 0x000fc40000800000 */
[----:B------:R-:W-:Y:S02]  /*1660*/  SEL R67, R98, R67, P1 ;  /* 0x0000004362437207 */ /* 0x000fe40000800000 */
[----:B------:R-:W2:Y:S01]  /*1670*/  F2F.BF16.F32 R101, R98 ;  /* 0x0000006200657304 */ /* 0x000ea20000202000 */
[----:B------:R-:W-:Y:S02]  /*1680*/  SEL R64, R95, R64, P1 ;  /* 0x000000405f407207 */ /* 0x000fe40000800000 */
[----:B------:R-:W-:-:S04]  /*1690*/  ISETP.NE.U32.AND P0, PT, RZ, UR16, PT ;  /* 0x00000010ff007c0c */ /* 0x000fc8000bf05070 */
[----:B------:R-:W-:Y:S01]  /*16a0*/  ISETP.NE.AND.EX P0, PT, RZ, UR17, PT, P0 ;  /* 0x00000011ff007c0c */ /* 0x000fe2000bf05300 */
[----:B------:R3:W4:Y:S01]  /*16b0*/  F2F.BF16.F32 R100, R73 ;  /* 0x0000004900647304 */ /* 0x0007220000202000 */
[----:B0-----:R-:W-:Y:S01]  /*16c0*/  IMAD.WIDE.U32 R70, R89, 0x8, R70 ;  /* 0x0000000859467825 */ /* 0x001fe200078e0046 */
[----:B--2---:R-:W-:-:S06]  /*16d0*/  SHF.L.U32 R97, R101, 0x10, RZ ;  /* 0x0000001065617819 */ /* 0x004fcc00000006ff */
[----:B------:R-:W0:Y:S01]  /*16e0*/  F2F.BF16.F32 R99, R95 ;  /* 0x0000005f00637304 */ /* 0x000e220000202000 */
[----:B---3--:R-:W-:-:S03]  /*16f0*/  IMAD.WIDE.U32 R72, R102, 0x10000, RZ ;  /* 0x0001000066487825 */ /* 0x008fc600078e00ff */
[----:B------:R-:W-:Y:S01]  /*1700*/  @P0 PRMT R91, R102, 0x7610, R91 ;  /* 0x00007610665b0816 */ /* 0x000fe2000000005b */
[----:B-1----:R-:W-:Y:S01]  /*1710*/  @P1 IMAD.WIDE.U32 R68, R89, 0x10, R68 ;  /* 0x0000001059441825 */ /* 0x002fe200078e0044 */
[----:B------:R-:W-:Y:S02]  /*1720*/  @P0 PRMT R93, R101, 0x7610, R93 ;  /* 0x00007610655d0816 */ /* 0x000fe4000000005d */
[----:B----4-:R-:W-:Y:S02]  /*1730*/  LOP3.LUT R73, R73, R97, R100, 0xfe, !PT ;  /* 0x0000006149497212 */ /* 0x010fe400078efe64 */
[----:B------:R1:W-:Y:S01]  /*1740*/  @P1 STG.E.128 desc[UR4][R68.64], R64 ;  /* 0x0000004044001986 */ /* 0x0003e2000c101d04 */
[----:B------:R-:W-:Y:S02]  /*1750*/  @P0 PRMT R92, R100, 0x7610, R92 ;  /* 0x00007610645c0816 */ /* 0x000fe4000000005c */
[----:B0-----:R-:W-:Y:S02]  /*1760*/  LOP3.LUT R72, R72, R99, RZ, 0xfc, !PT ;  /* 0x0000006348487212 */ /* 0x001fe400078efcff */
[----:B------:R-:W-:-:S03]  /*1770*/  @P0 PRMT R90, R99, 0x7610, R90 ;  /* 0x00007610635a0816 */ /* 0x000fc6000000005a */
[----:B------:R1:W-:Y:S01]  /*1780*/  STG.E.64 desc[UR4][R70.64], R72 ;  /* 0x0000004846007986 */ /* 0x0003e2000c101b04 */
[----:B------:R-:W-:Y:S05]  /*1790*/  @!P0 BRA `(.L_x_1419) ;  /* 0x0000000000208947 */ /* 0x000fea0003800000 */
[----:B-1----:R-:W-:Y:S02]  /*17a0*/  LOP3.LUT R70, R91, 0xffff, RZ, 0xc0, !PT ;  /* 0x0000ffff5b467812 */ /* 0x002fe400078ec0ff */
[C---:B------:R-:W-:Y:S02]  /*17b0*/  LEA R68, P0, R89.reuse, UR16, 0x3 ;  /* 0x0000001059447c11 */ /* 0x040fe4000f8018ff */
[----:B------:R-:W-:Y:S01]  /*17c0*/  PRMT R73, R92, 0x5410, R93 ;  /* 0x000054105c497816 */ /* 0x000fe2000000005d */
[----:B------:R-:W-:Y:S01]  /*17d0*/  IMAD.WIDE.U32 R70, R70, 0x10000, RZ ;  /* 0x0001000046467825 */ /* 0x000fe200078e00ff */
[----:B------:R-:W-:-:S04]  /*17e0*/  LEA.HI.X R69, R89, UR17, RZ, 0x3, P0 ;  /* 0x0000001159457c11 */ /* 0x000fc800080f1cff */
[----:B------:R-:W-:Y:S02]  /*17f0*/  LOP3.LUT R71, R73, R71, RZ, 0xfc, !PT ;  /* 0x0000004749477212 */ /* 0x000fe400078efcff */
[----:B------:R-:W-:-:S05]  /*1800*/  LOP3.LUT R70, R70, 0xffff, R90, 0xf8, !PT ;  /* 0x0000ffff46467812 */ /* 0x000fca00078ef85a */
[----:B------:R0:W-:Y:S02]  /*1810*/  STG.E.64 desc[UR4][R68.64], R70 ;  /* 0x0000004644007986 */ /* 0x0001e4000c101b04 */
.L_x_1419:
[----:B------:R-:W-:-:S07]  /*1820*/  IADD3 R89, R89, 0x80, RZ ;  /* 0x0000008059597810 */ /* 0x000fce0007ffe0ff */
.L_x_1418:
[----:B------:R-:W-:Y:S05]  /*1830*/  BSYNC B0 ;  /* 0x0000000000007941 */ /* 0x000fea0003800000 */
.L_x_1417:
[----:B------:R-:W-:Y:S04]  /*1840*/  BSSY B0, `(.L_x_1420) ;  /* 0x0000037000007945 */ /* 0x000fe80003800000 */
[----:B------:R-:W-:Y:S05]  /*1850*/  @!P4 BRA `(.L_x_1421) ;  /* 0x0000000000d4c947 */ /* 0x000fea0003800000 */
[-CC-:B012---:R-:W-:Y:S01]  /*1860*/  FFMA.FTZ R68, R78, R74.reuse, R75.reuse ;  /* 0x0000004a4e447223 */ /* 0x187fe2000001004b */
[----:B------:R-:W-:Y:S01]  /*1870*/  ISETP.NE.U32.AND P1, PT, RZ, UR14, PT ;  /* 0x0000000eff007c0c */ /* 0x000fe2000bf25070 */
[-CC-:B------:R-:W-:Y:S01]  /*1880*/  FFMA.FTZ R69, R81, R74.reuse, R75.reuse ;  /* 0x0000004a51457223 */ /* 0x180fe2000001004b */
[----:B------:R-:W-:Y:S01]  /*1890*/  ISETP.NE.U32.AND P0, PT, RZ, UR8, PT ;  /* 0x00000008ff007c0c */ /* 0x000fe2000bf05070 */
[----:B------:R-:W-:Y:S01]  /*18a0*/  FADD.FTZ R68, R79, -R68 ;  /* 0x800000444f447221 */ /* 0x000fe20000010000 */
[----:B------:R-:W-:Y:S01]  /*18b0*/  ISETP.NE.AND.EX P1, PT, RZ, UR15, PT, P1 ;  /* 0x0000000fff007c0c */ /* 0x000fe2000bf25310 */
[----:B------:R-:W-:Y:S01]  /*18c0*/  FFMA.FTZ R70, R94, R74, R75 ;  /* 0x0000004a5e467223 */ /* 0x000fe2000001004b */
[----:B------:R-:W-:Y:S01]  /*18d0*/  ISETP.NE.AND.EX P0, PT, RZ, UR9, PT, P0 ;  /* 0x00000009ff007c0c */ /* 0x000fe2000bf05300 */
[----:B-----5:R-:W-:Y:S01]  /*18e0*/  FMUL.FTZ R96, R87, R68 ;  /* 0x0000004457607220 */ /* 0x020fe20000410000 */
[----:B------:R-:W-:Y:S01]  /*18f0*/  FADD.FTZ R68, R82, -R69 ;  /* 0x8000004552447221 */ /* 0x000fe20000010000 */
[----:B------:R-:W-:Y:S01]  /*1900*/  FFMA.FTZ R75, R77, R74, R75 ;  /* 0x0000004a4d4b7223 */ /* 0x000fe2000001004b */
[----:B------:R-:W0:Y:S02]  /*1910*/  LDC.64 R72, c[0x0][0x2f8] ;  /* 0x0000be00ff487b82 */ /* 0x000e240000000a00 */
[----:B------:R-:W-:Y:S01]  /*1920*/  FMUL.FTZ R95, R87, R68 ;  /* 0x00000044575f7220 */ /* 0x000fe20000410000 */
[----:B------:R-:W-:Y:S01]  /*1930*/  FADD.FTZ R68, R83, -R70 ;  /* 0x8000004653447221 */ /* 0x000fe20000010000 */
[----:B------:R-:W-:-:S03]  /*1940*/  FADD.FTZ R70, R80, -R75 ;  /* 0x8000004b50467221 */ /* 0x000fc60000010000 */
[C---:B------:R-:W-:Y:S01]  /*1950*/  FMUL.FTZ R74, R87.reuse, R68 ;  /* 0x00000044574a7220 */ /* 0x040fe20000410000 */
[----:B------:R-:W-:Y:S01]  /*1960*/  FMUL.FTZ R87, R87, R70 ;  /* 0x0000004657577220 */ /* 0x000fe20000410000 */
[----:B------:R-:W1:Y:S01]  /*1970*/  @P1 LDC.64 R68, c[0x0][0x308] ;  /* 0x0000c200ff441b82 */ /* 0x000e620000000a00 */
[----:B------:R-:W-:Y:S01]  /*1980*/  @P0 FADD.FTZ R96, R61, R96 ;  /* 0x000000603d600221 */ /* 0x000fe20000010000 */
[----:B------:R-:W-:Y:S01]  /*1990*/  @P0 FADD.FTZ R74, R63, R74 ;  /* 0x0000004a3f4a0221 */ /* 0x000fe20000010000 */
[----:B------:R-:W-:Y:S01]  /*19a0*/  @P0 FADD.FTZ R95, R62, R95 ;  /* 0x0000005f3e5f0221 */ /* 0x000fe20000010000 */
[----:B------:R-:W-:Y:S01]  /*19b0*/  @P0 FADD.FTZ R87, R60, R87 ;  /* 0x000000573c570221 */ /* 0x000fe20000010000 */
[----:B------:R-:W2:Y:S01]  /*19c0*/  F2F.BF16.F32 R100, R96 ;  /* 0x0000006000647304 */ /* 0x000ea20000202000 */
[----:B------:R-:W-:Y:S02]  /*19d0*/  SEL R65, R96, R65, P1 ;  /* 0x0000004160417207 */ /* 0x000fe40000800000 */
[----:B------:R-:W-:-:S02]  /*19e0*/  SEL R66, R95, R66, P1 ;  /* 0x000000425f427207 */ /* 0x000fc40000800000 */
[----:B------:R-:W-:Y:S02]  /*19f0*/  SEL R64, R87, R64, P1 ;  /* 0x0000004057407207 */ /* 0x000fe40000800000 */
[----:B------:R-:W-:Y:S01]  /*1a00*/  SEL R67, R74, R67, P1 ;  /* 0x000000434a437207 */ /* 0x000fe20000800000 */
[----:B------:R-:W3:Y:S01]  /*1a10*/  F2F.BF16.F32 R99, R74 ;  /* 0x0000004a00637304 */ /* 0x000ee20000202000 */
[----:B------:R-:W-:Y:S01]  /*1a20*/  ISETP.NE.U32.AND P0, PT, RZ, UR16, PT ;  /* 0x00000010ff007c0c */ /* 0x000fe2000bf05070 */
[----:B0-----:R-:W-:-:S03]  /*1a30*/  IMAD.WIDE.U32 R72, R89, 0x8, R72 ;  /* 0x0000000859487825 */ /* 0x001fc600078e0048 */
[----:B------:R-:W-:Y:S01]  /*1a40*/  ISETP.NE.AND.EX P0, PT, RZ, UR17, PT, P0 ;  /* 0x00000011ff007c0c */ /* 0x000fe2000bf05300 */
[----:B--2---:R-:W-:Y:S02]  /*1a50*/  IMAD.WIDE.U32 R70, R100, 0x10000, RZ ;  /* 0x0001000064467825 */ /* 0x004fe400078e00ff */
[----:B------:R-:W0:Y:S02]  /*1a60*/  F2F.BF16.F32 R98, R95 ;  /* 0x0000005f00627304 */ /* 0x000e240000202000 */
[----:B-1----:R-:W-:Y:S01]  /*1a70*/  @P1 IMAD.WIDE.U32 R68, R89, 0x10, R68 ;  /* 0x0000001059441825 */ /* 0x002fe200078e0044 */
[----:B---3--:R-:W-:-:S05]  /*1a80*/  SHF.L.U32 R75, R99, 0x10, RZ ;  /* 0x00000010634b7819 */ /* 0x008fca00000006ff */
[----:B------:R-:W1:Y:S01]  /*1a90*/  F2F.BF16.F32 R97, R87 ;  /* 0x0000005700617304 */ /* 0x000e620000202000 */
[----:B------:R3:W-:Y:S01]  /*1aa0*/  @P1 STG.E.128 desc[UR4][R68.64], R64 ;  /* 0x0000004044001986 */ /* 0x0007e2000c101d04 */
[----:B------:R-:W-:Y:S02]  /*1ab0*/  @P0 PRMT R91, R100, 0x7610, R91 ;  /* 0x00007610645b0816 */ /* 0x000fe4000000005b */
[----:B------:R-:W-:Y:S02]  /*1ac0*/  @P0 PRMT R93, R99, 0x7610, R93 ;  /* 0x00007610635d0816 */ /* 0x000fe4000000005d */
[----:B0-----:R-:W-:Y:S02]  /*1ad0*/  LOP3.LUT R71, R71, R75, R98, 0xfe, !PT ;  /* 0x0000004b47477212 */ /* 0x001fe400078efe62 */
[----:B------:R-:W-:Y:S02]  /*1ae0*/  @P0 PRMT R92, R98, 0x7610, R92 ;  /* 0x00007610625c0816 */ /* 0x000fe4000000005c */
[----:B-1----:R-:W-:-:S02]  /*1af0*/  LOP3.LUT R70, R70, R97, RZ, 0xfc, !PT ;  /* 0x0000006146467212 */ /* 0x002fc400078efcff */
[----:B------:R-:W-:-:S03]  /*1b00*/  @P0 PRMT R90, R97, 0x7610, R90 ;  /* 0x00007610615a0816 */ /* 0x000fc6000000005a */
[----:B------:R3:W-:Y:S01]  /*1b10*/  STG.E.64 desc[UR4][R72.64], R70 ;  /* 0x0000004648007986 */ /* 0x0007e2000c101b04 */
[----:B------:R-:W-:Y:S05]  /*1b20*/  @!P0 BRA `(.L_x_1421) ;  /* 0x0000000000208947 */ /* 0x000fea0003800000 */
[----:B---3--:R-:W-:Y:S02]  /*1b30*/  LOP3.LUT R70, R91, 0xffff, RZ, 0xc0, !PT ;  /* 0x0000ffff5b467812 */ /* 0x008fe400078ec0ff */
[C---:B------:R-:W-:Y:S02]  /*1b40*/  LEA R68, P0, R89.reuse, UR16, 0x3 ;  /* 0x0000001059447c11 */ /* 0x040fe4000f8018ff */
[----:B------:R-:W-:Y:S01]  /*1b50*/  PRMT R73, R92, 0x5410, R93 ;  /* 0x000054105c497816 */ /* 0x000fe2000000005d */
[----:B------:R-:W-:Y:S01]  /*1b60*/  IMAD.WIDE.U32 R70, R70, 0x10000, RZ ;  /* 0x0001000046467825 */ /* 0x000fe200078e00ff */
[----:B------:R-:W-:-:S04]  /*1b70*/  LEA.HI.X R69, R89, UR17, RZ, 0x3, P0 ;  /* 0x0000001159457c11 */ /* 0x000fc800080f1cff */
[----:B------:R-:W-:Y:S02]  /*1b80*/  LOP3.LUT R71, R73, R71, RZ, 0xfc, !PT ;  /* 0x0000004749477212 */ /* 0x000fe400078efcff */
[----:B------:R-:W-:-:S05]  /*1b90*/  LOP3.LUT R70, R70, 0xffff, R90, 0xf8, !PT ;  /* 0x0000ffff46467812 */ /* 0x000fca00078ef85a */
[----:B------:R4:W-:Y:S02]  /*1ba0*/  STG.E.64 desc[UR4][R68.64], R70 ;  /* 0x0000004644007986 */ /* 0x0009e4000c101b04 */
.L_x_1421:
[----:B------:R-:W-:Y:S05]  /*1bb0*/  BSYNC B0 ;  /* 0x0000000000007941 */ /* 0x000fea0003800000 */
.L_x_1420:
[----:B------:R-:W-:Y:S01]  /*1bc0*/  VIADD R88, R88, UR18 ;  /* 0x0000001258587c36 */ /* 0x000fe20008000000 */
[----:B-123--:R-:W-:-:S04]  /*1bd0*/  SEL R72, RZ, 0x1, P6 ;  /* 0x00000001ff487807 */ /* 0x00efc80003000000 */
[----:B------:R-:W-:-:S13]  /*1be0*/  ISETP.GE.AND P0, PT, R88, UR19, PT ;  /* 0x0000001358007c0c */ /* 0x000fda000bf06270 */
[----:B------:R-:W-:Y:S05]  /*1bf0*/  @!P0 BRA `(.L_x_1422) ;  /* 0xffffffe400dc8947 */ /* 0x000fea000383ffff */
.L_x_1406:
[----:B------:R-:W1:Y:S01]  /*1c00*/  S2R R0, SR_TID.X ;  /* 0x0000000000007919 */ /* 0x000e620000002100 */
[----:B------:R-:W1:Y:S08]  /*1c10*/  S2UR UR6, SR_CTAID.X ;  /* 0x00000000000679c3 */ /* 0x000e700000002500 */
[----:B------:R-:W2:Y:S08]  /*1c20*/  @P2 LDC.64 R2, c[0x0][0x2d0] ;  /* 0x0000b400ff022b82 */ /* 0x000eb00000000a00 */
[----:B------:R-:W3:Y:S08]  /*1c30*/  @P2 LDC.64 R4, c[0x0][0x2d8] ;  /* 0x0000b600ff042b82 */ /* 0x000ef00000000a00 */
[----:B------:R-:W0:Y:S01]  /*1c40*/  @P3 LDC.64 R6, c[0x0][0x2d0] ;  /* 0x0000b400ff063b82 */ /* 0x000e220000000a00 */
[----:B-1----:R-:W-:-:S07]  /*1c50*/  LEA.HI R10, R0, UR6, RZ, 0x19 ;  /* 0x00000006000a7c11 */ /* 0x002fce000f8fc8ff */
[----:B------:R-:W1:Y:S01]  /*1c60*/  @P3 LDC.64 R8, c[0x0][0x2d8] ;  /* 0x0000b600ff083b82 */ /* 0x000e620000000a00 */
[----:B------:R-:W-:Y:S01]  /*1c70*/  LOP3.LUT R0, R0, 0x7f, RZ, 0xc0, !PT ;  /* 0x0000007f00007812 */ /* 0x000fe200078ec0ff */
[----:B------:R-:W-:-:S05]  /*1c80*/  IMAD R85, R10, R85, RZ ;  /* 0x000000550a557224 */ /* 0x000fca00078e02ff */
[----:B------:R-:W-:-:S05]  /*1c90*/  LEA.HI R85, R85, R0, RZ, 0x1e ;  /* 0x0000000055557211 */ /* 0x000fca00078ff0ff */
[----:B--2---:R-:W-:-:S04]  /*1ca0*/  @P2 IMAD.WIDE.U32 R2, R85, 0x10, R2 ;  /* 0x0000001055022825 */ /* 0x004fc800078e0002 */
[C---:B---3--:R-:W-:Y:S01]  /*1cb0*/  @P2 IMAD.WIDE.U32 R4, R85.reuse, 0x10, R4 ;  /* 0x0000001055042825 */ /* 0x048fe200078e0004 */
[----:B------:R-:W-:Y:S01]  /*1cc0*/  @P2 IADD3 R85, R85, 0x80, RZ ;  /* 0x0000008055552810 */ /* 0x000fe20007ffe0ff */
[----:B------:R2:W-:Y:S04]  /*1cd0*/  @P2 STG.E.128 desc[UR4][R2.64], R32 ;  /* 0x0000002002002986 */ /* 0x0005e8000c101d04 */
[C---:B0-----:R-:W-:Y:S01]  /*1ce0*/  @P3 IMAD.WIDE.U32 R6, R85.reuse, 0x10, R6 ;  /* 0x0000001055063825 */ /* 0x041fe200078e0006 */
[----:B------:R2:W-:Y:S03]  /*1cf0*/  @P2 STG.E.128 desc[UR4][R4.64], R44 ;  /* 0x0000002c04002986 */ /* 0x0005e6000c101d04 */
[----:B-1----:R-:W-:Y:S01]  /*1d00*/  @P3 IMAD.WIDE.U32 R8, R85, 0x10, R8 ;  /* 0x0000001055083825 */ /* 0x002fe200078e0008 */
[----:B------:R2:W-:Y:S04]  /*1d10*/  @P3 STG.E.128 desc[UR4][R6.64], R28 ;  /* 0x0000001c06003986 */ /* 0x0005e8000c101d04 */
[----:B------:R2:W-:Y:S01]  /*1d20*/  @P3 STG.E.128 desc[UR4][R8.64], R40 ;  /* 0x0000002808003986 */ /* 0x0005e2000c101d04 */
[----:B------:R-:W-:Y:S05]  /*1d30*/  @!P4 EXIT ;  /* 0x000000000000c94d */ /* 0x000fea0003800000 */
[----:B--2---:R-:W0:Y:S01]  /*1d40*/  LDC.64 R2, c[0x0][0x2d0] ;  /* 0x0000b400ff027b82 */ /* 0x004e220000000a00 */
[----:B------:R-:W-:-:S07]  /*1d50*/  @P3 IADD3 R85, R85, 0x80, RZ ;  /* 0x0000008055553810 */ /* 0x000fce0007ffe0ff */
[----:B------:R-:W1:Y:S01]  /*1d60*/  LDC.64 R4, c[0x0][0x2d8] ;  /* 0x0000b600ff047b82 */ /* 0x000e620000000a00 */
[----:B0-----:R-:W-:-:S05]  /*1d70*/  IMAD.WIDE.U32 R2, R85, 0x10, R2 ;  /* 0x0000001055027825 */ /* 0x001fca00078e0002 */
[----:B------:R-:W-:Y:S01]  /*1d80*/  STG.E.128 desc[UR4][R2.64], R24 ;  /* 0x0000001802007986 */ /* 0x000fe2000c101d04 */
[----:B-1----:R-:W-:-:S05]  /*1d90*/  IMAD.WIDE.U32 R4, R85, 0x10, R4 ;  /* 0x0000001055047825 */ /* 0x002fca00078e0004 */
[----:B------:R-:W-:Y:S01]  /*1da0*/  STG.E.128 desc[UR4][R4.64], R36 ;  /* 0x0000002404007986 */ /* 0x000fe2000c101d04 */
[----:B------:R-:W-:Y:S05]  /*1db0*/  EXIT ;  /* 0x000000000000794d */ /* 0x000fea0003800000 */
.L_x_1413:
[----:B------:R-:W-:Y:S01]  /*1dc0*/  HFMA2.MMA R100, -RZ, RZ, 0, 9.5367431640625e-07 ;  /* 0x00000010ff647435 */ /* 0x000fe200000001ff */
[----:B------:R-:W-:Y:S02]  /*1dd0*/  MOV R101, R75 ;  /* 0x0000004b00657202 */ /* 0x000fe40000000f00 */
[----:B------:R-:W-:Y:S02]  /*1de0*/  MOV R103, 0x1f ;  /* 0x0000001f00677802 */ /* 0x000fe40000000f00 */
[----:B------:R-:W-:-:S07]  /*1df0*/  MOV R98, 0xffffffff ;  /* 0xffffffff00627802 */ /* 0x000fce0000000f00 */
[----:B-----5:R-:W-:Y:S05]  /*1e00*/  WARPSYNC.COLLECTIVE R98, `(.L_x_1423) ;  /* 0x0000000062087348 */ /* 0x020fea0003c00000 */
[----:B------:R0:W1:Y:S02]  /*1e10*/  SHFL.DOWN P0, R99, R101, R100, R103 ;  /* 0x0800006465637389 */ /* 0x0000640000000067 */
[----:B01---5:R-:W-:Y:S01]  /*1e20*/  ENDCOLLECTIVE ;  /* 0x000000000000791b */ /* 0x023fe20003800000 */
.L_x_1423:
[----:B------:R-:W-:Y:S02]  /*1e30*/  MOV R101, R96 ;  /* 0x0000006000657202 */ /* 0x000fe40000000f00 */
[----:B------:R-:W-:-:S07]  /*1e40*/  MOV R68, R99 ;  /* 0x0000006300447202 */ /* 0x000fce0000000f00 */
[----:B------:R-:W-:Y:S05]  /*1e50*/  WARPSYNC.COLLECTIVE R98, `(.L_x_1424) ;  /* 0x0000000062087348 */ /* 0x000fea0003c00000 */
[----:B------:R0:W1:Y:S02]  /*1e60*/  SHFL.DOWN P0, R99, R101, R100, R103 ;  /* 0x0800006465637389 */ /* 0x0000640000000067 */
[----:B01----:R-:W-:Y:S01]  /*1e70*/  ENDCOLLECTIVE ;  /* 0x000000000000791b */ /* 0x003fe20003800000 */
.L_x_1424:
[----:B------:R-:W-:Y:S01]  /*1e80*/  FADD.FTZ R68, R68, R75 ;  /* 0x0000004b44447221 */ /* 0x000fe20000010000 */
[----:B------:R-:W-:-:S03]  /*1e90*/  HFMA2.MMA R100, -RZ, RZ, 0, 4.76837158203125e-07 ;  /* 0x00000008ff647435 */ /* 0x000fc600000001ff */
[----:B------:R-:W-:Y:S01]  /*1ea0*/  IMAD.MOV.U32 R101, RZ, RZ, R68 ;  /* 0x000000ffff657224 */ /* 0x000fe200078e0044 */
[----:B------:R-:W-:-:S07]  /*1eb0*/  MOV R69, R99 ;  /* 0x0000006300457202 */ /* 0x000fce0000000f00 */
[----:B------:R-:W-:Y:S05]  /*1ec0*/  WARPSYNC.COLLECTIVE R98, `(.L_x_1425) ;  /* 0x0000000062087348 */ /* 0x000fea0003c00000 */
[----:B------:R0:W1:Y:S02]  /*1ed0*/  SHFL.DOWN P0, R99, R101, R100, R103 ;  /* 0x0800006465637389 */ /* 0x0000640000000067 */
[----:B01----:R-:W-:Y:S01]  /*1ee0*/  ENDCOLLECTIVE ;  /* 0x000000000000791b */ /* 0x003fe20003800000 */
.L_x_1425:
[----:B------:R-:W-:-:S05]  /*1ef0*/  FADD.FTZ R69, R69, R96 ;  /* 0x0000006045457221 */ /* 0x000fca0000010000 */
[----:B------:R-:W-:Y:S02]  /*1f00*/  MOV R101, R69 ;  /* 0x0000004500657202 */ /* 0x000fe40000000f00 */
[----:B------:R-:W-:-:S07]  /*1f10*/  MOV R71, R99 ;  /* 0x0000006300477202 */ /* 0x000fce0000000f00 */
[----:B------:R-:W-:Y:S05]  /*1f20*/  WARPSYNC.COLLECTIVE R98, `(.L_x_1426) ;  /* 0x0000000062087348 */ /* 0x000fea0003c00000 */
[----:B------:R0:W1:Y:S02]  /*1f30*/  SHFL.DOWN P0, R99, R101, R100, R103 ;  /* 0x0800006465637389 */ /* 0x0000640000000067 */
[----:B01----:R-:W-:Y:S01]  /*1f40*/  ENDCOLLECTIVE ;  /* 0x000000000000791b */ /* 0x003fe20003800000 */
.L_x_1426:
[----:B------:R-:W-:Y:S01]  /*1f50*/  FADD.FTZ R71, R68, R71 ;  /* 0x0000004744477221 */ /* 0x000fe20000010000 */
[----:B------:R-:W-:-:S04]  /*1f60*/  HFMA2.MMA R100, -RZ, RZ, 0, 2.384185791015625e-07 ;  /* 0x00000004ff647435 */ /* 0x000fc800000001ff */
[----:B------:R-:W-:Y:S02]  /*1f70*/  MOV R101, R71 ;  /* 0x0000004700657202 */ /* 0x000fe40000000f00 */
[----:B------:R-:W-:-:S07]  /*1f80*/  MOV R70, R99 ;  /* 0x0000006300467202 */ /* 0x000fce0000000f00 */
[----:B------:R-:W-:Y:S05]  /*1f90*/  WARPSYNC.COLLECTIVE R98, `(.L_x_1427) ;  /* 0x0000000062087348 */ /* 0x000fea0003c00000 */
[----:B------:R0:W1:Y:S02]  /*1fa0*/  SHFL.DOWN P0, R99, R101, R100, R103 ;  /* 0x0800006465637389 */ /* 0x0000640000000067 */
[----:B01----:R-:W-:Y:S01]  /*1fb0*/  ENDCOLLECTIVE ;  /* 0x000000000000791b */ /* 0x003fe20003800000 */
.L_x_1427:
[----:B------:R-:W-:-:S05]  /*1fc0*/  FADD.FTZ R70, R69, R70 ;  /* 0x0000004645467221 */ /* 0x000fca0000010000 */
[----:B------:R-:W-:Y:S02]  /*1fd0*/  MOV R101, R70 ;  /* 0x0000004600657202 */ /* 0x000fe40000000f00 */
[----:B------:R-:W-:-:S07]  /*1fe0*/  MOV R72, R99 ;  /* 0x0000006300487202 */ /* 0x000fce0000000f00 */
[----:B------:R-:W-:Y:S05]  /*1ff0*/  WARPSYNC.COLLECTIVE R98, `(.L_x_1428) ;  /* 0x0000000062087348 */ /* 0x000fea0003c00000 */
[----:B------:R0:W1:Y:S02]  /*2000*/  SHFL.DOWN P0, R99, R101, R100, R103 ;  /* 0x0800006465637389 */ /* 0x0000640000000067 */
[----:B01----:R-:W-:Y:S01]  /*2010*/  ENDCOLLECTIVE ;  /* 0x000000000000791b */ /* 0x003fe20003800000 */
.L_x_1428:
[----:B------:R-:W-:Y:S01]  /*2020*/  FADD.FTZ R72, R71, R72 ;  /* 0x0000004847487221 */ /* 0x000fe20000010000 */
[----:B------:R-:W-:-:S03]  /*2030*/  HFMA2.MMA R100, -RZ, RZ, 0, 1.1920928955078125e-07 ;  /* 0x00000002ff647435 */ /* 0x000fc600000001ff */
[----:B------:R-:W-:Y:S01]  /*2040*/  IMAD.MOV.U32 R101, RZ, RZ, R72 ;  /* 0x000000ffff657224 */ /* 0x000fe200078e0048 */
[----:B------:R-:W-:-:S07]  /*2050*/  MOV R95, R99 ;  /* 0x00000063005f7202 */ /* 0x000fce0000000f00 */
[----:B------:R-:W-:Y:S05]  /*2060*/  WARPSYNC.COLLECTIVE R98, `(.L_x_1429) ;  /* 0x0000000062087348 */ /* 0x000fea0003c00000 */
[----:B------:R0:W1:Y:S02]  /*2070*/  SHFL.DOWN P0, R99, R101, R100, R103 ;  /* 0x0800006465637389 */ /* 0x0000640000000067 */
[----:B01----:R-:W-:Y:S01]  /*2080*/  ENDCOLLECTIVE ;  /* 0x000000000000791b */ /* 0x003fe20003800000 */
.L_x_1429:
[----:B------:R-:W-:-:S05]  /*2090*/  FADD.FTZ R95, R70, R95 ;  /* 0x0000005f465f7221 */ /* 0x000fca0000010000 */
[----:B------:R-:W-:Y:S02]  /*20a0*/  MOV R101, R95 ;  /* 0x0000005f00657202 */ /* 0x000fe40000000f00 */
[----:B------:R-:W-:-:S07]  /*20b0*/  MOV R75, R99 ;  /* 0x00000063004b7202 */ /* 0x000fce0000000f00 */
[----:B------:R-:W-:Y:S05]  /*20c0*/  WARPSYNC.COLLECTIVE R98, `(.L_x_1430) ;  /* 0x0000000062087348 */ /* 0x000fea0003c00000 */
[----:B------:R0:W1:Y:S02]  /*20d0*/  SHFL.DOWN P0, R99, R101, R100, R103 ;  /* 0x0800006465637389 */ /* 0x0000640000000067 */
[----:B01----:R-:W-:Y:S01]  /*20e0*/  ENDCOLLECTIVE ;  /* 0x000000000000791b */ /* 0x003fe20003800000 */
.L_x_1430:
[----:B------:R-:W-:Y:S01]  /*20f0*/  FADD.FTZ R75, R72, R75 ;  /* 0x0000004b484b7221 */ /* 0x000fe20000010000 */
[----:B------:R-:W-:-:S04]  /*2100*/  HFMA2.MMA R100, -RZ, RZ, 0, 5.9604644775390625e-08 ;  /* 0x00000001ff647435 */ /* 0x000fc800000001ff */
[----:B------:R-:W-:Y:S02]  /*2110*/  MOV R101, R75 ;  /* 0x0000004b00657202 */ /* 0x000fe40000000f00 */
[----:B------:R-:W-:-:S07]  /*2120*/  MOV R96, R99 ;  /* 0x0000006300607202 */ /* 0x000fce0000000f00 */
[----:B------:R-:W-:Y:S05]  /*2130*/  WARPSYNC.COLLECTIVE R98, `(.L_x_1431) ;  /* 0x0000000062087348 */ /* 0x000fea0003c00000 */
[----:B------:R0:W1:Y:S02]  /*2140*/  SHFL.DOWN P0, R99, R101, R100, R103 ;  /* 0x0800006465637389 */ /* 0x0000640000000067 */
[----:B01----:R-:W-:Y:S01]  /*2150*/  ENDCOLLECTIVE ;  /* 0x000000000000791b */ /* 0x003fe20003800000 */
.L_x_1431:
[----:B------:R-:W-:-:S05]  /*2160*/  FADD.FTZ R97, R95, R96 ;  /* 0x000000605f617221 */ /* 0x000fca0000010000 */
[----:B------:R-:W-:Y:S02]  /*2170*/  MOV R101, R97 ;  /* 0x0000006100657202 */ /* 0x000fe40000000f00 */
[----:B------:R-:W-:-:S07]  /*2180*/  MOV R96, R99 ;  /* 0x0000006300607202 */ /* 0x000fce0000000f00 */
[----:B------:R-:W-:Y:S05]  /*2190*/  WARPSYNC.COLLECTIVE R98, `(.L_x_1432) ;  /* 0x0000000062087348 */ /* 0x000fea0003c00000 */
[----:B------:R0:W1:Y:S02]  /*21a0*/  SHFL.DOWN P0, R99, R101, R100, R103 ;  /* 0x0800006465637389 */ /* 0x0000640000000067 */
[----:B01----:R-:W-:Y:S01]  /*21b0*/  ENDCOLLECTIVE ;  /* 0x000000000000791b */ /* 0x003fe20003800000 */
.L_x_1432:
[----:B------:R-:W-:Y:S01]  /*21c0*/  MOV R68, R99 ;  /* 0x0000006300447202 */ /* 0x000fe20000000f00 */
[----:B------:R-:W-:Y:S06]  /*21d0*/  BRA `(.L_x_1433) ;  /* 0xffffffec00647947 */ /* 0x000fec000383ffff */
.L_x_1434:
        /* <DEDUP_REMOVED lines=10> */
.L_x_3317:


//--------------------- .text._ZN10layer_norm31ln_parallel_residual_bwd_kernelINS_13Kernel_traitsIf13__nv_bfloat16fS2_fjLj1536ELj1ELj1ELj4ELj8ENS_18Kernel_traits_baseILj1536EfS2_fS2_fjLj128EEEEELb0ELb1ELb1EEEvNS_9BwdParamsE --------------------------
	.section	.text._ZN10layer_norm31ln_parallel_residual_bwd_kernelINS_13Kernel_traitsIf13__nv_bfloat16fS2_fjLj1536ELj1ELj1ELj4ELj8ENS_18Kernel_traits_baseILj1536EfS2_fS2_fjLj128EEEEELb0ELb1ELb1EEEvNS_9BwdParamsE,"ax",@progbits
	.align	128
        .global         _ZN10layer_norm31ln_parallel_residual_bwd_kernelINS_13Kernel_traitsIf13__nv_bfloat16fS2_fjLj1536ELj1ELj1ELj4ELj8ENS_18Kernel_traits_baseILj1536EfS2_fS2_fjLj128EEEEELb0ELb1ELb1EEEvNS_9BwdParamsE
        .type           _ZN10layer_norm31ln_parallel_residual_bwd_kernelINS_13Kernel_traitsIf13__nv_bfloat16fS2_fjLj1536ELj1ELj1ELj4ELj8ENS_18Kernel_traits_baseILj1536EfS2_fS2_fjLj128EEEEELb0ELb1ELb1EEEvNS_9BwdParamsE,@function
        .size           _ZN10layer_norm31ln_parallel_residual_bwd_kernelINS_13Kernel_traitsIf13__nv_bfloat16fS2_fjLj1536ELj1ELj1ELj4ELj8ENS_18Kernel_traits_baseILj1536EfS2_fS2_fjLj128EEEEELb0ELb1ELb1EEEvNS_9BwdParamsE,(.L_x_3318 - _ZN10layer_norm31ln_parallel_residual_bwd_kernelINS_13Kernel_traitsIf13__nv_bfloat16fS2_fjLj1536ELj1ELj1ELj4ELj8ENS_18Kernel_traits_baseILj1536EfS2_fS2_fjLj128EEEEELb0ELb1ELb1EEEvNS_9BwdParamsE)
        .other          _ZN10layer_norm31ln_parallel_residual_bwd_kernelINS_13Kernel_traitsIf13__nv_bfloat16fS2_fjLj1536ELj1ELj1ELj4ELj8ENS_18Kernel_traits_baseILj1536EfS2_fS2_fjLj128EEEEELb0ELb1ELb1EEEvNS_9BwdParamsE,@"STO_CUDA_ENTRY STV_DEFAULT"
_ZN10layer_norm31ln_parallel_residual_bwd_kernelINS_13Kernel_traitsIf13__nv_bfloat16fS2_fjLj1536ELj1ELj1ELj4ELj8ENS_18Kernel_traits_baseILj1536EfS2_fS2_fjLj128EEEEELb0ELb1ELb1EEEvNS_9BwdParamsE:
.text._ZN10layer_norm31ln_parallel_residual_bwd_kernelINS_13Kernel_traitsIf13__nv_bfloat16fS2_fjLj1536ELj1ELj1ELj4ELj8ENS_18Kernel_traits_baseILj1536EfS2_fS2_fjLj128EEEEELb0ELb1ELb1EEEvNS_9BwdParamsE:
[----:B------:R-:W-:Y:S01]  /*0000*/  LDC R1, c[0x0][0x28] ;  /* 0x00000a00ff017b82 */ /* 0x000fe20000000800 */
[----:B------:R-:W0:Y:S07]  /*0010*/  S2R R48, SR_TID.X ;  /* 0x0000000000307919 */ /* 0x000e2e0000002100 */
[----:B------:R-:W1:Y:S01]  /*0020*/  S2UR UR4, SR_CTAID.X ;  /* 0x00000000000479c3 */ /* 0x000e620000002500 */
[----:B------:R-:W-:Y:S01]  /*0030*/  ULDC UR6, c[0x0][0x214] ;  /* 0x0000850000067ab9 */ /* 0x000fe20000000800 */
        /* <DEDUP_REMOVED lines=8> */
[----:B0-----:R-:W-:-:S04]  /*00c0*/  SHF.R.U32.HI R50, RZ, 0x7, R48 ;  /* 0x00000007ff327819 */ /* 0x001fc80000011630 */
[----:B-1----:R-:W-:Y:S01]  /*00d0*/  IADD3 R49, R50, UR4, RZ ;  /* 0x0000000432317c10 */ /* 0x002fe2000fffe0ff */
        /* <DEDUP_REMOVED lines=16> */
.L_x_1435:
[----:B------:R-:W-:Y:S01]  /*01e0*/  SHF.L.U32 R0, R48, 0x4, RZ ;  /* 0x0000000430007819 */ /* 0x000fe200000006ff */
[----:B------:R-:W-:-:S03]  /*01f0*/  ULDC.64 UR6, c[0x0][0x260] ;  /* 0x0000980000067ab9 */ /* 0x000fc60000000a00 */
        /* <DEDUP_REMOVED lines=9> */
[----:B------:R-:W-:Y:S01]  /*0290*/  HFMA2.MMA R0, -RZ, RZ, 0, 5.9604644775390625e-08 ;  /* 0x00000001ff007435 */ /* 0x000fe200000001ff */
[----:B------:R-:W-:Y:S01]  /*02a0*/  UISETP.NE.AND UP0, UPT, UR6, URZ, UPT ;  /* 0x0000003f0600728c */ /* 0x000fe2000bf05270 */
[----:B------:R-:W-:-:S02]  /*02b0*/  ISETP.NE.AND.EX P0, PT, RZ, UR7, PT, P0 ;  /* 0x00000007ff007c0c */ /* 0x000fc4000bf05300 */
[----:B------:R-:W-:Y:S02]  /*02c0*/  CS2R R52, SRZ ;  /* 0x0000000000347805 */ /* 0x000fe4000001ff00 */
[----:B------:R-:W-:Y:S02]  /*02d0*/  LEA R50, R50, 0x4, 0x2 ;  /* 0x0000000432327811 */ /* 0x000fe400078e10ff */
[----:B------:R-:W-:Y:S02]  /*02e0*/  CS2R R54, SRZ ;  /* 0x0000000000367805 */ /* 0x000fe4000001ff00 */
[----:B------:R-:W-:Y:S02]  /*02f0*/  MOV R51, RZ ;  /* 0x000000ff00337202 */ /* 0x000fe40000000f00 */
        /* <DEDUP_REMOVED lines=9> */
[----:B------:R-:W-:Y:S01]  /*0390*/  CS2R R72, SRZ ;  /* 0x0000000000487805 */ /* 0x000fe2000001ff00 */
[----:B------:R-:W-:Y:S01]  /*03a0*/  IMAD.MOV.U32 R74, RZ, RZ, RZ ;  /* 0x000000ffff4a7224 */ /* 0x000fe200078e00ff */
[----:B0-----:R-:W-:-:S09]  /*03b0*/  LOP3.LUT R75, R48, 0x7f, RZ, 0xc0, !PT ;  /* 0x0000007f304b7812 */ /* 0x001fd200078ec0ff */
.L_x_1441:
[----:B0-2---:R-:W-:Y:S01]  /*03c0*/  IMAD R2, R49, UR8, RZ ;  /* 0x0000000831027c24 */ /* 0x005fe2000f8e02ff */
[----:B-1----:R-:W0:Y:S04]  /*03d0*/  LDC.64 R38, c[0x0][0x250] ;  /* 0x00009400ff267b82 */ /* 0x002e280000000a00 */
[----:B------:R-:W-:-:S04]  /*03e0*/  SHF.R.S32.HI R3, RZ, 0x1f, R2 ;  /* 0x0000001fff037819 */ /* 0x000fc80000011402 */
[----:B------:R-:W1:Y:S01]  /*03f0*/  LDC.64 R36, c[0x0][0x2b8] ;  /* 0x0000ae00ff247b82 */ /* 0x000e620000000a00 */
[----:B------:R-:W-:-:S04]  /*0400*/  LEA.HI R2, R3, R2, RZ, 0x2 ;  /* 0x0000000203027211 */ /* 0x000fc800078f10ff */
[----:B------:R-:W-:-:S03]  /*0410*/  LEA.HI.SX32 R91, R2, R75, 0x1e ;  /* 0x0000004b025b7211 */ /* 0x000fc600078ff2ff */
[----:B------:R-:W2:Y:S01]  /*0420*/  LDC.64 R2, c[0x0][0x258] ;  /* 0x00009600ff027b82 */ /* 0x000ea20000000a00 */
[C---:B------:R-:W-:Y:S02]  /*0430*/  LEA R32, P1, R91.reuse, UR12, 0x4 ;  /* 0x0000000c5b207c11 */ /* 0x040fe4000f8220ff */
[----:B------:R-:W-:Y:S01]  /*0440*/  IADD3 R77, R91, 0x80, RZ ;  /* 0x000000805b4d7810 */ /* 0x000fe20007ffe0ff */
[----:B0-----:R-:W-:Y:S01]  /*0450*/  IMAD.WIDE R38, R49, 0x4, R38 ;  /* 0x0000000431267825 */ /* 0x001fe200078e0226 */
[----:B------:R-:W-:Y:S02]  /*0460*/  LEA.HI.X R33, R91, UR13, RZ, 0x4, P1 ;  /* 0x0000000d5b217c11 */ /* 0x000fe400088f24ff */
[----:B------:R-:W-:Y:S02]  /*0470*/  LEA R94, P1, R77, UR12, 0x4 ;  /* 0x0000000c4d5e7c11 */ /* 0x000fe4000f8220ff */
[----:B------:R-:W3:Y:S01]  /*0480*/  LDG.E R96, desc[UR4][R38.64] ;  /* 0x0000000426607981 */ /* 0x000ee2000c1e1900 */
[C---:B-1----:R-:W-:Y:S01]  /*0490*/  IMAD.WIDE.U32 R78, R91.reuse, 0x8, R36 ;  /* 0x000000085b4e7825 */ /* 0x042fe200078e0024 */
[----:B------:R-:W-:-:S02]  /*04a0*/  IADD3 R76, R91, 0x100, RZ ;  /* 0x000001005b4c7810 */ /* 0x000fc40007ffe0ff */
[----:B------:R-:W4:Y:S01]  /*04b0*/  LDG.E.128 R32, desc[UR4][R32.64] ;  /* 0x0000000420207981 */ /* 0x000f22000c1e1d00 */
[----:B------:R-:W-:-:S03]  /*04c0*/  IMAD.WIDE.U32 R80, R77, 0x8, R36 ;  /* 0x000000084d507825 */ /* 0x000fc600078e0024 */
[----:B------:R-:W4:Y:S01]  /*04d0*/  LDG.E.64 R78, desc[UR4][R78.64] ;  /* 0x000000044e4e7981 */ /* 0x000f22000c1e1b00 */
[----:B--2---:R-:W-:Y:S01]  /*04e0*/  IMAD.WIDE R92, R49, 0x4, R2 ;  /* 0x00000004315c7825 */ /* 0x004fe200078e0202 */
[----:B------:R-:W-:Y:S02]  /*04f0*/  LEA.HI.X R95, R77, UR13, RZ, 0x4, P1 ;  /* 0x0000000d4d5f7c11 */ /* 0x000fe400088f24ff */
[----:B------:R-:W2:Y:S01]  /*0500*/  LDG.E.64 R80, desc[UR4][R80.64] ;  /* 0x0000000450507981 */ /* 0x000ea2000c1e1b00 */
[C---:B------:R-:W-:Y:S01]  /*0510*/  LEA R40, P2, R76.reuse, UR12, 0x4 ;  /* 0x0000000c4c287c11 */ /* 0x040fe2000f8420ff */
[C---:B------:R-:W-:Y:S01]  /*0520*/  IMAD.WIDE.U32 R82, R76.reuse, 0x8, R36 ;  /* 0x000000084c527825 */ /* 0x040fe200078e0024 */
[----:B------:R-:W0:Y:S01]  /*0530*/  LDC.64 R2, c[0x0][0x2c8] ;  /* 0x0000b200ff027b82 */ /* 0x000e220000000a00 */
[----:B------:R4:W2:Y:S01]  /*0540*/  LDG.E R90, desc[UR4][R92.64] ;  /* 0x000000045c5a7981 */ /* 0x0008a2000c1e1900 */
[----:B------:R-:W-:-:S03]  /*0550*/  LEA.HI.X R41, R76, UR13, RZ, 0x4, P2 ;  /* 0x0000000d4c297c11 */ /* 0x000fc600090f24ff */
[----:B------:R1:W2:Y:S04]  /*0560*/  LDG.E.128 R36, desc[UR4][R94.64] ;  /* 0x000000045e247981 */ /* 0x0002a8000c1e1d00 */
[----:B------:R-:W2:Y:S04]  /*0570*/  LDG.E.64 R82, desc[UR4][R82.64] ;  /* 0x0000000452527981 */ /* 0x000ea8000c1e1b00 */
[----:B------:R-:W2:Y:S01]  /*0580*/  LDG.E.128 R40, desc[UR4][R40.64] ;  /* 0x0000000428287981 */ /* 0x000ea2000c1e1d00 */
[----:B------:R-:W-:Y:S02]  /*0590*/  LOP3.LUT P5, RZ, R0, 0xff, RZ, 0xc0, !PT ;  /* 0x000000ff00ff7812 */ /* 0x000fe400078ac0ff */
[----:B0-----:R-:W-:-:S02]  /*05a0*/  @P0 LEA R84, P1, R91, R2, 0x4 ;  /* 0x000000025b540211 */ /* 0x001fc400078220ff */
[-C--:B------:R-:W-:Y:S02]  /*05b0*/  @P0 LEA R86, P2, R77, R2.reuse, 0x4 ;  /* 0x000000024d560211 */ /* 0x080fe400078420ff */
[-C--:B------:R-:W-:Y:S02]  /*05c0*/  @P0 LEA.HI.X R85, R91, R3.reuse, RZ, 0x4, P1 ;  /* 0x000000035b550211 */ /* 0x080fe400008f24ff */
[C---:B------:R-:W-:Y:S02]  /*05d0*/  @P0 LEA R88, P1, R76.reuse, R2, 0x4 ;  /* 0x000000024c580211 */ /* 0x040fe400078220ff */
[-C--:B------:R-:W-:Y:S01]  /*05e0*/  @P0 LEA.HI.X R87, R77, R3.reuse, RZ, 0x4, P2 ;  /* 0x000000034d570211 */ /* 0x080fe200010f24ff */
[----:B-----5:R-:W5:Y:S01]  /*05f0*/  @P0 LDG.E.128 R16, desc[UR4][R84.64] ;  /* 0x0000000454100981 */ /* 0x020f62000c1e1d00 */
[----:B------:R-:W-:-:S03]  /*0600*/  @P0 LEA.HI.X R89, R76, R3, RZ, 0x4, P1 ;  /* 0x000000034c590211 */ /* 0x000fc600008f24ff */
[----:B------:R0:W5:Y:S04]  /*0610*/  @P0 LDG.E.128 R20, desc[UR4][R86.64] ;  /* 0x0000000456140981 */ /* 0x000168000c1e1d00 */
[----:B------:R0:W5:Y:S01]  /*0620*/  @P0 LDG.E.128 R24, desc[UR4][R88.64] ;  /* 0x0000000458180981 */ /* 0x000162000c1e1d00 */
[----:B------:R-:W-:Y:S01]  /*0630*/  VIADD R49, R49, UR10 ;  /* 0x0000000a31317c36 */ /* 0x000fe20008000000 */
[----:B------:R-:W-:-:S04]  /*0640*/  UMOV UR6, 0xffffffff ;  /* 0xffffffff00067882 */ /* 0x000fc80000000000 */
[----:B------:R-:W-:Y:S02]  /*0650*/  ISETP.GE.AND P6, PT, R49, UR11, PT ;  /* 0x0000000b31007c0c */ /* 0x000fe4000bfc6270 */
[----:B---3--:R-:W-:-:S05]  /*0660*/  FSEL R100, R96, RZ, !P4 ;  /* 0x000000ff60647208 */ /* 0x008fca0006000000 */
[C---:B----4-:R-:W-:Y:S01]  /*0670*/  FADD.FTZ R93, -R100.reuse, R32 ;  /* 0x00000020645d7221 */ /* 0x050fe20000010100 */
[----:B------:R-:W-:Y:S01]  /*0680*/  IMAD.MOV.U32 R0, RZ, RZ, R78 ;  /* 0x000000ffff007224 */ /* 0x000fe200078e004e */
[----:B------:R-:W-:Y:S01]  /*0690*/  MOV R92, R79 ;  /* 0x0000004f005c7202 */ /* 0x000fe20000000f00 */
[----:B------:R-:W-:Y:S01]  /*06a0*/  FADD.FTZ R97, -R100, R34 ;  /* 0x0000002264617221 */ /* 0x000fe20000010100 */
[----:B-1----:R-:W-:Y:S02]  /*06b0*/  SHF.R.U32.HI R94, RZ, 0x10, R79 ;  /* 0x00000010ff5e7819 */ /* 0x002fe4000001164f */
[----:B------:R-:W-:Y:S01]  /*06c0*/  SHF.L.U32 R32, R0, 0x10, RZ ;  /* 0x0000001000207819 */ /* 0x000fe200000006ff */
[----:B------:R-:W-:Y:S01]  /*06d0*/  FADD.FTZ R95, -R100, R33 ;  /* 0x00000021645f7221 */ /* 0x000fe20000010100 */
[----:B------:R-:W-:Y:S01]  /*06e0*/  SHF.R.U64 R96, R78, 0x10, R79 ;  /* 0x000000104e607819 */ /* 0x000fe2000000124f */
[----:B--2---:R-:W-:Y:S01]  /*06f0*/  FMUL.FTZ R0, R90, R93 ;  /* 0x0000005d5a007220 */ /* 0x004fe20000410000 */
[----:B0-----:R-:W-:Y:S01]  /*0700*/  FADD.FTZ R87, -R100, R35 ;  /* 0x0000002364577221 */ /* 0x001fe20000010100 */
[----:B------:R-:W-:Y:S01]  /*0710*/  SHF.R.U64 R98, R80, 0x10, R81 ;  /* 0x0000001050627819 */ /* 0x000fe20000001251 */
[----:B------:R-:W-:Y:S01]  /*0720*/  FADD.FTZ R101, -R100, R37 ;  /* 0x0000002564657221 */ /* 0x000fe20000010100 */
[----:B------:R-:W-:Y:S01]  /*0730*/  SHF.L.U32 R92, R92, 0x10, RZ ;  /* 0x000000105c5c7819 */ /* 0x000fe200000006ff */
[----:B------:R-:W-:Y:S01]  /*0740*/  IMAD.MOV.U32 R78, RZ, RZ, R81 ;  /* 0x000000ffff4e7224 */ /* 0x000fe200078e0051 */
[----:B------:R-:W-:Y:S01]  /*0750*/  SHF.L.U32 R88, R94, 0x10, RZ ;  /* 0x000000105e587819 */ /* 0x000fe200000006ff */
[----:B------:R-:W-:Y:S01]  /*0760*/  FADD.FTZ R61, R32, R61 ;  /* 0x0000003d203d7221 */ /* 0x000fe20000010000 */
[----:B------:R-:W-:Y:S01]  /*0770*/  MOV R34, R80 ;  /* 0x0000005000227202 */ /* 0x000fe20000000f00 */
[-C--:B------:R-:W-:Y:S01]  /*0780*/  FFMA.FTZ R73, R0, R32.reuse, R73 ;  /* 0x0000002000497223 */ /* 0x080fe20000010049 */
[----:B------:R-:W-:Y:S01]  /*0790*/  SHF.R.U32.HI R86, RZ, 0x10, R81 ;  /* 0x00000010ff567819 */ /* 0x000fe20000011651 */
[----:B------:R-:W-:Y:S01]  /*07a0*/  FMUL.FTZ R93, R12, R32 ;  /* 0x000000200c5d7220 */ /* 0x000fe20000410000 */
[----:B------:R-:W-:Y:S01]  /*07b0*/  FMUL.FTZ R94, R90, R97 ;  /* 0x000000615a5e7220 */ /* 0x000fe20000410000 */
[----:B------:R-:W-:Y:S01]  /*07c0*/  FADD.FTZ R81, -R100, R36 ;  /* 0x0000002464517221 */ /* 0x000fe20000010100 */
[----:B------:R-:W-:-:S02]  /*07d0*/  IMAD.U32 R96, R96, 0x10000, RZ ;  /* 0x0001000060607824 */ /* 0x000fc400078e00ff */
[C---:B------:R-:W-:Y:S01]  /*07e0*/  FMUL.FTZ R85, R90.reuse, R95 ;  /* 0x0000005f5a557220 */ /* 0x040fe20000410000 */
[----:B------:R-:W-:Y:S01]  /*07f0*/  FMUL.FTZ R89, R90, R87 ;  /* 0x000000575a597220 */ /* 0x000fe20000410000 */
[----:B------:R-:W-:Y:S01]  /*0800*/  SHF.L.U32 R32, R98, 0x10, RZ ;  /* 0x0000001062207819 */ /* 0x000fe200000006ff */
[----:B------:R-:W-:Y:S01]  /*0810*/  FMUL.FTZ R87, R90, R101 ;  /* 0x000000655a577220 */ /* 0x000fe20000410000 */
[----:B------:R-:W-:Y:S01]  /*0820*/  SHF.R.U64 R84, R82, 0x10, R83 ;  /* 0x0000001052547819 */ /* 0x000fe20000001253 */
[----:B------:R-:W-:Y:S01]  /*0830*/  FADD.FTZ R59, R92, R59 ;  /* 0x0000003b5c3b7221 */ /* 0x000fe20000010000 */
[-C--:B------:R-:W-:Y:S01]  /*0840*/  FFMA.FTZ R71, R94, R92.reuse, R71 ;  /* 0x0000005c5e477223 */ /* 0x080fe20000010047 */
[----:B------:R-:W-:Y:S01]  /*0850*/  FMUL.FTZ R95, R14, R92 ;  /* 0x0000005c0e5f7220 */ /* 0x000fe20000410000 */
[----:B------:R-:W-:Y:S01]  /*0860*/  FADD.FTZ R35, -R100, R43 ;  /* 0x0000002b64237221 */ /* 0x000fe20000010100 */
[----:B------:R-:W-:Y:S01]  /*0870*/  FADD.FTZ R62, R96, R62 ;  /* 0x0000003e603e7221 */ /* 0x000fe20000010000 */
[----:B------:R-:W-:Y:S01]  /*0880*/  FFMA.FTZ R74, R85, R96, R74 ;  /* 0x00000060554a7223 */ /* 0x000fe2000001004a */
[----:B------:R-:W-:-:S02]  /*0890*/  IMAD.U32 R34, R34, 0x10000, RZ ;  /* 0x0001000022227824 */ /* 0x000fc400078e00ff */
[----:B------:R-:W-:Y:S01]  /*08a0*/  FMUL.FTZ R92, R90, R81 ;  /* 0x000000515a5c7220 */ /* 0x000fe20000410000 */
[----:B------:R-:W-:Y:S01]  /*08b0*/  FMUL.FTZ R96, R13, R96 ;  /* 0x000000600d607220 */ /* 0x000fe20000410000 */
[----:B------:R-:W-:Y:S01]  /*08c0*/  FADD.FTZ R43, RZ, R93 ;  /* 0x0000005dff2b7221 */ /* 0x000fe20000010000 */
[----:B------:R-:W-:Y:S01]  /*08d0*/  FADD.FTZ R58, R32, R58 ;  /* 0x0000003a203a7221 */ /* 0x000fe20000010000 */
[-C--:B------:R-:W-:Y:S01]  /*08e0*/  FFMA.FTZ R70, R87, R32.reuse, R70 ;  /* 0x0000002057467223 */ /* 0x080fe20000010046 */
[----:B------:R-:W-:Y:S01]  /*08f0*/  FMUL.FTZ R81, R9, R32 ;  /* 0x0000002009517220 */ /* 0x000fe20000410000 */
[----:B------:R-:W-:Y:S01]  /*0900*/  FADD.FTZ R79, -R100, R40 ;  /* 0x00000028644f7221 */ /* 0x000fe20000010100 */
[----:B------:R-:W-:Y:S01]  /*0910*/  FFMA.FTZ R32, R0, R93, RZ ;  /* 0x0000005d00207223 */ /* 0x000fe200000100ff */
[----:B------:R-:W-:Y:S01]  /*0920*/  SHF.L.U32 R40, R84, 0x10, RZ ;  /* 0x0000001054287819 */ /* 0x000fe200000006ff */
        /* <DEDUP_REMOVED lines=10> */
[----:B------:R-:W-:-:S02]  /*09d0*/  MOV R80, R82 ;  /* 0x0000005200507202 */ /* 0x000fc40000000f00 */
[----:B------:R-:W-:Y:S01]  /*09e0*/  FADD.FTZ R97, R97, R88 ;  /* 0x0000005861617221 */ /* 0x000fe20000010000 */
[----:B------:R-:W-:Y:S01]  /*09f0*/  FFMA.FTZ R43, R89, R88, R32 ;  /* 0x00000058592b7223 */ /* 0x000fe20000010020 */
[----:B------:R-:W-:Y:S01]  /*0a00*/  SHF.R.U32.HI R82, RZ, 0x10, R83 ;  /* 0x00000010ff527819 */ /* 0x000fe20000011653 */
[C---:B------:R-:W-:Y:S01]  /*0a10*/  FADD.FTZ R103, -R100.reuse, R38 ;  /* 0x0000002664677221 */ /* 0x040fe20000010100 */
[----:B------:R-:W-:Y:S01]  /*0a20*/  FADD.FTZ R41, -R100, R41 ;  /* 0x0000002964297221 */ /* 0x000fe20000010100 */
[----:B------:R-:W-:Y:S01]  /*0a30*/  SHF.L.U32 R78, R78, 0x10, RZ ;  /* 0x000000104e4e7819 */ /* 0x000fe200000006ff */
[----:B------:R-:W-:Y:S01]  /*0a40*/  FADD.FTZ R32, R97, R84 ;  /* 0x0000005461207221 */ /* 0x000fe20000010000 */
[----:B------:R-:W-:Y:S01]  /*0a50*/  MOV R99, R83 ;  /* 0x0000005300637202 */ /* 0x000fe20000000f00 */
[----:B------:R-:W-:Y:S01]  /*0a60*/  FADD.FTZ R83, -R100, R39 ;  /* 0x0000002764537221 */ /* 0x000fe20000010100 */
[----:B------:R-:W-:Y:S01]  /*0a70*/  FFMA.FTZ R34, R92, R84, R43 ;  /* 0x000000545c227223 */ /* 0x000fe2000001002b */
[----:B------:R-:W-:Y:S01]  /*0a80*/  SHF.L.U32 R39, R82, 0x10, RZ ;  /* 0x0000001052277819 */ /* 0x000fe200000006ff */
[----:B------:R-:W-:Y:S01]  /*0a90*/  IMAD.U32 R36, R86, 0x10000, RZ ;  /* 0x0001000056247824 */ /* 0x000fe200078e00ff */
[----:B------:R-:W-:Y:S01]  /*0aa0*/  SHF.L.U32 R38, R80, 0x10, RZ ;  /* 0x0000001050267819 */ /* 0x000fe200000006ff */
[C---:B------:R-:W-:Y:S01]  /*0ab0*/  FMUL.FTZ R82, R90.reuse, R103 ;  /* 0x000000675a527220 */ /* 0x040fe20000410000 */
[----:B------:R-:W-:Y:S01]  /*0ac0*/  FMUL.FTZ R97, R90, R41 ;  /* 0x000000295a617220 */ /* 0x000fe20000410000 */
[-C--:B------:R-:W-:Y:S01]  /*0ad0*/  FMUL.FTZ R80, R10, R78.reuse ;  /* 0x0000004e0a507220 */ /* 0x080fe20000410000 */
[----:B------:R-:W-:Y:S01]  /*0ae0*/  FMUL.FTZ R86, R90, R79 ;  /* 0x0000004f5a567220 */ /* 0x000fe20000410000 */
[----:B------:R-:W-:Y:S01]  /*0af0*/  FADD.FTZ R41, R32, R81 ;  /* 0x0000005120297221 */ /* 0x000fe20000010000 */
[----:B------:R-:W-:Y:S01]  /*0b00*/  FFMA.FTZ R79, R87, R81, R34 ;  /* 0x00000051574f7223 */ /* 0x000fe20000010022 */
[----:B------:R-:W-:Y:S01]  /*0b10*/  FADD.FTZ R55, R78, R55 ;  /* 0x000000374e377221 */ /* 0x000fe20000010000 */
[----:B------:R-:W-:Y:S01]  /*0b20*/  FFMA.FTZ R67, R82, R78, R67 ;  /* 0x0000004e52437223 */ /* 0x000fe20000010043 */
[----:B------:R-:W-:Y:S01]  /*0b30*/  FADD.FTZ R37, -R100, R42 ;  /* 0x0000002a64257221 */ /* 0x000fe20000010100 */
[----:B------:R-:W-:Y:S01]  /*0b40*/  FMUL.FTZ R78, R11, R36 ;  /* 0x000000240b4e7220 */ /* 0x000fe20000410000 */
[----:B------:R-:W-:Y:S01]  /*0b50*/  FADD.FTZ R41, R41, R80 ;  /* 0x0000005029297221 */ /* 0x000fe20000010000 */
[----:B------:R-:W-:Y:S01]  /*0b60*/  FMUL.FTZ R83, R90, R83 ;  /* 0x000000535a537220 */ /* 0x000fe20000410000 */
[----:B------:R-:W-:Y:S01]  /*0b70*/  FFMA.FTZ R32, R82, R80, R79 ;  /* 0x0000005052207223 */ /* 0x000fe2000001004f */
[----:B------:R-:W-:Y:S01]  /*0b80*/  FMUL.FTZ R43, R4, R38 ;  /* 0x00000026042b7220 */ /* 0x000fe20000410000 */
[----:B------:R-:W-:Y:S01]  /*0b90*/  FMUL.FTZ R98, R90, R37 ;  /* 0x000000255a627220 */ /* 0x000fe20000410000 */
[----:B------:R-:W-:Y:S01]  /*0ba0*/  FADD.FTZ R34, R41, R78 ;  /* 0x0000004e29227221 */ /* 0x000fe20000010000 */
[----:B------:R-:W-:Y:S01]  /*0bb0*/  FFMA.FTZ R37, R83, R78, R32 ;  /* 0x0000004e53257223 */ /* 0x000fe20000010020 */
[----:B------:R-:W-:-:S02]  /*0bc0*/  IMAD.U32 R99, R99, 0x10000, RZ ;  /* 0x0001000063637824 */ /* 0x000fc400078e00ff */
[----:B------:R-:W-:Y:S01]  /*0bd0*/  FMUL.FTZ R79, R5, R40 ;  /* 0x00000028054f7220 */ /* 0x000fe20000410000 */
[----:B------:R-:W-:Y:S01]  /*0be0*/  FADD.FTZ R32, R34, R43 ;  /* 0x0000002b22207221 */ /* 0x000fe20000010000 */
[----:B------:R-:W-:Y:S01]  /*0bf0*/  FFMA.FTZ R34, R86, R43, R37 ;  /* 0x0000002b56227223 */ /* 0x000fe20000010025 */
[----:B------:R-:W-:Y:S01]  /*0c00*/  FADD.FTZ R51, R99, R51 ;  /* 0x0000003363337221 */ /* 0x000fe20000010000 */
[-C--:B------:R-:W-:Y:S01]  /*0c10*/  FFMA.FTZ R63, R98, R99.reuse, R63 ;  /* 0x00000063623f7223 */ /* 0x080fe2000001003f */
[----:B------:R-:W-:Y:S01]  /*0c20*/  SHF.R.U32.HI R33, RZ, 0x7, R48 ;  /* 0x00000007ff217819 */ /* 0x000fe20000011630 */
[----:B------:R-:W-:Y:S01]  /*0c30*/  FMUL.FTZ R99, R6, R99 ;  /* 0x0000006306637220 */ /* 0x000fe20000410000 */
[----:B------:R-:W-:Y:S01]  /*0c40*/  FADD.FTZ R32, R32, R79 ;  /* 0x0000004f20207221 */ /* 0x000fe20000010000 */
[----:B------:R-:W-:Y:S01]  /*0c50*/  FFMA.FTZ R37, R97, R79, R34 ;  /* 0x0000004f61257223 */ /* 0x000fe20000010022 */
[----:B------:R-:W-:Y:S01]  /*0c60*/  FMUL.FTZ R101, R90, R35 ;  /* 0x000000235a657220 */ /* 0x000fe20000410000 */
[----:B------:R-:W-:Y:S01]  /*0c70*/  SHF.L.U32 R33, R33, 0x2, RZ ;  /* 0x0000000221217819 */ /* 0x000fe200000006ff */
        /* <DEDUP_REMOVED lines=33> */
.L_x_1452:
[----:B------:R-:W3:Y:S01]  /*0e90*/  S2R R39, SR_CgaCtaId ;  /* 0x0000000000277919 */ /* 0x000ee20000008800 */
[----:B------:R-:W-:Y:S01]  /*0ea0*/  LOP3.LUT P1, RZ, R48, 0x1f, RZ, 0xc0, !PT ;  /* 0x0000001f30ff7812 */ /* 0x000fe2000782c0ff */
[----:B------:R-:W-:Y:S01]  /*0eb0*/  UISETP.NE.AND UP0, UPT, UR20, URZ, UPT ;  /* 0x0000003f1400728c */ /* 0x000fe2000bf05270 */
[----:B------:R-:W-:Y:S01]  /*0ec0*/  MOV R36, 0x400 ;  /* 0x0000040000247802 */ /* 0x000fe20000000f00 */
[----:B--2---:R-:W-:Y:S01]  /*0ed0*/  FADD.FTZ R41, R37, R32 ;  /* 0x0000002025297221 */ /* 0x004fe20000010000 */
[----:B-1----:R-:W-:Y:S01]  /*0ee0*/  FADD.FTZ R40, R35, R40 ;  /* 0x0000002823287221 */ /* 0x002fe20000010000 */
[----:B------:R-:W-:Y:S02]  /*0ef0*/  ISETP.NE.U32.AND P3, PT, R2, RZ, PT ;  /* 0x000000ff0200720c */ /* 0x000fe40003f65070 */
[----:B------:R-:W-:Y:S01]  /*0f00*/  PLOP3.LUT P4, PT, PT, PT, UP0, 0x80, 0x0 ;  /* 0x000000000000781c */ /* 0x000fe20003f8f008 */
[----:B------:R-:W-:Y:S05]  /*0f10*/  WARPSYNC.ALL ;  /* 0x0000000000007948 */ /* 0x000fea0003800000 */
[----:B------:R-:W-:-:S02]  /*0f20*/  @!P1 SHF.R.U32.HI R34, RZ, 0x5, R48 ;  /* 0x00000005ff229819 */ /* 0x000fc40000011630 */
[----:B------:R-:W-:Y:S02]  /*0f30*/  ISETP.NE.AND.EX P3, PT, R3, RZ, PT, P3 ;  /* 0x000000ff0300720c */ /* 0x000fe40003f65330 */
[----:B------:R-:W-:-:S04]  /*0f40*/  @!P1 LOP3.LUT R34, R34, 0x3, RZ, 0xc0, !PT ;  /* 0x0000000322229812 */ /* 0x000fc800078ec0ff */
[----:B------:R-:W-:Y:S02]  /*0f50*/  @!P1 IADD3 R34, R33, R34, RZ ;  /* 0x0000002221229210 */ /* 0x000fe40007ffe0ff */
[----:B---3--:R-:W-:-:S04]  /*0f60*/  LEA R36, R39, R36, 0x18 ;  /* 0x0000002427247211 */ /* 0x008fc800078ec0ff */
[----:B------:R-:W-:Y:S01]  /*0f70*/  @!P1 LEA R100, R34, R36, 0x3 ;  /* 0x0000002422649211 */ /* 0x000fe200078e18ff */
[----:B------:R-:W-:-:S04]  /*0f80*/  IMAD R102, R33, 0x8, R36 ;  /* 0x0000000821667824 */ /* 0x000fc800078e0224 */
[----:B------:R1:W-:Y:S01]  /*0f90*/  @!P1 STS.64 [R100+0x1800], R40 ;  /* 0x0018002864009388 */ /* 0x0003e20000000a00 */
[----:B------:R-:W-:Y:S01]  /*0fa0*/  BAR.SYNC.DEFER_BLOCKING 0x0 ;  /* 0x0000000000007b1d */ /* 0x000fe20000010000 */
[----:B------:R-:W-:-:S04]  /*0fb0*/  ISETP.NE.U32.AND P1, PT, RZ, UR16, PT ;  /* 0x00000010ff007c0c */ /* 0x000fc8000bf25070 */
[----:B------:R-:W-:Y:S02]  /*0fc0*/  ISETP.NE.AND.EX P1, PT, RZ, UR17, PT, P1 ;  /* 0x00000011ff007c0c */ /* 0x000fe4000bf25310 */
[----:B-1----:R-:W-:-:S11]  /*0fd0*/  SHF.L.U32 R100, R91, 0x3, RZ ;  /* 0x000000035b647819 */ /* 0x002fd600000006ff */
[----:B------:R-:W-:-:S04]  /*0fe0*/  @P1 LEA R40, P2, R91, UR16, 0x4 ;  /* 0x000000105b281c11 */ /* 0x000fc8000f8420ff */
[----:B------:R-:W-:Y:S01]  /*0ff0*/  @P1 LEA.HI.X R41, R91, UR17, RZ, 0x4, P2 ;  /* 0x000000115b291c11 */ /* 0x000fe200090f24ff */
        /* <DEDUP_REMOVED lines=12> */
[----:B------:R-:W-:Y:S02]  /*10c0*/  FSEL R37, R38, RZ, !P4 ;  /* 0x000000ff26257208 */ /* 0x000fe40006000000 */
[----:B------:R-:W-:-:S03]  /*10d0*/  IADD3 R38, P2, R100, UR18, RZ ;  /* 0x0000001264267c10 */ /* 0x000fc6000ff5e0ff */
        /* <DEDUP_REMOVED lines=8> */
[-CC-:B------:R-:W-:Y:S01]  /*1160*/  FFMA.FTZ R0, R0, R32.reuse, R37.reuse ;  /* 0x0000002000007223 */ /* 0x180fe20000010025 */
[----:B------:R-:W-:Y:S01]  /*1170*/  FADD.FTZ R35, R95, -R94 ;  /* 0x8000005e5f237221 */ /* 0x000fe20000010000 */
[C---:B------:R-:W-:Y:S01]  /*1180*/  FMUL.FTZ R94, R90.reuse, R89 ;  /* 0x000000595a5e7220 */ /* 0x040fe20000410000 */
[C---:B------:R-:W-:Y:S01]  /*1190*/  FMUL.FTZ R34, R90.reuse, R85 ;  /* 0x000000555a227220 */ /* 0x040fe20000410000 */
[----:B------:R-:W-:Y:S01]  /*11a0*/  FMUL.FTZ R89, R90, R3 ;  /* 0x000000035a597220 */ /* 0x000fe20000410000 */
[----:B------:R-:W-:Y:S01]  /*11b0*/  FADD.FTZ R99, R99, -R98 ;  /* 0x8000006263637221 */ /* 0x000fe20000010000 */
[----:B------:R-:W-:Y:S01]  /*11c0*/  FADD.FTZ R33, R93, -R0 ;  /* 0x800000005d217221 */ /* 0x000fe20000010000 */
[-CC-:B------:R-:W-:Y:S01]  /*11d0*/  FFMA.FTZ R3, R82, R32.reuse, R37.reuse ;  /* 0x0000002052037223 */ /* 0x180fe20000010025 */
[-C--:B------:R-:W-:Y:S01]  /*11e0*/  FFMA.FTZ R2, R97, R32.reuse, R37 ;  /* 0x0000002061027223 */ /* 0x080fe20000010025 */
[----:B------:R-:W-:Y:S01]  /*11f0*/  SHF.R.U32.HI R98, RZ, 0x1d, R91 ;  /* 0x0000001dff627819 */ /* 0x000fe2000001165b */
[----:B-----5:R-:W-:Y:S01]  /*1200*/  @P3 FADD.FTZ R34, R17, R34 ;  /* 0x0000002211223221 */ /* 0x020fe20000010000 */
[C---:B------:R-:W-:Y:S01]  /*1210*/  FMUL.FTZ R33, R90.reuse, R33 ;  /* 0x000000215a217220 */ /* 0x040fe20000410000 */
[----:B------:R-:W-:Y:S01]  /*1220*/  FMUL.FTZ R35, R90, R35 ;  /* 0x000000235a237220 */ /* 0x000fe20000410000 */
[----:B------:R-:W-:Y:S01]  /*1230*/  @P3 FADD.FTZ R94, R19, R94 ;  /* 0x0000005e135e3221 */ /* 0x000fe20000010000 */
[----:B------:R-:W-:Y:S01]  /*1240*/  FADD.FTZ R3, R80, -R3 ;  /* 0x8000000350037221 */ /* 0x000fe20000010000 */
[----:B------:R-:W-:Y:S01]  /*1250*/  FADD.FTZ R79, R79, -R2 ;  /* 0x800000024f4f7221 */ /* 0x000fe20000010000 */
[----:B------:R-:W-:Y:S01]  /*1260*/  IADD3.X R39, R98, UR19, RZ, P2, !PT ;  /* 0x0000001362277c10 */ /* 0x000fe200097fe4ff */
[C---:B------:R-:W-:Y:S01]  /*1270*/  IMAD.SHL.U32 R82, R77.reuse, 0x8, RZ ;  /* 0x000000084d527824 */ /* 0x040fe200078e00ff */
[C---:B------:R-:W-:Y:S01]  /*1280*/  @P1 LEA R2, P2, R77.reuse, UR16, 0x4 ;  /* 0x000000104d021c11 */ /* 0x040fe2000f8420ff */
[----:B------:R-:W0:Y:S01]  /*1290*/  F2F.BF16.F32 R93, R34 ;  /* 0x00000022005d7304 */ /* 0x000e220000202000 */
[----:B------:R-:W-:Y:S01]  /*12a0*/  @P3 FADD.FTZ R33, R16, R33 ;  /* 0x0000002110213221 */ /* 0x000fe20000010000 */
[----:B------:R-:W-:Y:S01]  /*12b0*/  @P3 FADD.FTZ R35, R18, R35 ;  /* 0x0000002312233221 */ /* 0x000fe20000010000 */
[----:B------:R-:W-:Y:S01]  /*12c0*/  FMUL.FTZ R97, R90, R3 ;  /* 0x000000035a617220 */ /* 0x000fe20000410000 */
[----:B------:R-:W-:Y:S01]  /*12d0*/  @P1 LEA.HI.X R3, R77, UR17, RZ, 0x4, P2 ;  /* 0x000000114d031c11 */ /* 0x000fe200090f24ff */
[-C--:B------:R-:W-:Y:S01]  /*12e0*/  FFMA.FTZ R0, R87, R32.reuse, R37 ;  /* 0x0000002057007223 */ /* 0x080fe20000010025 */
[----:B------:R-:W-:Y:S01]  /*12f0*/  SHF.R.U32.HI R84, RZ, 0x1d, R77 ;  /* 0x0000001dff547819 */ /* 0x000fe2000001164d */
[-CC-:B------:R-:W-:Y:S01]  /*1300*/  FFMA.FTZ R83, R83, R32.reuse, R37.reuse ;  /* 0x0000002053537223 */ /* 0x180fe20000010025 */
[----:B------:R-:W1:Y:S01]  /*1310*/  F2F.BF16.F32 R96, R94 ;  /* 0x0000005e00607304 */ /* 0x000e620000202000 */
[----:B------:R-:W-:Y:S01]  /*1320*/  IADD3 R36, P2, R82, UR18, RZ ;  /* 0x0000001252247c10 */ /* 0x000fe2000ff5e0ff */
[-CC-:B------:R-:W-:Y:S01]  /*1330*/  FFMA.FTZ R86, R86, R32.reuse, R37.reuse ;  /* 0x0000002056567223 */ /* 0x180fe20000010025 */
[----:B------:R-:W-:Y:S01]  /*1340*/  FFMA.FTZ R101, R101, R32, R37 ;  /* 0x0000002065657223 */ /* 0x000fe20000010025 */
[----:B------:R-:W-:Y:S01]  /*1350*/  FADD.FTZ R81, R81, -R0 ;  /* 0x8000000051517221 */ /* 0x000fe20000010000 */
[----:B------:R-:W-:Y:S01]  /*1360*/  IADD3.X R37, R84, UR19, RZ, P2, !PT ;  /* 0x0000001354257c10 */ /* 0x000fe200097fe4ff */
[----:B------:R-:W-:Y:S01]  /*1370*/  FADD.FTZ R83, R78, -R83 ;  /* 0x800000534e537221 */ /* 0x000fe20000010000 */
[----:B------:R-:W-:Y:S01]  /*1380*/  ISETP.NE.U32.AND P2, PT, RZ, UR16, PT ;  /* 0x00000010ff007c0c */ /* 0x000fe2000bf45070 */
[----:B------:R2:W-:Y:S01]  /*1390*/  F2F.BF16.F32 R85, R33 ;  /* 0x0000002100557304 */ /* 0x0005e20000202000 */
[----:B------:R-:W-:Y:S01]  /*13a0*/  FADD.FTZ R43, R43, -R86 ;  /* 0x800000562b2b7221 */ /* 0x000fe20000010000 */
[----:B------:R-:W-:Y:S01]  /*13b0*/  FADD.FTZ R101, R42, -R101 ;  /* 0x800000652a657221 */ /* 0x000fe20000010000 */
[----:B------:R-:W-:Y:S01]  /*13c0*/  ISETP.NE.AND.EX P2, PT, RZ, UR17, PT, P2 ;  /* 0x00000011ff007c0c */ /* 0x000fe2000bf45320 */
[C---:B------:R-:W-:Y:S01]  /*13d0*/  FMUL.FTZ R92, R90.reuse, R79 ;  /* 0x0000004f5a5c7220 */ /* 0x040fe20000410000 */
[C---:B------:R-:W-:Y:S01]  /*13e0*/  FMUL.FTZ R88, R90.reuse, R81 ;  /* 0x000000515a587220 */ /* 0x040fe20000410000 */
[C---:B------:R-:W-:Y:S01]  /*13f0*/  FMUL.FTZ R102, R90.reuse, R83 ;  /* 0x000000535a667220 */ /* 0x040fe20000410000 */
[C---:B------:R-:W-:Y:S01]  /*1400*/  FMUL.FTZ R91, R90.reuse, R43 ;  /* 0x0000002b5a5b7220 */ /* 0x040fe20000410000 */
[----:B------:R3:W4:Y:S01]  /*1410*/  F2F.BF16.F32 R95, R35 ;  /* 0x00000023005f7304 */ /* 0x0007220000202000 */
[----:B------:R-:W-:Y:S01]  /*1420*/  FMUL.FTZ R99, R90, R99 ;  /* 0x000000635a637220 */ /* 0x000fe20000410000 */
[----:B0-----:R-:W-:-:S04]  /*1430*/  IMAD.WIDE.U32 R78, R93, 0x10000, RZ ;  /* 0x000100005d4e7825 */ /* 0x001fc800078e00ff */
[----:B------:R-:W-:Y:S01]  /*1440*/  FMUL.FTZ R90, R90, R101 ;  /* 0x000000655a5a7220 */ /* 0x000fe20000410000 */
[----:B------:R-:W-:Y:S01]  /*1450*/  SEL R32, R33, R28, P2 ;  /* 0x0000001c21207207 */ /* 0x000fe20001000000 */
[----:B------:R-:W-:Y:S01]  /*1460*/  @P3 FADD.FTZ R88, R21, R88 ;  /* 0x0000005815583221 */ /* 0x000fe20000010000 */
[----:B-1----:R-:W-:Y:S01]  /*1470*/  SHF.L.U32 R42, R96, 0x10, RZ ;  /* 0x00000010602a7819 */ /* 0x002fe200000006ff */
[----:B------:R-:W-:Y:S01]  /*1480*/  @P3 FADD.FTZ R89, R20, R89 ;  /* 0x0000005914593221 */ /* 0x000fe20000010000 */
[----:B--2---:R-:W-:Y:S01]  /*1490*/  SEL R33, R34, R29, P2 ;  /* 0x0000001d22217207 */ /* 0x004fe20001000000 */
[----:B------:R-:W-:Y:S01]  /*14a0*/  @P3 FADD.FTZ R97, R22, R97 ;  /* 0x0000006116613221 */ /* 0x000fe20000010000 */
[----:B------:R-:W-:Y:S01]  /*14b0*/  SEL R34, R35, R30, P2 ;  /* 0x0000001e23227207 */ /* 0x000fe20001000000 */
[----:B------:R-:W-:Y:S01]  /*14c0*/  @P3 FADD.FTZ R102, R23, R102 ;  /* 0x0000006617663221 */ /* 0x000fe20000010000 */
[----:B---3--:R-:W-:Y:S01]  /*14d0*/  SEL R35, R94, R31, P2 ;  /* 0x0000001f5e237207 */ /* 0x008fe20001000000 */
[----:B------:R-:W-:Y:S01]  /*14e0*/  @P3 FADD.FTZ R91, R24, R91 ;  /* 0x0000005b185b3221 */ /* 0x000fe20000010000 */
[----:B------:R-:W-:Y:S01]  /*14f0*/  @P3 FADD.FTZ R92, R25, R92 ;  /* 0x0000005c195c3221 */ /* 0x000fe20000010000 */
[----:B------:R-:W-:Y:S01]  /*1500*/  @P3 FADD.FTZ R99, R26, R99 ;  /* 0x000000631a633221 */ /* 0x000fe20000010000 */
[----:B------:R-:W-:Y:S01]  /*1510*/  @P3 FADD.FTZ R90, R27, R90 ;  /* 0x0000005a1b5a3221 */ /* 0x000fe20000010000 */
[----:B----4-:R-:W-:Y:S01]  /*1520*/  LOP3.LUT R79, R79, R42, R95, 0xfe, !PT ;  /* 0x0000002a4f4f7212 */ /* 0x010fe200078efe5f */
[----:B------:R-:W0:Y:S01]  /*1530*/  F2F.BF16.F32 R0, R88 ;  /* 0x0000005800007304 */ /* 0x000e220000202000 */
[----:B------:R-:W-:Y:S01]  /*1540*/  LOP3.LUT R78, R78, R85, RZ, 0xfc, !PT ;  /* 0x000000554e4e7212 */ /* 0x000fe200078efcff */
[----:B------:R1:W-:Y:S01]  /*1550*/  @P1 STG.E.128 desc[UR4][R40.64], R32 ;  /* 0x0000002028001986 */ /* 0x0003e2000c101d04 */
[----:B------:R-:W-:-:S03]  /*1560*/  ISETP.NE.U32.AND P3, PT, RZ, UR14, PT ;  /* 0x0000000eff007c0c */ /* 0x000fc6000bf65070 */
[----:B------:R2:W-:Y:S01]  /*1570*/  STG.E.64 desc[UR4][R38.64], R78 ;  /* 0x0000004e26007986 */ /* 0x0005e2000c101b04 */
[----:B------:R-:W-:Y:S01]  /*1580*/  ISETP.NE.AND.EX P3, PT, RZ, UR15, PT, P3 ;  /* 0x0000000fff007c0c */ /* 0x000fe2000bf65330 */
[----:B------:R-:W3:Y:S01]  /*1590*/  F2F.BF16.F32 R80, R102 ;  /* 0x0000006600507304 */ /* 0x000ee20000202000 */
[----:B0-----:R-:W-:-:S07]  /*15a0*/  IMAD.WIDE.U32 R42, R0, 0x10000, RZ ;  /* 0x00010000002a7825 */ /* 0x001fce00078e00ff */
[----:B------:R-:W1:Y:S04]  /*15b0*/  F2F.BF16.F32 R77, R92 ;  /* 0x0000005c004d7304 */ /* 0x000e680000202000 */
[----:B------:R-:W-:Y:S02]  /*15c0*/  @P3 PRMT R47, R93, 0x7610, R47 ;  /* 0x000076105d2f3816 */ /* 0x000fe4000000002f */
[----:B------:R-:W-:Y:S02]  /*15d0*/  @P3 PRMT R46, R96, 0x7610, R46 ;  /* 0x00007610602e3816 */ /* 0x000fe4000000002e */
[----:B------:R-:W0:Y:S01]  /*15e0*/  F2F.BF16.F32 R86, R90 ;  /* 0x0000005a00567304 */ /* 0x000e220000202000 */
[----:B---3--:R-:W-:Y:S02]  /*15f0*/  SHF.L.U32 R93, R80, 0x10, RZ ;  /* 0x00000010505d7819 */ /* 0x008fe400000006ff */
[----:B------:R-:W-:-:S02]  /*1600*/  @P3 PRMT R45, R95, 0x7610, R45 ;  /* 0x000076105f2d3816 */ /* 0x000fc4000000002d */
[----:B------:R-:W-:Y:S01]  /*1610*/  @P3 PRMT R44, R85, 0x7610, R44 ;  /* 0x00007610552c3816 */ /* 0x000fe2000000002c */
[----:B-1----:R-:W-:Y:S02]  /*1620*/  IMAD.WIDE.U32 R32, R77, 0x10000, RZ ;  /* 0x000100004d207825 */ /* 0x002fe400078e00ff */
[----:B------:R-:W1:Y:S01]  /*1630*/  F2F.BF16.F32 R81, R89 ;  /* 0x0000005900517304 */ /* 0x000e620000202000 */
[----:B------:R-:W-:Y:S01]  /*1640*/  SEL R35, R102, R31, P2 ;  /* 0x0000001f66237207 */ /* 0x000fe20001000000 */
[----:B0-----:R-:W-:-:S06]  /*1650*/  IMAD.U32 R34, R86, 0x10000, RZ ;  /* 0x0001000056227824 */ /* 0x001fcc00078e00ff */
[----:B------:R-:W0:Y:S01]  /*1660*/  F2F.BF16.F32 R83, R97 ;  /* 0x0000006100537304 */ /* 0x000e220000202000 */
[----:B-1----:R-:W-:-:S07]  /*1670*/  LOP3.LUT R40, R42, R81, RZ, 0xfc, !PT ;  /* 0x000000512a287212 */ /* 0x002fce00078efcff */
[----:B------:R-:W1:Y:S01]  /*1680*/  F2F.BF16.F32 R87, R91 ;  /* 0x0000005b00577304 */ /* 0x000e620000202000 */
[----:B0-----:R-:W-:-:S07]  /*1690*/  LOP3.LUT R41, R43, R93, R83, 0xfe, !PT ;  /* 0x0000005d2b297212 */ /* 0x001fce00078efe53 */
[----:B------:R-:W0:Y:S01]  /*16a0*/  F2F.BF16.F32 R101, R99 ;  /* 0x0000006300657304 */ /* 0x000e220000202000 */
[----:B-1----:R-:W-:Y:S02]  /*16b0*/  LOP3.LUT R42, R32, R87, RZ, 0xfc, !PT ;  /* 0x00000057202a7212 */ /* 0x002fe400078efcff */
[----:B------:R-:W-:Y:S02]  /*16c0*/  SEL R32, R89, R28, P2 ;  /* 0x0000001c59207207 */ /* 0x000fe40001000000 */
[----:B0-----:R-:W-:Y:S02]  /*16d0*/  LOP3.LUT R43, R33, R34, R101, 0xfe, !PT ;  /* 0x00000022212b7212 */ /* 0x001fe400078efe65 */
[----:B------:R-:W-:Y:S02]  /*16e0*/  SEL R33, R88, R29, P2 ;  /* 0x0000001d58217207 */ /* 0x000fe40001000000 */
[----:B------:R-:W-:Y:S01]  /*16f0*/  SEL R34, R97, R30, P2 ;  /* 0x0000001e61227207 */ /* 0x000fe20001000000 */
[----:B--2---:R-:W-:Y:S06]  /*1700*/  @!P3 BRA `(.L_x_1438) ;  /* 0x000000000028b947 */ /* 0x004fec0003800000 */
[----:B------:R-:W-:Y:S02]  /*1710*/  P2R R78, PR, RZ, 0x1 ;  /* 0x00000001ff4e7803 */ /* 0x000fe40000000000 */
[----:B------:R-:W-:Y:S02]  /*1720*/  IADD3 R38, P0, R100, UR14, RZ ;  /* 0x0000000e64267c10 */ /* 0x000fe4000ff1e0ff */
[----:B------:R-:W-:Y:S02]  /*1730*/  PRMT R85, R45, 0x5410, R46 ;  /* 0x000054102d557816 */ /* 0x000fe4000000002e */
[----:B------:R-:W-:Y:S02]  /*1740*/  IADD3.X R39, R98, UR15, RZ, P0, !PT ;  /* 0x0000000f62277c10 */ /* 0x000fe400087fe4ff */
[----:B------:R-:W-:Y:S02]  /*1750*/  ISETP.NE.AND P0, PT, R78, RZ, PT ;  /* 0x000000ff4e00720c */ /* 0x000fe40003f05270 */
[----:B------:R-:W-:-:S05]  /*1760*/  LOP3.LUT R78, R47, 0xffff, RZ, 0xc0, !PT ;  /* 0x0000ffff2f4e7812 */ /* 0x000fca00078ec0ff */
[----:B------:R-:W-:-:S05]  /*1770*/  IMAD.WIDE.U32 R78, R78, 0x10000, RZ ;  /* 0x000100004e4e7825 */ /* 0x000fca00078e00ff */
[----:B------:R-:W-:Y:S02]  /*1780*/  LOP3.LUT R79, R85, R79, RZ, 0xfc, !PT ;  /* 0x0000004f554f7212 */ /* 0x000fe400078efcff */
[----:B------:R-:W-:-:S05]  /*1790*/  LOP3.LUT R78, R78, 0xffff, R44, 0xf8, !PT ;  /* 0x0000ffff4e4e7812 */ /* 0x000fca00078ef82c */
[----:B------:R0:W-:Y:S02]  /*17a0*/  STG.E.64 desc[UR4][R38.64], R78 ;  /* 0x0000004e26007986 */ /* 0x0001e4000c101b04 */
.L_x_1438:
[----:B------:R1:W-:Y:S01]  /*17b0*/  @P1 STG.E.128 desc[UR4][R2.64], R32 ;  /* 0x0000002002001986 */ /* 0x0003e2000c101d04 */
[----:B------:R-:W-:Y:S02]  /*17c0*/  SEL R28, R91, R28, P2 ;  /* 0x0000001c5b1c7207 */ /* 0x000fe40001000000 */
[----:B------:R-:W-:Y:S01]  /*17d0*/  SEL R29, R92, R29, P2 ;  /* 0x0000001d5c1d7207 */ /* 0x000fe20001000000 */
[----:B------:R1:W-:Y:S01]  /*17e0*/  STG.E.64 desc[UR4][R36.64], R40 ;  /* 0x0000002824007986 */ /* 0x0003e2000c101b04 */
[----:B------:R-:W-:Y:S02]  /*17f0*/  SEL R30, R99, R30, P2 ;  /* 0x0000001e631e7207 */ /* 0x000fe40001000000 */
[----:B------:R-:W-:Y:S02]  /*1800*/  SEL R31, R90, R31, P2 ;  /* 0x0000001f5a1f7207 */ /* 0x000fe40001000000 */
[C---:B0-----:R-:W-:Y:S02]  /*1810*/  @P1 LEA R38, P2, R76.reuse, UR16, 0x4 ;  /* 0x000000104c261c11 */ /* 0x041fe4000f8420ff */
[----:B------:R-:W-:-:S02]  /*1820*/  SHF.L.U32 R85, R76, 0x3, RZ ;  /* 0x000000034c557819 */ /* 0x000fc400000006ff */
[----:B------:R-:W-:Y:S02]  /*1830*/  @P3 PRMT R44, R81, 0x7610, R44 ;  /* 0x00007610512c3816 */ /* 0x000fe4000000002c */
[----:B------:R-:W-:Y:S02]  /*1840*/  @P1 LEA.HI.X R39, R76, UR17, RZ, 0x4, P2 ;  /* 0x000000114c271c11 */ /* 0x000fe400090f24ff */
[----:B------:R-:W-:Y:S02]  /*1850*/  SHF.R.U32.HI R81, RZ, 0x1d, R76 ;  /* 0x0000001dff517819 */ /* 0x000fe4000001164c */
[----:B------:R-:W-:Y:S02]  /*1860*/  IADD3 R78, P2, R85, UR18, RZ ;  /* 0x00000012554e7c10 */ /* 0x000fe4000ff5e0ff */
[----:B------:R-:W-:Y:S02]  /*1870*/  @P3 PRMT R47, R0, 0x7610, R47 ;  /* 0x00007610002f3816 */ /* 0x000fe4000000002f */
[----:B------:R-:W-:-:S02]  /*1880*/  @P3 PRMT R45, R83, 0x7610, R45 ;  /* 0x00007610532d3816 */ /* 0x000fc4000000002d */
[----:B------:R-:W-:Y:S02]  /*1890*/  @P3 PRMT R46, R80, 0x7610, R46 ;  /* 0x00007610502e3816 */ /* 0x000fe4000000002e */
        /* <DEDUP_REMOVED lines=10> */
.L_x_1439:
[----:B------:R1:W-:Y:S01]  /*1940*/  @P1 STG.E.128 desc[UR4][R38.64], R28 ;  /* 0x0000001c26001986 */ /* 0x0003e2000c101d04 */
[----:B------:R-:W-:Y:S02]  /*1950*/  @P3 PRMT R44, R87, 0x7610, R44 ;  /* 0x00007610572c3816 */ /* 0x000fe4000000002c */
[----:B------:R-:W-:Y:S01]  /*1960*/  @P3 PRMT R47, R77, 0x7610, R47 ;  /* 0x000076104d2f3816 */ /* 0x000fe2000000002f */
[----:B------:R1:W-:Y:S01]  /*1970*/  STG.E.64 desc[UR4][R78.64], R42 ;  /* 0x0000002a4e007986 */ /* 0x0003e2000c101b04 */
[----:B------:R-:W-:Y:S02]  /*1980*/  @P3 PRMT R45, R101, 0x7610, R45 ;  /* 0x00007610652d3816 */ /* 0x000fe4000000002d */
[----:B------:R-:W-:Y:S01]  /*1990*/  @P3 PRMT R46, R86, 0x7610, R46 ;  /* 0x00007610562e3816 */ /* 0x000fe2000000002e */
[----:B------:R-:W-:Y:S06]  /*19a0*/  @!P3 BRA `(.L_x_1440) ;  /* 0x000000000020b947 */ /* 0x000fec0003800000 */
[----:B------:R-:W-:Y:S02]  /*19b0*/  LOP3.LUT R32, R47, 0xffff, RZ, 0xc0, !PT ;  /* 0x0000ffff2f207812 */ /* 0x000fe400078ec0ff */
[----:B0-----:R-:W-:Y:S02]  /*19c0*/  IADD3 R2, P1, R85, UR14, RZ ;  /* 0x0000000e55027c10 */ /* 0x001fe4000ff3e0ff */
[----:B------:R-:W-:Y:S01]  /*19d0*/  PRMT R35, R45, 0x5410, R46 ;  /* 0x000054102d237816 */ /* 0x000fe2000000002e */
[----:B------:R-:W-:Y:S01]  /*19e0*/  IMAD.WIDE.U32 R32, R32, 0x10000, RZ ;  /* 0x0001000020207825 */ /* 0x000fe200078e00ff */
[----:B------:R-:W-:-:S04]  /*19f0*/  IADD3.X R3, R81, UR15, RZ, P1, !PT ;  /* 0x0000000f51037c10 */ /* 0x000fc80008ffe4ff */
[----:B------:R-:W-:Y:S02]  /*1a00*/  LOP3.LUT R33, R35, R33, RZ, 0xfc, !PT ;  /* 0x0000002123217212 */ /* 0x000fe400078efcff */
[----:B------:R-:W-:-:S05]  /*1a10*/  LOP3.LUT R32, R32, 0xffff, R44, 0xf8, !PT ;  /* 0x0000ffff20207812 */ /* 0x000fca00078ef82c */
[----:B------:R2:W-:Y:S02]  /*1a20*/  STG.E.64 desc[UR4][R2.64], R32 ;  /* 0x0000002002007986 */ /* 0x0005e4000c101b04 */
.L_x_1440:
        /* <DEDUP_REMOVED lines=15> */
[----:B-1----:R-:W-:Y:S01]  /*1b20*/  IMAD.MOV.U32 R29, RZ, RZ, R54 ;  /* 0x000000ffff1d7224 */ /* 0x002fe200078e0036 */
        /* <DEDUP_REMOVED lines=10> */
.L_x_1436:
[----:B------:R-:W1:Y:S01]  /*1bd0*/  S2UR UR6, SR_CTAID.X ;  /* 0x00000000000679c3 */ /* 0x000e620000002500 */
[----:B------:R-:W-:-:S07]  /*1be0*/  LOP3.LUT R15, R48, 0x7f, RZ, 0xc0, !PT ;  /* 0x0000007f300f7812 */ /* 0x000fce00078ec0ff */
[----:B0-2---:R-:W0:Y:S08]  /*1bf0*/  LDC.64 R2, c[0x0][0x2d0] ;  /* 0x0000b400ff027b82 */ /* 0x005e300000000a00 */
[----:B------:R-:W2:Y:S01]  /*1c00*/  LDC.64 R12, c[0x0][0x2d8] ;  /* 0x0000b600ff0c7b82 */ /* 0x000ea20000000a00 */
[----:B-1----:R-:W-:Y:S01]  /*1c10*/  LEA.HI R0, R48, UR6, RZ, 0x19 ;  /* 0x0000000630007c11 */ /* 0x002fe2000f8fc8ff */
[----:B------:R-:W-:-:S04]  /*1c20*/  ULDC UR6, c[0x0][0x218] ;  /* 0x0000860000067ab9 */ /* 0x000fc80000000800 */
[----:B------:R-:W-:-:S05]  /*1c30*/  IMAD R0, R0, UR6, RZ ;  /* 0x0000000600007c24 */ /* 0x000fca000f8e02ff */
[----:B------:R-:W-:-:S05]  /*1c40*/  LEA.HI R15, R0, R15, RZ, 0x1e ;  /* 0x0000000f000f7211 */ /* 0x000fca00078ff0ff */
[----:B0-----:R-:W-:-:S04]  /*1c50*/  IMAD.WIDE.U32 R2, R15, 0x10, R2 ;  /* 0x000000100f027825 */ /* 0x001fc800078e0002 */
        /* <DEDUP_REMOVED lines=8> */
.L_x_1437:
[----:B------:R-:W-:Y:S01]  /*1ce0*/  HFMA2.MMA R105, -RZ, RZ, 0, 1.847743988037109375e-06 ;  /* 0x0000001fff697435 */ /* 0x000fe200000001ff */
[----:B------:R-:W-:Y:S01]  /*1cf0*/  MOV R103, R35 ;  /* 0x0000002300677202 */ /* 0x000fe20000000f00 */
[----:B------:R-:W-:Y:S01]  /*1d00*/  IMAD.MOV.U32 R104, RZ, RZ, 0x10 ;  /* 0x00000010ff687424 */ /* 0x000fe200078e00ff */
[----:B------:R-:W-:-:S08]  /*1d10*/  MOV R100, 0xffffffff ;  /* 0xffffffff00647802 */ /* 0x000fd00000000f00 */
[----:B-----5:R-:W-:Y:S05]  /*1d20*/  WARPSYNC.COLLECTIVE R100, `(.L_x_1442) ;  /* 0x0000000064087348 */ /* 0x020fea0003c00000 */
[----:B------:R0:W1:Y:S02]  /*1d30*/  SHFL.DOWN P1, R102, R103, R104, R105 ;  /* 0x0800006867667389 */ /* 0x0000640000020069 */
[----:B01---5:R-:W-:Y:S01]  /*1d40*/  ENDCOLLECTIVE ;  /* 0x000000000000791b */ /* 0x023fe20003800000 */
.L_x_1442:
[----:B------:R-:W-:Y:S01]  /*1d50*/  MOV R103, R37 ;  /* 0x0000002500677202 */ /* 0x000fe20000000f00 */
[----:B------:R-:W-:-:S07]  /*1d60*/  IMAD.MOV.U32 R32, RZ, RZ, R102 ;  /* 0x000000ffff207224 */ /* 0x000fce00078e0066 */
[----:B------:R-:W-:Y:S05]  /*1d70*/  WARPSYNC.COLLECTIVE R100, `(.L_x_1443) ;  /* 0x0000000064087348 */ /* 0x000fea0003c00000 */
[----:B------:R0:W1:Y:S02]  /*1d80*/  SHFL.DOWN P1, R102, R103, R104, R105 ;  /* 0x0800006867667389 */ /* 0x0000640000020069 */
[----:B01----:R-:W-:Y:S01]  /*1d90*/  ENDCOLLECTIVE ;  /* 0x000000000000791b */ /* 0x003fe20003800000 */
.L_x_1443:
[----:B------:R-:W-:Y:S01]  /*1da0*/  FADD.FTZ R32, R35, R32 ;  /* 0x0000002023207221 */ /* 0x000fe20000010000 */
[----:B------:R-:W-:-:S03]  /*1db0*/  HFMA2.MMA R104, -RZ, RZ, 0, 4.76837158203125e-07 ;  /* 0x00000008ff687435 */ /* 0x000fc600000001ff */
[----:B------:R-:W-:Y:S01]  /*1dc0*/  IMAD.MOV.U32 R103, RZ, RZ, R32 ;  /* 0x000000ffff677224 */ /* 0x000fe200078e0020 */
[----:B------:R-:W-:-:S07]  /*1dd0*/  MOV R34, R102 ;  /* 0x0000006600227202 */ /* 0x000fce0000000f00 */
[----:B------:R-:W-:Y:S05]  /*1de0*/  WARPSYNC.COLLECTIVE R100, `(.L_x_1444) ;  /* 0x0000000064087348 */ /* 0x000fea0003c00000 */
[----:B------:R0:W1:Y:S02]  /*1df0*/  SHFL.DOWN P1, R102, R103, R104, R105 ;  /* 0x0800006867667389 */ /* 0x0000640000020069 */
[----:B01----:R-:W-:Y:S01]  /*1e00*/  ENDCOLLECTIVE ;  /* 0x000000000000791b */ /* 0x003fe20003800000 */
.L_x_1444:
[----:B------:R-:W-:-:S05]  /*1e10*/  FADD.FTZ R34, R37, R34 ;  /* 0x0000002225227221 */ /* 0x000fca0000010000 */
[----:B------:R-:W-:Y:S02]  /*1e20*/  MOV R103, R34 ;  /* 0x0000002200677202 */ /* 0x000fe40000000f00 */
[----:B------:R-:W-:-:S07]  /*1e30*/  MOV R39, R102 ;  /* 0x0000006600277202 */ /* 0x000fce0000000f00 */
[----:B------:R-:W-:Y:S05]  /*1e40*/  WARPSYNC.COLLECTIVE R100, `(.L_x_1445) ;  /* 0x0000000064087348 */ /* 0x000fea0003c00000 */
[----:B------:R0:W1:Y:S02]  /*1e50*/  SHFL.DOWN P1, R102, R103, R104, R105 ;  /* 0x0800006867667389 */ /* 0x0000640000020069 */
[----:B01----:R-:W-:Y:S01]  /*1e60*/  ENDCOLLECTIVE ;  /* 0x000000000000791b */ /* 0x003fe20003800000 */
.L_x_1445:
[----:B------:R-:W-:Y:S01]  /*1e70*/  FADD.FTZ R39, R32, R39 ;  /* 0x0000002720277221 */ /* 0x000fe20000010000 */
[----:B------:R-:W-:-:S04]  /*1e80*/  HFMA2.MMA R104, -RZ, RZ, 0, 2.384185791015625e-07 ;  /* 0x00000004ff687435 */ /* 0x000fc800000001ff */
[----:B------:R-:W-:Y:S01]  /*1e90*/  MOV R103, R39 ;  /* 0x0000002700677202 */ /* 0x000fe20000000f00 */
[----:B------:R-:W-:-:S07]  /*1ea0*/  IMAD.MOV.U32 R41, RZ, RZ, R102 ;  /* 0x000000ffff297224 */ /* 0x000fce00078e0066 */
[----:B------:R-:W-:Y:S05]  /*1eb0*/  WARPSYNC.COLLECTIVE R100, `(.L_x_1446) ;  /* 0x0000000064087348 */ /* 0x000fea0003c00000 */
[----:B------:R0:W1:Y:S02]  /*1ec0*/  SHFL.DOWN P1, R102, R103, R104, R105 ;  /* 0x0800006867667389 */ /* 0x0000640000020069 */
[----:B01----:R-:W-:Y:S01]  /*1ed0*/  ENDCOLLECTIVE ;  /* 0x000000000000791b */ /* 0x003fe20003800000 */
.L_x_1446:
[----:B------:R-:W-:-:S04]  /*1ee0*/  FADD.FTZ R41, R34, R41 ;  /* 0x0000002922297221 */ /* 0x000fc80000010000 */
[----:B------:R-:W-:Y:S01]  /*1ef0*/  IMAD.MOV.U32 R103, RZ, RZ, R41 ;  /* 0x000000ffff677224 */ /* 0x000fe200078e0029 */
[----:B------:R-:W-:-:S07]  /*1f00*/  MOV R36, R102 ;  /* 0x0000006600247202 */ /* 0x000fce0000000f00 */
[----:B------:R-:W-:Y:S05]  /*1f10*/  WARPSYNC.COLLECTIVE R100, `(.L_x_1447) ;  /* 0x0000000064087348 */ /* 0x000fea0003c00000 */
[----:B------:R0:W1:Y:S02]  /*1f20*/  SHFL.DOWN P1, R102, R103, R104, R105 ;  /* 0x0800006867667389 */ /* 0x0000640000020069 */
[----:B01----:R-:W-:Y:S01]  /*1f30*/  ENDCOLLECTIVE ;  /* 0x000000000000791b */ /* 0x003fe20003800000 */
.L_x_1447:
[----:B------:R-:W-:Y:S01]  /*1f40*/  FADD.FTZ R36, R39, R36 ;  /* 0x0000002427247221 */ /* 0x000fe20000010000 */
[----:B------:R-:W-:-:S04]  /*1f50*/  HFMA2.MMA R104, -RZ, RZ, 0, 1.1920928955078125e-07 ;  /* 0x00000002ff687435 */ /* 0x000fc800000001ff */
[----:B------:R-:W-:Y:S02]  /*1f60*/  MOV R103, R36 ;  /* 0x0000002400677202 */ /* 0x000fe40000000f00 */
[----:B------:R-:W-:-:S07]  /*1f70*/  MOV R38, R102 ;  /* 0x0000006600267202 */ /* 0x000fce0000000f00 */
[----:B------:R-:W-:Y:S05]  /*1f80*/  WARPSYNC.COLLECTIVE R100, `(.L_x_1448) ;  /* 0x0000000064087348 */ /* 0x000fea0003c00000 */
[----:B------:R0:W1:Y:S02]  /*1f90*/  SHFL.DOWN P1, R102, R103, R104, R105 ;  /* 0x0800006867667389 */ /* 0x0000640000020069 */
[----:B01----:R-:W-:Y:S01]  /*1fa0*/  ENDCOLLECTIVE ;  /* 0x000000000000791b */ /* 0x003fe20003800000 */
.L_x_1448:
[----:B------:R-:W-:-:S05]  /*1fb0*/  FADD.FTZ R38, R41, R38 ;  /* 0x0000002629267221 */ /* 0x000fca0000010000 */
[----:B------:R-:W-:Y:S01]  /*1fc0*/  MOV R103, R38 ;  /* 0x0000002600677202 */ /* 0x000fe20000000f00 */
[----:B------:R-:W-:-:S07]  /*1fd0*/  IMAD.MOV.U32 R35, RZ, RZ, R102 ;  /* 0x000000ffff237224 */ /* 0x000fce00078e0066 */
[----:B------:R-:W-:Y:S05]  /*1fe0*/  WARPSYNC.COLLECTIVE R100, `(.L_x_1449) ;  /* 0x0000000064087348 */ /* 0x000fea0003c00000 */
[----:B------:R0:W1:Y:S02]  /*1ff0*/  SHFL.DOWN P1, R102, R103, R104, R105 ;  /* 0x0800006867667389 */ /* 0x0000640000020069 */
[----:B01----:R-:W-:Y:S01]  /*2000*/  ENDCOLLECTIVE ;  /* 0x000000000000791b */ /* 0x003fe20003800000 */
.L_x_1449:
[----:B------:R-:W-:-:S05]  /*2010*/  FADD.FTZ R35, R36, R35 ;  /* 0x0000002324237221 */ /* 0x000fca0000010000 */
[----:B------:R-:W-:Y:S01]  /*2020*/  MOV R103, R35 ;  /* 0x0000002300677202 */ /* 0x000fe20000000f00 */
[----:B------:R-:W-:Y:S01]  /*2030*/  IMAD.MOV.U32 R104, RZ, RZ, 0x1 ;  /* 0x00000001ff687424 */ /* 0x000fe200078e00ff */
[----:B------:R-:W-:-:S07]  /*2040*/  MOV R37, R102 ;  /* 0x0000006600257202 */ /* 0x000fce0000000f00 */
[----:B------:R-:W-:Y:S05]  /*2050*/  WARPSYNC.COLLECTIVE R100, `(.L_x_1450) ;  /* 0x0000000064087348 */ /* 0x000fea0003c00000 */
[----:B------:R0:W1:Y:S02]  /*2060*/  SHFL.DOWN P1, R102, R103, R104, R105 ;  /* 0x0800006867667389 */ /* 0x0000640000020069 */
[----:B01----:R-:W-:Y:S01]  /*2070*/  ENDCOLLECTIVE ;  /* 0x000000000000791b */ /* 0x003fe20003800000 */
.L_x_1450:
[----:B------:R-:W-:-:S05]  /*2080*/  FADD.FTZ R37, R38, R37 ;  /* 0x0000002526257221 */ /* 0x000fca0000010000 */
[----:B------:R-:W-:Y:S02]  /*2090*/  MOV R103, R37 ;  /* 0x0000002500677202 */ /* 0x000fe40000000f00 */
[----:B------:R-:W-:-:S07]  /*20a0*/  MOV R40, R102 ;  /* 0x0000006600287202 */ /* 0x000fce0000000f00 */
[----:B------:R-:W-:Y:S05]  /*20b0*/  WARPSYNC.COLLECTIVE R100, `(.L_x_1451) ;  /* 0x0000000064087348 */ /* 0x000fea0003c00000 */
[----:B------:R0:W1:Y:S02]  /*20c0*/  SHFL.DOWN P1, R102, R103, R104, R105 ;  /* 0x0800006867667389 */ /* 0x0000640000020069 */
[----:B01----:R-:W-:Y:S01]  /*20d0*/  ENDCOLLECTIVE ;  /* 0x000000000000791b */ /* 0x003fe20003800000 */
.L_x_1451:
[----:B------:R-:W-:Y:S01]  /*20e0*/  MOV R32, R102 ;  /* 0x0000006600207202 */ /* 0x000fe20000000f00 */
[----:B------:R-:W-:Y:S06]  /*20f0*/  BRA `(.L_x_1452) ;  /* 0xffffffec00647947 */ /* 0x000fec000383ffff */
.L_x_1453:
        /* <DEDUP_REMOVED lines=16> */
.L_x_3318:


//--------------------- .text._ZN10layer_norm31ln_parallel_residual_bwd_kernelINS_13Kernel_traitsIf13__nv_bfloat16fS2_fjLj1536ELj1ELj1ELj4ELj8ENS_18Kernel_traits_baseILj1536EfS2_fS2_fjLj128EEEEELb1ELb0ELb0EEEvNS_9BwdParamsE --------------------------
	.section	.text._ZN10layer_norm31ln_parallel_residual_bwd_kernelINS_13Kernel_traitsIf13__nv_bfloat16fS2_fjLj1536ELj1ELj1ELj4ELj8ENS_18Kernel_traits_baseILj1536EfS2_fS2_fjLj128EEEEELb1ELb0ELb0EEEvNS_9BwdParamsE,"ax",@progbits
	.align	128
        .global         _ZN10layer_norm31ln_parallel_residual_bwd_kernelINS_13Kernel_traitsIf13__nv_bfloat16fS2_fjLj1536ELj1ELj1ELj4ELj8ENS_18Kernel_traits_baseILj1536EfS2_fS2_fjLj128EEEEELb1ELb0ELb0EEEvNS_9BwdParamsE
        .type           _ZN10layer_norm31ln_parallel_residual_bwd_kernelINS_13Kernel_traitsIf13__nv_bfloat16fS2_fjLj1536ELj1ELj1ELj4ELj8ENS_18Kernel_traits_baseILj1536EfS2_fS2_fjLj128EEEEELb1ELb0ELb0EEEvNS_9BwdParamsE,@function
        .size           _ZN10layer_norm31ln_parallel_residual_bwd_kernelINS_13Kernel_traitsIf13__nv_bfloat16fS2_fjLj1536ELj1ELj1ELj4ELj8ENS_18Kernel_traits_baseILj1536EfS2_fS2_fjLj128EEEEELb1ELb0ELb0EEEvNS_9BwdParamsE,(.L_x_3319 - _ZN10layer_norm31ln_parallel_residual_bwd_kernelINS_13Kernel_traitsIf13__nv_bfloat16fS2_fjLj1536ELj1ELj1ELj4ELj8ENS_18Kernel_traits_baseILj1536EfS2_fS2_fjLj128EEEEELb1ELb0ELb0EEEvNS_9BwdParamsE)
        .other          _ZN10layer_norm31ln_parallel_residual_bwd_kernelINS_13Kernel_traitsIf13__nv_bfloat16fS2_fjLj1536ELj1ELj1ELj4ELj8ENS_18Kernel_traits_baseILj1536EfS2_fS2_fjLj128EEEEELb1ELb0ELb0EEEvNS_9BwdParamsE,@"STO_CUDA_ENTRY STV_DEFAULT"
_ZN10layer_norm31ln_parallel_residual_bwd_kernelINS_13Kernel_traitsIf13__nv_bfloat16fS2_fjLj1536ELj1ELj1ELj4ELj8ENS_18Kernel_traits_baseILj1536EfS2_fS2_fjLj128EEEEELb1ELb0ELb0EEEvNS_9BwdParamsE:
.text._ZN10layer_norm31ln_parallel_residual_bwd_kernelINS_13Kernel_traitsIf13__nv_bfloat16fS2_fjLj1536ELj1ELj1ELj4ELj8ENS_18Kernel_traits_baseILj1536EfS2_fS2_fjLj128EEEEELb1ELb0ELb0EEEvNS_9BwdParamsE:
        /* <DEDUP_REMOVED lines=25> */
[----:B------:R-:W-:-:S04]  /*0190*/  ISETP.GE.U32.AND P0, PT, R0, 0x180, PT ;  /* 0x000001800000780c */ /* 0x000fc80003f06070 */
[----:B------:R-:W-:-:S05]  /*01a0*/  P2R R4, PR, RZ, 0x1 ;  /* 0x00000001ff047803 */ /* 0x000fca0000000000 */
[----:B------:R-:W0:Y:S08]  /*01b0*/  @P3 LDC.64 R2, c[0x0][0x260] ;  /* 0x00009800ff023b82 */ /* 0x000e300000000a00 */
[----:B------:R-:W2:Y:S08]  /*01c0*/  @P3 LDC.64 R6, c[0x0][0x268] ;  /* 0x00009a00ff063b82 */ /* 0x000eb00000000a00 */
[----:B------:R-:W3:Y:S08]  /*01d0*/  @P2 LDC.64 R8, c[0x0][0x260] ;  /* 0x00009800ff082b82 */ /* 0x000ef00000000a00 */
[----:B------:R-:W4:Y:S01]  /*01e0*/  @P2 LDC.64 R10, c[0x0][0x268] ;  /* 0x00009a00ff0a2b82 */ /* 0x000f220000000a00 */
[----:B0-----:R-:W-:-:S05]  /*01f0*/  @P3 IMAD.WIDE.U32 R2, R5, 0x10, R2 ;  /* 0x0000001005023825 */ /* 0x001fca00078e0002 */
[----:B------:R-:W5:Y:S01]  /*0200*/  @P3 LDG.E.128 R20, desc[UR4][R2.64] ;  /* 0x0000000402143981 */ /* 0x000f62000c1e1d00 */
[C---:B--2---:R-:W-:Y:S01]  /*0210*/  @P3 IMAD.WIDE.U32 R6, R5.reuse, 0x10, R6 ;  /* 0x0000001005063825 */ /* 0x044fe200078e0006 */
[----:B------:R-:W-:Y:S01]  /*0220*/  @P3 LOP3.LUT R5, R5, 0x80, RZ, 0xfc, !PT ;  /* 0x0000008005053812 */ /* 0x000fe200078efcff */
[----:B------:R-:W0:Y:S03]  /*0230*/  @P0 LDC.64 R46, c[0x0][0x268] ;  /* 0x00009a00ff2e0b82 */ /* 0x000e260000000a00 */
[----:B------:R-:W5:Y:S01]  /*0240*/  @P3 LDG.E.128 R24, desc[UR4][R6.64] ;  /* 0x0000000406183981 */ /* 0x000f62000c1e1d00 */
[----:B---3--:R-:W-:-:S04]  /*0250*/  @P2 IMAD.WIDE.U32 R16, R5, 0x10, R8 ;  /* 0x0000001005102825 */ /* 0x008fc800078e0008 */
[----:B------:R-:W2:Y:S01]  /*0260*/  @P0 LDC.64 R44, c[0x0][0x260] ;  /* 0x00009800ff2c0b82 */ /* 0x000ea20000000a00 */
[----:B------:R-:W5:Y:S01]  /*0270*/  @P2 LDG.E.128 R28, desc[UR4][R16.64] ;  /* 0x00000004101c2981 */ /* 0x000f62000c1e1d00 */
[C---:B----4-:R-:W-:Y:S01]  /*0280*/  @P2 IMAD.WIDE.U32 R18, R5.reuse, 0x10, R10 ;  /* 0x0000001005122825 */ /* 0x050fe200078e000a */
[----:B------:R-:W-:-:S04]  /*0290*/  @P2 IADD3 R5, R5, 0x80, RZ ;  /* 0x0000008005052810 */ /* 0x000fc80007ffe0ff */
[----:B------:R-:W5:Y:S01]  /*02a0*/  @P2 LDG.E.128 R32, desc[UR4][R18.64] ;  /* 0x0000000412202981 */ /* 0x000f62000c1e1d00 */
[----:B0-----:R-:W-:-:S05]  /*02b0*/  @P0 IMAD.WIDE.U32 R10, R5, 0x10, R46 ;  /* 0x00000010050a0825 */ /* 0x001fca00078e002e */
[----:B------:R1:W5:Y:S01]  /*02c0*/  @P0 LDG.E.128 R40, desc[UR4][R10.64] ;  /* 0x000000040a280981 */ /* 0x000362000c1e1d00 */
[----:B--2---:R-:W-:-:S05]  /*02d0*/  @P0 IMAD.WIDE.U32 R8, R5, 0x10, R44 ;  /* 0x0000001005080825 */ /* 0x004fca00078e002c */
        /* <DEDUP_REMOVED lines=33> */
.L_x_1470:
[----:B012---:R-:W0:Y:S08]  /*04f0*/  LDC.64 R110, c[0x0][0x250] ;  /* 0x00009400ff6e7b82 */ /* 0x007e300000000a00 */
        /* <DEDUP_REMOVED lines=40> */
[----:B------:R2:W5:Y:S01]  /*0780*/  @P0 LDG.E R8, desc[UR4][R112.64] ;  /* 0x0000000470080981 */ /* 0x000562000c1e1900 */
[----:B------:R-:W-:-:S13]  /*0790*/  ISETP.NE.AND.EX P1, PT, RZ, UR9, PT, P1 ;  /* 0x00000009ff007c0c */ /* 0x000fda000bf25310 */
[----:B------:R-:W-:-:S04]  /*07a0*/  @P1 LEA R136, P0, R9, UR8, 0x4 ;  /* 0x0000000809881c11 */ /* 0x000fc8000f8020ff */
[----:B------:R-:W-:-:S05]  /*07b0*/  @P1 LEA.HI.X R137, R9, UR9, RZ, 0x4, P0 ;  /* 0x0000000909891c11 */ /* 0x000fca00080f24ff */
[----:B------:R0:W5:Y:S01]  /*07c0*/  @P1 LDG.E.128 R56, desc[UR4][R136.64] ;  /* 0x0000000488381981 */ /* 0x000162000c1e1d00 */
[----:B------:R-:W-:Y:S02]  /*07d0*/  VIADD R145, R9, 0x80 ;  /* 0x0000008009917836 */ /* 0x000fe40000000000 */
[C---:B--2---:R-:W-:Y:S01]  /*07e0*/  FADD.FTZ R113, -R142.reuse, R108 ;  /* 0x0000006c8e717221 */ /* 0x044fe20000010100 */
[----:B------:R-:W-:Y:S01]  /*07f0*/  FADD.FTZ R119, -R142, R110 ;  /* 0x0000006e8e777221 */ /* 0x000fe20000010100 */
        /* <DEDUP_REMOVED lines=10> */
[----:B------:R-:W-:Y:S01]  /*08a0*/  IMAD.U32 R110, R114, 0x10000, RZ ;  /* 0x00010000726e7824 */ /* 0x000fe200078e00ff */
[----:B------:R-:W-:Y:S01]  /*08b0*/  SHF.L.U32 R19, R3, 0x10, RZ ;  /* 0x0000001003137819 */ /* 0x000fe200000006ff */
[----:B-----5:R-:W-:Y:S01]  /*08c0*/  FMUL.FTZ R3, R10, R113 ;  /* 0x000000710a037220 */ /* 0x020fe20000410000 */
[----:B------:R-:W-:Y:S01]  /*08d0*/  FMUL.FTZ R109, R24, R115 ;  /* 0x00000073186d7220 */ /* 0x000fe20000410000 */
[----:B------:R-:W-:Y:S01]  /*08e0*/  SHF.L.U32 R108, R144, 0x10, RZ ;  /* 0x00000010906c7819 */ /* 0x000fe200000006ff */
[----:B------:R-:W-:Y:S01]  /*08f0*/  FMUL.FTZ R118, R10, R117 ;  /* 0x000000750a767220 */ /* 0x000fe20000410000 */
[----:B------:R-:W-:Y:S02]  /*0900*/  IMAD.U32 R113, R112, 0x10000, RZ ;  /* 0x0001000070717824 */ /* 0x000fe400078e00ff */
[-C--:B------:R-:W-:Y:S01]  /*0910*/  FMUL.FTZ R114, R25, R110.reuse ;  /* 0x0000006e19727220 */ /* 0x080fe20000410000 */
[----:B------:R-:W-:Y:S01]  /*0920*/  SHF.L.U32 R112, R122, 0x10, RZ ;  /* 0x000000107a707819 */ /* 0x000fe200000006ff */
[----:B------:R-:W-:Y:S01]  /*0930*/  FADD.FTZ R92, R92, R19 ;  /* 0x000000135c5c7221 */ /* 0x000fe20000010000 */
[-C--:B------:R-:W-:Y:S01]  /*0940*/  FFMA.FTZ R116, R20, R19.reuse, R109 ;  /* 0x0000001314747223 */ /* 0x080fe2000001006d */
[----:B------:R-:W-:Y:S01]  /*0950*/  FFMA.FTZ R104, R3, R19, R104 ;  /* 0x0000001303687223 */ /* 0x000fe20000010068 */
[----:B------:R-:W-:Y:S01]  /*0960*/  FADD.FTZ R69, R69, R110 ;  /* 0x0000006e45457221 */ /* 0x000fe20000010000 */
[----:B------:R-:W-:Y:S01]  /*0970*/  FFMA.FTZ R81, R118, R110, R81 ;  /* 0x0000006e76517223 */ /* 0x000fe20000010051 */
[----:B0-----:R-:W-:Y:S01]  /*0980*/  FADD.FTZ R137, -R142, R111 ;  /* 0x0000006f8e897221 */ /* 0x001fe20000010100 */
[----:B------:R-:W-:Y:S01]  /*0990*/  FADD.FTZ R93, R93, R108 ;  /* 0x0000006c5d5d7221 */ /* 0x000fe20000010000 */
[-C--:B------:R-:W-:Y:S01]  /*09a0*/  FFMA.FTZ R19, R21, R108.reuse, R114 ;  /* 0x0000006c15137223 */ /* 0x080fe20000010072 */
[----:B------:R-:W-:Y:S01]  /*09b0*/  FFMA.FTZ R105, R118, R108, R105 ;  /* 0x0000006c76697223 */ /* 0x000fe20000010069 */
[----:B------:R-:W-:Y:S01]  /*09c0*/  SHF.L.U32 R110, R143, 0x10, RZ ;  /* 0x000000108f6e7819 */ /* 0x000fe200000006ff */
[----:B------:R-:W-:-:S02]  /*09d0*/  IMAD.U32 R109, R120, 0x10000, RZ ;  /* 0x00010000786d7824 */ /* 0x000fc400078e00ff */
[----:B------:R-:W-:Y:S01]  /*09e0*/  FMUL.FTZ R111, R26, R113 ;  /* 0x000000711a6f7220 */ /* 0x000fe20000410000 */
[----:B------:R-:W-:Y:S01]  /*09f0*/  FMUL.FTZ R117, R10, R119 ;  /* 0x000000770a757220 */ /* 0x000fe20000410000 */
[----:B------:R-:W-:Y:S01]  /*0a00*/  FMUL.FTZ R108, R27, R112 ;  /* 0x000000701b6c7220 */ /* 0x000fe20000410000 */
[----:B------:R-:W-:Y:S01]  /*0a10*/  FADD.FTZ R94, R94, R109 ;  /* 0x0000006d5e5e7221 */ /* 0x000fe20000010000 */
[-C--:B------:R-:W-:Y:S01]  /*0a20*/  FFMA.FTZ R120, R22, R109.reuse, R111 ;  /* 0x0000006d16787223 */ /* 0x080fe2000001006f */
[----:B------:R-:W-:Y:S01]  /*0a30*/  FFMA.FTZ R106, R117, R109, R106 ;  /* 0x0000006d756a7223 */ /* 0x000fe2000001006a */
[----:B------:R-:W-:Y:S01]  /*0a40*/  FFMA.FTZ R119, R23, R110, R108 ;  /* 0x0000006e17777223 */ /* 0x000fe2000001006c */
[----:B------:R-:W-:Y:S01]  /*0a50*/  FADD.FTZ R108, RZ, R116 ;  /* 0x00000074ff6c7221 */ /* 0x000fe20000010000 */
[----:B------:R-:W-:-:S03]  /*0a60*/  FFMA.FTZ R109, R3, R116, RZ ;  /* 0x00000074036d7223 */ /* 0x000fc600000100ff */
        /* <DEDUP_REMOVED lines=15> */
.L_x_1456:
[----:B------:R-:W-:Y:S05]  /*0b60*/  BSYNC B0 ;  /* 0x0000000000007941 */ /* 0x000fea0003800000 */
.L_x_1455:
        /* <DEDUP_REMOVED lines=19> */
[----:B------:R2:W5:Y:S02]  /*0ca0*/  LDG.E R5, desc[UR4][R126.64] ;  /* 0x000000047e057981 */ /* 0x000564000c1e1900 */
[----:B------:R-:W-:Y:S01]  /*0cb0*/  @P0 IMAD.X R125, R128, 0x1, R125, P1 ;  /* 0x00000001807d0824 */ /* 0x000fe200008e067d */
[----:B------:R-:W-:-:S04]  /*0cc0*/  ISETP.NE.U32.AND P1, PT, RZ, UR8, PT ;  /* 0x00000008ff007c0c */ /* 0x000fc8000bf25070 */
[----:B------:R-:W-:Y:S01]  /*0cd0*/  ISETP.NE.AND.EX P1, PT, RZ, UR9, PT, P1 ;  /* 0x00000009ff007c0c */ /* 0x000fe2000bf25310 */
[----:B------:R0:W5:-:S12]  /*0ce0*/  @P0 LDG.E R6, desc[UR4][R124.64] ;  /* 0x000000047c060981 */ /* 0x000158000c1e1900 */
[----:B------:R-:W-:-:S04]  /*0cf0*/  @P1 LEA R136, P0, R145, UR8, 0x4 ;  /* 0x0000000891881c11 */ /* 0x000fc8000f8020ff */
[----:B------:R-:W-:-:S05]  /*0d00*/  @P1 LEA.HI.X R137, R145, UR9, RZ, 0x4, P0 ;  /* 0x0000000991891c11 */ /* 0x000fca00080f24ff */
[----:B------:R1:W5:Y:S01]  /*0d10*/  @P1 LDG.E.128 R52, desc[UR4][R136.64] ;  /* 0x0000000488341981 */ /* 0x000362000c1e1d00 */
[----:B------:R-:W-:Y:S01]  /*0d20*/  IADD3 R145, R145, 0x80, RZ ;  /* 0x0000008091917810 */ /* 0x000fe20007ffe0ff */
[C---:B--2---:R-:W-:Y:S01]  /*0d30*/  FADD.FTZ R127, -R142.reuse, R110 ;  /* 0x0000006e8e7f7221 */ /* 0x044fe20000010100 */
[C---:B0-----:R-:W-:Y:S01]  /*0d40*/  FADD.FTZ R125, -R142.reuse, R109 ;  /* 0x0000006d8e7d7221 */ /* 0x041fe20000010100 */
[----:B-1----:R-:W-:Y:S01]  /*0d50*/  FADD.FTZ R137, -R142, R111 ;  /* 0x0000006f8e897221 */ /* 0x002fe20000010100 */
[----:B---3--:R-:W-:Y:S02]  /*0d60*/  MOV R121, R114 ;  /* 0x0000007200797202 */ /* 0x008fe40000000f00 */
[--C-:B------:R-:W-:Y:S01]  /*0d70*/  SHF.R.U64 R147, R114, 0x10, R115.reuse ;  /* 0x0000001072937819 */ /* 0x100fe20000001273 */
[--C-:B------:R-:W-:Y:S01]  /*0d80*/  IMAD.MOV.U32 R128, RZ, RZ, R115.reuse ;  /* 0x000000ffff807224 */ /* 0x100fe200078e0073 */
[----:B------:R-:W-:Y:S02]  /*0d90*/  SHF.R.U32.HI R146, RZ, 0x10, R115 ;  /* 0x00000010ff927819 */ /* 0x000fe40000011673 */
[----:B----4-:R-:W-:-:S02]  /*0da0*/  MOV R114, R112 ;  /* 0x0000007000727202 */ /* 0x010fc40000000f00 */
[--C-:B------:R-:W-:Y:S01]  /*0db0*/  SHF.R.U64 R112, R112, 0x10, R113.reuse ;  /* 0x0000001070707819 */ /* 0x100fe20000001271 */
[--C-:B------:R-:W-:Y:S01]  /*0dc0*/  IMAD.MOV.U32 R115, RZ, RZ, R113.reuse ;  /* 0x000000ffff737224 */ /* 0x100fe200078e0071 */
[----:B------:R-:W-:Y:S01]  /*0dd0*/  SHF.R.U32.HI R130, RZ, 0x10, R113 ;  /* 0x00000010ff827819 */ /* 0x000fe20000011671 */
[----:B------:R-:W-:Y:S01]  /*0de0*/  FADD.FTZ R113, -R142, R108 ;  /* 0x0000006c8e717221 */ /* 0x000fe20000010100 */
[----:B------:R-:W-:Y:S01]  /*0df0*/  SHF.L.U32 R110, R112, 0x10, RZ ;  /* 0x00000010706e7819 */ /* 0x000fe200000006ff */
[----:B------:R-:W-:Y:S01]  /*0e00*/  IMAD.U32 R109, R121, 0x10000, RZ ;  /* 0x00010000796d7824 */ /* 0x000fe200078e00ff */
[----:B------:R-:W-:Y:S01]  /*0e10*/  SHF.L.U32 R123, R114, 0x10, RZ ;  /* 0x00000010727b7819 */ /* 0x000fe200000006ff */
[C---:B-----5:R-:W-:Y:S01]  /*0e20*/  FMUL.FTZ R121, R10.reuse, R113 ;  /* 0x000000710a797220 */ /* 0x060fe20000410000 */
[----:B------:R-:W-:Y:S02]  /*0e30*/  IMAD.U32 R108, R147, 0x10000, RZ ;  /* 0x00010000936c7824 */ /* 0x000fe400078e00ff */
[----:B------:R-:W-:Y:S01]  /*0e40*/  FMUL.FTZ R112, R33, R110 ;  /* 0x0000006e21707220 */ /* 0x000fe20000410000 */
[----:B------:R-:W-:Y:S01]  /*0e50*/  FMUL.FTZ R126, R10, R125 ;  /* 0x0000007d0a7e7220 */ /* 0x000fe20000410000 */
[-C--:B------:R-:W-:Y:S01]  /*0e60*/  FMUL.FTZ R111, R32, R123.reuse ;  /* 0x0000007b206f7220 */ /* 0x080fe20000410000 */
[----:B------:R-:W-:Y:S01]  /*0e70*/  FADD.FTZ R64, R64, R123 ;  /* 0x0000007b40407221 */ /* 0x000fe20000010000 */
[----:B------:R-:W-:Y:S01]  /*0e80*/  FFMA.FTZ R76, R121, R123, R76 ;  /* 0x0000007b794c7223 */ /* 0x000fe2000001004c */
[----:B------:R-:W-:Y:S01]  /*0e90*/  FFMA.FTZ R123, R29, R108, R112 ;  /* 0x0000006c1d7b7223 */ /* 0x000fe20000010070 */
[----:B------:R-:W-:Y:S01]  /*0ea0*/  SHF.L.U32 R115, R115, 0x10, RZ ;  /* 0x0000001073737819 */ /* 0x000fe200000006ff */
[----:B------:R-:W-:-:S02]  /*0eb0*/  IMAD.U32 R112, R130, 0x10000, RZ ;  /* 0x0001000082707824 */ /* 0x000fc400078e00ff */
[----:B------:R-:W-:Y:S01]  /*0ec0*/  FADD.FTZ R88, R88, R109 ;  /* 0x0000006d58587221 */ /* 0x000fe20000010000 */
[-C--:B------:R-:W-:Y:S01]  /*0ed0*/  FFMA.FTZ R124, R28, R109.reuse, R111 ;  /* 0x0000006d1c7c7223 */ /* 0x080fe2000001006f */
[----:B------:R-:W-:Y:S01]  /*0ee0*/  FFMA.FTZ R100, R121, R109, R100 ;  /* 0x0000006d79647223 */ /* 0x000fe20000010064 */
[----:B------:R-:W-:Y:S01]  /*0ef0*/  FADD.FTZ R89, R89, R108 ;  /* 0x0000006c59597221 */ /* 0x000fe20000010000 */
[C---:B------:R-:W-:Y:S01]  /*0f00*/  FFMA.FTZ R101, R126.reuse, R108, R101 ;  /* 0x0000006c7e657223 */ /* 0x040fe20000010065 */
[----:B------:R-:W-:Y:S01]  /*0f10*/  FADD.FTZ R65, R65, R110 ;  /* 0x0000006e41417221 */ /* 0x000fe20000010000 */
[----:B------:R-:W-:Y:S01]  /*0f20*/  FFMA.FTZ R77, R126, R110, R77 ;  /* 0x0000006e7e4d7223 */ /* 0x000fe2000001004d */
        /* <DEDUP_REMOVED lines=24> */
.L_x_1458:
[----:B------:R-:W-:Y:S05]  /*10b0*/  BSYNC B0 ;  /* 0x0000000000007941 */ /* 0x000fea0003800000 */
.L_x_1457:
[----:B------:R-:W-:Y:S01]  /*10c0*/  ISETP.NE.AND P0, PT, R4, RZ, PT ;  /* 0x000000ff0400720c */ /* 0x000fe20003f05270 */
[----:B------:R-:W-:-:S12]  /*10d0*/  BSSY B0, `(.L_x_1459) ;  /* 0x0000053000007945 */ /* 0x000fd80003800000 */
[----:B------:R-:W-:Y:S05]  /*10e0*/  @!P0 BRA `(.L_x_1460) ;  /* 0x0000000400448947 */ /* 0x000fea0003800000 */
[----:B------:R-:W-:Y:S01]  /*10f0*/  ISETP.NE.U32.AND P0, PT, RZ, UR14, PT ;  /* 0x0000000eff007c0c */ /* 0x000fe2000bf05070 */
[C---:B------:R-:W-:Y:S01]  /*1100*/  IMAD.SHL.U32 R111, R145.reuse, 0x4, RZ ;  /* 0x00000004916f7824 */ /* 0x040fe200078e00ff */
[C---:B------:R-:W-:Y:S01]  /*1110*/  LEA R108, P1, R145.reuse, UR10, 0x4 ;  /* 0x0000000a916c7c11 */ /* 0x040fe2000f8220ff */
[----:B------:R-:W0:Y:S01]  /*1120*/  LDC.64 R114, c[0x0][0x2b8] ;  /* 0x0000ae00ff727b82 */ /* 0x000e220000000a00 */
[----:B------:R-:W-:Y:S02]  /*1130*/  ISETP.NE.AND.EX P0, PT, RZ, UR15, PT, P0 ;  /* 0x0000000fff007c0c */ /* 0x000fe4000bf05300 */
[----:B------:R-:W-:Y:S02]  /*1140*/  LEA.HI.X R109, R145, UR11, RZ, 0x4, P1 ;  /* 0x0000000b916d7c11 */ /* 0x000fe400088f24ff */
[----:B------:R-:W-:Y:S02]  /*1150*/  SHF.R.U32.HI R2, RZ, 0x1e, R145 ;  /* 0x0000001eff027819 */ /* 0x000fe40000011691 */
[----:B------:R-:W-:-:S04]  /*1160*/  IADD3 R136, P1, R111, UR12, RZ ;  /* 0x0000000c6f887c10 */ /* 0x000fc8000ff3e0ff */
[----:B------:R-:W-:-:S03]  /*1170*/  IADD3.X R137, R2, UR13, RZ, P1, !PT ;  /* 0x0000000d02897c10 */ /* 0x000fc60008ffe4ff */
[----:B------:R-:W1:Y:S01]  /*1180*/  @P0 LDC.64 R112, c[0x0][0x248] ;  /* 0x00009200ff700b82 */ /* 0x000e620000000a00 */
[----:B0-----:R-:W-:-:S06]  /*1190*/  IMAD.WIDE.U32 R114, R145, 0x8, R114 ;  /* 0x0000000891727825 */ /* 0x001fcc00078e0072 */
[----:B------:R-:W2:Y:S01]  /*11a0*/  LDG.E.64 R114, desc[UR4][R114.64] ;  /* 0x0000000472727981 */ /* 0x000ea2000c1e1b00 */
[----:B-1----:R-:W-:Y:S02]  /*11b0*/  @P0 IADD3 R112, P1, R111, R112, RZ ;  /* 0x000000706f700210 */ /* 0x002fe40007f3e0ff */
[----:B------:R-:W0:Y:S02]  /*11c0*/  LDC.64 R110, c[0x0][0x2c0] ;  /* 0x0000b000ff6e7b82 */ /* 0x000e240000000a00 */
[----:B------:R-:W-:Y:S02]  /*11d0*/  @P0 IADD3.X R113, R2, R113, RZ, P1, !PT ;  /* 0x0000007102710210 */ /* 0x000fe40000ffe4ff */
[----:B------:R-:W5:Y:S01]  /*11e0*/  LDG.E R2, desc[UR4][R136.64] ;  /* 0x0000000488027981 */ /* 0x000f62000c1e1900 */
[----:B------:R-:W-:-:S03]  /*11f0*/  ISETP.NE.U32.AND P1, PT, RZ, UR8, PT ;  /* 0x00000008ff007c0c */ /* 0x000fc6000bf25070 */
[----:B------:R1:W5:Y:S01]  /*1200*/  @P0 LDG.E R0, desc[UR4][R112.64] ;  /* 0x0000000470000981 */ /* 0x000362000c1e1900 */
[----:B------:R-:W-:-:S13]  /*1210*/  ISETP.NE.AND.EX P1, PT, RZ, UR9, PT, P1 ;  /* 0x00000009ff007c0c */ /* 0x000fda000bf25310 */
[C---:B------:R-:W-:Y:S01]  /*1220*/  @P1 LEA R134, P6, R145.reuse, UR8, 0x4 ;  /* 0x0000000891861c11 */ /* 0x040fe2000f8c20ff */
[C---:B0-----:R-:W-:Y:S02]  /*1230*/  IMAD.WIDE.U32 R132, R145.reuse, 0x8, R110 ;  /* 0x0000000891847825 */ /* 0x041fe400078e006e */
[----:B------:R-:W3:Y:S01]  /*1240*/  LDG.E.128 R108, desc[UR4][R108.64] ;  /* 0x000000046c6c7981 */ /* 0x000ee2000c1e1d00 */
[----:B------:R-:W-:-:S03]  /*1250*/  @P1 LEA.HI.X R135, R145, UR9, RZ, 0x4, P6 ;  /* 0x0000000991871c11 */ /* 0x000fc6000b0f24ff */
[----:B------:R-:W4:Y:S04]  /*1260*/  LDG.E.64 R132, desc[UR4][R132.64] ;  /* 0x0000000484847981 */ /* 0x000f28000c1e1b00 */
[----:B------:R0:W5:Y:S01]  /*1270*/  @P1 LDG.E.128 R48, desc[UR4][R134.64] ;  /* 0x0000000486301981 */ /* 0x000162000c1e1d00 */
[----:B--2---:R-:W-:Y:S01]  /*1280*/  IMAD.MOV.U32 R129, RZ, RZ, R114 ;  /* 0x000000ffff817224 */ /* 0x004fe200078e0072 */
[--C-:B------:R-:W-:Y:S02]  /*1290*/  SHF.R.U64 R147, R114, 0x10, R115.reuse ;  /* 0x0000001072937819 */ /* 0x100fe40000001273 */
[----:B------:R-:W-:Y:S02]  /*12a0*/  MOV R138, R115 ;  /* 0x00000073008a7202 */ /* 0x000fe40000000f00 */
[----:B------:R-:W-:Y:S01]  /*12b0*/  SHF.R.U32.HI R146, RZ, 0x10, R115 ;  /* 0x00000010ff927819 */ /* 0x000fe20000011673 */
[----:B----4-:R-:W-:Y:S01]  /*12c0*/  IMAD.MOV.U32 R131, RZ, RZ, R132 ;  /* 0x000000ffff837224 */ /* 0x010fe200078e0084 */
[----:B------:R-:W-:-:S04]  /*12d0*/  SHF.R.U64 R145, R132, 0x10, R133 ;  /* 0x0000001084917819 */ /* 0x000fc80000001285 */
[----:B------:R-:W-:Y:S01]  /*12e0*/  SHF.L.U32 R131, R131, 0x10, RZ ;  /* 0x0000001083837819 */ /* 0x000fe200000006ff */
[C---:B---3--:R-:W-:Y:S01]  /*12f0*/  FADD.FTZ R115, -R142.reuse, R108 ;  /* 0x0000006c8e737221 */ /* 0x048fe20000010100 */
[C---:B-1----:R-:W-:Y:S01]  /*1300*/  FADD.FTZ R113, -R142.reuse, R109 ;  /* 0x0000006d8e717221 */ /* 0x042fe20000010100 */
[----:B0-----:R-:W-:Y:S01]  /*1310*/  FADD.FTZ R135, -R142, R111 ;  /* 0x0000006f8e877221 */ /* 0x001fe20000010100 */
[----:B------:R-:W-:Y:S01]  /*1320*/  MOV R114, R133 ;  /* 0x0000008500727202 */ /* 0x000fe20000000f00 */
[----:B------:R-:W-:Y:S01]  /*1330*/  IMAD.U32 R109, R129, 0x10000, RZ ;  /* 0x00010000816d7824 */ /* 0x000fe200078e00ff */
[----:B------:R-:W-:Y:S01]  /*1340*/  SHF.R.U32.HI R140, RZ, 0x10, R133 ;  /* 0x00000010ff8c7819 */ /* 0x000fe20000011685 */
[----:B------:R-:W-:Y:S01]  /*1350*/  FMUL.FTZ R111, R40, R131 ;  /* 0x00000083286f7220 */ /* 0x000fe20000410000 */
[----:B------:R-:W-:Y:S01]  /*1360*/  FADD.FTZ R133, -R142, R110 ;  /* 0x0000006e8e857221 */ /* 0x000fe20000010100 */
[----:B------:R-:W-:Y:S01]  /*1370*/  SHF.L.U32 R110, R145, 0x10, RZ ;  /* 0x00000010916e7819 */ /* 0x000fe200000006ff */
[----:B-----5:R-:W-:Y:S01]  /*1380*/  FMUL.FTZ R129, R10, R115 ;  /* 0x000000730a817220 */ /* 0x020fe20000410000 */
[-C--:B------:R-:W-:Y:S01]  /*1390*/  FFMA.FTZ R132, R36, R109.reuse, R111 ;  /* 0x0000006d24847223 */ /* 0x080fe2000001006f */
        /* <DEDUP_REMOVED lines=38> */
.L_x_1460:
[----:B------:R-:W-:Y:S05]  /*1600*/  BSYNC B0 ;  /* 0x0000000000007941 */ /* 0x000fea0003800000 */
.L_x_1459:
        /* <DEDUP_REMOVED lines=21> */
.L_x_1485:
        /* <DEDUP_REMOVED lines=31> */
[----:B------:R-:W-:Y:S01]  /*1950*/  LOP3.LUT P1, RZ, R7, 0xff, RZ, 0xc0, !PT ;  /* 0x000000ff07ff7812 */ /* 0x000fe2000782c0ff */
[-C--:B------:R-:W-:Y:S01]  /*1960*/  FFMA.FTZ R108, R118, R114.reuse, R115 ;  /* 0x00000072766c7223 */ /* 0x080fe20000010073 */
[----:B------:R-:W-:Y:S01]  /*1970*/  ISETP.NE.AND.EX P5, PT, RZ, UR9, PT, P5 ;  /* 0x00000009ff007c0c */ /* 0x000fe2000bfa5350 */
[----:B------:R-:W-:Y:S01]  /*1980*/  FADD.FTZ R109, R116, -R109 ;  /* 0x8000006d746d7221 */ /* 0x000fe20000010000 */
[----:B------:R-:W0:Y:S03]  /*1990*/  LDC.64 R110, c[0x0][0x2f8] ;  /* 0x0000be00ff6e7b82 */ /* 0x000e260000000a00 */
[----:B-----5:R-:W-:Y:S01]  /*19a0*/  FMUL.FTZ R113, R10, R109 ;  /* 0x0000006d0a717220 */ /* 0x020fe20000410000 */
[----:B------:R-:W-:Y:S01]  /*19b0*/  FADD.FTZ R109, R19, -R108 ;  /* 0x8000006c136d7221 */ /* 0x000fe20000010000 */
[----:B------:R-:W-:-:S03]  /*19c0*/  FFMA.FTZ R108, R122, R114, R115 ;  /* 0x000000727a6c7223 */ /* 0x000fc60000010073 */
[----:B------:R-:W-:Y:S01]  /*19d0*/  FMUL.FTZ R112, R10, R109 ;  /* 0x0000006d0a707220 */ /* 0x000fe20000410000 */
[----:B------:R-:W-:Y:S02]  /*19e0*/  FFMA.FTZ R109, R117, R114, R115 ;  /* 0x00000072756d7223 */ /* 0x000fe40000010073 */
[----:B------:R-:W-:Y:S01]  /*19f0*/  @P5 FADD.FTZ R113, R56, R113 ;  /* 0x0000007138715221 */ /* 0x000fe20000010000 */
[----:B------:R-:W-:Y:S01]  /*1a00*/  @P5 FADD.FTZ R112, R57, R112 ;  /* 0x0000007039705221 */ /* 0x000fe20000010000 */
[----:B------:R-:W-:Y:S02]  /*1a10*/  FADD.FTZ R109, R120, -R109 ;  /* 0x8000006d786d7221 */ /* 0x000fe40000010000 */
[----:B------:R-:W-:Y:S01]  /*1a20*/  FMUL.FTZ R136, R113, UR17 ;  /* 0x0000001171887c20 */ /* 0x000fe20008410000 */
[----:B------:R-:W-:Y:S01]  /*1a30*/  FMUL.FTZ R137, R112, UR17 ;  /* 0x0000001170897c20 */ /* 0x000fe20008410000 */
[----:B------:R-:W-:Y:S01]  /*1a40*/  FMUL.FTZ R143, R10, R109 ;  /* 0x0000006d0a8f7220 */ /* 0x000fe20000410000 */
[----:B------:R-:W-:-:S02]  /*1a50*/  FADD.FTZ R109, R119, -R108 ;  /* 0x8000006c776d7221 */ /* 0x000fc40000010000 */
[----:B------:R-:W-:Y:S01]  /*1a60*/  FSEL R139, R136, RZ, P1 ;  /* 0x000000ff888b7208 */ /* 0x000fe20000800000 */
[----:B------:R-:W-:Y:S01]  /*1a70*/  @P5 FADD.FTZ R143, R58, R143 ;  /* 0x0000008f3a8f5221 */ /* 0x000fe20000010000 */
[----:B------:R-:W-:Y:S01]  /*1a80*/  ISETP.NE.U32.AND P1, PT, RZ, UR14, PT ;  /* 0x0000000eff007c0c */ /* 0x000fe2000bf25070 */
[----:B------:R-:W-:Y:S01]  /*1a90*/  FMUL.FTZ R146, R10, R109 ;  /* 0x0000006d0a927220 */ /* 0x000fe20000410000 */
[----:B0-----:R-:W-:-:S04]  /*1aa0*/  IMAD.WIDE.U32 R110, R9, 0x8, R110 ;  /* 0x00000008096e7825 */ /* 0x001fc800078e006e */
[----:B------:R-:W-:Y:S01]  /*1ab0*/  FMUL.FTZ R144, R143, UR17 ;  /* 0x000000118f907c20 */ /* 0x000fe20008410000 */
[----:B------:R-:W-:Y:S01]  /*1ac0*/  ISETP.NE.AND.EX P1, PT, RZ, UR15, PT, P1 ;  /* 0x0000000fff007c0c */ /* 0x000fe2000bf25310 */
[----:B------:R-:W-:Y:S01]  /*1ad0*/  @P5 FADD.FTZ R146, R59, R146 ;  /* 0x000000923b925221 */ /* 0x000fe20000010000 */
[----:B------:R-:W-:Y:S03]  /*1ae0*/  F2F.BF16.F32 R139, R139 ;  /* 0x0000008b008b7304 */ /* 0x000fe60000202000 */
[----:B------:R-:W-:-:S08]  /*1af0*/  FMUL.FTZ R147, R146, UR17 ;  /* 0x0000001192937c20 */ /* 0x000fd00008410000 */
[C---:B------:R-:W-:Y:S02]  /*1b00*/  @P1 LOP3.LUT P6, RZ, R8.reuse, 0xff, RZ, 0xc0, !PT ;  /* 0x000000ff08ff1812 */ /* 0x040fe400078cc0ff */
[----:B------:R-:W-:Y:S02]  /*1b10*/  @P1 LOP3.LUT P5, RZ, R8, 0xff0000, RZ, 0xc0, !PT ;  /* 0x00ff000008ff1812 */ /* 0x000fe400078ac0ff */
[----:B------:R-:W-:Y:S02]  /*1b20*/  @P1 FSEL R136, R136, RZ, P6 ;  /* 0x000000ff88881208 */ /* 0x000fe40003000000 */
[----:B------:R-:W-:Y:S02]  /*1b30*/  LOP3.LUT P6, RZ, R7, 0xff00, RZ, 0xc0, !PT ;  /* 0x0000ff0007ff7812 */ /* 0x000fe400078cc0ff */
[----:B------:R-:W-:Y:S02]  /*1b40*/  @P1 F2FP.BF16.F32.PACK_AB R136, RZ, R136 ;  /* 0x00000088ff88123e */ /* 0x000fe400000010ff */
[----:B------:R-:W-:-:S02]  /*1b50*/  FSEL R141, R137, RZ, P6 ;  /* 0x000000ff898d7208 */ /* 0x000fc40003000000 */
[----:B------:R-:W-:Y:S02]  /*1b60*/  @P1 LOP3.LUT P6, RZ, R8, 0xff00, RZ, 0xc0, !PT ;  /* 0x0000ff0008ff1812 */ /* 0x000fe400078cc0ff */
[----:B------:R-:W-:Y:S02]  /*1b70*/  @P1 PRMT R15, R136, 0x7610, R15 ;  /* 0x00007610880f1816 */ /* 0x000fe4000000000f */
[----:B------:R-:W-:Y:S01]  /*1b80*/  @P1 FSEL R137, R137, RZ, P6 ;  /* 0x000000ff89891208 */ /* 0x000fe20003000000 */
[----:B------:R-:W0:Y:S01]  /*1b90*/  F2F.BF16.F32 R141, R141 ;  /* 0x0000008d008d7304 */ /* 0x000e220000202000 */
        /* <DEDUP_REMOVED lines=20> */
[----:B-1----:R-:W-:-:S04]  /*1ce0*/  SHF.L.U32 R143, R145, 0x10, RZ ;  /* 0x00000010918f7819 */ /* 0x002fc800000006ff */
        /* <DEDUP_REMOVED lines=17> */
.L_x_1464:
[----:B------:R-:W-:-:S07]  /*1e00*/  VIADD R9, R9, 0x80 ;  /* 0x0000008009097836 */ /* 0x000fce0000000000 */
.L_x_1463:
[----:B------:R-:W-:Y:S05]  /*1e10*/  BSYNC B0 ;  /* 0x0000000000007941 */ /* 0x000fea0003800000 */
.L_x_1462:
[----:B------:R-:W-:Y:S04]  /*1e20*/  BSSY B0, `(.L_x_1465) ;  /* 0x0000050000007945 */ /* 0x000fe80003800000 */
[----:B------:R-:W-:Y:S05]  /*1e30*/  @!P2 BRA `(.L_x_1466) ;  /* 0x000000040038a947 */ /* 0x000fea0003800000 */
[----:B------:R-:W-:Y:S01]  /*1e40*/  ISETP.NE.U32.AND P5, PT, RZ, UR8, PT ;  /* 0x00000008ff007c0c */ /* 0x000fe2000bfa5070 */
[-CC-:B01----:R-:W-:Y:S01]  /*1e50*/  FFMA.FTZ R109, R121, R114.reuse, R115.reuse ;  /* 0x00000072796d7223 */ /* 0x183fe20000010073 */
        /* <DEDUP_REMOVED lines=75> */
.L_x_1467:
[----:B------:R-:W-:-:S07]  /*2310*/  IADD3 R9, R9, 0x80, RZ ;  /* 0x0000008009097810 */ /* 0x000fce0007ffe0ff */
.L_x_1466:
[----:B------:R-:W-:Y:S05]  /*2320*/  BSYNC B0 ;  /* 0x0000000000007941 */ /* 0x000fea0003800000 */
.L_x_1465:
[----:B------:R-:W-:Y:S01]  /*2330*/  ISETP.NE.AND P1, PT, R4, RZ, PT ;  /* 0x000000ff0400720c */ /* 0x000fe20003f25270 */
[----:B------:R-:W-:-:S12]  /*2340*/  BSSY B0, `(.L_x_1468) ;  /* 0x000004f000007945 */ /* 0x000fd80003800000 */
[----:B------:R-:W-:Y:S05]  /*2350*/  @!P1 BRA `(.L_x_1469) ;  /* 0x0000000400349947 */ /* 0x000fea0003800000 */
[-CC-:B01----:R-:W-:Y:S01]  /*2360*/  FFMA.FTZ R109, R129, R114.reuse, R115.reuse ;  /* 0x00000072816d7223 */ /* 0x183fe20000010073 */
[----:B------:R-:W-:Y:S01]  /*2370*/  FFMA.FTZ R108, R134, R114, R115 ;  /* 0x00000072866c7223 */ /* 0x000fe20000010073 */
[----:B------:R-:W-:Y:S02]  /*2380*/  ISETP.NE.U32.AND P5, PT, RZ, UR8, PT ;  /* 0x00000008ff007c0c */ /* 0x000fe4000bfa5070 */
[----:B------:R-:W-:Y:S01]  /*2390*/  FADD.FTZ R109, R132, -R109 ;  /* 0x8000006d846d7221 */ /* 0x000fe20000010000 */
[----:B------:R-:W-:Y:S02]  /*23a0*/  LOP3.LUT P1, RZ, R2, 0xff, RZ, 0xc0, !PT ;  /* 0x000000ff02ff7812 */ /* 0x000fe4000782c0ff */
[----:B------:R-:W-:Y:S01]  /*23b0*/  ISETP.NE.AND.EX P5, PT, RZ, UR9, PT, P5 ;  /* 0x00000009ff007c0c */ /* 0x000fe2000bfa5350 */
[----:B-----5:R-:W-:Y:S01]  /*23c0*/  FMUL.FTZ R139, R10, R109 ;  /* 0x0000006d0a8b7220 */ /* 0x020fe20000410000 */
[----:B------:R-:W-:-:S04]  /*23d0*/  FADD.FTZ R109, R131, -R108 ;  /* 0x8000006c836d7221 */ /* 0x000fc80000010000 */
[----:B------:R-:W-:Y:S01]  /*23e0*/  FMUL.FTZ R142, R10, R109 ;  /* 0x0000006d0a8e7220 */ /* 0x000fe20000410000 */
[-CC-:B------:R-:W-:Y:S01]  /*23f0*/  FFMA.FTZ R109, R133, R114.reuse, R115.reuse ;  /* 0x00000072856d7223 */ /* 0x180fe20000010073 */
[----:B------:R-:W-:-:S03]  /*2400*/  FFMA.FTZ R114, R140, R114, R115 ;  /* 0x000000728c727223 */ /* 0x000fc60000010073 */
[----:B------:R-:W-:Y:S01]  /*2410*/  FADD.FTZ R109, R138, -R109 ;  /* 0x8000006d8a6d7221 */ /* 0x000fe20000010000 */
[----:B------:R-:W-:Y:S01]  /*2420*/  FADD.FTZ R111, R135, -R114 ;  /* 0x80000072876f7221 */ /* 0x000fe20000010000 */
[----:B------:R-:W-:Y:S01]  /*2430*/  @P5 FADD.FTZ R139, R48, R139 ;  /* 0x0000008b308b5221 */ /* 0x000fe20000010000 */
[----:B------:R-:W-:Y:S01]  /*2440*/  @P5 FADD.FTZ R142, R49, R142 ;  /* 0x0000008e318e5221 */ /* 0x000fe20000010000 */
[C---:B------:R-:W-:Y:S01]  /*2450*/  FMUL.FTZ R115, R10.reuse, R109 ;  /* 0x0000006d0a737220 */ /* 0x040fe20000410000 */
[----:B------:R-:W-:Y:S01]  /*2460*/  FMUL.FTZ R114, R10, R111 ;  /* 0x0000006f0a727220 */ /* 0x000fe20000410000 */
[----:B------:R-:W-:Y:S01]  /*2470*/  FMUL.FTZ R136, R139, UR17 ;  /* 0x000000118b887c20 */ /* 0x000fe20008410000 */
[----:B------:R-:W-:Y:S01]  /*2480*/  FMUL.FTZ R137, R142, UR17 ;  /* 0x000000118e897c20 */ /* 0x000fe20008410000 */
[----:B------:R-:W-:Y:S01]  /*2490*/  @P5 FADD.FTZ R115, R50, R115 ;  /* 0x0000007332735221 */ /* 0x000fe20000010000 */
[----:B------:R-:W-:Y:S01]  /*24a0*/  @P5 FADD.FTZ R114, R51, R114 ;  /* 0x0000007233725221 */ /* 0x000fe20000010000 */
[----:B------:R-:W-:Y:S01]  /*24b0*/  LOP3.LUT P5, RZ, R2, 0xff0000, RZ, 0xc0, !PT ;  /* 0x00ff000002ff7812 */ /* 0x000fe200078ac0ff */
[----:B------:R-:W0:Y:S01]  /*24c0*/  LDC.64 R108, c[0x0][0x2f8] ;  /* 0x0000be00ff6c7b82 */ /* 0x000e220000000a00 */
[----:B------:R-:W-:Y:S01]  /*24d0*/  FMUL.FTZ R146, R115, UR17 ;  /* 0x0000001173927c20 */ /* 0x000fe20008410000 */
[----:B------:R-:W-:Y:S01]  /*24e0*/  FSEL R141, R136, RZ, P1 ;  /* 0x000000ff888d7208 */ /* 0x000fe20000800000 */
[----:B------:R-:W-:Y:S01]  /*24f0*/  FMUL.FTZ R147, R114, UR17 ;  /* 0x0000001172937c20 */ /* 0x000fe20008410000 */
[----:B------:R-:W-:-:S02]  /*2500*/  ISETP.NE.U32.AND P1, PT, RZ, UR14, PT ;  /* 0x0000000eff007c0c */ /* 0x000fc4000bf25070 */
[----:B------:R-:W-:Y:S02]  /*2510*/  FSEL R10, R146, RZ, P5 ;  /* 0x000000ff920a7208 */ /* 0x000fe40002800000 */
[----:B------:R-:W-:Y:S01]  /*2520*/  LOP3.LUT P5, RZ, R2, 0xff000000, RZ, 0xc0, !PT ;  /* 0xff00000002ff7812 */ /* 0x000fe200078ac0ff */
[----:B------:R-:W-:Y:S01]  /*2530*/  F2F.BF16.F32 R141, R141 ;  /* 0x0000008d008d7304 */ /* 0x000fe20000202000 */
[----:B------:R-:W-:Y:S02]  /*2540*/  ISETP.NE.AND.EX P1, PT, RZ, UR15, PT, P1 ;  /* 0x0000000fff007c0c */ /* 0x000fe4000bf25310 */
[----:B------:R-:W-:Y:S02]  /*2550*/  FSEL R144, R147, RZ, P5 ;  /* 0x000000ff93907208 */ /* 0x000fe40002800000 */
[----:B------:R-:W-:-:S03]  /*2560*/  ISETP.NE.U32.AND P5, PT, RZ, UR18, PT ;  /* 0x00000012ff007c0c */ /* 0x000fc6000bfa5070 */
[----:B------:R-:W-:Y:S01]  /*2570*/  F2F.BF16.F32 R10, R10 ;  /* 0x0000000a000a7304 */ /* 0x000fe20000202000 */
[----:B------:R-:W-:-:S04]  /*2580*/  ISETP.NE.AND.EX P5, PT, RZ, UR19, PT, P5 ;  /* 0x00000013ff007c0c */ /* 0x000fc8000bfa5350 */
[----:B------:R-:W-:Y:S02]  /*2590*/  SEL R44, R139, R44, P5 ;  /* 0x0000002c8b2c7207 */ /* 0x000fe40002800000 */
[----:B------:R-:W-:Y:S01]  /*25a0*/  @P1 LOP3.LUT P6, RZ, R0, 0xff, RZ, 0xc0, !PT ;  /* 0x000000ff00ff1812 */ /* 0x000fe200078cc0ff */
[----:B------:R-:W1:Y:S01]  /*25b0*/  F2F.BF16.F32 R144, R144 ;  /* 0x0000009000907304 */ /* 0x000e620000202000 */
        /* <DEDUP_REMOVED lines=9> */
[----:B------:R-:W-:Y:S01]  /*2650*/  @P1 LOP3.LUT P6, RZ, R0, 0xff00, RZ, 0xc0, !PT ;  /* 0x0000ff0000ff1812 */ /* 0x000fe200078cc0ff */
[----:B-1----:R-:W-:Y:S01]  /*2660*/  IMAD.U32 R145, R144, 0x10000, RZ ;  /* 0x0001000090917824 */ /* 0x002fe200078e00ff */
[----:B------:R-:W-:Y:S02]  /*2670*/  @P1 F2FP.BF16.F32.PACK_AB R136, RZ, R136 ;  /* 0x00000088ff88123e */ /* 0x000fe400000010ff */
[----:B------:R-:W-:Y:S02]  /*2680*/  @P1 FSEL R137, R137, RZ, P6 ;  /* 0x000000ff89891208 */ /* 0x000fe40003000000 */
[----:B------:R-:W-:-:S02]  /*2690*/  @P1 PRMT R15, R136, 0x7610, R15 ;  /* 0x00007610880f1816 */ /* 0x000fc4000000000f */
        /* <DEDUP_REMOVED lines=25> */
.L_x_1469:
[----:B------:R-:W-:Y:S05]  /*2830*/  BSYNC B0 ;  /* 0x0000000000007941 */ /* 0x000fea0003800000 */
.L_x_1468:
[----:B------:R-:W-:Y:S02]  /*2840*/  IADD3 R11, R11, UR20, RZ ;  /* 0x000000140b0b7c10 */ /* 0x000fe4000fffe0ff */
[----:B------:R-:W-:Y:S02]  /*2850*/  SEL R9, RZ, 0x1, P4 ;  /* 0x00000001ff097807 */ /* 0x000fe40002000000 */
[----:B------:R-:W-:-:S13]  /*2860*/  ISETP.GE.AND P1, PT, R11, UR21, PT ;  /* 0x000000150b007c0c */ /* 0x000fda000bf26270 */
[----:B------:R-:W-:Y:S05]  /*2870*/  @!P1 BRA `(.L_x_1470) ;  /* 0xffffffdc001c9947 */ /* 0x000fea000383ffff */
.L_x_1454:
[----:B------:R-:W3:Y:S01]  /*2880*/  S2R R0, SR_TID.X ;  /* 0x0000000000007919 */ /* 0x000ee20000002100 */
[----:B------:R-:W3:Y:S01]  /*2890*/  S2UR UR6, SR_CTAID.X ;  /* 0x00000000000679c3 */ /* 0x000ee20000002500 */
[----:B------:R-:W-:Y:S01]  /*28a0*/  BSSY B0, `(.L_x_1471) ;  /* 0x0000013000007945 */ /* 0x000fe20003800000 */
[C---:B---3--:R-:W-:Y:S02]  /*28b0*/  LEA.HI R3, R0.reuse, UR6, RZ, 0x19 ;  /* 0x0000000600037c11 */ /* 0x048fe4000f8fc8ff */
[----:B------:R-:W-:-:S03]  /*28c0*/  LOP3.LUT R13, R0, 0x7f, RZ, 0xc0, !PT ;  /* 0x0000007f000d7812 */ /* 0x000fc600078ec0ff */
[----:B------:R-:W-:-:S05]  /*28d0*/  IMAD R14, R3, R14, RZ ;  /* 0x0000000e030e7224 */ /* 0x000fca00078e02ff */
[----:B------:R-:W-:Y:S01]  /*28e0*/  LEA.HI R13, R14, R13, RZ, 0x1e ;  /* 0x0000000d0e0d7211 */ /* 0x000fe200078ff0ff */
[----:B------:R-:W-:Y:S06]  /*28f0*/  @!P3 BRA `(.L_x_1472) ;  /* 0x000000000034b947 */ /* 0x000fec0003800000 */
[----:B------:R-:W3:Y:S08]  /*2900*/  LDC.64 R2, c[0x0][0x2d0] ;  /* 0x0000b400ff027b82 */ /* 0x000ef00000000a00 */
[----:B------:R-:W4:Y:S08]  /*2910*/  LDC.64 R6, c[0x0][0x2d8] ;  /* 0x0000b600ff067b82 */ /* 0x000f300000000a00 */
[----:B------:R-:W0:Y:S08]  /*2920*/  LDC.64 R8, c[0x0][0x2e0] ;  /* 0x0000b800ff087b82 */ /* 0x000e300000000a00 */
[----:B-----5:R-:W1:Y:S01]  /*2930*/  LDC.64 R10, c[0x0][0x2e8] ;  /* 0x0000ba00ff0a7b82 */ /* 0x020e620000000a00 */
[----:B---3--:R-:W-:-:S05]  /*2940*/  IMAD.WIDE.U32 R2, R13, 0x10, R2 ;  /* 0x000000100d027825 */ /* 0x008fca00078e0002 */
[----:B------:R3:W-:Y:S01]  /*2950*/  STG.E.128 desc[UR4][R2.64], R92 ;  /* 0x0000005c02007986 */ /* 0x0007e2000c101d04 */
[----:B----4-:R-:W-:-:S05]  /*2960*/  IMAD.WIDE.U32 R6, R13, 0x10, R6 ;  /* 0x000000100d067825 */ /* 0x010fca00078e0006 */
[----:B------:R3:W-:Y:S01]  /*2970*/  STG.E.128 desc[UR4][R6.64], R104 ;  /* 0x0000006806007986 */ /* 0x0007e2000c101d04 */
[----:B0-----:R-:W-:-:S05]  /*2980*/  IMAD.WIDE.U32 R8, R13, 0x10, R8 ;  /* 0x000000100d087825 */ /* 0x001fca00078e0008 */
[----:B------:R3:W-:Y:S01]  /*2990*/  STG.E.128 desc[UR4][R8.64], R68 ;  /* 0x0000004408007986 */ /* 0x0007e2000c101d04 */
[C---:B-1----:R-:W-:Y:S01]  /*29a0*/  IMAD.WIDE.U32 R10, R13.reuse, 0x10, R10 ;  /* 0x000000100d0a7825 */ /* 0x042fe200078e000a */
[----:B------:R-:W-:-:S04]  /*29b0*/  IADD3 R13, R13, 0x80, RZ ;  /* 0x000000800d0d7810 */ /* 0x000fc80007ffe0ff */
[----:B------:R3:W-:Y:S03]  /*29c0*/  STG.E.128 desc[UR4][R10.64], R80 ;  /* 0x000000500a007986 */ /* 0x0007e6000c101d04 */
.L_x_1472:
[----:B------:R-:W-:Y:S05]  /*29d0*/  BSYNC B0 ;  /* 0x0000000000007941 */ /* 0x000fea0003800000 */
.L_x_1471:
[----:B------:R-:W-:Y:S04]  /*29e0*/  BSSY B0, `(.L_x_1473) ;  /* 0x000000f000007945 */ /* 0x000fe80003800000 */
[----:B------:R-:W-:Y:S05]  /*29f0*/  @!P2 BRA `(.L_x_1474) ;  /* 0x000000000034a947 */ /* 0x000fea0003800000 */
[----:B---3--:R-:W3:Y:S08]  /*2a00*/  LDC.64 R2, c[0x0][0x2d0] ;  /* 0x0000b400ff027b82 */ /* 0x008ef00000000a00 */
        /* <DEDUP_REMOVED lines=9> */
[----:B-1----:R-:W-:-:S04]  /*2aa0*/  IMAD.WIDE.U32 R10, R13, 0x10, R10 ;  /* 0x000000100d0a7825 */ /* 0x002fc800078e000a */
[----:B------:R-:W-:Y:S01]  /*2ab0*/  VIADD R13, R13, 0x80 ;  /* 0x000000800d0d7836 */ /* 0x000fe20000000000 */
[----:B------:R3:W-:Y:S06]  /*2ac0*/  STG.E.128 desc[UR4][R10.64], R76 ;  /* 0x0000004c0a007986 */ /* 0x0007ec000c101d04 */
.L_x_1474:
[----:B------:R-:W-:Y:S05]  /*2ad0*/  BSYNC B0 ;  /* 0x0000000000007941 */ /* 0x000fea0003800000 */
.L_x_1473:
[----:B------:R-:W-:-:S13]  /*2ae0*/  ISETP.NE.AND P0, PT, R4, RZ, PT ;  /* 0x000000ff0400720c */ /* 0x000fda0003f05270 */
[----:B------:R-:W-:Y:S05]  /*2af0*/  @!P0 EXIT ;  /* 0x000000000000894d */ /* 0x000fea0003800000 */
[----:B---3--:R-:W3:Y:S08]  /*2b00*/  LDC.64 R2, c[0x0][0x2d0] ;  /* 0x0000b400ff027b82 */ /* 0x008ef00000000a00 */
[----:B------:R-:W4:Y:S08]  /*2b10*/  LDC.64 R4, c[0x0][0x2d8] ;  /* 0x0000b600ff047b82 */ /* 0x000f300000000a00 */
[----:B------:R-:W0:Y:S08]  /*2b20*/  LDC.64 R6, c[0x0][0x2e0] ;  /* 0x0000b800ff067b82 */ /* 0x000e300000000a00 */
[----:B------:R-:W1:Y:S01]  /*2b30*/  LDC.64 R8, c[0x0][0x2e8] ;  /* 0x0000ba00ff087b82 */ /* 0x000e620000000a00 */
[----:B---3--:R-:W-:-:S05]  /*2b40*/  IMAD.WIDE.U32 R2, R13, 0x10, R2 ;  /* 0x000000100d027825 */ /* 0x008fca00078e0002 */
[----:B------:R-:W-:Y:S01]  /*2b50*/  STG.E.128 desc[UR4][R2.64], R84 ;  /* 0x0000005402007986 */ /* 0x000fe2000c101d04 */
[----:B----4-:R-:W-:-:S05]  /*2b60*/  IMAD.WIDE.U32 R4, R13, 0x10, R4 ;  /* 0x000000100d047825 */ /* 0x010fca00078e0004 */
[----:B------:R-:W-:Y:S01]  /*2b70*/  STG.E.128 desc[UR4][R4.64], R96 ;  /* 0x0000006004007986 */ /* 0x000fe2000c101d04 */
[----:B0-----:R-:W-:-:S05]  /*2b80*/  IMAD.WIDE.U32 R6, R13, 0x10, R6 ;  /* 0x000000100d067825 */ /* 0x001fca00078e0006 */
[----:B------:R-:W-:Y:S01]  /*2b90*/  STG.E.128 desc[UR4][R6.64], R60 ;  /* 0x0000003c06007986 */ /* 0x000fe2000c101d04 */
[----:B-1----:R-:W-:-:S05]  /*2ba0*/  IMAD.WIDE.U32 R8, R13, 0x10, R8 ;  /* 0x000000100d087825 */ /* 0x002fca00078e0008 */
[----:B------:R-:W-:Y:S01]  /*2bb0*/  STG.E.128 desc[UR4][R8.64], R72 ;  /* 0x0000004808007986 */ /* 0x000fe2000c101d04 */
[----:B------:R-:W-:Y:S05]  /*2bc0*/  EXIT ;  /* 0x000000000000794d */ /* 0x000fea0003800000 */
.L_x_1461:
[----:B------:R-:W-:Y:S01]  /*2bd0*/  HFMA2.MMA R146, -RZ, RZ, 0, 9.5367431640625e-07 ;  /* 0x00000010ff927435 */ /* 0x000fe200000001ff */
[----:B------:R-:W-:Y:S01]  /*2be0*/  MOV R145, R143 ;  /* 0x0000008f00917202 */ /* 0x000fe20000000f00 */
[----:B------:R-:W-:Y:S01]  /*2bf0*/  IMAD.MOV.U32 R147, RZ, RZ, 0x1f ;  /* 0x0000001fff937424 */ /* 0x000fe200078e00ff */
[----:B------:R-:W-:-:S08]  /*2c00*/  MOV R142, 0xffffffff ;  /* 0xffffffff008e7802 */ /* 0x000fd00000000f00 */
[----:B-----5:R-:W-:Y:S05]  /*2c10*/  WARPSYNC.COLLECTIVE R142, `(.L_x_1475) ;  /* 0x000000008e087348 */ /* 0x020fea0003c00000 */
[----:B------:R0:W1:Y:S02]  /*2c20*/  SHFL.DOWN P0, R137, R145, R146, R147 ;  /* 0x0800009291897389 */ /* 0x0000640000000093 */
[----:B01---5:R-:W-:Y:S01]  /*2c30*/  ENDCOLLECTIVE ;  /* 0x000000000000791b */ /* 0x023fe20003800000 */
.L_x_1475:
[----:B------:R-:W-:Y:S01]  /*2c40*/  IMAD.MOV.U32 R145, RZ, RZ, R144 ;  /* 0x000000ffff917224 */ /* 0x000fe200078e0090 */
[----:B------:R-:W-:-:S07]  /*2c50*/  MOV R108, R137 ;  /* 0x00000089006c7202 */ /* 0x000fce0000000f00 */
[----:B------:R-:W-:Y:S05]  /*2c60*/  WARPSYNC.COLLECTIVE R142, `(.L_x_1476) ;  /* 0x000000008e087348 */ /* 0x000fea0003c00000 */
[----:B------:R0:W1:Y:S02]  /*2c70*/  SHFL.DOWN P0, R137, R145, R146, R147 ;  /* 0x0800009291897389 */ /* 0x0000640000000093 */
[----:B01----:R-:W-:Y:S01]  /*2c80*/  ENDCOLLECTIVE ;  /* 0x000000000000791b */ /* 0x003fe20003800000 */
.L_x_1476:
[----:B------:R-:W-:-:S05]  /*2c90*/  FADD.FTZ R108, R108, R143 ;  /* 0x0000008f6c6c7221 */ /* 0x000fca0000010000 */
[----:B------:R-:W-:Y:S01]  /*2ca0*/  MOV R145, R108 ;  /* 0x0000006c00917202 */ /* 0x000fe20000000f00 */
[----:B------:R-:W-:Y:S01]  /*2cb0*/  IMAD.MOV.U32 R146, RZ, RZ, 0x8 ;  /* 0x00000008ff927424 */ /* 0x000fe200078e00ff */
[----:B------:R-:W-:-:S07]  /*2cc0*/  MOV R109, R137 ;  /* 0x00000089006d7202 */ /* 0x000fce0000000f00 */
[----:B------:R-:W-:Y:S05]  /*2cd0*/  WARPSYNC.COLLECTIVE R142, `(.L_x_1477) ;  /* 0x000000008e087348 */ /* 0x000fea0003c00000 */
[----:B------:R0:W1:Y:S02]  /*2ce0*/  SHFL.DOWN P0, R137, R145, R146, R147 ;  /* 0x0800009291897389 */ /* 0x0000640000000093 */
[----:B01----:R-:W-:Y:S01]  /*2cf0*/  ENDCOLLECTIVE ;  /* 0x000000000000791b */ /* 0x003fe20003800000 */
.L_x_1477:
[----:B------:R-:W-:-:S05]  /*2d00*/  FADD.FTZ R109, R109, R144 ;  /* 0x000000906d6d7221 */ /* 0x000fca0000010000 */
[----:B------:R-:W-:Y:S02]  /*2d10*/  MOV R145, R109 ;  /* 0x0000006d00917202 */ /* 0x000fe40000000f00 */
[----:B------:R-:W-:-:S07]  /*2d20*/  MOV R111, R137 ;  /* 0x00000089006f7202 */ /* 0x000fce0000000f00 */
[----:B------:R-:W-:Y:S05]  /*2d30*/  WARPSYNC.COLLECTIVE R142, `(.L_x_1478) ;  /* 0x000000008e087348 */ /* 0x000fea0003c00000 */
[----:B------:R0:W1:Y:S02]  /*2d40*/  SHFL.DOWN P0, R137, R145, R146, R147 ;  /* 0x0800009291897389 */ /* 0x0000640000000093 */
[----:B01----:R-:W-:Y:S01]  /*2d50*/  ENDCOLLECTIVE ;  /* 0x000000000000791b */ /* 0x003fe20003800000 */
.L_x_1478:
[----:B------:R-:W-:Y:S01]  /*2d60*/  FADD.FTZ R111, R108, R111 ;  /* 0x0000006f6c6f7221 */ /* 0x000fe20000010000 */
[----:B------:R-:W-:-:S04]  /*2d70*/  HFMA2.MMA R146, -RZ, RZ, 0, 2.384185791015625e-07 ;  /* 0x00000004ff927435 */ /* 0x000fc800000001ff */
[----:B------:R-:W-:Y:S01]  /*2d80*/  MOV R145, R111 ;  /* 0x0000006f00917202 */ /* 0x000fe20000000f00 */
[----:B------:R-:W-:-:S07]  /*2d90*/  IMAD.MOV.U32 R110, RZ, RZ, R137 ;  /* 0x000000ffff6e7224 */ /* 0x000fce00078e0089 */
[----:B------:R-:W-:Y:S05]  /*2da0*/  WARPSYNC.COLLECTIVE R142, `(.L_x_1479) ;  /* 0x000000008e087348 */ /* 0x000fea0003c00000 */
[----:B------:R0:W1:Y:S02]  /*2db0*/  SHFL.DOWN P0, R137, R145, R146, R147 ;  /* 0x0800009291897389 */ /* 0x0000640000000093 */
[----:B01----:R-:W-:Y:S01]  /*2dc0*/  ENDCOLLECTIVE ;  /* 0x000000000000791b */ /* 0x003fe20003800000 */
.L_x_1479:
[----:B------:R-:W-:-:S05]  /*2dd0*/  FADD.FTZ R110, R109, R110 ;  /* 0x0000006e6d6e7221 */ /* 0x000fca0000010000 */
[----:B------:R-:W-:Y:S01]  /*2de0*/  MOV R145, R110 ;  /* 0x0000006e00917202 */ /* 0x000fe20000000f00 */
[----:B------:R-:W-:-:S07]  /*2df0*/  IMAD.MOV.U32 R112, RZ, RZ, R137 ;  /* 0x000000ffff707224 */ /* 0x000fce00078e0089 */
[----:B------:R-:W-:Y:S05]  /*2e00*/  WARPSYNC.COLLECTIVE R142, `(.L_x_1480) ;  /* 0x000000008e087348 */ /* 0x000fea0003c00000 */
[----:B------:R0:W1:Y:S02]  /*2e10*/  SHFL.DOWN P0, R137, R145, R146, R147 ;  /* 0x0800009291897389 */ /* 0x0000640000000093 */
[----:B01----:R-:W-:Y:S01]  /*2e20*/  ENDCOLLECTIVE ;  /* 0x000000000000791b */ /* 0x003fe20003800000 */
.L_x_1480:
[----:B------:R-:W-:Y:S01]  /*2e30*/  FADD.FTZ R112, R111, R112 ;  /* 0x000000706f707221 */ /* 0x000fe20000010000 */
[----:B------:R-:W-:-:S03]  /*2e40*/  HFMA2.MMA R146, -RZ, RZ, 0, 1.1920928955078125e-07 ;  /* 0x00000002ff927435 */ /* 0x000fc600000001ff */
[----:B------:R-:W-:Y:S01]  /*2e50*/  IMAD.MOV.U32 R145, RZ, RZ, R112 ;  /* 0x000000ffff917224 */ /* 0x000fe200078e0070 */
[----:B------:R-:W-:-:S07]  /*2e60*/  MOV R113, R137 ;  /* 0x0000008900717202 */ /* 0x000fce0000000f00 */
[----:B------:R-:W-:Y:S05]  /*2e70*/  WARPSYNC.COLLECTIVE R142, `(.L_x_1481) ;  /* 0x000000008e087348 */ /* 0x000fea0003c00000 */
[----:B------:R0:W1:Y:S02]  /*2e80*/  SHFL.DOWN P0, R137, R145, R146, R147 ;  /* 0x0800009291897389 */ /* 0x0000640000000093 */
[----:B01----:R-:W-:Y:S01]  /*2e90*/  ENDCOLLECTIVE ;  /* 0x000000000000791b */ /* 0x003fe20003800000 */
.L_x_1481:
[----:B------:R-:W-:-:S04]  /*2ea0*/  FADD.FTZ R113, R110, R113 ;  /* 0x000000716e717221 */ /* 0x000fc80000010000 */
[----:B------:R-:W-:Y:S01]  /*2eb0*/  IMAD.MOV.U32 R145, RZ, RZ, R113 ;  /* 0x000000ffff917224 */ /* 0x000fe200078e0071 */
[----:B------:R-:W-:-:S07]  /*2ec0*/  MOV R115, R137 ;  /* 0x0000008900737202 */ /* 0x000fce0000000f00 */
[----:B------:R-:W-:Y:S05]  /*2ed0*/  WARPSYNC.COLLECTIVE R142, `(.L_x_1482) ;  /* 0x000000008e087348 */ /* 0x000fea0003c00000 */
[----:B------:R0:W1:Y:S02]  /*2ee0*/  SHFL.DOWN P0, R137, R145, R146, R147 ;  /* 0x0800009291897389 */ /* 0x0000640000000093 */
[----:B01----:R-:W-:Y:S01]  /*2ef0*/  ENDCOLLECTIVE ;  /* 0x000000000000791b */ /* 0x003fe20003800000 */
.L_x_1482:
[----:B------:R-:W-:-:S05]  /*2f00*/  FADD.FTZ R115, R112, R115 ;  /* 0x0000007370737221 */ /* 0x000fca0000010000 */
[----:B------:R-:W-:Y:S01]  /*2f10*/  MOV R145, R115 ;  /* 0x0000007300917202 */ /* 0x000fe20000000f00 */
[----:B------:R-:W-:Y:S01]  /*2f20*/  IMAD.MOV.U32 R146, RZ, RZ, 0x1 ;  /* 0x00000001ff927424 */ /* 0x000fe200078e00ff */
[----:B------:R-:W-:-:S07]  /*2f30*/  MOV R114, R137 ;  /* 0x0000008900727202 */ /* 0x000fce0000000f00 */
[----:B------:R-:W-:Y:S05]  /*2f40*/  WARPSYNC.COLLECTIVE R142, `(.L_x_1483) ;  /* 0x000000008e087348 */ /* 0x000fea0003c00000 */
[----:B------:R0:W1:Y:S02]  /*2f50*/  SHFL.DOWN P0, R137, R145, R146, R147 ;  /* 0x0800009291897389 */ /* 0x0000640000000093 */
[----:B01----:R-:W-:Y:S01]  /*2f60*/  ENDCOLLECTIVE ;  /* 0x000000000000791b */ /* 0x003fe20003800000 */
.L_x_1483:
[----:B------:R-:W-:-:S05]  /*2f70*/  FADD.FTZ R114, R113, R114 ;  /* 0x0000007271727221 */ /* 0x000fca0000010000 */
[----:B------:R-:W-:Y:S02]  /*2f80*/  MOV R145, R114 ;  /* 0x0000007200917202 */ /* 0x000fe40000000f00 */
[----:B------:R-:W-:-:S07]  /*2f90*/  MOV R136, R137 ;  /* 0x0000008900887202 */ /* 0x000fce0000000f00 */
[----:B------:R-:W-:Y:S05]  /*2fa0*/  WARPSYNC.COLLECTIVE R142, `(.L_x_1484) ;  /* 0x000000008e087348 */ /* 0x000fea0003c00000 */
[----:B------:R0:W1:Y:S02]  /*2fb0*/  SHFL.DOWN P0, R137, R145, R146, R147 ;  /* 0x0800009291897389 */ /* 0x0000640000000093 */
[----:B01----:R-:W-:Y:S01]  /*2fc0*/  ENDCOLLECTIVE ;  /* 0x000000000000791b */ /* 0x003fe20003800000 */
.L_x_1484:
[----:B------:R-:W-:Y:S05]  /*2fd0*/  BRA `(.L_x_1485) ;  /* 0xffffffe400e07947 */ /* 0x000fea000383ffff */
.L_x_1486:
        /* <DEDUP_REMOVED lines=10> */
.L_x_3319:


//--------------------- .text._ZN10layer_norm31ln_parallel_residual_bwd_kernelINS_13Kernel_traitsIf13__nv_bfloat16fS2_fjLj1536ELj1ELj1ELj4ELj8ENS_18Kernel_traits_baseILj1536EfS2_fS2_fjLj128EEEEELb1ELb0ELb1EEEvNS_9BwdParamsE --------------------------
	.section	.text._ZN10layer_norm31ln_parallel_residual_bwd_kernelINS_13Kernel_traitsIf13__nv_bfloat16fS2_fjLj1536ELj1ELj1ELj4ELj8ENS_18Kernel_traits_baseILj1536EfS2_fS2_fjLj128EEEEELb1ELb0ELb1EEEvNS_9BwdParamsE,"ax",@progbits
	.align	128
        .global         _ZN10layer_norm31ln_parallel_residual_bwd_kernelINS_13Kernel_traitsIf13__nv_bfloat16fS2_fjLj1536ELj1ELj1ELj4ELj8ENS_18Kernel_traits_baseILj1536EfS2_fS2_fjLj128EEEEELb1ELb0ELb1EEEvNS_9BwdParamsE
        .type           _ZN10layer_norm31ln_parallel_residual_bwd_kernelINS_13Kernel_traitsIf13__nv_bfloat16fS2_fjLj1536ELj1ELj1ELj4ELj8ENS_18Kernel_traits_baseILj1536EfS2_fS2_fjLj128EEEEELb1ELb0ELb1EEEvNS_9BwdParamsE,@function
        .size           _ZN10layer_norm31ln_parallel_residual_bwd_kernelINS_13Kernel_traitsIf13__nv_bfloat16fS2_fjLj1536ELj1ELj1ELj4ELj8ENS_18Kernel_traits_baseILj1536EfS2_fS2_fjLj128EEEEELb1ELb0ELb1EEEvNS_9BwdParamsE,(.L_x_3320 - _ZN10layer_norm31ln_parallel_residual_bwd_kernelINS_13Kernel_traitsIf13__nv_bfloat16fS2_fjLj1536ELj1ELj1ELj4ELj8ENS_18Kernel_traits_baseILj1536EfS2_fS2_fjLj128EEEEELb1ELb0ELb1EEEvNS_9BwdParamsE)
        .other          _ZN10layer_norm31ln_parallel_residual_bwd_kernelINS_13Kernel_traitsIf13__nv_bfloat16fS2_fjLj1536ELj1ELj1ELj4ELj8ENS_18Kernel_traits_baseILj1536EfS2_fS2_fjLj128EEEEELb1ELb0ELb1EEEvNS_9BwdParamsE,@"STO_CUDA_ENTRY STV_DEFAULT"
_ZN10layer_norm31ln_parallel_residual_bwd_kernelINS_13Kernel_traitsIf13__nv_bfloat16fS2_fjLj1536ELj1ELj1ELj4ELj8ENS_18Kernel_traits_baseILj1536EfS2_fS2_fjLj128EEEEELb1ELb0ELb1EEEvNS_9BwdParamsE:
.text._ZN10layer_norm31ln_parallel_residual_bwd_kernelINS_13Kernel_traitsIf13__nv_bfloat16fS2_fjLj1536ELj1ELj1ELj4ELj8ENS_18Kernel_traits_baseILj1536EfS2_fS2_fjLj128EEEEELb1ELb0ELb1EEEvNS_9BwdParamsE:
        /* <DEDUP_REMOVED lines=41> */
.L_x_1487:
[----:B------:R-:W-:Y:S01]  /*0290*/  SHF.L.U32 R0, R9, 0x4, RZ ;  /* 0x0000000409007819 */ /* 0x000fe200000006ff */
[----:B------:R-:W-:Y:S01]  /*02a0*/  ULDC.64 UR6, c[0x0][0x260] ;  /* 0x0000980000067ab9 */ /* 0x000fe20000000a00 */
[----:B------:R-:W-:Y:S02]  /*02b0*/  ULDC.64 UR8, c[0x0][0x268] ;  /* 0x00009a0000087ab9 */ /* 0x000fe40000000a00 */
[----:B------:R-:W-:-:S04]  /*02c0*/  LOP3.LUT R0, R0, 0x7f0, RZ, 0xc0, !PT ;  /* 0x000007f000007812 */ /* 0x000fc800078ec0ff */
[C---:B------:R-:W-:Y:S02]  /*02d0*/  IADD3 R2, P0, R0.reuse, UR6, RZ ;  /* 0x0000000600027c10 */ /* 0x040fe4000ff1e0ff */
[----:B------:R-:W-:Y:S02]  /*02e0*/  IADD3 R10, P1, R0, UR8, RZ ;  /* 0x00000008000a7c10 */ /* 0x000fe4000ff3e0ff */
[----:B------:R-:W-:Y:S01]  /*02f0*/  IADD3.X R3, RZ, UR7, RZ, P0, !PT ;  /* 0x00000007ff037c10 */ /* 0x000fe200087fe4ff */
[----:B------:R-:W-:Y:S02]  /*0300*/  ULDC.64 UR6, c[0x0][0x2c8] ;  /* 0x0000b20000067ab9 */ /* 0x000fe40000000a00 */
[----:B------:R-:W-:Y:S01]  /*0310*/  ISETP.NE.U32.AND P2, PT, RZ, UR6, PT ;  /* 0x00000006ff007c0c */ /* 0x000fe2000bf45070 */
[----:B------:R-:W-:Y:S01]  /*0320*/  ULDC.U8 UR6, c[0x0][0x2a0] ;  /* 0x0000a80000067ab9 */ /* 0x000fe20000000000 */
[----:B------:R-:W-:Y:S01]  /*0330*/  IMAD.X R11, RZ, RZ, UR9, P1 ;  /* 0x00000009ff0b7e24 */ /* 0x000fe200088e06ff */
[----:B------:R-:W-:Y:S01]  /*0340*/  UISETP.NE.AND UP0, UPT, UR6, URZ, UPT ;  /* 0x0000003f0600728c */ /* 0x000fe2000bf05270 */
[----:B------:R-:W-:Y:S01]  /*0350*/  HFMA2.MMA R145, -RZ, RZ, 0, 5.9604644775390625e-08 ;  /* 0x00000001ff917435 */ /* 0x000fe200000001ff */
[----:B------:R-:W5:Y:S01]  /*0360*/  LDG.E.128 R48, desc[UR4][R2.64] ;  /* 0x0000000402307981 */ /* 0x000f62000c1e1d00 */
[----:B------:R-:W-:Y:S01]  /*0370*/  HFMA2.MMA R130, -RZ, RZ, 0, 0 ;  /* 0x00000000ff827435 */ /* 0x000fe200000001ff */
[----:B------:R-:W-:-:S02]  /*0380*/  ISETP.NE.AND.EX P2, PT, RZ, UR7, PT, P2 ;  /* 0x00000007ff007c0c */ /* 0x000fc4000bf45320 */
[----:B------:R-:W-:Y:S01]  /*0390*/  CS2R R6, SRZ ;  /* 0x0000000000067805 */ /* 0x000fe2000001ff00 */
[----:B------:R-:W5:Y:S01]  /*03a0*/  LDG.E.128 R44, desc[UR4][R2.64+0x800] ;  /* 0x00080004022c7981 */ /* 0x000f62000c1e1d00 */
[----:B------:R-:W-:Y:S02]  /*03b0*/  MOV R8, RZ ;  /* 0x000000ff00087202 */ /* 0x000fe40000000f00 */
[----:B------:R-:W-:Y:S01]  /*03c0*/  CS2R R4, SRZ ;  /* 0x0000000000047805 */ /* 0x000fe2000001ff00 */
[----:B------:R-:W-:Y:S01]  /*03d0*/  IMAD.MOV.U32 R0, RZ, RZ, RZ ;  /* 0x000000ffff007224 */ /* 0x000fe200078e00ff */
        /* <DEDUP_REMOVED lines=10> */
[----:B0-----:R-:W-:Y:S02]  /*0480*/  CS2R R2, SRZ ;  /* 0x0000000000027805 */ /* 0x001fe4000001ff00 */
[----:B------:R-:W-:Y:S01]  /*0490*/  CS2R R18, SRZ ;  /* 0x0000000000127805 */ /* 0x000fe2000001ff00 */
[----:B------:R0:W5:Y:S01]  /*04a0*/  LDG.E.128 R28, desc[UR4][R10.64+0x1000] ;  /* 0x001000040a1c7981 */ /* 0x000162000c1e1d00 */
        /* <DEDUP_REMOVED lines=9> */
[----:B0-----:R-:W-:Y:S02]  /*0540*/  CS2R R10, SRZ ;  /* 0x00000000000a7805 */ /* 0x001fe4000001ff00 */
[----:B------:R-:W-:Y:S02]  /*0550*/  CS2R R84, SRZ ;  /* 0x0000000000547805 */ /* 0x000fe4000001ff00 */
[----:B------:R-:W-:Y:S02]  /*0560*/  PLOP3.LUT P6, PT, PT, PT, UP0, 0x80, 0x0 ;  /* 0x000000000000781c */ /* 0x000fe40003fcf008 */
[----:B------:R-:W-:-:S02]  /*0570*/  MOV R133, RZ ;  /* 0x000000ff00857202 */ /* 0x000fc40000000f00 */
[----:B------:R-:W-:-:S09]  /*0580*/  LOP3.LUT R134, R9, 0x7f, RZ, 0xc0, !PT ;  /* 0x0000007f09867812 */ /* 0x000fd200078ec0ff */
.L_x_1493:
        /* <DEDUP_REMOVED lines=17> */
[----:B---3--:R-:W-:-:S03]  /*06a0*/  IMAD.WIDE.U32 R100, R143, 0x8, R106 ;  /* 0x000000088f647825 */ /* 0x008fc600078e006a */
[----:B------:R-:W3:Y:S03]  /*06b0*/  @P2 LDC.64 R114, c[0x0][0x2c8] ;  /* 0x0000b200ff722b82 */ /* 0x000ee60000000a00 */
[----:B------:R-:W2:Y:S01]  /*06c0*/  LDG.E.64 R100, desc[UR4][R100.64] ;  /* 0x0000000464647981 */ /* 0x000ea2000c1e1b00 */
[----:B0-----:R-:W-:-:S04]  /*06d0*/  IMAD.WIDE R78, R142, 0x4, R78 ;  /* 0x000000048e4e7825 */ /* 0x001fc800078e024e */
[----:B------:R-:W0:Y:S01]  /*06e0*/  @P2 LDC.64 R112, c[0x0][0x2c8] ;  /* 0x0000b200ff702b82 */ /* 0x000e220000000a00 */
[----:B------:R-:W2:Y:S01]  /*06f0*/  LDG.E R144, desc[UR4][R78.64] ;  /* 0x000000044e907981 */ /* 0x000ea2000c1e1900 */
[----:B------:R-:W-:-:S04]  /*0700*/  VIADD R135, R143, 0x80 ;  /* 0x000000808f877836 */ /* 0x000fc80000000000 */
[C---:B------:R-:W-:Y:S02]  /*0710*/  IMAD.WIDE.U32 R72, R135.reuse, 0x10, R76 ;  /* 0x0000001087487825 */ /* 0x040fe400078e004c */
[----:B------:R-:W0:Y:S02]  /*0720*/  @P2 LDC.64 R116, c[0x0][0x2c8] ;  /* 0x0000b200ff742b82 */ /* 0x000e240000000a00 */
[C---:B------:R-:W-:Y:S02]  /*0730*/  IMAD.WIDE.U32 R102, R135.reuse, 0x8, R108 ;  /* 0x0000000887667825 */ /* 0x040fe400078e006c */
[----:B------:R-:W2:Y:S02]  /*0740*/  LDG.E.128 R72, desc[UR4][R72.64] ;  /* 0x0000000448487981 */ /* 0x000ea4000c1e1d00 */
[----:B------:R-:W-:Y:S02]  /*0750*/  IMAD.WIDE.U32 R104, R135, 0x8, R106 ;  /* 0x0000000887687825 */ /* 0x000fe400078e006a */
[----:B------:R-:W2:Y:S04]  /*0760*/  LDG.E.64 R102, desc[UR4][R102.64] ;  /* 0x0000000466667981 */ /* 0x000ea8000c1e1b00 */
[----:B------:R-:W2:Y:S01]  /*0770*/  LDG.E.64 R104, desc[UR4][R104.64] ;  /* 0x0000000468687981 */ /* 0x000ea2000c1e1b00 */
[----:B------:R-:W-:-:S05]  /*0780*/  IADD3 R137, R143, 0x100, RZ ;  /* 0x000001008f897810 */ /* 0x000fca0007ffe0ff */
        /* <DEDUP_REMOVED lines=10> */
[----:B-1----:R-:W-:-:S06]  /*0830*/  IMAD.WIDE.U32 R118, R143, 0x4, R122 ;  /* 0x000000048f767825 */ /* 0x002fcc00078e007a */
[----:B-----5:R1:W5:Y:S01]  /*0840*/  LDG.E R118, desc[UR4][R118.64] ;  /* 0x0000000476767981 */ /* 0x020362000c1e1900 */
[----:B---3--:R-:W-:-:S05]  /*0850*/  @P1 IMAD.WIDE.U32 R96, R135, 0x4, R96 ;  /* 0x0000000487601825 */ /* 0x008fca00078e0060 */
[----:B------:R-:W5:Y:S01]  /*0860*/  @P1 LDG.E R131, desc[UR4][R96.64] ;  /* 0x0000000460831981 */ /* 0x000f62000c1e1900 */
[----:B0-----:R-:W-:-:S04]  /*0870*/  @P1 IMAD.WIDE.U32 R120, R143, 0x4, R120 ;  /* 0x000000048f781825 */ /* 0x001fc800078e0078 */
[----:B------:R-:W-:Y:S01]  /*0880*/  @P2 IMAD.WIDE.U32 R114, R135, 0x10, R114 ;  /* 0x0000001087722825 */ /* 0x000fe200078e0072 */
[----:B------:R0:W5:Y:S03]  /*0890*/  @P1 LDG.E R136, desc[UR4][R120.64] ;  /* 0x0000000478881981 */ /* 0x000166000c1e1900 */
[----:B------:R-:W-:Y:S01]  /*08a0*/  @P1 IMAD.WIDE.U32 R110, R137, 0x4, R110 ;  /* 0x00000004896e1825 */ /* 0x000fe200078e006e */
[----:B------:R-:W5:Y:S03]  /*08b0*/  @P2 LDG.E.128 R56, desc[UR4][R114.64] ;  /* 0x0000000472382981 */ /* 0x000f66000c1e1d00 */
[--C-:B------:R-:W-:Y:S01]  /*08c0*/  IMAD.WIDE.U32 R94, R135, 0x4, R122.reuse ;  /* 0x00000004875e7825 */ /* 0x100fe200078e007a */
[----:B------:R3:W5:Y:S03]  /*08d0*/  @P1 LDG.E R138, desc[UR4][R110.64] ;  /* 0x000000046e8a1981 */ /* 0x000766000c1e1900 */
[----:B------:R-:W-:Y:S01]  /*08e0*/  IMAD.WIDE.U32 R122, R137, 0x4, R122 ;  /* 0x00000004897a7825 */ /* 0x000fe200078e007a */
[----:B------:R-:W-:Y:S01]  /*08f0*/  LOP3.LUT P5, RZ, R145, 0xff, RZ, 0xc0, !PT ;  /* 0x000000ff91ff7812 */ /* 0x000fe200078ac0ff */
[----:B------:R-:W5:Y:S04]  /*0900*/  LDG.E R95, desc[UR4][R94.64] ;  /* 0x000000045e5f7981 */ /* 0x000f68000c1e1900 */
[----:B------:R3:W5:Y:S01]  /*0910*/  LDG.E R122, desc[UR4][R122.64] ;  /* 0x000000047a7a7981 */ /* 0x000762000c1e1900 */
[----:B------:R-:W-:-:S05]  /*0920*/  @P2 IMAD.WIDE.U32 R112, R137, 0x10, R112 ;  /* 0x0000001089702825 */ /* 0x000fca00078e0070 */
[----:B------:R3:W5:Y:S01]  /*0930*/  @P2 LDG.E.128 R60, desc[UR4][R112.64] ;  /* 0x00000004703c2981 */ /* 0x000762000c1e1d00 */
[----:B------:R-:W-:-:S05]  /*0940*/  @P2 IMAD.WIDE.U32 R116, R143, 0x10, R116 ;  /* 0x000000108f742825 */ /* 0x000fca00078e0074 */
[----:B------:R3:W5:Y:S01]  /*0950*/  @P2 LDG.E.128 R52, desc[UR4][R116.64] ;  /* 0x0000000474342981 */ /* 0x000762000c1e1d00 */
[----:B------:R-:W-:Y:S01]  /*0960*/  UMOV UR6, 0xffffffff ;  /* 0xffffffff00067882 */ /* 0x000fe20000000000 */
[----:B------:R-:W-:Y:S02]  /*0970*/  IADD3 R142, R142, UR12, RZ ;  /* 0x0000000c8e8e7c10 */ /* 0x000fe4000fffe0ff */
[----:B------:R-:W-:Y:S02]  /*0980*/  LOP3.LUT P0, RZ, R9, 0x1f, RZ, 0xc0, !PT ;  /* 0x0000001f09ff7812 */ /* 0x000fe4000780c0ff */
[----:B------:R-:W-:Y:S02]  /*0990*/  ISETP.GE.AND P4, PT, R142, UR13, PT ;  /* 0x0000000d8e007c0c */ /* 0x000fe4000bf86270 */
[----:B----4-:R-:W-:-:S05]  /*09a0*/  FSEL R146, R146, RZ, !P6 ;  /* 0x000000ff92927208 */ /* 0x010fca0007000000 */
[C---:B-1----:R-:W-:Y:S01]  /*09b0*/  FADD.FTZ R119, -R146.reuse, R68 ;  /* 0x0000004492777221 */ /* 0x042fe20000010100 */
[----:B0-----:R-:W-:Y:S01]  /*09c0*/  FADD.FTZ R121, -R146, R69 ;  /* 0x0000004592797221 */ /* 0x001fe20000010100 */
[----:B--2---:R-:W-:Y:S02]  /*09d0*/  MOV R68, R98 ;  /* 0x0000006200447202 */ /* 0x004fe40000000f00 */
[----:B------:R-:W-:Y:S02]  /*09e0*/  SHF.R.U64 R97, R98, 0x10, R99 ;  /* 0x0000001062617819 */ /* 0x000fe40000001263 */
[----:B------:R-:W-:Y:S01]  /*09f0*/  SHF.R.U64 R96, R100, 0x10, R101 ;  /* 0x0000001064607819 */ /* 0x000fe20000001265 */
[----:B---3--:R-:W-:Y:S01]  /*0a00*/  IMAD.U32 R111, R68, 0x10000, RZ ;  /* 0x00010000446f7824 */ /* 0x008fe200078e00ff */
[--C-:B------:R-:W-:Y:S01]  /*0a10*/  SHF.R.U32.HI R114, RZ, 0x10, R99.reuse ;  /* 0x00000010ff727819 */ /* 0x100fe20000011663 */
[----:B------:R-:W-:Y:S02]  /*0a20*/  IMAD.MOV.U32 R69, RZ, RZ, R99 ;  /* 0x000000ffff457224 */ /* 0x000fe400078e0063 */
[----:B------:R-:W-:-:S02]  /*0a30*/  IMAD.U32 R68, R96, 0x10000, RZ ;  /* 0x0001000060447824 */ /* 0x000fc400078e00ff */
[----:B------:R-:W-:Y:S01]  /*0a40*/  FMUL.FTZ R110, R144, R121 ;  /* 0x00000079906e7220 */ /* 0x000fe20000410000 */
[----:B------:R-:W-:Y:S01]  /*0a50*/  SHF.L.U32 R99, R97, 0x10, RZ ;  /* 0x0000001061637819 */ /* 0x000fe200000006ff */
[----:B------:R-:W-:Y:S01]  /*0a60*/  FADD.FTZ R145, -R146, R71 ;  /* 0x0000004792917221 */ /* 0x000fe20000010100 */
[----:B------:R-:W-:Y:S01]  /*0a70*/  FADD.FTZ R124, R68, R124 ;  /* 0x0000007c447c7221 */ /* 0x000fe20000010000 */
[-C--:B------:R-:W-:Y:S01]  /*0a80*/  FFMA.FTZ R125, R110, R68.reuse, R125 ;  /* 0x000000446e7d7223 */ /* 0x080fe2000001007d */
[----:B------:R-:W-:Y:S01]  /*0a90*/  FADD.FTZ R123, -R146, R70 ;  /* 0x00000046927b7221 */ /* 0x000fe20000010100 */
[----:B------:R-:W-:Y:S01]  /*0aa0*/  MOV R71, R101 ;  /* 0x0000006500477202 */ /* 0x000fe20000000f00 */
[----:B------:R-:W-:Y:S01]  /*0ab0*/  FMUL.FTZ R68, R37, R68 ;  /* 0x0000004425447220 */ /* 0x000fe20000410000 */
[----:B------:R-:W-:Y:S02]  /*0ac0*/  MOV R70, R100 ;  /* 0x0000006400467202 */ /* 0x000fe40000000f00 */
[----:B------:R-:W-:Y:S01]  /*0ad0*/  SHF.R.U32.HI R101, RZ, 0x10, R101 ;  /* 0x00000010ff657819 */ /* 0x000fe20000011665 */
[-C--:B------:R-:W-:Y:S01]  /*0ae0*/  FFMA.FTZ R127, R110, R99.reuse, R127 ;  /* 0x000000636e7f7223 */ /* 0x080fe2000001007f */
[----:B------:R-:W-:Y:S01]  /*0af0*/  FADD.FTZ R126, R99, R126 ;  /* 0x0000007e637e7221 */ /* 0x000fe20000010000 */
[----:B------:R-:W-:Y:S01]  /*0b00*/  FFMA.FTZ R99, R49, R99, R68 ;  /* 0x0000006331637223 */ /* 0x000fe20000010044 */
[----:B------:R-:W-:Y:S01]  /*0b10*/  SHF.L.U32 R70, R70, 0x10, RZ ;  /* 0x0000001046467819 */ /* 0x000fe200000006ff */
[C---:B------:R-:W-:Y:S01]  /*0b20*/  FMUL.FTZ R98, R144.reuse, R145 ;  /* 0x0000009190627220 */ /* 0x040fe20000410000 */
[----:B------:R-:W-:Y:S01]  /*0b30*/  SHF.L.U32 R68, R101, 0x10, RZ ;  /* 0x0000001065447819 */ /* 0x000fe200000006ff */
[----:B------:R-:W-:Y:S01]  /*0b40*/  FMUL.FTZ R94, R144, R119 ;  /* 0x00000077905e7220 */ /* 0x000fe20000410000 */
[----:B------:R-:W-:Y:S01]  /*0b50*/  SHF.L.U32 R71, R71, 0x10, RZ ;  /* 0x0000001047477819 */ /* 0x000fe200000006ff */
[----:B------:R-:W-:Y:S01]  /*0b60*/  FMUL.FTZ R97, R36, R70 ;  /* 0x0000004624617220 */ /* 0x000fe20000410000 */
[----:B------:R-:W-:-:S02]  /*0b70*/  IMAD.U32 R96, R114, 0x10000, RZ ;  /* 0x0001000072607824 */ /* 0x000fc400078e00ff */
[-C--:B------:R-:W-:Y:S01]  /*0b80*/  FFMA.FTZ R87, R98, R68.reuse, R87 ;  /* 0x0000004462577223 */ /* 0x080fe20000010057 */
[----:B------:R-:W-:Y:S01]  /*0b90*/  FADD.FTZ R86, R68, R86 ;  /* 0x0000005644567221 */ /* 0x000fe20000010000 */
[----:B------:R-:W-:Y:S01]  /*0ba0*/  FMUL.FTZ R68, R39, R68 ;  /* 0x0000004427447220 */ /* 0x000fe20000410000 */
[-C--:B------:R-:W-:Y:S01]  /*0bb0*/  FFMA.FTZ R133, R94, R111.reuse, R133 ;  /* 0x0000006f5e857223 */ /* 0x080fe20000010085 */
[----:B------:R-:W-:Y:S01]  /*0bc0*/  FADD.FTZ R130, R111, R130 ;  /* 0x000000826f827221 */ /* 0x000fe20000010000 */
[----:B------:R-:W-:Y:S01]  /*0bd0*/  FFMA.FTZ R111, R48, R111, R97 ;  /* 0x0000006f306f7223 */ /* 0x000fe20000010061 */
[----:B------:R-:W-:Y:S01]  /*0be0*/  FMUL.FTZ R100, R144, R123 ;  /* 0x0000007b90647220 */ /* 0x000fe20000410000 */
[----:B------:R-:W-:Y:S01]  /*0bf0*/  SHF.L.U32 R69, R69, 0x10, RZ ;  /* 0x0000001045457819 */ /* 0x000fe200000006ff */
[-C--:B------:R-:W-:Y:S01]  /*0c00*/  FFMA.FTZ R89, R98, R96.reuse, R89 ;  /* 0x0000006062597223 */ /* 0x080fe20000010059 */
[----:B------:R-:W-:Y:S01]  /*0c10*/  FADD.FTZ R88, R96, R88 ;  /* 0x0000005860587221 */ /* 0x000fe20000010000 */
[-C--:B------:R-:W-:Y:S01]  /*0c20*/  FMUL.FTZ R97, R38, R71.reuse ;  /* 0x0000004726617220 */ /* 0x080fe20000410000 */
[----:B------:R-:W-:Y:S01]  /*0c30*/  FFMA.FTZ R96, R51, R96, R68 ;  /* 0x0000006033607223 */ /* 0x000fe20000010044 */
[----:B------:R-:W-:Y:S01]  /*0c40*/  FADD.FTZ R101, -R146, R74 ;  /* 0x0000004a92657221 */ /* 0x000fe20000010100 */
[----:B------:R-:W-:Y:S01]  /*0c50*/  MOV R68, R102 ;  /* 0x0000006600447202 */ /* 0x000fe20000000f00 */
[----:B------:R-:W-:Y:S01]  /*0c60*/  FFMA.FTZ R91, R100, R71, R91 ;  /* 0x00000047645b7223 */ /* 0x000fe2000001005b */
[----:B------:R-:W-:Y:S01]  /*0c70*/  SHF.R.U64 R74, R104, 0x10, R105 ;  /* 0x00000010684a7819 */ /* 0x000fe20000001269 */
[----:B------:R-:W-:Y:S01]  /*0c80*/  FADD.FTZ R90, R71, R90 ;  /* 0x0000005a475a7221 */ /* 0x000fe20000010000 */
[----:B------:R-:W-:Y:S01]  /*0c90*/  FADD.FTZ R73, -R146, R73 ;  /* 0x0000004992497221 */ /* 0x000fe20000010100 */
[-C--:B------:R-:W-:Y:S01]  /*0ca0*/  FFMA.FTZ R93, R100, R69.reuse, R93 ;  /* 0x00000045645d7223 */ /* 0x080fe2000001005d */
[----:B------:R-:W-:Y:S01]  /*0cb0*/  FADD.FTZ R92, R69, R92 ;  /* 0x0000005c455c7221 */ /* 0x000fe20000010000 */
[----:B------:R-:W-:Y:S01]  /*0cc0*/  FFMA.FTZ R97, R50, R69, R97 ;  /* 0x0000004532617223 */ /* 0x000fe20000010061 */
[----:B------:R-:W-:Y:S01]  /*0cd0*/  MOV R71, R105 ;  /* 0x0000006900477202 */ /* 0x000fe20000000f00 */
[----:B------:R-:W-:Y:S01]  /*0ce0*/  FFMA.FTZ R129, R94, R70, R129 ;  /* 0x000000465e817223 */ /* 0x000fe20000010081 */
[----:B------:R-:W-:Y:S01]  /*0cf0*/  FADD.FTZ R128, R70, R128 ;  /* 0x0000008046807221 */ /* 0x000fe20000010000 */
[--C-:B------:R-:W-:Y:S01]  /*0d00*/  SHF.R.U64 R112, R102, 0x10, R103.reuse ;  /* 0x0000001066707819 */ /* 0x100fe20000001267 */
[--C-:B------:R-:W-:Y:S01]  /*0d10*/  IMAD.MOV.U32 R69, RZ, RZ, R103.reuse ;  /* 0x000000ffff457224 */ /* 0x100fe200078e0067 */
[----:B------:R-:W-:Y:S01]  /*0d20*/  SHF.R.U32.HI R115, RZ, 0x10, R103 ;  /* 0x00000010ff737819 */ /* 0x000fe20000011667 */
[----:B------:R-:W-:Y:S01]  /*0d30*/  FADD.FTZ R113, -R146, R72 ;  /* 0x0000004892717221 */ /* 0x000fe20000010100 */
[----:B------:R-:W-:Y:S01]  /*0d40*/  MOV R70, R104 ;  /* 0x0000006800467202 */ /* 0x000fe20000000f00 */
[----:B------:R-:W-:Y:S01]  /*0d50*/  IMAD.U32 R103, R68, 0x10000, RZ ;  /* 0x0001000044677824 */ /* 0x000fe200078e00ff */
[----:B------:R-:W-:Y:S01]  /*0d60*/  SHF.R.U32.HI R72, RZ, 0x10, R105 ;  /* 0x00000010ff487819 */ /* 0x000fe20000011669 */
[----:B------:R-:W-:Y:S01]  /*0d70*/  FMUL.FTZ R114, R144, R73 ;  /* 0x0000004990727220 */ /* 0x000fe20000410000 */
[----:B------:R-:W-:-:S02]  /*0d80*/  IMAD.U32 R68, R74, 0x10000, RZ ;  /* 0x000100004a447824 */ /* 0x000fc400078e00ff */
[----:B------:R-:W-:Y:S01]  /*0d90*/  FADD.FTZ R75, -R146, R75 ;  /* 0x0000004b924b7221 */ /* 0x000fe20000010100 */
[----:B------:R-:W-:Y:S01]  /*0da0*/  SHF.L.U32 R71, R71, 0x10, RZ ;  /* 0x0000001047477819 */ /* 0x000fe200000006ff */
[----:B------:R-:W-:Y:S01]  /*0db0*/  FMUL.FTZ R105, R144, R101 ;  /* 0x0000006590697220 */ /* 0x000fe20000410000 */
[----:B------:R-:W-:Y:S01]  /*0dc0*/  SHF.L.U32 R73, R70, 0x10, RZ ;  /* 0x0000001046497819 */ /* 0x000fe200000006ff */
[-C--:B------:R-:W-:Y:S01]  /*0dd0*/  FFMA.FTZ R17, R114, R68.reuse, R17 ;  /* 0x0000004472117223 */ /* 0x080fe20000010011 */
[----:B------:R-:W-:Y:S01]  /*0de0*/  SHF.L.U32 R112, R112, 0x10, RZ ;  /* 0x0000001070707819 */ /* 0x000fe200000006ff */
[----:B------:R-:W-:Y:S01]  /*0df0*/  FADD.FTZ R0, R68, R0 ;  /* 0x0000000044007221 */ /* 0x000fe20000010000 */
[----:B------:R-:W-:Y:S01]  /*0e00*/  SHF.L.U32 R70, R72, 0x10, RZ ;  /* 0x0000001048467819 */ /* 0x000fe200000006ff */
[----:B------:R-:W-:Y:S01]  /*0e10*/  FMUL.FTZ R68, R33, R68 ;  /* 0x0000004421447220 */ /* 0x000fe20000410000 */
[C---:B------:R-:W-:Y:S01]  /*0e20*/  FMUL.FTZ R102, R144.reuse, R75 ;  /* 0x0000004b90667220 */ /* 0x040fe20000410000 */
[----:B------:R-:W-:Y:S01]  /*0e30*/  FMUL.FTZ R113, R144, R113 ;  /* 0x0000007190717220 */ /* 0x000fe20000410000 */
[----:B------:R-:W-:Y:S01]  /*0e40*/  SHF.L.U32 R69, R69, 0x10, RZ ;  /* 0x0000001045457819 */ /* 0x000fe200000006ff */
[-C--:B------:R-:W-:Y:S01]  /*0e50*/  FFMA.FTZ R14, R105, R71.reuse, R14 ;  /* 0x00000047690e7223 */ /* 0x080fe2000001000e */
[----:B------:R-:W-:Y:S01]  /*0e60*/  FADD.FTZ R4, R71, R4 ;  /* 0x0000000447047221 */ /* 0x000fe20000010000 */
[----:B------:R-:W-:Y:S01]  /*0e70*/  FMUL.FTZ R71, R34, R71 ;  /* 0x0000004722477220 */ /* 0x000fe20000410000 */
[-C--:B------:R-:W-:Y:S01]  /*0e80*/  FFMA.FTZ R85, R114, R112.reuse, R85 ;  /* 0x0000007072557223 */ /* 0x080fe20000010055 */
[----:B------:R-:W-:Y:S01]  /*0e90*/  FADD.FTZ R25, R112, R25 ;  /* 0x0000001970197221 */ /* 0x000fe20000010000 */
[----:B------:R-:W-:Y:S01]  /*0ea0*/  FFMA.FTZ R112, R45, R112, R68 ;  /* 0x000000702d707223 */ /* 0x000fe20000010044 */
[----:B------:R-:W-:Y:S01]  /*0eb0*/  FFMA.FTZ R15, R102, R70, R15 ;  /* 0x00000046660f7223 */ /* 0x000fe2000001000f */
[----:B------:R-:W-:Y:S01]  /*0ec0*/  FADD.FTZ R3, R70, R3 ;  /* 0x0000000346037221 */ /* 0x000fe20000010000 */
[----:B------:R-:W-:Y:S01]  /*0ed0*/  FFMA.FTZ R16, R113, R73, R16 ;  /* 0x0000004971107223 */ /* 0x000fe20000010010 */
[----:B------:R-:W-:Y:S01]  /*0ee0*/  FADD.FTZ R2, R73, R2 ;  /* 0x0000000249027221 */ /* 0x000fe20000010000 */
[----:B------:R-:W-:-:S02]  /*0ef0*/  IMAD.U32 R68, R115, 0x10000, RZ ;  /* 0x0001000073447824 */ /* 0x000fc400078e00ff */
[----:B------:R-:W-:Y:S01]  /*0f00*/  FMUL.FTZ R70, R35, R70 ;  /* 0x0000004623467220 */ /* 0x000fe20000410000 */
[----:B------:R-:W-:Y:S01]  /*0f10*/  FMUL.FTZ R73, R32, R73 ;  /* 0x0000004920497220 */ /* 0x000fe20000410000 */
[----:B------:R-:W-:Y:S01]  /*0f20*/  FFMA.FTZ R104, R46, R69, R71 ;  /* 0x000000452e687223 */ /* 0x000fe20000010047 */
[----:B------:R-:W-:Y:S02]  /*0f30*/  MOV R71, R106 ;  /* 0x0000006a00477202 */ /* 0x000fe40000000f00 */
[----:B------:R-:W-:Y:S01]  /*0f40*/  SHF.R.U64 R74, R106, 0x10, R107 ;  /* 0x000000106a4a7819 */ /* 0x000fe2000000126b */
[-C--:B------:R-:W-:Y:S01]  /*0f50*/  FFMA.FTZ R84, R113, R103.reuse, R84 ;  /* 0x0000006771547223 */ /* 0x080fe20000010054 */
[----:B------:R-:W-:Y:S01]  /*0f60*/  FADD.FTZ R24, R103, R24 ;  /* 0x0000001867187221 */ /* 0x000fe20000010000 */
[----:B------:R-:W-:Y:S01]  /*0f70*/  FFMA.FTZ R101, R47, R68, R70 ;  /* 0x000000442f657223 */ /* 0x000fe20000010046 */
[----:B------:R-:W-:Y:S01]  /*0f80*/  FFMA.FTZ R103, R44, R103, R73 ;  /* 0x000000672c677223 */ /* 0x000fe20000010049 */
[----:B------:R-:W-:Y:S01]  /*0f90*/  FFMA.FTZ R82, R105, R69, R82 ;  /* 0x0000004569527223 */ /* 0x000fe20000010052 */
[----:B------:R-:W-:Y:S01]  /*0fa0*/  FADD.FTZ R22, R69, R22 ;  /* 0x0000001645167221 */ /* 0x000fe20000010000 */
[----:B------:R-:W-:Y:S01]  /*0fb0*/  MOV R70, R108 ;  /* 0x0000006c00467202 */ /* 0x000fe20000000f00 */
[----:B------:R-:W-:Y:S01]  /*0fc0*/  FADD.FTZ R75, -R146, R76 ;  /* 0x0000004c924b7221 */ /* 0x000fe20000010100 */
[----:B------:R-:W-:Y:S01]  /*0fd0*/  SHF.R.U64 R108, R108, 0x10, R109 ;  /* 0x000000106c6c7819 */ /* 0x000fe2000000126d */
[----:B------:R-:W-:Y:S01]  /*0fe0*/  FADD.FTZ R115, -R146, R77 ;  /* 0x0000004d92737221 */ /* 0x000fe20000010100 */
[----:B------:R-:W-:-:S02]  /*0ff0*/  MOV R73, R107 ;  /* 0x0000006b00497202 */ /* 0x000fc40000000f00 */
[----:B------:R-:W-:Y:S01]  /*1000*/  SHF.R.U32.HI R69, RZ, 0x10, R107 ;  /* 0x00000010ff457819 */ /* 0x000fe2000001166b */
[----:B------:R-:W-:Y:S01]  /*1010*/  IMAD.U32 R107, R71, 0x10000, RZ ;  /* 0x00010000476b7824 */ /* 0x000fe200078e00ff */
[----:B------:R-:W-:Y:S01]  /*1020*/  SHF.L.U32 R74, R74, 0x10, RZ ;  /* 0x000000104a4a7819 */ /* 0x000fe200000006ff */
[----:B------:R-:W-:Y:S01]  /*1030*/  FADD.FTZ R71, -R146, R79 ;  /* 0x0000004f92477221 */ /* 0x000fe20000010100 */
[----:B------:R-:W-:Y:S01]  /*1040*/  FMUL.FTZ R79, R144, R75 ;  /* 0x0000004b904f7220 */ /* 0x000fe20000410000 */
[----:B------:R-:W-:Y:S01]  /*1050*/  SHF.L.U32 R77, R70, 0x10, RZ ;  /* 0x00000010464d7819 */ /* 0x000fe200000006ff */
[----:B------:R-:W-:Y:S01]  /*1060*/  FFMA.FTZ R83, R102, R68, R83 ;  /* 0x0000004466537223 */ /* 0x000fe20000010053 */
[----:B------:R-:W-:Y:S01]  /*1070*/  FADD.FTZ R23, R68, R23 ;  /* 0x0000001744177221 */ /* 0x000fe20000010000 */
[----:B------:R-:W-:Y:S02]  /*1080*/  IMAD.U32 R70, R108, 0x10000, RZ ;  /* 0x000100006c467824 */ /* 0x000fe400078e00ff */
[----:B------:R-:W-:Y:S01]  /*1090*/  FMUL.FTZ R120, R144, R115 ;  /* 0x0000007390787220 */ /* 0x000fe20000410000 */
[----:B------:R-:W-:Y:S01]  /*10a0*/  FMUL.FTZ R76, R29, R74 ;  /* 0x0000004a1d4c7220 */ /* 0x000fe20000410000 */
[--C-:B------:R-:W-:Y:S01]  /*10b0*/  IMAD.MOV.U32 R72, RZ, RZ, R109.reuse ;  /* 0x000000ffff487224 */ /* 0x100fe200078e006d */
[----:B------:R-:W-:Y:S01]  /*10c0*/  SHF.R.U32.HI R68, RZ, 0x10, R109 ;  /* 0x00000010ff447819 */ /* 0x000fe2000001166d */
[-C--:B------:R-:W-:Y:S01]  /*10d0*/  FMUL.FTZ R109, R28, R107.reuse ;  /* 0x0000006b1c6d7220 */ /* 0x080fe20000410000 */
[----:B------:R-:W-:Y:S01]  /*10e0*/  FADD.FTZ R6, R107, R6 ;  /* 0x000000066b067221 */ /* 0x000fe20000010000 */
[----:B------:R-:W-:Y:S01]  /*10f0*/  FFMA.FTZ R12, R79, R107, R12 ;  /* 0x0000006b4f0c7223 */ /* 0x000fe2000001000c */
[----:B------:R-:W-:Y:S01]  /*1100*/  SHF.L.U32 R107, R73, 0x10, RZ ;  /* 0x00000010496b7819 */ /* 0x000fe200000006ff */
[----:B------:R-:W-:Y:S01]  /*1110*/  FADD.FTZ R21, R70, R21 ;  /* 0x0000001546157221 */ /* 0x000fe20000010000 */
[-C--:B------:R-:W-:Y:S01]  /*1120*/  FFMA.FTZ R119, R41, R70.reuse, R76 ;  /* 0x0000004629777223 */ /* 0x080fe2000001004c */
[----:B------:R-:W-:Y:S01]  /*1130*/  FFMA.FTZ R81, R120, R70, R81 ;  /* 0x0000004678517223 */ /* 0x000fe20000010051 */
[----:B------:R-:W-:Y:S01]  /*1140*/  FADD.FTZ R117, -R146, R78 ;  /* 0x0000004e92757221 */ /* 0x000fe20000010100 */
[----:B------:R-:W-:Y:S01]  /*1150*/  FADD.FTZ R70, RZ, R111 ;  /* 0x0000006fff467221 */ /* 0x000fe20000010000 */
[----:B------:R-:W-:Y:S01]  /*1160*/  FADD.FTZ R20, R77, R20 ;  /* 0x000000144d147221 */ /* 0x000fe20000010000 */
[-C--:B------:R-:W-:Y:S01]  /*1170*/  FFMA.FTZ R78, R40, R77.reuse, R109 ;  /* 0x0000004d284e7223 */ /* 0x080fe2000001006d */
[----:B------:R-:W-:Y:S01]  /*1180*/  FFMA.FTZ R80, R79, R77, R80 ;  /* 0x0000004d4f507223 */ /* 0x000fe20000010050 */
[----:B------:R-:W-:Y:S01]  /*1190*/  FFMA.FTZ R73, R94, R111, RZ ;  /* 0x0000006f5e497223 */ /* 0x000fe200000100ff */
[----:B------:R-:W-:Y:S01]  /*11a0*/  SHF.L.U32 R77, R72, 0x10, RZ ;  /* 0x00000010484d7819 */ /* 0x000fe200000006ff */
        /* <DEDUP_REMOVED lines=14> */
[----:B------:R-:W-:-:S02]  /*1290*/  IMAD.U32 R72, R68, 0x10000, RZ ;  /* 0x0001000044487824 */ /* 0x000fc400078e00ff */
[----:B------:R-:W-:Y:S01]  /*12a0*/  FMUL.FTZ R70, R31, R74 ;  /* 0x0000004a1f467220 */ /* 0x000fe20000410000 */
[----:B------:R-:W-:Y:S01]  /*12b0*/  FADD.FTZ R71, R112, R71 ;  /* 0x0000004770477221 */ /* 0x000fe20000010000 */
[----:B------:R-:W-:Y:S02]  /*12c0*/  FFMA.FTZ R68, R114, R112, R69 ;  /* 0x0000007072447223 */ /* 0x000fe40000010045 */
        /* <DEDUP_REMOVED lines=8> */
[----:B------:R-:W-:Y:S01]  /*1350*/  FFMA.FTZ R71, R79, R78, R72 ;  /* 0x0000004e4f477223 */ /* 0x000fe20000010048 */
[----:B------:R-:W-:Y:S01]  /*1360*/  FMUL.FTZ R117, R144, R117 ;  /* 0x0000007590757220 */ /* 0x000fe20000410000 */
[----:B------:R-:W-:Y:S01]  /*1370*/  SHF.R.U32.HI R68, RZ, 0x5, R9 ;  /* 0x00000005ff447819 */ /* 0x000fe20000011609 */
[----:B------:R-:W-:Y:S01]  /*1380*/  FADD.FTZ R73, R70, R119 ;  /* 0x0000007746497221 */ /* 0x000fe20000010000 */
[----:B------:R-:W-:Y:S02]  /*1390*/  FFMA.FTZ R70, R120, R119, R71 ;  /* 0x0000007778467223 */ /* 0x000fe40000010047 */
        /* <DEDUP_REMOVED lines=31> */
.L_x_1504:
[----:B------:R-:W3:Y:S01]  /*1590*/  S2R R73, SR_CgaCtaId ;  /* 0x0000000000497919 */ /* 0x000ee20000008800 */
[----:B------:R-:W-:Y:S01]  /*15a0*/  MOV R72, 0x400 ;  /* 0x0000040000487802 */ /* 0x000fe20000000f00 */
[----:B------:R-:W-:Y:S01]  /*15b0*/  UISETP.NE.AND UP0, UPT, UR19, URZ, UPT ;  /* 0x0000003f1300728c */ /* 0x000fe2000bf05270 */
[----:B------:R-:W-:Y:S01]  /*15c0*/  @!P0 LOP3.LUT R68, R68, 0x3, RZ, 0xc0, !PT ;  /* 0x0000000344448812 */ /* 0x000fe200078ec0ff */
[----:B--2---:R-:W-:Y:S01]  /*15d0*/  FADD.FTZ R77, R107, R70 ;  /* 0x000000466b4d7221 */ /* 0x004fe20000010000 */
[----:B01----:R-:W-:Y:S01]  /*15e0*/  FADD.FTZ R76, R76, R71 ;  /* 0x000000474c4c7221 */ /* 0x003fe20000010000 */
[----:B------:R-:W-:Y:S02]  /*15f0*/  ISETP.NE.U32.AND P3, PT, RZ, UR20, PT ;  /* 0x00000014ff007c0c */ /* 0x000fe4000bf65070 */
[----:B------:R-:W-:Y:S02]  /*1600*/  @!P0 IADD3 R68, R69, R68, RZ ;  /* 0x0000004445448210 */ /* 0x000fe40007ffe0ff */
[----:B------:R-:W-:Y:S01]  /*1610*/  PLOP3.LUT P6, PT, PT, PT, UP0, 0x80, 0x0 ;  /* 0x000000000000781c */ /* 0x000fe20003fcf008 */
[----:B------:R-:W-:Y:S05]  /*1620*/  WARPSYNC.ALL ;  /* 0x0000000000007948 */ /* 0x000fea0003800000 */
[----:B------:R-:W-:-:S02]  /*1630*/  ISETP.NE.AND.EX P3, PT, RZ, UR21, PT, P3 ;  /* 0x00000015ff007c0c */ /* 0x000fc4000bf65330 */
[----:B---3--:R-:W-:-:S04]  /*1640*/  LEA R72, R73, R72, 0x18 ;  /* 0x0000004849487211 */ /* 0x008fc800078ec0ff */
[----:B------:R-:W-:Y:S01]  /*1650*/  LEA R109, R69, R72, 0x3 ;  /* 0x00000048456d7211 */ /* 0x000fe200078e18ff */
[----:B------:R-:W-:-:S05]  /*1660*/  @!P0 IMAD R106, R68, 0x8, R72 ;  /* 0x00000008446a8824 */ /* 0x000fca00078e0248 */
        /* <DEDUP_REMOVED lines=35> */
[----:B------:R-:W-:Y:S01]  /*18a0*/  FADD.FTZ R75, R112, -R75 ;  /* 0x8000004b704b7221 */ /* 0x000fe20000010000 */
[----:B------:R-:W-:Y:S01]  /*18b0*/  @P3 FADD.FTZ R98, R55, R98 ;  /* 0x0000006237623221 */ /* 0x000fe20000010000 */
[----:B------:R-:W-:Y:S01]  /*18c0*/  FSEL R99, R72, RZ, P0 ;  /* 0x000000ff48637208 */ /* 0x000fe20000000000 */
[-C--:B------:R-:W-:Y:S01]  /*18d0*/  FFMA.FTZ R105, R105, R68.reuse, R69 ;  /* 0x0000004469697223 */ /* 0x080fe20000010045 */
[----:B------:R-:W-:Y:S01]  /*18e0*/  @P1 LOP3.LUT P0, RZ, R136, 0xff, RZ, 0xc0, !PT ;  /* 0x000000ff88ff1812 */ /* 0x000fe2000780c0ff */
[----:B------:R-:W-:Y:S01]  /*18f0*/  FMUL.FTZ R106, R144, R75 ;  /* 0x0000004b906a7220 */ /* 0x000fe20000410000 */
[----:B------:R-:W-:Y:S01]  /*1900*/  FMUL.FTZ R75, R98, UR18 ;  /* 0x00000012624b7c20 */ /* 0x000fe20008410000 */
[----:B------:R-:W-:Y:S01]  /*1910*/  FADD.FTZ R105, R104, -R105 ;  /* 0x8000006968697221 */ /* 0x000fe20000010000 */
[----:B------:R-:W-:Y:S01]  /*1920*/  @P1 FSEL R72, R72, RZ, P0 ;  /* 0x000000ff48481208 */ /* 0x000fe20000000000 */
[----:B------:R-:W-:Y:S01]  /*1930*/  @P3 FADD.FTZ R106, R57, R106 ;  /* 0x0000006a396a3221 */ /* 0x000fe20000010000 */
[----:B------:R-:W-:Y:S01]  /*1940*/  LOP3.LUT P0, RZ, R118, 0xff00, RZ, 0xc0, !PT ;  /* 0x0000ff0076ff7812 */ /* 0x000fe2000780c0ff */
[----:B------:R-:W-:Y:S01]  /*1950*/  FMUL.FTZ R107, R144, R105 ;  /* 0x00000069906b7220 */ /* 0x000fe20000410000 */
[-C--:B------:R-:W-:Y:S01]  /*1960*/  FFMA.FTZ R94, R113, R68.reuse, R69 ;  /* 0x00000044715e7223 */ /* 0x080fe20000010045 */
[----:B------:R-:W-:Y:S01]  /*1970*/  FMUL.FTZ R112, R106, UR18 ;  /* 0x000000126a707c20 */ /* 0x000fe20008410000 */
[----:B------:R-:W-:Y:S01]  /*1980*/  FSEL R76, R74, RZ, P0 ;  /* 0x000000ff4a4c7208 */ /* 0x000fe20000000000 */
[----:B------:R-:W-:Y:S01]  /*1990*/  @P3 FADD.FTZ R107, R58, R107 ;  /* 0x0000006b3a6b3221 */ /* 0x000fe20000010000 */
[----:B------:R-:W-:Y:S01]  /*19a0*/  @P1 LOP3.LUT P0, RZ, R136, 0xff00, RZ, 0xc0, !PT ;  /* 0x0000ff0088ff1812 */ /* 0x000fe2000780c0ff */
[----:B------:R-:W-:Y:S01]  /*19b0*/  FADD.FTZ R103, R103, -R94 ;  /* 0x8000005e67677221 */ /* 0x000fe20000010000 */
[-CC-:B------:R-:W-:Y:S01]  /*19c0*/  FFMA.FTZ R102, R102, R68.reuse, R69.reuse ;  /* 0x0000004466667223 */ /* 0x180fe20000010045 */
[----:B------:R-:W-:Y:S01]  /*19d0*/  FMUL.FTZ R114, R107, UR18 ;  /* 0x000000126b727c20 */ /* 0x000fe20008410000 */
[----:B------:R-:W-:Y:S01]  /*19e0*/  @P1 FSEL R74, R74, RZ, P0 ;  /* 0x000000ff4a4a1208 */ /* 0x000fe20000000000 */
[----:B------:R-:W-:Y:S01]  /*19f0*/  FMUL.FTZ R109, R144, R103 ;  /* 0x00000067906d7220 */ /* 0x000fe20000410000 */
[----:B------:R-:W-:Y:S01]  /*1a00*/  LOP3.LUT P0, RZ, R118, 0xff0000, RZ, 0xc0, !PT ;  /* 0x00ff000076ff7812 */ /* 0x000fe2000780c0ff */
[----:B------:R-:W-:Y:S01]  /*1a10*/  FADD.FTZ R101, R101, -R102 ;  /* 0x8000006665657221 */ /* 0x000fe20000010000 */
[-C--:B------:R-:W-:Y:S01]  /*1a20*/  FFMA.FTZ R120, R120, R68.reuse, R69 ;  /* 0x0000004478787223 */ /* 0x080fe20000010045 */
[----:B------:R-:W-:Y:S01]  /*1a30*/  @P3 FADD.FTZ R109, R56, R109 ;  /* 0x0000006d386d3221 */ /* 0x000fe20000010000 */
[----:B------:R-:W-:Y:S01]  /*1a40*/  FSEL R97, R73, RZ, P0 ;  /* 0x000000ff49617208 */ /* 0x000fe20000000000 */
[----:B------:R-:W-:Y:S01]  /*1a50*/  FMUL.FTZ R110, R144, R101 ;  /* 0x00000065906e7220 */ /* 0x000fe20000410000 */
[----:B------:R-:W-:Y:S01]  /*1a60*/  @P1 LOP3.LUT P0, RZ, R136, 0xff0000, RZ, 0xc0, !PT ;  /* 0x00ff000088ff1812 */ /* 0x000fe2000780c0ff */
[----:B------:R-:W-:Y:S01]  /*1a70*/  FMUL.FTZ R101, R109, UR18 ;  /* 0x000000126d657c20 */ /* 0x000fe20008410000 */
[-C--:B------:R-:W-:Y:S01]  /*1a80*/  FFMA.FTZ R117, R117, R68.reuse, R69 ;  /* 0x0000004475757223 */ /* 0x080fe20000010045 */
[----:B------:R-:W-:Y:S01]  /*1a90*/  @P3 FADD.FTZ R110, R59, R110 ;  /* 0x0000006e3b6e3221 */ /* 0x000fe20000010000 */
[----:B------:R-:W-:Y:S01]  /*1aa0*/  @P1 FSEL R73, R73, RZ, P0 ;  /* 0x000000ff49491208 */ /* 0x000fe20000000000 */
[----:B------:R-:W-:Y:S01]  /*1ab0*/  FADD.FTZ R119, R119, -R120 ;  /* 0x8000007877777221 */ /* 0x000fe20000010000 */
[----:B------:R-:W-:Y:S01]  /*1ac0*/  LOP3.LUT P0, RZ, R118, 0xff000000, RZ, 0xc0, !PT ;  /* 0xff00000076ff7812 */ /* 0x000fe2000780c0ff */
[----:B------:R-:W-:Y:S01]  /*1ad0*/  FADD.FTZ R111, R108, -R117 ;  /* 0x800000756c6f7221 */ /* 0x000fe20000010000 */
[----:B------:R-:W-:Y:S01]  /*1ae0*/  FMUL.FTZ R118, R110, UR18 ;  /* 0x000000126e767c20 */ /* 0x000fe20008410000 */
[C---:B------:R-:W-:Y:S01]  /*1af0*/  FMUL.FTZ R108, R144.reuse, R119 ;  /* 0x00000077906c7220 */ /* 0x040fe20000410000 */
[----:B------:R-:W-:Y:S01]  /*1b00*/  FSEL R96, R75, RZ, P0 ;  /* 0x000000ff4b607208 */ /* 0x000fe20000000000 */
[----:B------:R-:W-:Y:S01]  /*1b10*/  FMUL.FTZ R111, R144, R111 ;  /* 0x0000006f906f7220 */ /* 0x000fe20000410000 */
[----:B------:R-:W-:Y:S01]  /*1b20*/  @P1 LOP3.LUT P0, RZ, R136, 0xff000000, RZ, 0xc0, !PT ;  /* 0xff00000088ff1812 */ /* 0x000fe2000780c0ff */
[----:B------:R-:W-:Y:S01]  /*1b30*/  @P3 FADD.FTZ R108, R61, R108 ;  /* 0x0000006c3d6c3221 */ /* 0x000fe20000010000 */
[-C--:B------:R-:W-:Y:S01]  /*1b40*/  FFMA.FTZ R79, R79, R68.reuse, R69 ;  /* 0x000000444f4f7223 */ /* 0x080fe20000010045 */
[----:B------:R-:W-:Y:S01]  /*1b50*/  @P3 FADD.FTZ R111, R62, R111 ;  /* 0x0000006f3e6f3221 */ /* 0x000fe20000010000 */
[----:B------:R-:W-:Y:S01]  /*1b60*/  @P1 FSEL R75, R75, RZ, P0 ;  /* 0x000000ff4b4b1208 */ /* 0x000fe20000000000 */
[----:B------:R-:W-:Y:S01]  /*1b70*/  FMUL.FTZ R102, R108, UR18 ;  /* 0x000000126c667c20 */ /* 0x000fe20008410000 */
[----:B------:R-:W-:Y:S01]  /*1b80*/  LOP3.LUT P0, RZ, R95, 0xff00, RZ, 0xc0, !PT ;  /* 0x0000ff005fff7812 */ /* 0x000fe2000780c0ff */
[----:B------:R-:W-:Y:S01]  /*1b90*/  FFMA.FTZ R68, R116, R68, R69 ;  /* 0x0000004474447223 */ /* 0x000fe20000010045 */
[----:B------:R-:W-:Y:S01]  /*1ba0*/  FMUL.FTZ R103, R111, UR18 ;  /* 0x000000126f677c20 */ /* 0x000fe20008410000 */
[----:B------:R-:W-:Y:S01]  /*1bb0*/  FADD.FTZ R79, R78, -R79 ;  /* 0x8000004f4e4f7221 */ /* 0x000fe20000010000 */
[----:B------:R-:W-:Y:S01]  /*1bc0*/  FSEL R100, R112, RZ, P0 ;  /* 0x000000ff70647208 */ /* 0x000fe20000000000 */
[----:B------:R-:W-:Y:S01]  /*1bd0*/  FADD.FTZ R69, R115, -R68 ;  /* 0x8000004473457221 */ /* 0x000fe20000010000 */
        /* <DEDUP_REMOVED lines=13> */
[----:B------:R-:W1:Y:S01]  /*1cb0*/  F2F.BF16.F32 R76, R76 ;  /* 0x0000004c004c7304 */ /* 0x000e620000202000 */
[----:B------:R-:W-:Y:S01]  /*1cc0*/  @P1 F2FP.BF16.F32.PACK_AB R68, RZ, R75 ;  /* 0x0000004bff44123e */ /* 0x000fe200000010ff */
[----:B------:R-:W-:Y:S01]  /*1cd0*/  FMUL.FTZ R105, R113, UR18 ;  /* 0x0000001271697c20 */ /* 0x000fe20008410000 */
[----:B------:R-:W-:Y:S01]  /*1ce0*/  @P1 FSEL R114, R114, RZ, P0 ;  /* 0x000000ff72721208 */ /* 0x000fe20000000000 */
[----:B------:R-:W2:Y:S01]  /*1cf0*/  LDC.64 R74, c[0x0][0x2f8] ;  /* 0x0000be00ff4a7b82 */ /* 0x000ea20000000a00 */
[----:B------:R-:W-:-:S02]  /*1d00*/  LOP3.LUT P0, RZ, R95, 0xff, RZ, 0xc0, !PT ;  /* 0x000000ff5fff7812 */ /* 0x000fc4000780c0ff */
[----:B------:R-:W-:Y:S01]  /*1d10*/  LOP3.LUT P3, RZ, R122, 0xff000000, RZ, 0xc0, !PT ;  /* 0xff0000007aff7812 */ /* 0x000fe2000786c0ff */
[----:B------:R-:W3:Y:S01]  /*1d20*/  F2F.BF16.F32 R96, R96 ;  /* 0x0000006000607304 */ /* 0x000ee20000202000 */
        /* <DEDUP_REMOVED lines=8> */
[C---:B------:R-:W-:Y:S02]  /*1db0*/  FSEL R95, R118.reuse, RZ, P0 ;  /* 0x000000ff765f7208 */ /* 0x040fe40000000000 */
[----:B------:R-:W-:Y:S01]  /*1dc0*/  @P1 LOP3.LUT P0, RZ, R131, 0xff000000, RZ, 0xc0, !PT ;  /* 0xff00000083ff1812 */ /* 0x000fe2000780c0ff */
[----:B------:R-:W4:Y:S01]  /*1dd0*/  F2F.BF16.F32 R99, R99 ;  /* 0x0000006300637304 */ /* 0x000f220000202000 */
[----:B------:R-:W-:Y:S02]  /*1de0*/  FSEL R120, R105, RZ, P3 ;  /* 0x000000ff69787208 */ /* 0x000fe40001800000 */
[----:B------:R-:W-:Y:S02]  /*1df0*/  @P1 FSEL R118, R118, RZ, P0 ;  /* 0x000000ff76761208 */ /* 0x000fe40000000000 */
[----:B------:R-:W-:-:S02]  /*1e00*/  LOP3.LUT P0, RZ, R122, 0xff00, RZ, 0xc0, !PT ;  /* 0x0000ff007aff7812 */ /* 0x000fc4000780c0ff */
[----:B------:R-:W-:Y:S01]  /*1e10*/  @P1 PRMT R141, R68, 0x7610, R141 ;  /* 0x00007610448d1816 */ /* 0x000fe2000000008d */
[----:B-1----:R-:W-:Y:S01]  /*1e20*/  IMAD.WIDE.U32 R68, R76, 0x10000, RZ ;  /* 0x000100004c447825 */ /* 0x002fe200078e00ff */
[----:B------:R-:W-:Y:S01]  /*1e30*/  FSEL R116, R102, RZ, P0 ;  /* 0x000000ff66747208 */ /* 0x000fe20000000000 */
[----:B------:R-:W1:Y:S01]  /*1e40*/  F2F.BF16.F32 R146, R95 ;  /* 0x0000005f00927304 */ /* 0x000e620000202000 */
[----:B------:R-:W-:Y:S02]  /*1e50*/  LOP3.LUT P0, RZ, R122, 0xff0000, RZ, 0xc0, !PT ;  /* 0x00ff00007aff7812 */ /* 0x000fe4000780c0ff */
[----:B------:R-:W-:Y:S02]  /*1e60*/  ISETP.NE.U32.AND P3, PT, RZ, UR16, PT ;  /* 0x00000010ff007c0c */ /* 0x000fe4000bf65070 */
[----:B------:R-:W-:Y:S02]  /*1e70*/  FSEL R123, R103, RZ, P0 ;  /* 0x000000ff677b7208 */ /* 0x000fe40000000000 */
[----:B------:R-:W-:Y:S01]  /*1e80*/  ISETP.NE.U32.AND P0, PT, RZ, UR16, PT ;  /* 0x00000010ff007c0c */ /* 0x000fe2000bf05070 */
[----:B------:R-:W-:Y:S01]  /*1e90*/  F2F.BF16.F32 R121, R121 ;  /* 0x0000007900797304 */ /* 0x000fe20000202000 */
[----:B---3--:R-:W-:-:S02]  /*1ea0*/  SHF.L.U32 R96, R96, 0x10, RZ ;  /* 0x0000001060607819 */ /* 0x008fc400000006ff */
[----:B------:R-:W-:Y:S02]  /*1eb0*/  ISETP.NE.AND.EX P0, PT, RZ, UR17, PT, P0 ;  /* 0x00000011ff007c0c */ /* 0x000fe4000bf05300 */
[----:B------:R-:W-:Y:S02]  /*1ec0*/  ISETP.NE.AND.EX P3, PT, RZ, UR17, PT, P3 ;  /* 0x00000011ff007c0c */ /* 0x000fe4000bf65330 */
[----:B0-----:R-:W-:Y:S01]  /*1ed0*/  LOP3.LUT R97, R69, R96, R97, 0xfe, !PT ;  /* 0x0000006045617212 */ /* 0x001fe200078efe61 */
[----:B------:R0:W3:Y:S01]  /*1ee0*/  F2F.BF16.F32 R115, R94 ;  /* 0x0000005e00737304 */ /* 0x0000e20000202000 */
[----:B----4-:R-:W-:Y:S02]  /*1ef0*/  LOP3.LUT R96, R68, R99, RZ, 0xfc, !PT ;  /* 0x0000006344607212 */ /* 0x010fe400078efcff */
[----:B------:R-:W-:Y:S02]  /*1f00*/  SEL R68, R71, R64, P3 ;  /* 0x0000004047447207 */ /* 0x000fe40001800000 */
[----:B------:R-:W-:-:S02]  /*1f10*/  SEL R69, R70, R65, P3 ;  /* 0x0000004146457207 */ /* 0x000fc40001800000 */
[----:B------:R-:W-:Y:S01]  /*1f20*/  @P1 F2FP.BF16.F32.PACK_AB R72, RZ, R72 ;  /* 0x00000048ff48123e */ /* 0x000fe200000010ff */
[----:B------:R-:W4:Y:S01]  /*1f30*/  @P0 LDC.64 R100, c[0x0][0x308] ;  /* 0x0000c200ff640b82 */ /* 0x000f220000000a00 */
[----:B------:R-:W-:Y:S01]  /*1f40*/  @P1 F2FP.BF16.F32.PACK_AB R73, RZ, R73 ;  /* 0x00000049ff49123e */ /* 0x000fe200000010ff */
[----:B------:R-:W3:Y:S01]  /*1f50*/  F2F.BF16.F32 R116, R116 ;  /* 0x0000007400747304 */ /* 0x000ee20000202000 */
[----:B------:R-:W-:Y:S02]  /*1f60*/  SEL R70, R77, R66, P3 ;  /* 0x000000424d467207 */ /* 0x000fe40001800000 */
[----:B------:R-:W-:Y:S01]  /*1f70*/  SEL R71, R98, R67, P3 ;  /* 0x0000004362477207 */ /* 0x000fe20001800000 */
[----:B--2---:R-:W-:Y:S01]  /*1f80*/  IMAD.WIDE.U32 R98, R143, 0x8, R74 ;  /* 0x000000088f627825 */ /* 0x004fe200078e004a */
[----:B------:R-:W-:Y:S01]  /*1f90*/  @P1 PRMT R132, R72, 0x7610, R132 ;  /* 0x0000761048841816 */ /* 0x000fe20000000084 */
[----:B0-----:R-:W0:Y:S01]  /*1fa0*/  @P0 LDC.64 R94, c[0x0][0x308] ;  /* 0x0000c200ff5e0b82 */ /* 0x001e220000000a00 */
[----:B------:R-:W-:Y:S01]  /*1fb0*/  @P1 PRMT R140, R73, 0x7610, R140 ;  /* 0x00007610498c1816 */ /* 0x000fe2000000008c */
[----:B------:R-:W2:Y:S01]  /*1fc0*/  F2F.BF16.F32 R145, R145 ;  /* 0x0000009100917304 */ /* 0x000ea20000202000 */
[----:B-1----:R-:W-:-:S02]  /*1fd0*/  SHF.L.U32 R76, R146, 0x10, RZ ;  /* 0x00000010924c7819 */ /* 0x002fc400000006ff */
[----:B---3--:R-:W-:Y:S02]  /*1fe0*/  LOP3.LUT R78, R78, R115, RZ, 0xfc, !PT ;  /* 0x000000734e4e7212 */ /* 0x008fe400078efcff */
[----:B------:R-:W-:Y:S01]  /*1ff0*/  LOP3.LUT R79, R79, R76, R121, 0xfe, !PT ;  /* 0x0000004c4f4f7212 */ /* 0x000fe200078efe79 */
[----:B------:R-:W1:Y:S01]  /*2000*/  @P0 LDC.64 R72, c[0x0][0x308] ;  /* 0x0000c200ff480b82 */ /* 0x000e620000000a00 */
[----:B------:R-:W-:Y:S01]  /*2010*/  IMAD.WIDE.U32 R76, R116, 0x10000, RZ ;  /* 0x00010000744c7825 */ /* 0x000fe200078e00ff */
[----:B------:R-:W3:Y:S03]  /*2020*/  F2F.BF16.F32 R123, R123 ;  /* 0x0000007b007b7304 */ /* 0x000ee60000202000 */
[----:B----4-:R-:W-:-:S05]  /*2030*/  @P0 IMAD.WIDE.U32 R100, R143, 0x10, R100 ;  /* 0x000000108f640825 */ /* 0x010fca00078e0064 */
[----:B------:R-:W4:Y:S01]  /*2040*/  F2F.BF16.F32 R147, R120 ;  /* 0x0000007800937304 */ /* 0x000f220000202000 */
[----:B--2---:R-:W-:Y:S01]  /*2050*/  IMAD.U32 R116, R145, 0x10000, RZ ;  /* 0x0001000091747824 */ /* 0x004fe200078e00ff */
[----:B------:R2:W-:Y:S04]  /*2060*/  @P0 STG.E.128 desc[UR4][R100.64], R68 ;  /* 0x0000004464000986 */ /* 0x0005e8000c101d04 */
[----:B------:R2:W-:Y:S01]  /*2070*/  STG.E.64 desc[UR4][R98.64], R96 ;  /* 0x0000006062007986 */ /* 0x0005e2000c101b04 */
[----:B---3--:R-:W-:Y:S02]  /*2080*/  LOP3.LUT R77, R77, R116, R123, 0xfe, !PT ;  /* 0x000000744d4d7212 */ /* 0x008fe400078efe7b */
[----:B----4-:R-:W-:Y:S01]  /*2090*/  LOP3.LUT R76, R76, R147, RZ, 0xfc, !PT ;  /* 0x000000934c4c7212 */ /* 0x010fe200078efcff */
[----:B01----:R-:W-:Y:S06]  /*20a0*/  @!P1 BRA `(.L_x_1490) ;  /* 0x0000000000209947 */ /* 0x003fec0003800000 */
[----:B--2---:R-:W0:Y:S01]  /*20b0*/  LDC.64 R68, c[0x0][0x300] ;  /* 0x0000c000ff447b82 */ /* 0x004e220000000a00 */
[----:B------:R-:W-:Y:S02]  /*20c0*/  LOP3.LUT R70, R139, 0xffff, RZ, 0xc0, !PT ;  /* 0x0000ffff8b467812 */ /* 0x000fe400078ec0ff */
[----:B------:R-:W-:-:S03]  /*20d0*/  PRMT R97, R140, 0x5410, R141 ;  /* 0x000054108c617816 */ /* 0x000fc6000000008d */
[----:B------:R-:W-:-:S05]  /*20e0*/  IMAD.WIDE.U32 R70, R70, 0x10000, RZ ;  /* 0x0001000046467825 */ /* 0x000fca00078e00ff */
[----:B------:R-:W-:Y:S02]  /*20f0*/  LOP3.LUT R71, R97, R71, RZ, 0xfc, !PT ;  /* 0x0000004761477212 */ /* 0x000fe400078efcff */
[----:B------:R-:W-:Y:S01]  /*2100*/  LOP3.LUT R70, R70, 0xffff, R132, 0xf8, !PT ;  /* 0x0000ffff46467812 */ /* 0x000fe200078ef884 */
[----:B0-----:R-:W-:-:S05]  /*2110*/  IMAD.WIDE.U32 R68, R143, 0x8, R68 ;  /* 0x000000088f447825 */ /* 0x001fca00078e0044 */
[----:B------:R0:W-:Y:S02]  /*2120*/  STG.E.64 desc[UR4][R68.64], R70 ;  /* 0x0000004644007986 */ /* 0x0001e4000c101b04 */
.L_x_1490:
[----:B------:R-:W-:Y:S01]  /*2130*/  @P0 IMAD.WIDE.U32 R94, R135, 0x10, R94 ;  /* 0x00000010875e0825 */ /* 0x000fe200078e005e */
[----:B0-2---:R-:W-:Y:S02]  /*2140*/  SEL R69, R106, R65, P3 ;  /* 0x000000416a457207 */ /* 0x005fe40001800000 */
        /* <DEDUP_REMOVED lines=28> */
.L_x_1491:
        /* <DEDUP_REMOVED lines=28> */
.L_x_1492:
        /* <DEDUP_REMOVED lines=42> */
.L_x_1488:
[----:B------:R-:W2:Y:S08]  /*2770*/  S2UR UR6, SR_CTAID.X ;  /* 0x00000000000679c3 */ /* 0x000eb00000002500 */
[----:B------:R-:W3:Y:S08]  /*2780*/  LDC.64 R2, c[0x0][0x2d0] ;  /* 0x0000b400ff027b82 */ /* 0x000ef00000000a00 */
[----:B------:R-:W4:Y:S08]  /*2790*/  LDC.64 R4, c[0x0][0x2d8] ;  /* 0x0000b600ff047b82 */ /* 0x000f300000000a00 */
[----:B------:R-:W5:Y:S01]  /*27a0*/  LDC.64 R6, c[0x0][0x2e0] ;  /* 0x0000b800ff067b82 */ /* 0x000f620000000a00 */
[C---:B--2---:R-:W-:Y:S01]  /*27b0*/  LEA.HI R0, R9.reuse, UR6, RZ, 0x19 ;  /* 0x0000000609007c11 */ /* 0x044fe2000f8fc8ff */
[----:B------:R-:W-:Y:S01]  /*27c0*/  ULDC UR6, c[0x0][0x218] ;  /* 0x0000860000067ab9 */ /* 0x000fe20000000800 */
[----:B------:R-:W-:-:S03]  /*27d0*/  LOP3.LUT R9, R9, 0x7f, RZ, 0xc0, !PT ;  /* 0x0000007f09097812 */ /* 0x000fc600078ec0ff */
[----:B------:R-:W-:Y:S02]  /*27e0*/  IMAD R0, R0, UR6, RZ ;  /* 0x0000000600007c24 */ /* 0x000fe4000f8e02ff */
[----:B------:R-:W2:Y:S03]  /*27f0*/  LDC.64 R10, c[0x0][0x2e8] ;  /* 0x0000ba00ff0a7b82 */ /* 0x000ea60000000a00 */
[----:B------:R-:W-:-:S05]  /*2800*/  LEA.HI R9, R0, R9, RZ, 0x1e ;  /* 0x0000000900097211 */ /* 0x000fca00078ff0ff */
[----:B---3--:R-:W-:-:S04]  /*2810*/  IMAD.WIDE.U32 R2, R9, 0x10, R2 ;  /* 0x0000001009027825 */ /* 0x008fc800078e0002 */
[C---:B----4-:R-:W-:Y:S01]  /*2820*/  IMAD.WIDE.U32 R4, R9.reuse, 0x10, R4 ;  /* 0x0000001009047825 */ /* 0x050fe200078e0004 */
[----:B------:R-:W-:Y:S03]  /*2830*/  STG.E.128 desc[UR4][R2.64], R32 ;  /* 0x0000002002007986 */ /* 0x000fe6000c101d04 */
[C---:B-----5:R-:W-:Y:S01]  /*2840*/  IMAD.WIDE.U32 R6, R9.reuse, 0x10, R6 ;  /* 0x0000001009067825 */ /* 0x060fe200078e0006 */
[----:B------:R-:W-:Y:S04]  /*2850*/  STG.E.128 desc[UR4][R4.64], R28 ;  /* 0x0000001c04007986 */ /* 0x000fe8000c101d04 */
[----:B------:R-:W-:Y:S01]  /*2860*/  STG.E.128 desc[UR4][R6.64], R40 ;  /* 0x0000002806007986 */ /* 0x000fe2000c101d04 */
[----:B--2---:R-:W-:-:S05]  /*2870*/  IMAD.WIDE.U32 R8, R9, 0x10, R10 ;  /* 0x0000001009087825 */ /* 0x004fca00078e000a */
        /* <DEDUP_REMOVED lines=10> */
.L_x_1489:
[----:B------:R-:W-:Y:S01]  /*2920*/  HFMA2.MMA R123, -RZ, RZ, 0, 9.5367431640625e-07 ;  /* 0x00000010ff7b7435 */ /* 0x000fe200000001ff */
[----:B------:R-:W-:Y:S01]  /*2930*/  MOV R121, R72 ;  /* 0x0000004800797202 */ /* 0x000fe20000000f00 */
[----:B------:R-:W-:Y:S01]  /*2940*/  IMAD.MOV.U32 R106, RZ, RZ, -0x1 ;  /* 0xffffffffff6a7424 */ /* 0x000fe200078e00ff */
[----:B------:R-:W-:-:S08]  /*2950*/  MOV R146, 0x1f ;  /* 0x0000001f00927802 */ /* 0x000fd00000000f00 */
[----:B-----5:R-:W-:Y:S05]  /*2960*/  WARPSYNC.COLLECTIVE R106, `(.L_x_1494) ;  /* 0x000000006a087348 */ /* 0x020fea0003c00000 */
[----:B------:R0:W1:Y:S02]  /*2970*/  SHFL.DOWN P3, R109, R121, R123, R146 ;  /* 0x0800007b796d7389 */ /* 0x0000640000060092 */
[----:B01---5:R-:W-:Y:S01]  /*2980*/  ENDCOLLECTIVE ;  /* 0x000000000000791b */ /* 0x023fe20003800000 */
.L_x_1494:
[----:B------:R-:W-:Y:S02]  /*2990*/  MOV R121, R70 ;  /* 0x0000004600797202 */ /* 0x000fe40000000f00 */
[----:B------:R-:W-:-:S07]  /*29a0*/  MOV R71, R109 ;  /* 0x0000006d00477202 */ /* 0x000fce0000000f00 */
[----:B------:R-:W-:Y:S05]  /*29b0*/  WARPSYNC.COLLECTIVE R106, `(.L_x_1495) ;  /* 0x000000006a087348 */ /* 0x000fea0003c00000 */
[----:B------:R0:W1:Y:S02]  /*29c0*/  SHFL.DOWN P3, R109, R121, R123, R146 ;  /* 0x0800007b796d7389 */ /* 0x0000640000060092 */
[----:B01----:R-:W-:Y:S01]  /*29d0*/  ENDCOLLECTIVE ;  /* 0x000000000000791b */ /* 0x003fe20003800000 */
.L_x_1495:
[----:B------:R-:W-:Y:S01]  /*29e0*/  FADD.FTZ R71, R72, R71 ;  /* 0x0000004748477221 */ /* 0x000fe20000010000 */
[----:B------:R-:W-:-:S03]  /*29f0*/  HFMA2.MMA R123, -RZ, RZ, 0, 4.76837158203125e-07 ;  /* 0x00000008ff7b7435 */ /* 0x000fc600000001ff */
[----:B------:R-:W-:Y:S01]  /*2a00*/  IMAD.MOV.U32 R121, RZ, RZ, R71 ;  /* 0x000000ffff797224 */ /* 0x000fe200078e0047 */
[----:B------:R-:W-:-:S07]  /*2a10*/  MOV R73, R109 ;  /* 0x0000006d00497202 */ /* 0x000fce0000000f00 */
[----:B------:R-:W-:Y:S05]  /*2a20*/  WARPSYNC.COLLECTIVE R106, `(.L_x_1496) ;  /* 0x000000006a087348 */ /* 0x000fea0003c00000 */
[----:B------:R0:W1:Y:S02]  /*2a30*/  SHFL.DOWN P3, R109, R121, R123, R146 ;  /* 0x0800007b796d7389 */ /* 0x0000640000060092 */
[----:B01----:R-:W-:Y:S01]  /*2a40*/  ENDCOLLECTIVE ;  /* 0x000000000000791b */ /* 0x003fe20003800000 */
.L_x_1496:
[----:B------:R-:W-:-:S05]  /*2a50*/  FADD.FTZ R73, R70, R73 ;  /* 0x0000004946497221 */ /* 0x000fca0000010000 */
[----:B------:R-:W-:Y:S02]  /*2a60*/  MOV R121, R73 ;  /* 0x0000004900797202 */ /* 0x000fe40000000f00 */
[----:B------:R-:W-:-:S07]  /*2a70*/  MOV R74, R109 ;  /* 0x0000006d004a7202 */ /* 0x000fce0000000f00 */
[----:B------:R-:W-:Y:S05]  /*2a80*/  WARPSYNC.COLLECTIVE R106, `(.L_x_1497) ;  /* 0x000000006a087348 */ /* 0x000fea0003c00000 */
[----:B------:R0:W1:Y:S02]  /*2a90*/  SHFL.DOWN P3, R109, R121, R123, R146 ;  /* 0x0800007b796d7389 */ /* 0x0000640000060092 */
[----:B01----:R-:W-:Y:S01]  /*2aa0*/  ENDCOLLECTIVE ;  /* 0x000000000000791b */ /* 0x003fe20003800000 */
.L_x_1497:
[----:B------:R-:W-:Y:S01]  /*2ab0*/  FADD.FTZ R74, R71, R74 ;  /* 0x0000004a474a7221 */ /* 0x000fe20000010000 */
[----:B------:R-:W-:-:S04]  /*2ac0*/  HFMA2.MMA R123, -RZ, RZ, 0, 2.384185791015625e-07 ;  /* 0x00000004ff7b7435 */ /* 0x000fc800000001ff */
[----:B------:R-:W-:Y:S01]  /*2ad0*/  MOV R121, R74 ;  /* 0x0000004a00797202 */ /* 0x000fe20000000f00 */
[----:B------:R-:W-:-:S07]  /*2ae0*/  IMAD.MOV.U32 R76, RZ, RZ, R109 ;  /* 0x000000ffff4c7224 */ /* 0x000fce00078e006d */
[----:B------:R-:W-:Y:S05]  /*2af0*/  WARPSYNC.COLLECTIVE R106, `(.L_x_1498) ;  /* 0x000000006a087348 */ /* 0x000fea0003c00000 */
[----:B------:R0:W1:Y:S02]  /*2b00*/  SHFL.DOWN P3, R109, R121, R123, R146 ;  /* 0x0800007b796d7389 */ /* 0x0000640000060092 */
[----:B01----:R-:W-:Y:S01]  /*2b10*/  ENDCOLLECTIVE ;  /* 0x000000000000791b */ /* 0x003fe20003800000 */
.L_x_1498:
[----:B------:R-:W-:-:S04]  /*2b20*/  FADD.FTZ R75, R73, R76 ;  /* 0x0000004c494b7221 */ /* 0x000fc80000010000 */
[----:B------:R-:W-:Y:S01]  /*2b30*/  IMAD.MOV.U32 R121, RZ, RZ, R75 ;  /* 0x000000ffff797224 */ /* 0x000fe200078e004b */
[----:B------:R-:W-:-:S07]  /*2b40*/  MOV R77, R109 ;  /* 0x0000006d004d7202 */ /* 0x000fce0000000f00 */
[----:B------:R-:W-:Y:S05]  /*2b50*/  WARPSYNC.COLLECTIVE R106, `(.L_x_1499) ;  /* 0x000000006a087348 */ /* 0x000fea0003c00000 */
[----:B------:R0:W1:Y:S02]  /*2b60*/  SHFL.DOWN P3, R109, R121, R123, R146 ;  /* 0x0800007b796d7389 */ /* 0x0000640000060092 */
[----:B01----:R-:W-:Y:S01]  /*2b70*/  ENDCOLLECTIVE ;  /* 0x000000000000791b */ /* 0x003fe20003800000 */
.L_x_1499:
[----:B------:R-:W-:Y:S01]  /*2b80*/  FADD.FTZ R77, R74, R77 ;  /* 0x0000004d4a4d7221 */ /* 0x000fe20000010000 */
[----:B------:R-:W-:-:S04]  /*2b90*/  HFMA2.MMA R123, -RZ, RZ, 0, 1.1920928955078125e-07 ;  /* 0x00000002ff7b7435 */ /* 0x000fc800000001ff */
[----:B------:R-:W-:Y:S02]  /*2ba0*/  MOV R121, R77 ;  /* 0x0000004d00797202 */ /* 0x000fe40000000f00 */
[----:B------:R-:W-:-:S07]  /*2bb0*/  MOV R76, R109 ;  /* 0x0000006d004c7202 */ /* 0x000fce0000000f00 */
[----:B------:R-:W-:Y:S05]  /*2bc0*/  WARPSYNC.COLLECTIVE R106, `(.L_x_1500) ;  /* 0x000000006a087348 */ /* 0x000fea0003c00000 */
[----:B------:R0:W1:Y:S02]  /*2bd0*/  SHFL.DOWN P3, R109, R121, R123, R146 ;  /* 0x0800007b796d7389 */ /* 0x0000640000060092 */
[----:B01----:R-:W-:Y:S01]  /*2be0*/  ENDCOLLECTIVE ;  /* 0x000000000000791b */ /* 0x003fe20003800000 */
.L_x_1500:
[----:B------:R-:W-:-:S05]  /*2bf0*/  FADD.FTZ R72, R75, R76 ;  /* 0x0000004c4b487221 */ /* 0x000fca0000010000 */
[----:B------:R-:W-:Y:S01]  /*2c00*/  MOV R121, R72 ;  /* 0x0000004800797202 */ /* 0x000fe20000000f00 */
[----:B------:R-:W-:-:S07]  /*2c10*/  IMAD.MOV.U32 R76, RZ, RZ, R109 ;  /* 0x000000ffff4c7224 */ /* 0x000fce00078e006d */
[----:B------:R-:W-:Y:S05]  /*2c20*/  WARPSYNC.COLLECTIVE R106, `(.L_x_1501) ;  /* 0x000000006a087348 */ /* 0x000fea0003c00000 */
[----:B------:R0:W1:Y:S02]  /*2c30*/  SHFL.DOWN P3, R109, R121, R123, R146 ;  /* 0x0800007b796d7389 */ /* 0x0000640000060092 */
[----:B01----:R-:W-:Y:S01]  /*2c40*/  ENDCOLLECTIVE ;  /* 0x000000000000791b */ /* 0x003fe20003800000 */
.L_x_1501:
[----:B------:R-:W-:-:S05]  /*2c50*/  FADD.FTZ R76, R77, R76 ;  /* 0x0000004c4d4c7221 */ /* 0x000fca0000010000 */
[----:B------:R-:W-:Y:S01]  /*2c60*/  MOV R121, R76 ;  /* 0x0000004c00797202 */ /* 0x000fe20000000f00 */
[----:B------:R-:W-:Y:S01]  /*2c70*/  IMAD.MOV.U32 R123, RZ, RZ, 0x1 ;  /* 0x00000001ff7b7424 */ /* 0x000fe200078e00ff */
[----:B------:R-:W-:-:S07]  /*2c80*/  MOV R107, R109 ;  /* 0x0000006d006b7202 */ /* 0x000fce0000000f00 */
[----:B------:R-:W-:Y:S05]  /*2c90*/  WARPSYNC.COLLECTIVE R106, `(.L_x_1502) ;  /* 0x000000006a087348 */ /* 0x000fea0003c00000 */
[----:B------:R0:W1:Y:S02]  /*2ca0*/  SHFL.DOWN P3, R109, R121, R123, R146 ;  /* 0x0800007b796d7389 */ /* 0x0000640000060092 */
[----:B01----:R-:W-:Y:S01]  /*2cb0*/  ENDCOLLECTIVE ;  /* 0x000000000000791b */ /* 0x003fe20003800000 */
.L_x_1502:
[----:B------:R-:W-:-:S05]  /*2cc0*/  FADD.FTZ R107, R72, R107 ;  /* 0x0000006b486b7221 */ /* 0x000fca0000010000 */
[----:B------:R-:W-:Y:S02]  /*2cd0*/  MOV R121, R107 ;  /* 0x0000006b00797202 */ /* 0x000fe40000000f00 */
[----:B------:R-:W-:-:S07]  /*2ce0*/  MOV R71, R109 ;  /* 0x0000006d00477202 */ /* 0x000fce0000000f00 */
[----:B------:R-:W-:Y:S05]  /*2cf0*/  WARPSYNC.COLLECTIVE R106, `(.L_x_1503) ;  /* 0x000000006a087348 */ /* 0x000fea0003c00000 */
[----:B------:R0:W1:Y:S02]  /*2d00*/  SHFL.DOWN P3, R109, R121, R123, R146 ;  /* 0x0800007b796d7389 */ /* 0x0000640000060092 */
[----:B01----:R-:W-:Y:S01]  /*2d10*/  ENDCOLLECTIVE ;  /* 0x000000000000791b */ /* 0x003fe20003800000 */
.L_x_1503:
[----:B------:R-:W-:Y:S01]  /*2d20*/  MOV R70, R109 ;  /* 0x0000006d00467202 */ /* 0x000fe20000000f00 */
[----:B------:R-:W-:Y:S06]  /*2d30*/  BRA `(.L_x_1504) ;  /* 0xffffffe800147947 */ /* 0x000fec000383ffff */
.L_x_1505:
        /* <DEDUP_REMOVED lines=12> */
.L_x_3320:


//--------------------- .text._ZN10layer_norm22ln_bwd_finalize_kernelINS_22Kernel_traits_finalizeILj1536Ef13__nv_bfloat16fS2_fjLb0ELj1024ELj4ENS_18Kernel_traits_baseILj1536EfS2_fS2_fjLj1024EEEEELb0ELb0EEEvNS_9BwdParamsE --------------------------
	.section	.text._ZN10layer_norm22ln_bwd_finalize_kernelINS_22Kernel_traits_finalizeILj1536Ef13__nv_bfloat16fS2_fjLb0ELj1024ELj4ENS_18Kernel_traits_baseILj1536EfS2_fS2_fjLj1024EEEEELb0ELb0EEEvNS_9BwdParamsE,"ax",@progbits
	.align	128
        .global         _ZN10layer_norm22ln_bwd_finalize_kernelINS_22Kernel_traits_finalizeILj1536Ef13__nv_bfloat16fS2_fjLb0ELj1024ELj4ENS_18Kernel_traits_baseILj1536EfS2_fS2_fjLj1024EEEEELb0ELb0EEEvNS_9BwdParamsE
        .type           _ZN10layer_norm22ln_bwd_finalize_kernelINS_22Kernel_traits_finalizeILj1536Ef13__nv_bfloat16fS2_fjLb0ELj1024ELj4ENS_18Kernel_traits_baseILj1536EfS2_fS2_fjLj1024EEEEELb0ELb0EEEvNS_9BwdParamsE,@function
        .size           _ZN10layer_norm22ln_bwd_finalize_kernelINS_22Kernel_traits_finalizeILj1536Ef13__nv_bfloat16fS2_fjLb0ELj1024ELj4ENS_18Kernel_traits_baseILj1536EfS2_fS2_fjLj1024EEEEELb0ELb0EEEvNS_9BwdParamsE,(.L_x_3321 - _ZN10layer_norm22ln_bwd_finalize_kernelINS_22Kernel_traits_finalizeILj1536Ef13__nv_bfloat16fS2_fjLb0ELj1024ELj4ENS_18Kernel_traits_baseILj1536EfS2_fS2_fjLj1024EEEEELb0ELb0EEEvNS_9BwdParamsE)
        .other          _ZN10layer_norm22ln_bwd_finalize_kernelINS_22Kernel_traits_finalizeILj1536Ef13__nv_bfloat16fS2_fjLb0ELj1024ELj4ENS_18Kernel_traits_baseILj1536EfS2_fS2_fjLj1024EEEEELb0ELb0EEEvNS_9BwdParamsE,@"STO_CUDA_ENTRY STV_DEFAULT"
_ZN10layer_norm22ln_bwd_finalize_kernelINS_22Kernel_traits_finalizeILj1536Ef13__nv_bfloat16fS2_fjLb0ELj1024ELj4ENS_18Kernel_traits_baseILj1536EfS2_fS2_fjLj1024EEEEELb0ELb0EEEvNS_9BwdParamsE:
.text._ZN10layer_norm22ln_bwd_finalize_kernelINS_22Kernel_traits_finalizeILj1536Ef13__nv_bfloat16fS2_fjLb0ELj1024ELj4ENS_18Kernel_traits_baseILj1536EfS2_fS2_fjLj1024EEEEELb0ELb0EEEvNS_9BwdParamsE:
        /* <DEDUP_REMOVED lines=25> */
.L_x_1518:
        /* <DEDUP_REMOVED lines=30> */
.L_x_1510:
        /* <DEDUP_REMOVED lines=36> */
.L_x_1509:
[----:B------:R-:W-:Y:S05]  /*05b0*/  BSYNC B1 ;  /* 0x0000000000017941 */ /* 0x000fea0003800000 */
.L_x_1508:
        /* <DEDUP_REMOVED lines=24> */
.L_x_1512:
[----:B------:R-:W-:Y:S05]  /*0740*/  BSYNC B1 ;  /* 0x0000000000017941 */ /* 0x000fea0003800000 */
.L_x_1511:
        /* <DEDUP_REMOVED lines=12> */
.L_x_1513:
[----:B------:R-:W-:Y:S05]  /*0810*/  BSYNC B1 ;  /* 0x0000000000017941 */ /* 0x000fea0003800000 */
.L_x_1507:
[----:B------:R-:W-:Y:S05]  /*0820*/  BSYNC B0 ;  /* 0x0000000000007941 */ /* 0x000fea0003800000 */
.L_x_1506:
        /* <DEDUP_REMOVED lines=29> */
.L_x_1529:
[----:B---3--:R-:W-:Y:S01]  /*0a00*/  FADD.FTZ R9, R18, R9 ;  /* 0x0000000912097221 */ /* 0x008fe20000010000 */
[----:B--2---:R-:W-:-:S04]  /*0a10*/  FADD.FTZ R11, R10, R11 ;  /* 0x0000000b0a0b7221 */ /* 0x004fc80000010000 */
[----:B------:R2:W-:Y:S04]  /*0a20*/  @!P1 STS [R6+0x2000], R9 ;  /* 0x0020000906009388 */ /* 0x0005e80000000800 */
[----:B------:R2:W-:Y:S02]  /*0a30*/  @!P1 STS [R6+0x2080], R11 ;  /* 0x0020800b06009388 */ /* 0x0005e40000000800 */
.L_x_1514:
        /* <DEDUP_REMOVED lines=16> */
.L_x_1517:
[----:B------:R-:W-:Y:S05]  /*0b40*/  BSYNC B0 ;  /* 0x0000000000007941 */ /* 0x000fea0003800000 */
.L_x_1516:
[C---:B------:R-:W-:Y:S01]  /*0b50*/  ISETP.GT.U32.AND P1, PT, R3.reuse, -0x601, PT ;  /* 0xfffff9ff0300780c */ /* 0x040fe20003f24070 */
[----:B------:R-:W-:Y:S01]  /*0b60*/  VIADD R4, R4, 0x300 ;  /* 0x0000030004047836 */ /* 0x000fe20000000000 */
[----:B------:R-:W-:-:S11]  /*0b70*/  IADD3 R3, R3, 0x600, RZ ;  /* 0x0000060003037810 */ /* 0x000fd60007ffe0ff */
[----:B------:R-:W-:Y:S05]  /*0b80*/  @P1 BRA `(.L_x_1518) ;  /* 0xfffffff400801947 */ /* 0x000fea000383ffff */
[----:B------:R-:W-:Y:S05]  /*0b90*/  EXIT ;  /* 0x000000000000794d */ /* 0x000fea0003800000 */
.L_x_1515:
[----:B------:R-:W-:Y:S01]  /*0ba0*/  HFMA2.MMA R21, -RZ, RZ, 0, 5.9604644775390625e-08 ;  /* 0x00000001ff157435 */ /* 0x000fe200000001ff */
[----:B0--3--:R-:W-:Y:S01]  /*0bb0*/  MOV R22, R10 ;  /* 0x0000000a00167202 */ /* 0x009fe20000000f00 */
[----:B------:R-:W-:Y:S01]  /*0bc0*/  IMAD.MOV.U32 R19, RZ, RZ, -0x1 ;  /* 0xffffffffff137424 */ /* 0x000fe200078e00ff */
[----:B------:R-:W-:-:S08]  /*0bd0*/  MOV R24, 0x1f ;  /* 0x0000001f00187802 */ /* 0x000fd00000000f00 */
[----:B-12---:R-:W-:Y:S05]  /*0be0*/  WARPSYNC.COLLECTIVE R19, `(.L_x_1519) ;  /* 0x0000000013087348 */ /* 0x006fea0003c00000 */
[----:B------:R0:W3:Y:S02]  /*0bf0*/  SHFL.BFLY P2, R20, R22, R21, R24 ;  /* 0x0c00001516147389 */ /* 0x0000e40000040018 */
[----:B0123--:R-:W-:Y:S01]  /*0c00*/  ENDCOLLECTIVE ;  /* 0x000000000000791b */ /* 0x00ffe20003800000 */
.L_x_1519:
[----:B------:R-:W-:Y:S01]  /*0c10*/  HFMA2.MMA R21, -RZ, RZ, 0, 1.1920928955078125e-07 ;  /* 0x00000002ff157435 */ /* 0x000fe200000001ff */
[----:B------:R-:W-:-:S05]  /*0c20*/  MOV R11, R20 ;  /* 0x00000014000b7202 */ /* 0x000fca0000000f00 */
[----:B------:R-:W-:-:S05]  /*0c30*/  FADD.FTZ R11, R10, R11 ;  /* 0x0000000b0a0b7221 */ /* 0x000fca0000010000 */
[----:B------:R-:W-:-:S07]  /*0c40*/  MOV R22, R11 ;  /* 0x0000000b00167202 */ /* 0x000fce0000000f00 */
[----:B------:R-:W-:Y:S05]  /*0c50*/  WARPSYNC.COLLECTIVE R19, `(.L_x_1520) ;  /* 0x0000000013087348 */ /* 0x000fea0003c00000 */
[----:B------:R0:W1:Y:S02]  /*0c60*/  SHFL.BFLY P2, R20, R22, R21, R24 ;  /* 0x0c00001516147389 */ /* 0x0000640000040018 */
[----:B01----:R-:W-:Y:S01]  /*0c70*/  ENDCOLLECTIVE ;  /* 0x000000000000791b */ /* 0x003fe20003800000 */
.L_x_1520:
[----:B------:R-:W-:Y:S01]  /*0c80*/  HFMA2.MMA R21, -RZ, RZ, 0, 2.384185791015625e-07 ;  /* 0x00000004ff157435 */ /* 0x000fe200000001ff */
[----:B------:R-:W-:-:S04]  /*0c90*/  IMAD.MOV.U32 R14, RZ, RZ, R20 ;  /* 0x000000ffff0e7224 */ /* 0x000fc800078e0014 */
[----:B------:R-:W-:-:S05]  /*0ca0*/  FADD.FTZ R14, R11, R14 ;  /* 0x0000000e0b0e7221 */ /* 0x000fca0000010000 */
[----:B------:R-:W-:-:S07]  /*0cb0*/  MOV R22, R14 ;  /* 0x0000000e00167202 */ /* 0x000fce0000000f00 */
[----:B------:R-:W-:Y:S05]  /*0cc0*/  WARPSYNC.COLLECTIVE R19, `(.L_x_1521) ;  /* 0x0000000013087348 */ /* 0x000fea0003c00000 */
[----:B------:R0:W1:Y:S02]  /*0cd0*/  SHFL.BFLY P2, R20, R22, R21, R24 ;  /* 0x0c00001516147389 */ /* 0x0000640000040018 */
[----:B01----:R-:W-:Y:S01]  /*0ce0*/  ENDCOLLECTIVE ;  /* 0x000000000000791b */ /* 0x003fe20003800000 */
.L_x_1521:
[----:B------:R-:W-:Y:S01]  /*0cf0*/  IMAD.MOV.U32 R21, RZ, RZ, 0x8 ;  /* 0x00000008ff157424 */ /* 0x000fe200078e00ff */
[----:B------:R-:W-:-:S05]  /*0d00*/  MOV R13, R20 ;  /* 0x00000014000d7202 */ /* 0x000fca0000000f00 */
[----:B------:R-:W-:-:S05]  /*0d10*/  FADD.FTZ R13, R14, R13 ;  /* 0x0000000d0e0d7221 */ /* 0x000fca0000010000 */
[----:B------:R-:W-:-:S07]  /*0d20*/  MOV R22, R13 ;  /* 0x0000000d00167202 */ /* 0x000fce0000000f00 */
[----:B------:R-:W-:Y:S05]  /*0d30*/  WARPSYNC.COLLECTIVE R19, `(.L_x_1522) ;  /* 0x0000000013087348 */ /* 0x000fea0003c00000 */
[----:B------:R0:W1:Y:S02]  /*0d40*/  SHFL.BFLY P2, R20, R22, R21, R24 ;  /* 0x0c00001516147389 */ /* 0x0000640000040018 */
[----:B01----:R-:W-:Y:S01]  /*0d50*/  ENDCOLLECTIVE ;  /* 0x000000000000791b */ /* 0x003fe20003800000 */
.L_x_1522:
[----:B------:R-:W-:Y:S01]  /*0d60*/  HFMA2.MMA R21, -RZ, RZ, 0, 9.5367431640625e-07 ;  /* 0x00000010ff157435 */ /* 0x000fe200000001ff */
[----:B------:R-:W-:-:S05]  /*0d70*/  MOV R10, R20 ;  /* 0x00000014000a7202 */ /* 0x000fca0000000f00 */
[----:B------:R-:W-:-:S05]  /*0d80*/  FADD.FTZ R10, R13, R10 ;  /* 0x0000000a0d0a7221 */ /* 0x000fca0000010000 */
[----:B------:R-:W-:-:S07]  /*0d90*/  MOV R22, R10 ;  /* 0x0000000a00167202 */ /* 0x000fce0000000f00 */
[----:B------:R-:W-:Y:S05]  /*0da0*/  WARPSYNC.COLLECTIVE R19, `(.L_x_1523) ;  /* 0x0000000013087348 */ /* 0x000fea0003c00000 */
[----:B------:R0:W1:Y:S02]  /*0db0*/  SHFL.BFLY P2, R20, R22, R21, R24 ;  /* 0x0c00001516147389 */ /* 0x0000640000040018 */
[----:B01----:R-:W-:Y:S01]  /*0dc0*/  ENDCOLLECTIVE ;  /* 0x000000000000791b */ /* 0x003fe20003800000 */
.L_x_1523:
[----:B------:R-:W-:Y:S01]  /*0dd0*/  HFMA2.MMA R21, -RZ, RZ, 0, 5.9604644775390625e-08 ;  /* 0x00000001ff157435 */ /* 0x000fe200000001ff */
[----:B------:R-:W-:Y:S01]  /*0de0*/  IMAD.MOV.U32 R22, RZ, RZ, R9 ;  /* 0x000000ffff167224 */ /* 0x000fe200078e0009 */
[----:B------:R-:W-:-:S09]  /*0df0*/  MOV R11, R20 ;  /* 0x00000014000b7202 */ /* 0x000fd20000000f00 */
[----:B------:R-:W-:Y:S05]  /*0e00*/  WARPSYNC.COLLECTIVE R19, `(.L_x_1524) ;  /* 0x0000000013087348 */ /* 0x000fea0003c00000 */
[----:B------:R0:W1:Y:S02]  /*0e10*/  SHFL.BFLY P2, R20, R22, R21, R24 ;  /* 0x0c00001516147389 */ /* 0x0000640000040018 */
[----:B01----:R-:W-:Y:S01]  /*0e20*/  ENDCOLLECTIVE ;  /* 0x000000000000791b */ /* 0x003fe20003800000 */
.L_x_1524:
[----:B------:R-:W-:Y:S01]  /*0e30*/  HFMA2.MMA R21, -RZ, RZ, 0, 1.1920928955078125e-07 ;  /* 0x00000002ff157435 */ /* 0x000fe200000001ff */
[----:B------:R-:W-:-:S05]  /*0e40*/  MOV R14, R20 ;  /* 0x00000014000e7202 */ /* 0x000fca0000000f00 */
[----:B------:R-:W-:-:S05]  /*0e50*/  FADD.FTZ R15, R9, R14 ;  /* 0x0000000e090f7221 */ /* 0x000fca0000010000 */
[----:B------:R-:W-:-:S07]  /*0e60*/  MOV R22, R15 ;  /* 0x0000000f00167202 */ /* 0x000fce0000000f00 */
[----:B------:R-:W-:Y:S05]  /*0e70*/  WARPSYNC.COLLECTIVE R19, `(.L_x_1525) ;  /* 0x0000000013087348 */ /* 0x000fea0003c00000 */
[----:B------:R0:W1:Y:S02]  /*0e80*/  SHFL.BFLY P2, R20, R22, R21, R24 ;  /* 0x0c00001516147389 */ /* 0x0000640000040018 */
[----:B01----:R-:W-:Y:S01]  /*0e90*/  ENDCOLLECTIVE ;  /* 0x000000000000791b */ /* 0x003fe20003800000 */
.L_x_1525:
[----:B------:R-:W-:Y:S01]  /*0ea0*/  HFMA2.MMA R21, -RZ, RZ, 0, 2.384185791015625e-07 ;  /* 0x00000004ff157435 */ /* 0x000fe200000001ff */
[----:B------:R-:W-:-:S04]  /*0eb0*/  IMAD.MOV.U32 R16, RZ, RZ, R20 ;  /* 0x000000ffff107224 */ /* 0x000fc800078e0014 */
[----:B------:R-:W-:-:S05]  /*0ec0*/  FADD.FTZ R16, R15, R16 ;  /* 0x000000100f107221 */ /* 0x000fca0000010000 */
[----:B------:R-:W-:-:S07]  /*0ed0*/  MOV R22, R16 ;  /* 0x0000001000167202 */ /* 0x000fce0000000f00 */
[----:B------:R-:W-:Y:S05]  /*0ee0*/  WARPSYNC.COLLECTIVE R19, `(.L_x_1526) ;  /* 0x0000000013087348 */ /* 0x000fea0003c00000 */
[----:B------:R0:W1:Y:S02]  /*0ef0*/  SHFL.BFLY P2, R20, R22, R21, R24 ;  /* 0x0c00001516147389 */ /* 0x0000640000040018 */
[----:B01----:R-:W-:Y:S01]  /*0f00*/  ENDCOLLECTIVE ;  /* 0x000000000000791b */ /* 0x003fe20003800000 */
.L_x_1526:
[----:B------:R-:W-:Y:S01]  /*0f10*/  IMAD.MOV.U32 R21, RZ, RZ, 0x8 ;  /* 0x00000008ff157424 */ /* 0x000fe200078e00ff */
[----:B------:R-:W-:-:S05]  /*0f20*/  MOV R17, R20 ;  /* 0x0000001400117202 */ /* 0x000fca0000000f00 */
[----:B------:R-:W-:-:S05]  /*0f30*/  FADD.FTZ R17, R16, R17 ;  /* 0x0000001110117221 */ /* 0x000fca0000010000 */
[----:B------:R-:W-:-:S07]  /*0f40*/  MOV R22, R17 ;  /* 0x0000001100167202 */ /* 0x000fce0000000f00 */
[----:B------:R-:W-:Y:S05]  /*0f50*/  WARPSYNC.COLLECTIVE R19, `(.L_x_1527) ;  /* 0x0000000013087348 */ /* 0x000fea0003c00000 */
[----:B------:R0:W1:Y:S02]  /*0f60*/  SHFL.BFLY P2, R20, R22, R21, R24 ;  /* 0x0c00001516147389 */ /* 0x0000640000040018 */
[----:B01----:R-:W-:Y:S01]  /*0f70*/  ENDCOLLECTIVE ;  /* 0x000000000000791b */ /* 0x003fe20003800000 */
.L_x_1527:
[----:B------:R-:W-:Y:S01]  /*0f80*/  HFMA2.MMA R21, -RZ, RZ, 0, 9.5367431640625e-07 ;  /* 0x00000010ff157435 */ /* 0x000fe200000001ff */
[----:B------:R-:W-:-:S05]  /*0f90*/  MOV R18, R20 ;  /* 0x0000001400127202 */ /* 0x000fca0000000f00 */
[----:B------:R-:W-:-:S05]  /*0fa0*/  FADD.FTZ R18, R17, R18 ;  /* 0x0000001211127221 */ /* 0x000fca0000010000 */
[----:B------:R-:W-:-:S07]  /*0fb0*/  MOV R22, R18 ;  /* 0x0000001200167202 */ /* 0x000fce0000000f00 */
[----:B------:R-:W-:Y:S05]  /*0fc0*/  WARPSYNC.COLLECTIVE R19, `(.L_x_1528) ;  /* 0x0000000013087348 */ /* 0x000fea0003c00000 */
[----:B------:R0:W1:Y:S02]  /*0fd0*/  SHFL.BFLY P2, R20, R22, R21, R24 ;  /* 0x0c00001516147389 */ /* 0x0000640000040018 */
[----:B01----:R-:W-:Y:S01]  /*0fe0*/  ENDCOLLECTIVE ;  /* 0x000000000000791b */ /* 0x003fe20003800000 */
.L_x_1528:
[----:B------:R-:W-:Y:S01]  /*0ff0*/  MOV R9, R20 ;  /* 0x0000001400097202 */ /* 0x000fe20000000f00 */
[----:B------:R-:W-:Y:S06]  /*1000*/  BRA `(.L_x_1529) ;  /* 0xfffffff8007c7947 */ /* 0x000fec000383ffff */
.L_x_1530:
        /* <DEDUP_REMOVED lines=15> */
.L_x_3321:


//--------------------- .text._ZN10layer_norm40ln_parallel_residual_bwd_finalize_kernelINS_22Kernel_traits_finalizeILj1536Ef13__nv_bfloat16fS2_fjLb0ELj1024ELj4ENS_18Kernel_traits_baseILj1536EfS2_fS2_fjLj1024EEEEELb0EEEvNS_9BwdParamsE --------------------------
	.section	.text._ZN10layer_norm40ln_parallel_residual_bwd_finalize_kernelINS_22Kernel_traits_finalizeILj1536Ef13__nv_bfloat16fS2_fjLb0ELj1024ELj4ENS_18Kernel_traits_baseILj1536EfS2_fS2_fjLj1024EEEEELb0EEEvNS_9BwdParamsE,"ax",@progbits
	.align	128
        .global         _ZN10layer_norm40ln_parallel_residual_bwd_finalize_kernelINS_22Kernel_traits_finalizeILj1536Ef13__nv_bfloat16fS2_fjLb0ELj1024ELj4ENS_18Kernel_traits_baseILj1536EfS2_fS2_fjLj1024EEEEELb0EEEvNS_9BwdParamsE
        .type           _ZN10layer_norm40ln_parallel_residual_bwd_finalize_kernelINS_22Kernel_traits_finalizeILj1536Ef13__nv_bfloat16fS2_fjLb0ELj1024ELj4ENS_18Kernel_traits_baseILj1536EfS2_fS2_fjLj1024EEEEELb0EEEvNS_9BwdParamsE,@function
        .size           _ZN10layer_norm40ln_parallel_residual_bwd_finalize_kernelINS_22Kernel_traits_finalizeILj1536Ef13__nv_bfloat16fS2_fjLb0ELj1024ELj4ENS_18Kernel_traits_baseILj1536EfS2_fS2_fjLj1024EEEEELb0EEEvNS_9BwdParamsE,(.L_x_3322 - _ZN10layer_norm40ln_parallel_residual_bwd_finalize_kernelINS_22Kernel_traits_finalizeILj1536Ef13__nv_bfloat16fS2_fjLb0ELj1024ELj4ENS_18Kernel_traits_baseILj1536EfS2_fS2_fjLj1024EEEEELb0EEEvNS_9BwdParamsE)
        .other          _ZN10layer_norm40ln_parallel_residual_bwd_finalize_kernelINS_22Kernel_traits_finalizeILj1536Ef13__nv_bfloat16fS2_fjLb0ELj1024ELj4ENS_18Kernel_traits_baseILj1536EfS2_fS2_fjLj1024EEEEELb0EEEvNS_9BwdParamsE,@"STO_CUDA_ENTRY STV_DEFAULT"
_ZN10layer_norm40ln_parallel_residual_bwd_finalize_kernelINS_22Kernel_traits_finalizeILj1536Ef13__nv_bfloat16fS2_fjLb0ELj1024ELj4ENS_18Kernel_traits_baseILj1536EfS2_fS2_fjLj1024EEEEELb0EEEvNS_9BwdParamsE:
.text._ZN10layer_norm40ln_parallel_residual_bwd_finalize_kernelINS_22Kernel_traits_finalizeILj1536Ef13__nv_bfloat16fS2_fjLb0ELj1024ELj4ENS_18Kernel_traits_baseILj1536EfS2_fS2_fjLj1024EEEEELb0EEEvNS_9BwdParamsE:
        /* <DEDUP_REMOVED lines=22> */
.L_x_1543:
        /* <DEDUP_REMOVED lines=42> */
.L_x_1535:
        /* <DEDUP_REMOVED lines=62> */
.L_x_1534:
[----:B------:R-:W-:Y:S05]  /*07e0*/  BSYNC B1 ;  /* 0x0000000000017941 */ /* 0x000fea0003800000 */
.L_x_1533:
        /* <DEDUP_REMOVED lines=38> */
.L_x_1537:
[----:B------:R-:W-:Y:S05]  /*0a50*/  BSYNC B1 ;  /* 0x0000000000017941 */ /* 0x000fea0003800000 */
.L_x_1536:
        /* <DEDUP_REMOVED lines=20> */
.L_x_1538:
[----:B------:R-:W-:Y:S05]  /*0ba0*/  BSYNC B1 ;  /* 0x0000000000017941 */ /* 0x000fea0003800000 */
.L_x_1532:
[----:B------:R-:W-:Y:S05]  /*0bb0*/  BSYNC B0 ;  /* 0x0000000000007941 */ /* 0x000fea0003800000 */
.L_x_1531:
        /* <DEDUP_REMOVED lines=54> */
.L_x_1564:
        /* <DEDUP_REMOVED lines=10> */
.L_x_1539:
        /* <DEDUP_REMOVED lines=24> */
.L_x_1542:
[----:B------:R-:W-:Y:S05]  /*1140*/  BSYNC B0 ;  /* 0x0000000000007941 */ /* 0x000fea0003800000 */
.L_x_1541:
[C---:B------:R-:W-:Y:S02]  /*1150*/  ISETP.GT.U32.AND P1, PT, R4.reuse, -0x601, PT ;  /* 0xfffff9ff0400780c */ /* 0x040fe40003f24070 */
[----:B------:R-:W-:Y:S02]  /*1160*/  IADD3 R4, R4, 0x600, RZ ;  /* 0x0000060004047810 */ /* 0x000fe40007ffe0ff */
[----:B------:R-:W-:-:S09]  /*1170*/  IADD3 R5, R5, 0x300, RZ ;  /* 0x0000030005057810 */ /* 0x000fd20007ffe0ff */
[----:B------:R-:W-:Y:S05]  /*1180*/  @P1 BRA `(.L_x_1543) ;  /* 0xffffffec00f41947 */ /* 0x000fea000383ffff */
[----:B------:R-:W-:Y:S05]  /*1190*/  EXIT ;  /* 0x000000000000794d */ /* 0x000fea0003800000 */
.L_x_1540:
[----:B------:R-:W-:Y:S01]  /*11a0*/  HFMA2.MMA R14, -RZ, RZ, 0, 5.9604644775390625e-08 ;  /* 0x00000001ff0e7435 */ /* 0x000fe200000001ff */
[----:B----4-:R-:W-:Y:S02]  /*11b0*/  MOV R27, R10 ;  /* 0x0000000a001b7202 */ /* 0x010fe40000000f00 */
[----:B------:R-:W-:Y:S02]  /*11c0*/  MOV R13, 0x1f ;  /* 0x0000001f000d7802 */ /* 0x000fe40000000f00 */
[----:B------:R-:W-:-:S07]  /*11d0*/  MOV R12, 0xffffffff ;  /* 0xffffffff000c7802 */ /* 0x000fce0000000f00 */
[----:B0123--:R-:W-:Y:S05]  /*11e0*/  WARPSYNC.COLLECTIVE R12, `(.L_x_1544) ;  /* 0x000000000c087348 */ /* 0x00ffea0003c00000 */
[----:B------:R4:W0:Y:S02]  /*11f0*/  SHFL.BFLY P2, R17, R27, R14, R13 ;  /* 0x0c00000e1b117389 */ /* 0x000824000004000d */
[----:B01234-:R-:W-:Y:S01]  /*1200*/  ENDCOLLECTIVE ;  /* 0x000000000000791b */ /* 0x01ffe20003800000 */
.L_x_1544:
[----:B------:R-:W-:Y:S01]  /*1210*/  HFMA2.MMA R14, -RZ, RZ, 0, 1.1920928955078125e-07 ;  /* 0x00000002ff0e7435 */ /* 0x000fe200000001ff */
[----:B------:R-:W-:-:S05]  /*1220*/  FADD.FTZ R11, R10, R17 ;  /* 0x000000110a0b7221 */ /* 0x000fca0000010000 */
[----:B------:R-:W-:-:S07]  /*1230*/  MOV R27, R11 ;  /* 0x0000000b001b7202 */ /* 0x000fce0000000f00 */
[----:B------:R-:W-:Y:S05]  /*1240*/  WARPSYNC.COLLECTIVE R12, `(.L_x_1545) ;  /* 0x000000000c087348 */ /* 0x000fea0003c00000 */
[----:B------:R0:W1:Y:S02]  /*1250*/  SHFL.BFLY P2, R17, R27, R14, R13 ;  /* 0x0c00000e1b117389 */ /* 0x000064000004000d */
[----:B01----:R-:W-:Y:S01]  /*1260*/  ENDCOLLECTIVE ;  /* 0x000000000000791b */ /* 0x003fe20003800000 */
.L_x_1545:
[----:B------:R-:W-:Y:S01]  /*1270*/  HFMA2.MMA R14, -RZ, RZ, 0, 2.384185791015625e-07 ;  /* 0x00000004ff0e7435 */ /* 0x000fe200000001ff */
[----:B------:R-:W-:-:S05]  /*1280*/  FADD.FTZ R10, R11, R17 ;  /* 0x000000110b0a7221 */ /* 0x000fca0000010000 */
[----:B------:R-:W-:-:S07]  /*1290*/  MOV R27, R10 ;  /* 0x0000000a001b7202 */ /* 0x000fce0000000f00 */
[----:B------:R-:W-:Y:S05]  /*12a0*/  WARPSYNC.COLLECTIVE R12, `(.L_x_1546) ;  /* 0x000000000c087348 */ /* 0x000fea0003c00000 */
[----:B------:R0:W1:Y:S02]  /*12b0*/  SHFL.BFLY P2, R17, R27, R14, R13 ;  /* 0x0c00000e1b117389 */ /* 0x000064000004000d */
[----:B01----:R-:W-:Y:S01]  /*12c0*/  ENDCOLLECTIVE ;  /* 0x000000000000791b */ /* 0x003fe20003800000 */
.L_x_1546:
[----:B------:R-:W-:Y:S01]  /*12d0*/  HFMA2.MMA R14, -RZ, RZ, 0, 4.76837158203125e-07 ;  /* 0x00000008ff0e7435 */ /* 0x000fe200000001ff */
[----:B------:R-:W-:-:S05]  /*12e0*/  FADD.FTZ R19, R10, R17 ;  /* 0x000000110a137221 */ /* 0x000fca0000010000 */
[----:B------:R-:W-:-:S07]  /*12f0*/  MOV R27, R19 ;  /* 0x00000013001b7202 */ /* 0x000fce0000000f00 */
[----:B------:R-:W-:Y:S05]  /*1300*/  WARPSYNC.COLLECTIVE R12, `(.L_x_1547) ;  /* 0x000000000c087348 */ /* 0x000fea0003c00000 */
[----:B------:R0:W1:Y:S02]  /*1310*/  SHFL.BFLY P2, R17, R27, R14, R13 ;  /* 0x0c00000e1b117389 */ /* 0x000064000004000d */
[----:B01----:R-:W-:Y:S01]  /*1320*/  ENDCOLLECTIVE ;  /* 0x000000000000791b */ /* 0x003fe20003800000 */
.L_x_1547:
[----:B------:R-:W-:Y:S01]  /*1330*/  HFMA2.MMA R14, -RZ, RZ, 0, 9.5367431640625e-07 ;  /* 0x00000010ff0e7435 */ /* 0x000fe200000001ff */
[----:B------:R-:W-:-:S05]  /*1340*/  FADD.FTZ R11, R19, R17 ;  /* 0x00000011130b7221 */ /* 0x000fca0000010000 */
[----:B------:R-:W-:-:S07]  /*1350*/  MOV R27, R11 ;  /* 0x0000000b001b7202 */ /* 0x000fce0000000f00 */
[----:B------:R-:W-:Y:S05]  /*1360*/  WARPSYNC.COLLECTIVE R12, `(.L_x_1548) ;  /* 0x000000000c087348 */ /* 0x000fea0003c00000 */
[----:B------:R0:W1:Y:S02]  /*1370*/  SHFL.BFLY P2, R17, R27, R14, R13 ;  /* 0x0c00000e1b117389 */ /* 0x000064000004000d */
[----:B01----:R-:W-:Y:S01]  /*1380*/  ENDCOLLECTIVE ;  /* 0x000000000000791b */ /* 0x003fe20003800000 */
.L_x_1548:
[----:B------:R-:W-:Y:S01]  /*1390*/  HFMA2.MMA R14, -RZ, RZ, 0, 5.9604644775390625e-08 ;  /* 0x00000001ff0e7435 */ /* 0x000fe200000001ff */
[----:B------:R-:W-:Y:S01]  /*13a0*/  IMAD.MOV.U32 R27, RZ, RZ, R15 ;  /* 0x000000ffff1b7224 */ /* 0x000fe200078e000f */
[----:B------:R-:W-:-:S09]  /*13b0*/  MOV R10, R17 ;  /* 0x00000011000a7202 */ /* 0x000fd20000000f00 */
[----:B------:R-:W-:Y:S05]  /*13c0*/  WARPSYNC.COLLECTIVE R12, `(.L_x_1549) ;  /* 0x000000000c087348 */ /* 0x000fea0003c00000 */
[----:B------:R0:W1:Y:S02]  /*13d0*/  SHFL.BFLY P2, R17, R27, R14, R13 ;  /* 0x0c00000e1b117389 */ /* 0x000064000004000d */
[----:B01----:R-:W-:Y:S01]  /*13e0*/  ENDCOLLECTIVE ;  /* 0x000000000000791b */ /* 0x003fe20003800000 */
.L_x_1549:
[----:B------:R-:W-:Y:S01]  /*13f0*/  HFMA2.MMA R14, -RZ, RZ, 0, 1.1920928955078125e-07 ;  /* 0x00000002ff0e7435 */ /* 0x000fe200000001ff */
[----:B------:R-:W-:-:S05]  /*1400*/  MOV R16, R17 ;  /* 0x0000001100107202 */ /* 0x000fca0000000f00 */
[----:B------:R-:W-:-:S05]  /*1410*/  FADD.FTZ R16, R15, R16 ;  /* 0x000000100f107221 */ /* 0x000fca0000010000 */
[----:B------:R-:W-:-:S07]  /*1420*/  MOV R27, R16 ;  /* 0x00000010001b7202 */ /* 0x000fce0000000f00 */
[----:B------:R-:W-:Y:S05]  /*1430*/  WARPSYNC.COLLECTIVE R12, `(.L_x_1550) ;  /* 0x000000000c087348 */ /* 0x000fea0003c00000 */
[----:B------:R0:W1:Y:S02]  /*1440*/  SHFL.BFLY P2, R17, R27, R14, R13 ;  /* 0x0c00000e1b117389 */ /* 0x000064000004000d */
[----:B01----:R-:W-:Y:S01]  /*1450*/  ENDCOLLECTIVE ;  /* 0x000000000000791b */ /* 0x003fe20003800000 */
.L_x_1550:
[----:B------:R-:W-:Y:S01]  /*1460*/  HFMA2.MMA R14, -RZ, RZ, 0, 2.384185791015625e-07 ;  /* 0x00000004ff0e7435 */ /* 0x000fe200000001ff */
[----:B------:R-:W-:-:S05]  /*1470*/  MOV R19, R17 ;  /* 0x0000001100137202 */ /* 0x000fca0000000f00 */
[----:B------:R-:W-:-:S05]  /*1480*/  FADD.FTZ R15, R16, R19 ;  /* 0x00000013100f7221 */ /* 0x000fca0000010000 */
[----:B------:R-:W-:-:S07]  /*1490*/  MOV R27, R15 ;  /* 0x0000000f001b7202 */ /* 0x000fce0000000f00 */
[----:B------:R-:W-:Y:S05]  /*14a0*/  WARPSYNC.COLLECTIVE R12, `(.L_x_1551) ;  /* 0x000000000c087348 */ /* 0x000fea0003c00000 */
[----:B------:R0:W1:Y:S02]  /*14b0*/  SHFL.BFLY P2, R17, R27, R14, R13 ;  /* 0x0c00000e1b117389 */ /* 0x000064000004000d */
[----:B01----:R-:W-:Y:S01]  /*14c0*/  ENDCOLLECTIVE ;  /* 0x000000000000791b */ /* 0x003fe20003800000 */
.L_x_1551:
[----:B------:R-:W-:Y:S01]  /*14d0*/  HFMA2.MMA R14, -RZ, RZ, 0, 4.76837158203125e-07 ;  /* 0x00000008ff0e7435 */ /* 0x000fe200000001ff */
[----:B------:R-:W-:-:S05]  /*14e0*/  MOV R18, R17 ;  /* 0x0000001100127202 */ /* 0x000fca0000000f00 */
[----:B------:R-:W-:-:S05]  /*14f0*/  FADD.FTZ R20, R15, R18 ;  /* 0x000000120f147221 */ /* 0x000fca0000010000 */
[----:B------:R-:W-:-:S07]  /*1500*/  MOV R27, R20 ;  /* 0x00000014001b7202 */ /* 0x000fce0000000f00 */
[----:B------:R-:W-:Y:S05]  /*1510*/  WARPSYNC.COLLECTIVE R12, `(.L_x_1552) ;  /* 0x000000000c087348 */ /* 0x000fea0003c00000 */
[----:B------:R0:W1:Y:S02]  /*1520*/  SHFL.BFLY P2, R17, R27, R14, R13 ;  /* 0x0c00000e1b117389 */ /* 0x000064000004000d */
[----:B01----:R-:W-:Y:S01]  /*1530*/  ENDCOLLECTIVE ;  /* 0x000000000000791b */ /* 0x003fe20003800000 */
.L_x_1552:
[----:B------:R-:W-:Y:S01]  /*1540*/  HFMA2.MMA R14, -RZ, RZ, 0, 9.5367431640625e-07 ;  /* 0x00000010ff0e7435 */ /* 0x000fe200000001ff */
[----:B------:R-:W-:-:S05]  /*1550*/  MOV R21, R17 ;  /* 0x0000001100157202 */ /* 0x000fca0000000f00 */
[----:B------:R-:W-:-:S05]  /*1560*/  FADD.FTZ R16, R20, R21 ;  /* 0x0000001514107221 */ /* 0x000fca0000010000 */
[----:B------:R-:W-:-:S07]  /*1570*/  MOV R27, R16 ;  /* 0x00000010001b7202 */ /* 0x000fce0000000f00 */
[----:B------:R-:W-:Y:S05]  /*1580*/  WARPSYNC.COLLECTIVE R12, `(.L_x_1553) ;  /* 0x000000000c087348 */ /* 0x000fea0003c00000 */
[----:B------:R0:W1:Y:S02]  /*1590*/  SHFL.BFLY P2, R17, R27, R14, R13 ;  /* 0x0c00000e1b117389 */ /* 0x000064000004000d */
[----:B01----:R-:W-:Y:S01]  /*15a0*/  ENDCOLLECTIVE ;  /* 0x000000000000791b */ /* 0x003fe20003800000 */
.L_x_1553:
[----:B------:R-:W-:Y:S01]  /*15b0*/  HFMA2.MMA R14, -RZ, RZ, 0, 5.9604644775390625e-08 ;  /* 0x00000001ff0e7435 */ /* 0x000fe200000001ff */
[----:B------:R-:W-:Y:S02]  /*15c0*/  MOV R27, R9 ;  /* 0x00000009001b7202 */ /* 0x000fe40000000f00 */
[----:B------:R-:W-:-:S08]  /*15d0*/  MOV R15, R17 ;  /* 0x00000011000f7202 */ /* 0x000fd00000000f00 */
[----:B------:R-:W-:Y:S05]  /*15e0*/  WARPSYNC.COLLECTIVE R12, `(.L_x_1554) ;  /* 0x000000000c087348 */ /* 0x000fea0003c00000 */
[----:B------:R0:W1:Y:S02]  /*15f0*/  SHFL.BFLY P2, R17, R27, R14, R13 ;  /* 0x0c00000e1b117389 */ /* 0x000064000004000d */
[----:B01----:R-:W-:Y:S01]  /*1600*/  ENDCOLLECTIVE ;  /* 0x000000000000791b */ /* 0x003fe20003800000 */
.L_x_1554:
[----:B------:R-:W-:Y:S01]  /*1610*/  HFMA2.MMA R14, -RZ, RZ, 0, 1.1920928955078125e-07 ;  /* 0x00000002ff0e7435 */ /* 0x000fe200000001ff */
[----:B------:R-:W-:-:S05]  /*1620*/  MOV R18, R17 ;  /* 0x0000001100127202 */ /* 0x000fca0000000f00 */
[----:B------:R-:W-:-:S05]  /*1630*/  FADD.FTZ R20, R9, R18 ;  /* 0x0000001209147221 */ /* 0x000fca0000010000 */
[----:B------:R-:W-:-:S07]  /*1640*/  MOV R27, R20 ;  /* 0x00000014001b7202 */ /* 0x000fce0000000f00 */
[----:B------:R-:W-:Y:S05]  /*1650*/  WARPSYNC.COLLECTIVE R12, `(.L_x_1555) ;  /* 0x000000000c087348 */ /* 0x000fea0003c00000 */
[----:B------:R0:W1:Y:S02]  /*1660*/  SHFL.BFLY P2, R17, R27, R14, R13 ;  /* 0x0c00000e1b117389 */ /* 0x000064000004000d */
[----:B01----:R-:W-:Y:S01]  /*1670*/  ENDCOLLECTIVE ;  /* 0x000000000000791b */ /* 0x003fe20003800000 */
.L_x_1555:
[----:B------:R-:W-:Y:S01]  /*1680*/  IMAD.MOV.U32 R14, RZ, RZ, 0x4 ;  /* 0x00000004ff0e7424 */ /* 0x000fe200078e00ff */
[----:B------:R-:W-:-:S05]  /*1690*/  MOV R21, R17 ;  /* 0x0000001100157202 */ /* 0x000fca0000000f00 */
[----:B------:R-:W-:-:S05]  /*16a0*/  FADD.FTZ R9, R20, R21 ;  /* 0x0000001514097221 */ /* 0x000fca0000010000 */
[----:B------:R-:W-:-:S07]  /*16b0*/  MOV R27, R9 ;  /* 0x00000009001b7202 */ /* 0x000fce0000000f00 */
[----:B------:R-:W-:Y:S05]  /*16c0*/  WARPSYNC.COLLECTIVE R12, `(.L_x_1556) ;  /* 0x000000000c087348 */ /* 0x000fea0003c00000 */
[----:B------:R0:W1:Y:S02]  /*16d0*/  SHFL.BFLY P2, R17, R27, R14, R13 ;  /* 0x0c00000e1b117389 */ /* 0x000064000004000d */
[----:B01----:R-:W-:Y:S01]  /*16e0*/  ENDCOLLECTIVE ;  /* 0x000000000000791b */ /* 0x003fe20003800000 */
.L_x_1556:
[----:B------:R-:W-:Y:S01]  /*16f0*/  HFMA2.MMA R14, -RZ, RZ, 0, 4.76837158203125e-07 ;  /* 0x00000008ff0e7435 */ /* 0x000fe200000001ff */
[----:B------:R-:W-:-:S05]  /*1700*/  MOV R22, R17 ;  /* 0x0000001100167202 */ /* 0x000fca0000000f00 */
[----:B------:R-:W-:-:S05]  /*1710*/  FADD.FTZ R22, R9, R22 ;  /* 0x0000001609167221 */ /* 0x000fca0000010000 */
[----:B------:R-:W-:-:S07]  /*1720*/  MOV R27, R22 ;  /* 0x00000016001b7202 */ /* 0x000fce0000000f00 */
[----:B------:R-:W-:Y:S05]  /*1730*/  WARPSYNC.COLLECTIVE R12, `(.L_x_1557) ;  /* 0x000000000c087348 */ /* 0x000fea0003c00000 */
[----:B------:R0:W1:Y:S02]  /*1740*/  SHFL.BFLY P2, R17, R27, R14, R13 ;  /* 0x0c00000e1b117389 */ /* 0x000064000004000d */
[----:B01----:R-:W-:Y:S01]  /*1750*/  ENDCOLLECTIVE ;  /* 0x000000000000791b */ /* 0x003fe20003800000 */
.L_x_1557:
[----:B------:R-:W-:Y:S01]  /*1760*/  HFMA2.MMA R14, -RZ, RZ, 0, 9.5367431640625e-07 ;  /* 0x00000010ff0e7435 */ /* 0x000fe200000001ff */
[----:B------:R-:W-:-:S05]  /*1770*/  MOV R23, R17 ;  /* 0x0000001100177202 */ /* 0x000fca0000000f00 */
[----:B------:R-:W-:-:S05]  /*1780*/  FADD.FTZ R18, R22, R23 ;  /* 0x0000001716127221 */ /* 0x000fca0000010000 */
[----:B------:R-:W-:-:S07]  /*1790*/  MOV R27, R18 ;  /* 0x00000012001b7202 */ /* 0x000fce0000000f00 */
[----:B------:R-:W-:Y:S05]  /*17a0*/  WARPSYNC.COLLECTIVE R12, `(.L_x_1558) ;  /* 0x000000000c087348 */ /* 0x000fea0003c00000 */
[----:B------:R0:W1:Y:S02]  /*17b0*/  SHFL.BFLY P2, R17, R27, R14, R13 ;  /* 0x0c00000e1b117389 */ /* 0x000064000004000d */
[----:B01----:R-:W-:Y:S01]  /*17c0*/  ENDCOLLECTIVE ;  /* 0x000000000000791b */ /* 0x003fe20003800000 */
.L_x_1558:
[----:B------:R-:W-:Y:S01]  /*17d0*/  HFMA2.MMA R14, -RZ, RZ, 0, 5.9604644775390625e-08 ;  /* 0x00000001ff0e7435 */ /* 0x000fe200000001ff */
[----:B------:R-:W-:Y:S02]  /*17e0*/  MOV R27, R8 ;  /* 0x00000008001b7202 */ /* 0x000fe40000000f00 */
[----:B------:R-:W-:-:S08]  /*17f0*/  MOV R9, R17 ;  /* 0x0000001100097202 */ /* 0x000fd00000000f00 */
[----:B------:R-:W-:Y:S05]  /*1800*/  WARPSYNC.COLLECTIVE R12, `(.L_x_1559) ;  /* 0x000000000c087348 */ /* 0x000fea0003c00000 */
[----:B------:R0:W1:Y:S02]  /*1810*/  SHFL.BFLY P2, R17, R27, R14, R13 ;  /* 0x0c00000e1b117389 */ /* 0x000064000004000d */
[----:B01----:R-:W-:Y:S01]  /*1820*/  ENDCOLLECTIVE ;  /* 0x000000000000791b */ /* 0x003fe20003800000 */
.L_x_1559:
[----:B------:R-:W-:Y:S01]  /*1830*/  HFMA2.MMA R14, -RZ, RZ, 0, 1.1920928955078125e-07 ;  /* 0x00000002ff0e7435 */ /* 0x000fe200000001ff */
[----:B------:R-:W-:-:S05]  /*1840*/  MOV R19, R17 ;  /* 0x0000001100137202 */ /* 0x000fca0000000f00 */
[----:B------:R-:W-:-:S05]  /*1850*/  FADD.FTZ R23, R8, R19 ;  /* 0x0000001308177221 */ /* 0x000fca0000010000 */
[----:B------:R-:W-:-:S07]  /*1860*/  MOV R27, R23 ;  /* 0x00000017001b7202 */ /* 0x000fce0000000f00 */
[----:B------:R-:W-:Y:S05]  /*1870*/  WARPSYNC.COLLECTIVE R12, `(.L_x_1560) ;  /* 0x000000000c087348 */ /* 0x000fea0003c00000 */
[----:B------:R0:W1:Y:S02]  /*1880*/  SHFL.BFLY P2, R17, R27, R14, R13 ;  /* 0x0c00000e1b117389 */ /* 0x000064000004000d */
[----:B01----:R-:W-:Y:S01]  /*1890*/  ENDCOLLECTIVE ;  /* 0x000000000000791b */ /* 0x003fe20003800000 */
.L_x_1560:
[----:B------:R-:W-:Y:S01]  /*18a0*/  HFMA2.MMA R14, -RZ, RZ, 0, 2.384185791015625e-07 ;  /* 0x00000004ff0e7435 */ /* 0x000fe200000001ff */
[----:B------:R-:W-:-:S05]  /*18b0*/  MOV R22, R17 ;  /* 0x0000001100167202 */ /* 0x000fca0000000f00 */
[----:B------:R-:W-:-:S05]  /*18c0*/  FADD.FTZ R8, R23, R22 ;  /* 0x0000001617087221 */ /* 0x000fca0000010000 */
[----:B------:R-:W-:-:S07]  /*18d0*/  MOV R27, R8 ;  /* 0x00000008001b7202 */ /* 0x000fce0000000f00 */
[----:B------:R-:W-:Y:S05]  /*18e0*/  WARPSYNC.COLLECTIVE R12, `(.L_x_1561) ;  /* 0x000000000c087348 */ /* 0x000fea0003c00000 */
[----:B------:R0:W1:Y:S02]  /*18f0*/  SHFL.BFLY P2, R17, R27, R14, R13 ;  /* 0x0c00000e1b117389 */ /* 0x000064000004000d */
[----:B01----:R-:W-:Y:S01]  /*1900*/  ENDCOLLECTIVE ;  /* 0x000000000000791b */ /* 0x003fe20003800000 */
.L_x_1561:
[----:B------:R-:W-:Y:S01]  /*1910*/  HFMA2.MMA R14, -RZ, RZ, 0, 4.76837158203125e-07 ;  /* 0x00000008ff0e7435 */ /* 0x000fe200000001ff */
[----:B------:R-:W-:-:S05]  /*1920*/  MOV R21, R17 ;  /* 0x0000001100157202 */ /* 0x000fca0000000f00 */
[----:B------:R-:W-:-:S05]  /*1930*/  FADD.FTZ R24, R8, R21 ;  /* 0x0000001508187221 */ /* 0x000fca0000010000 */
[----:B------:R-:W-:-:S07]  /*1940*/  MOV R27, R24 ;  /* 0x00000018001b7202 */ /* 0x000fce0000000f00 */
[----:B------:R-:W-:Y:S05]  /*1950*/  WARPSYNC.COLLECTIVE R12, `(.L_x_1562) ;  /* 0x000000000c087348 */ /* 0x000fea0003c00000 */
[----:B------:R0:W1:Y:S02]  /*1960*/  SHFL.BFLY P2, R17, R27, R14, R13 ;  /* 0x0c00000e1b117389 */ /* 0x000064000004000d */
[----:B01----:R-:W-:Y:S01]  /*1970*/  ENDCOLLECTIVE ;  /* 0x000000000000791b */ /* 0x003fe20003800000 */
.L_x_1562:
[----:B------:R-:W-:Y:S01]  /*1980*/  HFMA2.MMA R14, -RZ, RZ, 0, 9.5367431640625e-07 ;  /* 0x00000010ff0e7435 */ /* 0x000fe200000001ff */
[----:B------:R-:W-:-:S05]  /*1990*/  MOV R25, R17 ;  /* 0x0000001100197202 */ /* 0x000fca0000000f00 */
[----:B------:R-:W-:-:S05]  /*19a0*/  FADD.FTZ R25, R24, R25 ;  /* 0x0000001918197221 */ /* 0x000fca0000010000 */
[----:B------:R-:W-:-:S07]  /*19b0*/  MOV R27, R25 ;  /* 0x00000019001b7202 */ /* 0x000fce0000000f00 */
[----:B------:R-:W-:Y:S05]  /*19c0*/  WARPSYNC.COLLECTIVE R12, `(.L_x_1563) ;  /* 0x000000000c087348 */ /* 0x000fea0003c00000 */
[----:B------:R0:W1:Y:S02]  /*19d0*/  SHFL.BFLY P2, R17, R27, R14, R13 ;  /* 0x0c00000e1b117389 */ /* 0x000064000004000d */
[----:B01----:R-:W-:Y:S01]  /*19e0*/  ENDCOLLECTIVE ;  /* 0x000000000000791b */ /* 0x003fe20003800000 */
.L_x_1563:
[----:B------:R-:W-:Y:S05]  /*19f0*/  BRA `(.L_x_1564) ;  /* 0xfffffff400487947 */ /* 0x000fea000383ffff */
.L_x_1565:
        /* <DEDUP_REMOVED lines=16> */
.L_x_3322:


//--------------------- .text._ZN10layer_norm31ln_parallel_residual_bwd_kernelINS_13Kernel_traitsIf13__nv_bfloat16fS2_fjLj1536ELj1ELj1ELj4ELj8ENS_18Kernel_traits_baseILj1536EfS2_fS2_fjLj128EEEEELb1ELb1ELb0EEEvNS_9BwdParamsE --------------------------
	.section	.text._ZN10layer_norm31ln_parallel_residual_bwd_kernelINS_13Kernel_traitsIf13__nv_bfloat16fS2_fjLj1536ELj1ELj1ELj4ELj8ENS_18Kernel_traits_baseILj1536EfS2_fS2_fjLj128EEEEELb1ELb1ELb0EEEvNS_9BwdParamsE,"ax",@progbits
	.align	128
        .global         _ZN10layer_norm31ln_parallel_residual_bwd_kernelINS_13Kernel_traitsIf13__nv_bfloat16fS2_fjLj1536ELj1ELj1ELj4ELj8ENS_18Kernel_traits_baseILj1536EfS2_fS2_fjLj128EEEEELb1ELb1ELb0EEEvNS_9BwdParamsE
        .type           _ZN10layer_norm31ln_parallel_residual_bwd_kernelINS_13Kernel_traitsIf13__nv_bfloat16fS2_fjLj1536ELj1ELj1ELj4ELj8ENS_18Kernel_traits_baseILj1536EfS2_fS2_fjLj128EEEEELb1ELb1ELb0EEEvNS_9BwdParamsE,@function
        .size           _ZN10layer_norm31ln_parallel_residual_bwd_kernelINS_13Kernel_traitsIf13__nv_bfloat16fS2_fjLj1536ELj1ELj1ELj4ELj8ENS_18Kernel_traits_baseILj1536EfS2_fS2_fjLj128EEEEELb1ELb1ELb0EEEvNS_9BwdParamsE,(.L_x_3323 - _ZN10layer_norm31ln_parallel_residual_bwd_kernelINS_13Kernel_traitsIf13__nv_bfloat16fS2_fjLj1536ELj1ELj1ELj4ELj8ENS_18Kernel_traits_baseILj1536EfS2_fS2_fjLj128EEEEELb1ELb1ELb0EEEvNS_9BwdParamsE)
        .other          _ZN10layer_norm31ln_parallel_residual_bwd_kernelINS_13Kernel_traitsIf13__nv_bfloat16fS2_fjLj1536ELj1ELj1ELj4ELj8ENS_18Kernel_traits_baseILj1536EfS2_fS2_fjLj128EEEEELb1ELb1ELb0EEEvNS_9BwdParamsE,@"STO_CUDA_ENTRY STV_DEFAULT"
_ZN10layer_norm31ln_parallel_residual_bwd_kernelINS_13Kernel_traitsIf13__nv_bfloat16fS2_fjLj1536ELj1ELj1ELj4ELj8ENS_18Kernel_traits_baseILj1536EfS2_fS2_fjLj128EEEEELb1ELb1ELb0EEEvNS_9BwdParamsE:
.text._ZN10layer_norm31ln_parallel_residual_bwd_kernelINS_13Kernel_traitsIf13__nv_bfloat16fS2_fjLj1536ELj1ELj1ELj4ELj8ENS_18Kernel_traits_baseILj1536EfS2_fS2_fjLj128EEEEELb1ELb1ELb0EEEvNS_9BwdParamsE:
        /* <DEDUP_REMOVED lines=36> */
[----:B---3--:R-:W-:Y:S01]  /*0240*/  @P0 IMAD.WIDE.U32 R6, R5, 0x10, R10 ;  /* 0x0000001005060825 */ /* 0x008fe200078e000a */
[----:B-1----:R-:W-:-:S04]  /*0250*/  LEA.HI R11, R13, UR6, RZ, 0x19 ;  /* 0x000000060d0b7c11 */ /* 0x002fc8000f8fc8ff */
[----:B------:R0:W5:Y:S01]  /*0260*/  @P0 LDG.E.128 R24, desc[UR4][R6.64] ;  /* 0x0000000406180981 */ /* 0x000162000c1e1d00 */
        /* <DEDUP_REMOVED lines=19> */
.L_x_1582:
[----:B012---:R-:W0:Y:S08]  /*03a0*/  LDC.64 R70, c[0x0][0x250] ;  /* 0x00009400ff467b82 */ /* 0x007e300000000a00 */
[----:B------:R-:W1:Y:S01]  /*03b0*/  LDC.64 R68, c[0x0][0x258] ;  /* 0x00009600ff447b82 */ /* 0x000e620000000a00 */
[----:B0-----:R-:W-:-:S06]  /*03c0*/  IMAD.WIDE R70, R11, 0x4, R70 ;  /* 0x000000040b467825 */ /* 0x001fcc00078e0246 */
[----:B------:R-:W2:Y:S01]  /*03d0*/  LDG.E R70, desc[UR4][R70.64] ;  /* 0x0000000446467981 */ /* 0x000ea2000c1e1900 */
[----:B-1----:R-:W-:-:S05]  /*03e0*/  IMAD.WIDE R68, R11, 0x4, R68 ;  /* 0x000000040b447825 */ /* 0x002fca00078e0244 */
[----:B-----5:R0:W5:Y:S01]  /*03f0*/  LDG.E R10, desc[UR4][R68.64] ;  /* 0x00000004440a7981 */ /* 0x020162000c1e1900 */
[----:B------:R-:W-:Y:S01]  /*0400*/  MOV R14, UR23 ;  /* 0x00000017000e7c02 */ /* 0x000fe20008000f00 */
[----:B------:R-:W-:Y:S01]  /*0410*/  BSSY B0, `(.L_x_1567) ;  /* 0x0000049000007945 */ /* 0x000fe20003800000 */
[----:B------:R-:W-:Y:S01]  /*0420*/  LOP3.LUT P4, RZ, R9, 0xff, RZ, 0xc0, !PT ;  /* 0x000000ff09ff7812 */ /* 0x000fe2000788c0ff */
[----:B------:R-:W-:Y:S01]  /*0430*/  IMAD.MOV.U32 R107, RZ, RZ, RZ ;  /* 0x000000ffff6b7224 */ /* 0x000fe200078e00ff */
[----:B------:R-:W-:Y:S01]  /*0440*/  SHF.R.U32.HI R103, RZ, 0x5, R13 ;  /* 0x00000005ff677819 */ /* 0x000fe2000001160d */
        /* <DEDUP_REMOVED lines=33> */
[----:B--2---:R-:W-:Y:S01]  /*0660*/  FADD.FTZ R99, -R106, R69 ;  /* 0x000000456a637221 */ /* 0x004fe20000010100 */
[----:B---3--:R-:W-:Y:S01]  /*0670*/  MOV R3, R74 ;  /* 0x0000004a00037202 */ /* 0x008fe20000000f00 */
[--C-:B------:R-:W-:Y:S01]  /*0680*/  IMAD.MOV.U32 R79, RZ, RZ, R75.reuse ;  /* 0x000000ffff4f7224 */ /* 0x100fe200078e004b */
[--C-:B------:R-:W-:Y:S02]  /*0690*/  SHF.R.U64 R84, R74, 0x10, R75.reuse ;  /* 0x000000104a547819 */ /* 0x100fe4000000124b */
[----:B------:R-:W-:Y:S01]  /*06a0*/  SHF.R.U32.HI R74, RZ, 0x10, R75 ;  /* 0x00000010ff4a7819 */ /* 0x000fe2000001164b */
[----:B------:R-:W-:Y:S01]  /*06b0*/  FADD.FTZ R75, -R106, R68 ;  /* 0x000000446a4b7221 */ /* 0x000fe20000010100 */
[----:B------:R-:W-:Y:S01]  /*06c0*/  IMAD.U32 R69, R3, 0x10000, RZ ;  /* 0x0001000003457824 */ /* 0x000fe200078e00ff */
[----:B------:R-:W-:Y:S01]  /*06d0*/  SHF.L.U32 R68, R84, 0x10, RZ ;  /* 0x0000001054447819 */ /* 0x000fe200000006ff */
[----:B0-----:R-:W-:Y:S01]  /*06e0*/  FADD.FTZ R73, -R106, R70 ;  /* 0x000000466a497221 */ /* 0x001fe20000010100 */
[C---:B-----5:R-:W-:Y:S01]  /*06f0*/  FMUL.FTZ R80, R10.reuse, R99 ;  /* 0x000000630a507220 */ /* 0x060fe20000410000 */
[----:B------:R-:W-:Y:S01]  /*0700*/  FMUL.FTZ R3, R10, R75 ;  /* 0x0000004b0a037220 */ /* 0x000fe20000410000 */
[----:B-1----:R-:W-:Y:S01]  /*0710*/  FMUL.FTZ R82, R16, R69 ;  /* 0x0000004510527220 */ /* 0x002fe20000410000 */
[----:B------:R-:W-:Y:S01]  /*0720*/  FADD.FTZ R107, -R106, R71 ;  /* 0x000000476a6b7221 */ /* 0x000fe20000010100 */
[----:B------:R-:W-:-:S02]  /*0730*/  IMAD.U32 R71, R79, 0x10000, RZ ;  /* 0x000100004f477824 */ /* 0x000fc400078e00ff */
[----:B------:R-:W-:Y:S01]  /*0740*/  FADD.FTZ R53, R53, R68 ;  /* 0x0000004435357221 */ /* 0x000fe20000010000 */
[-C--:B------:R-:W-:Y:S01]  /*0750*/  FFMA.FTZ R65, R80, R68.reuse, R65 ;  /* 0x0000004450417223 */ /* 0x080fe20000010041 */
[----:B------:R-:W-:Y:S01]  /*0760*/  FMUL.FTZ R79, R17, R68 ;  /* 0x00000044114f7220 */ /* 0x000fe20000410000 */
[----:B------:R-:W-:Y:S01]  /*0770*/  FMUL.FTZ R81, R10, R73 ;  /* 0x000000490a517220 */ /* 0x000fe20000410000 */
[----:B------:R-:W-:Y:S01]  /*0780*/  FADD.FTZ R52, R52, R69 ;  /* 0x0000004534347221 */ /* 0x000fe20000010000 */
[C---:B------:R-:W-:Y:S01]  /*0790*/  FFMA.FTZ R64, R3.reuse, R69, R64 ;  /* 0x0000004503407223 */ /* 0x040fe20000010040 */
[----:B------:R-:W-:Y:S01]  /*07a0*/  FADD.FTZ R68, RZ, R82 ;  /* 0x00000052ff447221 */ /* 0x000fe20000010000 */
[----:B------:R-:W-:Y:S01]  /*07b0*/  FFMA.FTZ R69, R3, R82, RZ ;  /* 0x0000005203457223 */ /* 0x000fe200000100ff */
        /* <DEDUP_REMOVED lines=14> */
.L_x_1568:
[----:B------:R-:W-:Y:S05]  /*08a0*/  BSYNC B0 ;  /* 0x0000000000007941 */ /* 0x000fea0003800000 */
.L_x_1567:
        /* <DEDUP_REMOVED lines=61> */
.L_x_1570:
[----:B------:R-:W-:Y:S05]  /*0c80*/  BSYNC B0 ;  /* 0x0000000000007941 */ /* 0x000fea0003800000 */
.L_x_1569:
        /* <DEDUP_REMOVED lines=12> */
[----:B0-----:R-:W-:-:S06]  /*0d50*/  @P0 IADD3 R74, P1, R71, R74, RZ ;  /* 0x0000004a474a0210 */ /* 0x001fcc0007f3e0ff */
[----:B------:R-:W0:Y:S01]  /*0d60*/  LDC.64 R70, c[0x0][0x2b8] ;  /* 0x0000ae00ff467b82 */ /* 0x000e220000000a00 */
[----:B------:R-:W-:Y:S01]  /*0d70*/  @P0 IMAD.X R75, R2, 0x1, R75, P1 ;  /* 0x00000001024b0824 */ /* 0x000fe200008e064b */
[----:B------:R-:W-:Y:S01]  /*0d80*/  ISETP.NE.U32.AND P1, PT, RZ, UR8, PT ;  /* 0x00000008ff007c0c */ /* 0x000fe2000bf25070 */
[----:B------:R-:W5:Y:S03]  /*0d90*/  LDG.E R2, desc[UR4][R98.64] ;  /* 0x0000000462027981 */ /* 0x000f66000c1e1900 */
[----:B------:R-:W-:Y:S01]  /*0da0*/  ISETP.NE.AND.EX P1, PT, RZ, UR9, PT, P1 ;  /* 0x00000009ff007c0c */ /* 0x000fe2000bf25310 */
[----:B------:R-:W5:-:S12]  /*0db0*/  @P0 LDG.E R0, desc[UR4][R74.64] ;  /* 0x000000044a000981 */ /* 0x000f58000c1e1900 */
[C---:B------:R-:W-:Y:S01]  /*0dc0*/  @P1 LEA R96, P6, R109.reuse, UR8, 0x4 ;  /* 0x000000086d601c11 */ /* 0x040fe2000f8c20ff */
[----:B0-----:R-:W-:-:S03]  /*0dd0*/  IMAD.WIDE.U32 R72, R109, 0x8, R70 ;  /* 0x000000086d487825 */ /* 0x001fc600078e0046 */
[----:B------:R-:W-:Y:S01]  /*0de0*/  @P1 LEA.HI.X R97, R109, UR9, RZ, 0x4, P6 ;  /* 0x000000096d611c11 */ /* 0x000fe2000b0f24ff */
[----:B------:R-:W2:Y:S04]  /*0df0*/  LDG.E.128 R68, desc[UR4][R68.64] ;  /* 0x0000000444447981 */ /* 0x000ea8000c1e1d00 */
[----:B------:R-:W3:Y:S04]  /*0e00*/  LDG.E.64 R72, desc[UR4][R72.64] ;  /* 0x0000000448487981 */ /* 0x000ee8000c1e1b00 */
[----:B------:R0:W5:Y:S01]  /*0e10*/  @P1 LDG.E.128 R32, desc[UR4][R96.64] ;  /* 0x0000000460201981 */ /* 0x000162000c1e1d00 */
[----:B--2---:R-:W-:Y:S01]  /*0e20*/  FADD.FTZ R109, -R106, R69 ;  /* 0x000000456a6d7221 */ /* 0x004fe20000010100 */
[----:B---3--:R-:W-:-:S02]  /*0e30*/  MOV R93, R72 ;  /* 0x00000048005d7202 */ /* 0x008fc40000000f00 */
[--C-:B------:R-:W-:Y:S01]  /*0e40*/  SHF.R.U64 R102, R72, 0x10, R73.reuse ;  /* 0x0000001048667819 */ /* 0x100fe20000001249 */
[----:B------:R-:W-:Y:S01]  /*0e50*/  FADD.FTZ R101, -R106, R68 ;  /* 0x000000446a657221 */ /* 0x000fe20000010100 */
[--C-:B------:R-:W-:Y:S01]  /*0e60*/  SHF.R.U32.HI R100, RZ, 0x10, R73.reuse ;  /* 0x00000010ff647819 */ /* 0x100fe20000011649 */
[----:B------:R-:W-:Y:S01]  /*0e70*/  IMAD.U32 R69, R93, 0x10000, RZ ;  /* 0x000100005d457824 */ /* 0x000fe200078e00ff */
[----:B------:R-:W-:Y:S01]  /*0e80*/  SHF.L.U32 R68, R102, 0x10, RZ ;  /* 0x0000001066447819 */ /* 0x000fe200000006ff */
[----:B------:R-:W-:Y:S02]  /*0e90*/  IMAD.MOV.U32 R95, RZ, RZ, R73 ;  /* 0x000000ffff5f7224 */ /* 0x000fe400078e0049 */
[----:B------:R-:W-:Y:S01]  /*0ea0*/  FADD.FTZ R73, -R106, R70 ;  /* 0x000000466a497221 */ /* 0x000fe20000010100 */
[----:B------:R-:W-:Y:S01]  /*0eb0*/  SHF.L.U32 R72, R100, 0x10, RZ ;  /* 0x0000001064487819 */ /* 0x000fe200000006ff */
[C---:B0----5:R-:W-:Y:S01]  /*0ec0*/  FMUL.FTZ R96, R10.reuse, R109 ;  /* 0x0000006d0a607220 */ /* 0x061fe20000410000 */
[----:B------:R-:W-:Y:S01]  /*0ed0*/  FMUL.FTZ R93, R10, R101 ;  /* 0x000000650a5d7220 */ /* 0x000fe20000410000 */
[----:B------:R-:W-:Y:S01]  /*0ee0*/  FMUL.FTZ R100, R24, R69 ;  /* 0x0000004518647220 */ /* 0x000fe20000410000 */
        /* <DEDUP_REMOVED lines=23> */
.L_x_1572:
[----:B------:R-:W-:Y:S05]  /*1060*/  BSYNC B0 ;  /* 0x0000000000007941 */ /* 0x000fea0003800000 */
.L_x_1571:
        /* <DEDUP_REMOVED lines=21> */
.L_x_1593:
        /* <DEDUP_REMOVED lines=32> */
[----:B------:R-:W-:Y:S01]  /*13c0*/  FFMA.FTZ R68, R80, R74, R75 ;  /* 0x0000004a50447223 */ /* 0x000fe2000001004b */
[----:B------:R-:W-:Y:S01]  /*13d0*/  ISETP.NE.AND.EX P5, PT, RZ, UR9, PT, P5 ;  /* 0x00000009ff007c0c */ /* 0x000fe2000bfa5350 */
[----:B------:R-:W-:-:S04]  /*13e0*/  FADD.FTZ R69, R82, -R69 ;  /* 0x8000004552457221 */ /* 0x000fc80000010000 */
        /* <DEDUP_REMOVED lines=15> */
[----:B------:R-:W-:Y:S02]  /*14e0*/  FMUL.FTZ R110, R10, R69 ;  /* 0x000000450a6e7220 */ /* 0x000fe40000410000 */
[----:B------:R-:W-:Y:S01]  /*14f0*/  FMUL.FTZ R103, R107, UR17 ;  /* 0x000000116b677c20 */ /* 0x000fe20008410000 */
[----:B------:R-:W-:Y:S01]  /*1500*/  ISETP.NE.AND.EX P1, PT, RZ, UR15, PT, P1 ;  /* 0x0000000fff007c0c */ /* 0x000fe2000bf25310 */
[----:B------:R-:W-:Y:S01]  /*1510*/  @P5 FADD.FTZ R110, R43, R110 ;  /* 0x0000006e2b6e5221 */ /* 0x000fe20000010000 */
[----:B------:R-:W0:Y:S01]  /*1520*/  LDC.64 R68, c[0x0][0x2f8] ;  /* 0x0000be00ff447b82 */ /* 0x000e220000000a00 */
[----:B------:R-:W-:Y:S02]  /*1530*/  F2F.BF16.F32 R105, R105 ;  /* 0x0000006900697304 */ /* 0x000fe40000202000 */
[----:B------:R-:W-:-:S08]  /*1540*/  FMUL.FTZ R111, R110, UR17 ;  /* 0x000000116e6f7c20 */ /* 0x000fd00008410000 */
        /* <DEDUP_REMOVED lines=49> */
.L_x_1576:
[----:B------:R-:W-:-:S07]  /*1860*/  IADD3 R9, R9, 0x80, RZ ;  /* 0x0000008009097810 */ /* 0x000fce0007ffe0ff */
.L_x_1575:
[----:B------:R-:W-:Y:S05]  /*1870*/  BSYNC B0 ;  /* 0x0000000000007941 */ /* 0x000fea0003800000 */
.L_x_1574:
        /* <DEDUP_REMOVED lines=79> */
.L_x_1579:
[----:B------:R-:W-:-:S07]  /*1d70*/  IADD3 R9, R9, 0x80, RZ ;  /* 0x0000008009097810 */ /* 0x000fce0007ffe0ff */
.L_x_1578:
[----:B------:R-:W-:Y:S05]  /*1d80*/  BSYNC B0 ;  /* 0x0000000000007941 */ /* 0x000fea0003800000 */
.L_x_1577:
        /* <DEDUP_REMOVED lines=80> */
.L_x_1581:
[----:B------:R-:W-:Y:S05]  /*2290*/  BSYNC B0 ;  /* 0x0000000000007941 */ /* 0x000fea0003800000 */
.L_x_1580:
[----:B------:R-:W-:Y:S02]  /*22a0*/  IADD3 R11, R11, UR20, RZ ;  /* 0x000000140b0b7c10 */ /* 0x000fe4000fffe0ff */
[----:B------:R-:W-:Y:S02]  /*22b0*/  SEL R9, RZ, 0x1, P4 ;  /* 0x00000001ff097807 */ /* 0x000fe40002000000 */
[----:B------:R-:W-:-:S13]  /*22c0*/  ISETP.GE.AND P1, PT, R11, UR21, PT ;  /* 0x000000150b007c0c */ /* 0x000fda000bf26270 */
[----:B------:R-:W-:Y:S05]  /*22d0*/  @!P1 BRA `(.L_x_1582) ;  /* 0xffffffe000309947 */ /* 0x000fea000383ffff */
.L_x_1566:
[----:B------:R-:W3:Y:S01]  /*22e0*/  S2R R0, SR_TID.X ;  /* 0x0000000000007919 */ /* 0x000ee20000002100 */
[----:B------:R-:W3:Y:S01]  /*22f0*/  S2UR UR6, SR_CTAID.X ;  /* 0x00000000000679c3 */ /* 0x000ee20000002500 */
[----:B------:R-:W-:-:S07]  /*2300*/  ISETP.NE.AND P1, PT, R4, RZ, PT ;  /* 0x000000ff0400720c */ /* 0x000fce0003f25270 */
[----:B------:R-:W4:Y:S08]  /*2310*/  @P3 LDC.64 R2, c[0x0][0x2d0] ;  /* 0x0000b400ff023b82 */ /* 0x000f300000000a00 */
[----:B------:R-:W0:Y:S08]  /*2320*/  @P3 LDC.64 R4, c[0x0][0x2d8] ;  /* 0x0000b600ff043b82 */ /* 0x000e300000000a00 */
        /* <DEDUP_REMOVED lines=8> */
[----:B------:R0:W-:Y:S03]  /*23b0*/  @P3 STG.E.128 desc[UR4][R2.64], R52 ;  /* 0x0000003402003986 */ /* 0x0001e6000c101d04 */
[----:B------:R-:W-:Y:S01]  /*23c0*/  @P3 VIADD R11, R11, 0x80 ;  /* 0x000000800b0b3836 */ /* 0x000fe20000000000 */
[----:B------:R0:W-:Y:S03]  /*23d0*/  @P3 STG.E.128 desc[UR4][R4.64], R64 ;  /* 0x0000004004003986 */ /* 0x0001e6000c101d04 */
[----:B-1----:R-:W-:-:S04]  /*23e0*/  @P2 IMAD.WIDE.U32 R6, R11, 0x10, R6 ;  /* 0x000000100b062825 */ /* 0x002fc800078e0006 */
[----:B---3--:R-:W-:Y:S01]  /*23f0*/  @P2 IMAD.WIDE.U32 R8, R11, 0x10, R8 ;  /* 0x000000100b082825 */ /* 0x008fe200078e0008 */
[----:B------:R0:W-:Y:S04]  /*2400*/  @P2 STG.E.128 desc[UR4][R6.64], R48 ;  /* 0x0000003006002986 */ /* 0x0001e8000c101d04 */
[----:B------:R0:W-:Y:S01]  /*2410*/  @P2 STG.E.128 desc[UR4][R8.64], R60 ;  /* 0x0000003c08002986 */ /* 0x0001e2000c101d04 */
[----:B------:R-:W-:Y:S05]  /*2420*/  @!P1 EXIT ;  /* 0x000000000000994d */ /* 0x000fea0003800000 */
[----:B0-----:R-:W0:Y:S01]  /*2430*/  LDC.64 R2, c[0x0][0x2d0] ;  /* 0x0000b400ff027b82 */ /* 0x001e220000000a00 */
[----:B------:R-:W-:-:S07]  /*2440*/  @P2 IADD3 R11, R11, 0x80, RZ ;  /* 0x000000800b0b2810 */ /* 0x000fce0007ffe0ff */
[----:B------:R-:W1:Y:S01]  /*2450*/  LDC.64 R4, c[0x0][0x2d8] ;  /* 0x0000b600ff047b82 */ /* 0x000e620000000a00 */
[----:B0-----:R-:W-:-:S05]  /*2460*/  IMAD.WIDE.U32 R2, R11, 0x10, R2 ;  /* 0x000000100b027825 */ /* 0x001fca00078e0002 */
[----:B------:R-:W-:Y:S01]  /*2470*/  STG.E.128 desc[UR4][R2.64], R44 ;  /* 0x0000002c02007986 */ /* 0x000fe2000c101d04 */
[----:B-1----:R-:W-:-:S05]  /*2480*/  IMAD.WIDE.U32 R4, R11, 0x10, R4 ;  /* 0x000000100b047825 */ /* 0x002fca00078e0004 */
[----:B------:R-:W-:Y:S01]  /*2490*/  STG.E.128 desc[UR4][R4.64], R56 ;  /* 0x0000003804007986 */ /* 0x000fe2000c101d04 */
[----:B------:R-:W-:Y:S05]  /*24a0*/  EXIT ;  /* 0x000000000000794d */ /* 0x000fea0003800000 */
.L_x_1573:
[----:B------:R-:W-:Y:S01]  /*24b0*/  HFMA2.MMA R110, -RZ, RZ, 0, 9.5367431640625e-07 ;  /* 0x00000010ff6e7435 */ /* 0x000fe200000001ff */
[----:B------:R-:W-:Y:S01]  /*24c0*/  IMAD.MOV.U32 R109, RZ, RZ, R107 ;  /* 0x000000ffff6d7224 */ /* 0x000fe200078e006b */
[----:B------:R-:W-:Y:S01]  /*24d0*/  MOV R106, 0xffffffff ;  /* 0xffffffff006a7802 */ /* 0x000fe20000000f00 */
[----:B------:R-:W-:-:S08]  /*24e0*/  IMAD.MOV.U32 R111, RZ, RZ, 0x1f ;  /* 0x0000001fff6f7424 */ /* 0x000fd000078e00ff */
[----:B-----5:R-:W-:Y:S05]  /*24f0*/  WARPSYNC.COLLECTIVE R106, `(.L_x_1583) ;  /* 0x000000006a087348 */ /* 0x020fea0003c00000 */
[----:B------:R0:W1:Y:S02]  /*2500*/  SHFL.DOWN P0, R99, R109, R110, R111 ;  /* 0x0800006e6d637389 */ /* 0x000064000000006f */
[----:B01---5:R-:W-:Y:S01]  /*2510*/  ENDCOLLECTIVE ;  /* 0x000000000000791b */ /* 0x023fe20003800000 */
.L_x_1583:
[----:B------:R-:W-:Y:S01]  /*2520*/  MOV R109, R108 ;  /* 0x0000006c006d7202 */ /* 0x000fe20000000f00 */
[----:B------:R-:W-:-:S07]  /*2530*/  IMAD.MOV.U32 R68, RZ, RZ, R99 ;  /* 0x000000ffff447224 */ /* 0x000fce00078e0063 */
[----:B------:R-:W-:Y:S05]  /*2540*/  WARPSYNC.COLLECTIVE R106, `(.L_x_1584) ;  /* 0x000000006a087348 */ /* 0x000fea0003c00000 */
[----:B------:R0:W1:Y:S02]  /*2550*/  SHFL.DOWN P0, R99, R109, R110, R111 ;  /* 0x0800006e6d637389 */ /* 0x000064000000006f */
[----:B01----:R-:W-:Y:S01]  /*2560*/  ENDCOLLECTIVE ;  /* 0x000000000000791b */ /* 0x003fe20003800000 */
.L_x_1584:
[----:B------:R-:W-:-:S05]  /*2570*/  FADD.FTZ R68, R68, R107 ;  /* 0x0000006b44447221 */ /* 0x000fca0000010000 */
[----:B------:R-:W-:Y:S01]  /*2580*/  MOV R109, R68 ;  /* 0x00000044006d7202 */ /* 0x000fe20000000f00 */
[----:B------:R-:W-:Y:S02]  /*2590*/  IMAD.MOV.U32 R110, RZ, RZ, 0x8 ;  /* 0x00000008ff6e7424 */ /* 0x000fe400078e00ff */
[----:B------:R-:W-:-:S07]  /*25a0*/  IMAD.MOV.U32 R69, RZ, RZ, R99 ;  /* 0x000000ffff457224 */ /* 0x000fce00078e0063 */
[----:B------:R-:W-:Y:S05]  /*25b0*/  WARPSYNC.COLLECTIVE R106, `(.L_x_1585) ;  /* 0x000000006a087348 */ /* 0x000fea0003c00000 */
[----:B------:R0:W1:Y:S02]  /*25c0*/  SHFL.DOWN P0, R99, R109, R110, R111 ;  /* 0x0800006e6d637389 */ /* 0x000064000000006f */
[----:B01----:R-:W-:Y:S01]  /*25d0*/  ENDCOLLECTIVE ;  /* 0x000000000000791b */ /* 0x003fe20003800000 */
.L_x_1585:
[----:B------:R-:W-:-:S04]  /*25e0*/  FADD.FTZ R69, R69, R108 ;  /* 0x0000006c45457221 */ /* 0x000fc80000010000 */
[----:B------:R-:W-:Y:S01]  /*25f0*/  IMAD.MOV.U32 R109, RZ, RZ, R69 ;  /* 0x000000ffff6d7224 */ /* 0x000fe200078e0045 */
[----:B------:R-:W-:-:S07]  /*2600*/  MOV R71, R99 ;  /* 0x0000006300477202 */ /* 0x000fce0000000f00 */
[----:B------:R-:W-:Y:S05]  /*2610*/  WARPSYNC.COLLECTIVE R106, `(.L_x_1586) ;  /* 0x000000006a087348 */ /* 0x000fea0003c00000 */
[----:B------:R0:W1:Y:S02]  /*2620*/  SHFL.DOWN P0, R99, R109, R110, R111 ;  /* 0x0800006e6d637389 */ /* 0x000064000000006f */
[----:B01----:R-:W-:Y:S01]  /*2630*/  ENDCOLLECTIVE ;  /* 0x000000000000791b */ /* 0x003fe20003800000 */
.L_x_1586:
[----:B------:R-:W-:Y:S01]  /*2640*/  FADD.FTZ R71, R68, R71 ;  /* 0x0000004744477221 */ /* 0x000fe20000010000 */
[----:B------:R-:W-:-:S03]  /*2650*/  HFMA2.MMA R110, -RZ, RZ, 0, 2.384185791015625e-07 ;  /* 0x00000004ff6e7435 */ /* 0x000fc600000001ff */
[----:B------:R-:W-:Y:S01]  /*2660*/  IMAD.MOV.U32 R109, RZ, RZ, R71 ;  /* 0x000000ffff6d7224 */ /* 0x000fe200078e0047 */
[----:B------:R-:W-:-:S07]  /*2670*/  MOV R70, R99 ;  /* 0x0000006300467202 */ /* 0x000fce0000000f00 */
[----:B------:R-:W-:Y:S05]  /*2680*/  WARPSYNC.COLLECTIVE R106, `(.L_x_1587) ;  /* 0x000000006a087348 */ /* 0x000fea0003c00000 */
[----:B------:R0:W1:Y:S02]  /*2690*/  SHFL.DOWN P0, R99, R109, R110, R111 ;  /* 0x0800006e6d637389 */ /* 0x000064000000006f */
[----:B01----:R-:W-:Y:S01]  /*26a0*/  ENDCOLLECTIVE ;  /* 0x000000000000791b */ /* 0x003fe20003800000 */
.L_x_1587:
[----:B------:R-:W-:-:S05]  /*26b0*/  FADD.FTZ R70, R69, R70 ;  /* 0x0000004645467221 */ /* 0x000fca0000010000 */
[----:B------:R-:W-:Y:S01]  /*26c0*/  MOV R109, R70 ;  /* 0x00000046006d7202 */ /* 0x000fe20000000f00 */
[----:B------:R-:W-:-:S07]  /*26d0*/  IMAD.MOV.U32 R72, RZ, RZ, R99 ;  /* 0x000000ffff487224 */ /* 0x000fce00078e0063 */
[----:B------:R-:W-:Y:S05]  /*26e0*/  WARPSYNC.COLLECTIVE R106, `(.L_x_1588) ;  /* 0x000000006a087348 */ /* 0x000fea0003c00000 */
[----:B------:R0:W1:Y:S02]  /*26f0*/  SHFL.DOWN P0, R99, R109, R110, R111 ;  /* 0x0800006e6d637389 */ /* 0x000064000000006f */
[----:B01----:R-:W-:Y:S01]  /*2700*/  ENDCOLLECTIVE ;  /* 0x000000000000791b */ /* 0x003fe20003800000 */
.L_x_1588:
[----:B------:R-:W-:-:S05]  /*2710*/  FADD.FTZ R72, R71, R72 ;  /* 0x0000004847487221 */ /* 0x000fca0000010000 */
[----:B------:R-:W-:Y:S01]  /*2720*/  MOV R109, R72 ;  /* 0x00000048006d7202 */ /* 0x000fe20000000f00 */
[----:B------:R-:W-:Y:S02]  /*2730*/  IMAD.MOV.U32 R110, RZ, RZ, 0x2 ;  /* 0x00000002ff6e7424 */ /* 0x000fe400078e00ff */
[----:B------:R-:W-:-:S07]  /*2740*/  IMAD.MOV.U32 R73, RZ, RZ, R99 ;  /* 0x000000ffff497224 */ /* 0x000fce00078e0063 */
[----:B------:R-:W-:Y:S05]  /*2750*/  WARPSYNC.COLLECTIVE R106, `(.L_x_1589) ;  /* 0x000000006a087348 */ /* 0x000fea0003c00000 */
[----:B------:R0:W1:Y:S02]  /*2760*/  SHFL.DOWN P0, R99, R109, R110, R111 ;  /* 0x0800006e6d637389 */ /* 0x000064000000006f */
[----:B01----:R-:W-:Y:S01]  /*2770*/  ENDCOLLECTIVE ;  /* 0x000000000000791b */ /* 0x003fe20003800000 */
.L_x_1589:
[----:B------:R-:W-:-:S04]  /*2780*/  FADD.FTZ R73, R70, R73 ;  /* 0x0000004946497221 */ /* 0x000fc80000010000 */
[----:B------:R-:W-:Y:S01]  /*2790*/  IMAD.MOV.U32 R109, RZ, RZ, R73 ;  /* 0x000000ffff6d7224 */ /* 0x000fe200078e0049 */
[----:B------:R-:W-:-:S07]  /*27a0*/  MOV R75, R99 ;  /* 0x00000063004b7202 */ /* 0x000fce0000000f00 */
[----:B------:R-:W-:Y:S05]  /*27b0*/  WARPSYNC.COLLECTIVE R106, `(.L_x_1590) ;  /* 0x000000006a087348 */ /* 0x000fea0003c00000 */
[----:B------:R0:W1:Y:S02]  /*27c0*/  SHFL.DOWN P0, R99, R109, R110, R111 ;  /* 0x0800006e6d637389 */ /* 0x000064000000006f */
[----:B01----:R-:W-:Y:S01]  /*27d0*/  ENDCOLLECTIVE ;  /* 0x000000000000791b */ /* 0x003fe20003800000 */
.L_x_1590:
[----:B------:R-:W-:Y:S01]  /*27e0*/  FADD.FTZ R75, R72, R75 ;  /* 0x0000004b484b7221 */ /* 0x000fe20000010000 */
[----:B------:R-:W-:-:S03]  /*27f0*/  HFMA2.MMA R110, -RZ, RZ, 0, 5.9604644775390625e-08 ;  /* 0x00000001ff6e7435 */ /* 0x000fc600000001ff */
[----:B------:R-:W-:Y:S01]  /*2800*/  IMAD.MOV.U32 R109, RZ, RZ, R75 ;  /* 0x000000ffff6d7224 */ /* 0x000fe200078e004b */
[----:B------:R-:W-:-:S07]  /*2810*/  MOV R74, R99 ;  /* 0x00000063004a7202 */ /* 0x000fce0000000f00 */
[----:B------:R-:W-:Y:S05]  /*2820*/  WARPSYNC.COLLECTIVE R106, `(.L_x_1591) ;  /* 0x000000006a087348 */ /* 0x000fea0003c00000 */
[----:B------:R0:W1:Y:S02]  /*2830*/  SHFL.DOWN P0, R99, R109, R110, R111 ;  /* 0x0800006e6d637389 */ /* 0x000064000000006f */
[----:B01----:R-:W-:Y:S01]  /*2840*/  ENDCOLLECTIVE ;  /* 0x000000000000791b */ /* 0x003fe20003800000 */
.L_x_1591:
[----:B------:R-:W-:-:S05]  /*2850*/  FADD.FTZ R74, R73, R74 ;  /* 0x0000004a494a7221 */ /* 0x000fca0000010000 */
[----:B------:R-:W-:Y:S01]  /*2860*/  MOV R109, R74 ;  /* 0x0000004a006d7202 */ /* 0x000fe20000000f00 */
[----:B------:R-:W-:-:S07]  /*2870*/  IMAD.MOV.U32 R98, RZ, RZ, R99 ;  /* 0x000000ffff627224 */ /* 0x000fce00078e0063 */
[----:B------:R-:W-:Y:S05]  /*2880*/  WARPSYNC.COLLECTIVE R106, `(.L_x_1592) ;  /* 0x000000006a087348 */ /* 0x000fea0003c00000 */
[----:B------:R0:W1:Y:S02]  /*2890*/  SHFL.DOWN P0, R99, R109, R110, R111 ;  /* 0x0800006e6d637389 */ /* 0x000064000000006f */
[----:B01----:R-:W-:Y:S01]  /*28a0*/  ENDCOLLECTIVE ;  /* 0x000000000000791b */ /* 0x003fe20003800000 */
.L_x_1592:
[----:B------:R-:W-:Y:S05]  /*28b0*/  BRA `(.L_x_1593) ;  /* 0xffffffe800407947 */ /* 0x000fea000383ffff */
.L_x_1594:
        /* <DEDUP_REMOVED lines=12> */
.L_x_3323:


//--------------------- .text._ZN10layer_norm22ln_bwd_finalize_kernelINS_22Kernel_traits_finalizeILj1536Ef13__nv_bfloat16fS2_fjLb0ELj1024ELj4ENS_18Kernel_traits_baseILj1536EfS2_fS2_fjLj1024EEEEELb0ELb1EEEvNS_9BwdParamsE --------------------------
	.section	.text._ZN10layer_norm22ln_bwd_finalize_kernelINS_22Kernel_traits_finalizeILj1536Ef13__nv_bfloat16fS2_fjLb0ELj1024ELj4ENS_18Kernel_traits_baseILj1536EfS2_fS2_fjLj1024EEEEELb0ELb1EEEvNS_9BwdParamsE,"ax",@progbits
	.align	128
        .global         _ZN10layer_norm22ln_bwd_finalize_kernelINS_22Kernel_traits_finalizeILj1536Ef13__nv_bfloat16fS2_fjLb0ELj1024ELj4ENS_18Kernel_traits_baseILj1536EfS2_fS2_fjLj1024EEEEELb0ELb1EEEvNS_9BwdParamsE
        .type           _ZN10layer_norm22ln_bwd_finalize_kernelINS_22Kernel_traits_finalizeILj1536Ef13__nv_bfloat16fS2_fjLb0ELj1024ELj4ENS_18Kernel_traits_baseILj1536EfS2_fS2_fjLj1024EEEEELb0ELb1EEEvNS_9BwdParamsE,@function
        .size           _ZN10layer_norm22ln_bwd_finalize_kernelINS_22Kernel_traits_finalizeILj1536Ef13__nv_bfloat16fS2_fjLb0ELj1024ELj4ENS_18Kernel_traits_baseILj1536EfS2_fS2_fjLj1024EEEEELb0ELb1EEEvNS_9BwdParamsE,(.L_x_3324 - _ZN10layer_norm22ln_bwd_finalize_kernelINS_22Kernel_traits_finalizeILj1536Ef13__nv_bfloat16fS2_fjLb0ELj1024ELj4ENS_18Kernel_traits_baseILj1536EfS2_fS2_fjLj1024EEEEELb0ELb1EEEvNS_9BwdParamsE)
        .other          _ZN10layer_norm22ln_bwd_finalize_kernelINS_22Kernel_traits_finalizeILj1536Ef13__nv_bfloat16fS2_fjLb0ELj1024ELj4ENS_18Kernel_traits_baseILj1536EfS2_fS2_fjLj1024EEEEELb0ELb1EEEvNS_9BwdParamsE,@"STO_CUDA_ENTRY STV_DEFAULT"
_ZN10layer_norm22ln_bwd_finalize_kernelINS_22Kernel_traits_finalizeILj1536Ef13__nv_bfloat16fS2_fjLb0ELj1024ELj4ENS_18Kernel_traits_baseILj1536EfS2_fS2_fjLj1024EEEEELb0ELb1EEEvNS_9BwdParamsE:
.text._ZN10layer_norm22ln_bwd_finalize_kernelINS_22Kernel_traits_finalizeILj1536Ef13__nv_bfloat16fS2_fjLb0ELj1024ELj4ENS_18Kernel_traits_baseILj1536EfS2_fS2_fjLj1024EEEEELb0ELb1EEEvNS_9BwdParamsE:
        /* <DEDUP_REMOVED lines=26> */
.L_x_1604:
        /* <DEDUP_REMOVED lines=31> */
.L_x_1599:
        /* <DEDUP_REMOVED lines=34> */
.L_x_1598:
[----:B------:R-:W-:Y:S05]  /*05b0*/  BSYNC B1 ;  /* 0x0000000000017941 */ /* 0x000fea0003800000 */
.L_x_1597:
        /* <DEDUP_REMOVED lines=25> */
.L_x_1601:
[----:B------:R-:W-:Y:S05]  /*0750*/  BSYNC B1 ;  /* 0x0000000000017941 */ /* 0x000fea0003800000 */
.L_x_1600:
        /* <DEDUP_REMOVED lines=12> */
.L_x_1596:
[----:B------:R-:W-:Y:S05]  /*0820*/  BSYNC B0 ;  /* 0x0000000000007941 */ /* 0x000fea0003800000 */
.L_x_1595:
        /* <DEDUP_REMOVED lines=29> */
.L_x_1615:
[----:B------:R-:W-:Y:S01]  /*0a00*/  @!P1 SHF.R.U32.HI R12, RZ, 0x3, R0 ;  /* 0x00000003ff0c9819 */ /* 0x000fe20000011600 */
[----:B----4-:R-:W-:Y:S01]  /*0a10*/  FADD.FTZ R14, R9, R14 ;  /* 0x0000000e090e7221 */ /* 0x010fe20000010000 */
[----:B---3--:R-:W-:Y:S02]  /*0a20*/  FADD.FTZ R11, R10, R11 ;  /* 0x0000000b0a0b7221 */ /* 0x008fe40000010000 */
[----:B------:R-:W-:-:S05]  /*0a30*/  @!P1 LOP3.LUT R12, R12, 0x1ffffffc, RZ, 0xc0, !PT ;  /* 0x1ffffffc0c0c9812 */ /* 0x000fca00078ec0ff */
[----:B------:R3:W-:Y:S04]  /*0a40*/  @!P1 STS [R12+UR4+0x2000], R14 ;  /* 0x0020000e0c009988 */ /* 0x0007e80008000804 */
[----:B------:R3:W-:Y:S02]  /*0a50*/  @!P1 STS [R12+UR4+0x2080], R11 ;  /* 0x0020800b0c009988 */ /* 0x0007e40008000804 */
.L_x_1602:
        /* <DEDUP_REMOVED lines=15> */
.L_x_1603:
[----:B------:R-:W-:Y:S01]  /*0b50*/  HFMA2.MMA R19, -RZ, RZ, 0, 5.9604644775390625e-08 ;  /* 0x00000001ff137435 */ /* 0x000fe200000001ff */
[----:B0--3--:R-:W-:Y:S01]  /*0b60*/  MOV R20, R10 ;  /* 0x0000000a00147202 */ /* 0x009fe20000000f00 */
[----:B------:R-:W-:Y:S01]  /*0b70*/  IMAD.MOV.U32 R22, RZ, RZ, 0x1f ;  /* 0x0000001fff167424 */ /* 0x000fe200078e00ff */
[----:B------:R-:W-:-:S08]  /*0b80*/  MOV R17, 0xffffffff ;  /* 0xffffffff00117802 */ /* 0x000fd00000000f00 */
[----:B-12---:R-:W-:Y:S05]  /*0b90*/  WARPSYNC.COLLECTIVE R17, `(.L_x_1605) ;  /* 0x0000000011087348 */ /* 0x006fea0003c00000 */
[----:B------:R0:W3:Y:S02]  /*0ba0*/  SHFL.BFLY P2, R18, R20, R19, R22 ;  /* 0x0c00001314127389 */ /* 0x0000e40000040016 */
[----:B0123--:R-:W-:Y:S01]  /*0bb0*/  ENDCOLLECTIVE ;  /* 0x000000000000791b */ /* 0x00ffe20003800000 */
.L_x_1605:
[----:B------:R-:W-:Y:S01]  /*0bc0*/  HFMA2.MMA R19, -RZ, RZ, 0, 1.1920928955078125e-07 ;  /* 0x00000002ff137435 */ /* 0x000fe200000001ff */
[----:B------:R-:W-:-:S05]  /*0bd0*/  MOV R11, R18 ;  /* 0x00000012000b7202 */ /* 0x000fca0000000f00 */
[----:B------:R-:W-:-:S05]  /*0be0*/  FADD.FTZ R11, R10, R11 ;  /* 0x0000000b0a0b7221 */ /* 0x000fca0000010000 */
[----:B------:R-:W-:-:S07]  /*0bf0*/  MOV R20, R11 ;  /* 0x0000000b00147202 */ /* 0x000fce0000000f00 */
[----:B------:R-:W-:Y:S05]  /*0c00*/  WARPSYNC.COLLECTIVE R17, `(.L_x_1606) ;  /* 0x0000000011087348 */ /* 0x000fea0003c00000 */
[----:B------:R0:W1:Y:S02]  /*0c10*/  SHFL.BFLY P2, R18, R20, R19, R22 ;  /* 0x0c00001314127389 */ /* 0x0000640000040016 */
[----:B01----:R-:W-:Y:S01]  /*0c20*/  ENDCOLLECTIVE ;  /* 0x000000000000791b */ /* 0x003fe20003800000 */
.L_x_1606:
[----:B------:R-:W-:Y:S01]  /*0c30*/  HFMA2.MMA R19, -RZ, RZ, 0, 2.384185791015625e-07 ;  /* 0x00000004ff137435 */ /* 0x000fe200000001ff */
[----:B------:R-:W-:-:S04]  /*0c40*/  IMAD.MOV.U32 R12, RZ, RZ, R18 ;  /* 0x000000ffff0c7224 */ /* 0x000fc800078e0012 */
[----:B------:R-:W-:-:S05]  /*0c50*/  FADD.FTZ R12, R11, R12 ;  /* 0x0000000c0b0c7221 */ /* 0x000fca0000010000 */
[----:B------:R-:W-:-:S07]  /*0c60*/  MOV R20, R12 ;  /* 0x0000000c00147202 */ /* 0x000fce0000000f00 */
[----:B------:R-:W-:Y:S05]  /*0c70*/  WARPSYNC.COLLECTIVE R17, `(.L_x_1607) ;  /* 0x0000000011087348 */ /* 0x000fea0003c00000 */
[----:B------:R0:W1:Y:S02]  /*0c80*/  SHFL.BFLY P2, R18, R20, R19, R22 ;  /* 0x0c00001314127389 */ /* 0x0000640000040016 */
[----:B01----:R-:W-:Y:S01]  /*0c90*/  ENDCOLLECTIVE ;  /* 0x000000000000791b */ /* 0x003fe20003800000 */
.L_x_1607:
[----:B------:R-:W-:Y:S01]  /*0ca0*/  IMAD.MOV.U32 R19, RZ, RZ, 0x8 ;  /* 0x00000008ff137424 */ /* 0x000fe200078e00ff */
[----:B------:R-:W-:-:S05]  /*0cb0*/  MOV R13, R18 ;  /* 0x00000012000d7202 */ /* 0x000fca0000000f00 */
[----:B------:R-:W-:-:S05]  /*0cc0*/  FADD.FTZ R13, R12, R13 ;  /* 0x0000000d0c0d7221 */ /* 0x000fca0000010000 */
[----:B------:R-:W-:-:S07]  /*0cd0*/  MOV R20, R13 ;  /* 0x0000000d00147202 */ /* 0x000fce0000000f00 */
[----:B------:R-:W-:Y:S05]  /*0ce0*/  WARPSYNC.COLLECTIVE R17, `(.L_x_1608) ;  /* 0x0000000011087348 */ /* 0x000fea0003c00000 */
[----:B------:R0:W1:Y:S02]  /*0cf0*/  SHFL.BFLY P2, R18, R20, R19, R22 ;  /* 0x0c00001314127389 */ /* 0x0000640000040016 */
[----:B01----:R-:W-:Y:S01]  /*0d00*/  ENDCOLLECTIVE ;  /* 0x000000000000791b */ /* 0x003fe20003800000 */
.L_x_1608:
[----:B------:R-:W-:Y:S01]  /*0d10*/  HFMA2.MMA R19, -RZ, RZ, 0, 9.5367431640625e-07 ;  /* 0x00000010ff137435 */ /* 0x000fe200000001ff */
[----:B------:R-:W-:-:S05]  /*0d20*/  MOV R10, R18 ;  /* 0x00000012000a7202 */ /* 0x000fca0000000f00 */
[----:B------:R-:W-:-:S05]  /*0d30*/  FADD.FTZ R10, R13, R10 ;  /* 0x0000000a0d0a7221 */ /* 0x000fca0000010000 */
[----:B------:R-:W-:-:S07]  /*0d40*/  MOV R20, R10 ;  /* 0x0000000a00147202 */ /* 0x000fce0000000f00 */
[----:B------:R-:W-:Y:S05]  /*0d50*/  WARPSYNC.COLLECTIVE R17, `(.L_x_1609) ;  /* 0x0000000011087348 */ /* 0x000fea0003c00000 */
[----:B------:R0:W1:Y:S02]  /*0d60*/  SHFL.BFLY P2, R18, R20, R19, R22 ;  /* 0x0c00001314127389 */ /* 0x0000640000040016 */
[----:B01----:R-:W-:Y:S01]  /*0d70*/  ENDCOLLECTIVE ;  /* 0x000000000000791b */ /* 0x003fe20003800000 */
.L_x_1609:
[----:B------:R-:W-:Y:S01]  /*0d80*/  HFMA2.MMA R19, -RZ, RZ, 0, 5.9604644775390625e-08 ;  /* 0x00000001ff137435 */ /* 0x000fe200000001ff */
[----:B------:R-:W-:Y:S01]  /*0d90*/  IMAD.MOV.U32 R20, RZ, RZ, R9 ;  /* 0x000000ffff147224 */ /* 0x000fe200078e0009 */
[----:B------:R-:W-:-:S09]  /*0da0*/  MOV R11, R18 ;  /* 0x00000012000b7202 */ /* 0x000fd20000000f00 */
[----:B------:R-:W-:Y:S05]  /*0db0*/  WARPSYNC.COLLECTIVE R17, `(.L_x_1610) ;  /* 0x0000000011087348 */ /* 0x000fea0003c00000 */
[----:B------:R0:W1:Y:S02]  /*0dc0*/  SHFL.BFLY P2, R18, R20, R19, R22 ;  /* 0x0c00001314127389 */ /* 0x0000640000040016 */
[----:B01----:R-:W-:Y:S01]  /*0dd0*/  ENDCOLLECTIVE ;  /* 0x000000000000791b */ /* 0x003fe20003800000 */
.L_x_1610:
[----:B------:R-:W-:Y:S01]  /*0de0*/  HFMA2.MMA R19, -RZ, RZ, 0, 1.1920928955078125e-07 ;  /* 0x00000002ff137435 */ /* 0x000fe200000001ff */
[----:B------:R-:W-:-:S05]  /*0df0*/  MOV R12, R18 ;  /* 0x00000012000c7202 */ /* 0x000fca0000000f00 */
[----:B------:R-:W-:-:S05]  /*0e00*/  FADD.FTZ R14, R9, R12 ;  /* 0x0000000c090e7221 */ /* 0x000fca0000010000 */
[----:B------:R-:W-:-:S07]  /*0e10*/  MOV R20, R14 ;  /* 0x0000000e00147202 */ /* 0x000fce0000000f00 */
[----:B------:R-:W-:Y:S05]  /*0e20*/  WARPSYNC.COLLECTIVE R17, `(.L_x_1611) ;  /* 0x0000000011087348 */ /* 0x000fea0003c00000 */
[----:B------:R0:W1:Y:S02]  /*0e30*/  SHFL.BFLY P2, R18, R20, R19, R22 ;  /* 0x0c00001314127389 */ /* 0x0000640000040016 */
[----:B01----:R-:W-:Y:S01]  /*0e40*/  ENDCOLLECTIVE ;  /* 0x000000000000791b */ /* 0x003fe20003800000 */
.L_x_1611:
[----:B------:R-:W-:Y:S01]  /*0e50*/  HFMA2.MMA R19, -RZ, RZ, 0, 2.384185791015625e-07 ;  /* 0x00000004ff137435 */ /* 0x000fe200000001ff */
[----:B------:R-:W-:-:S04]  /*0e60*/  IMAD.MOV.U32 R13, RZ, RZ, R18 ;  /* 0x000000ffff0d7224 */ /* 0x000fc800078e0012 */
[----:B------:R-:W-:-:S05]  /*0e70*/  FADD.FTZ R15, R14, R13 ;  /* 0x0000000d0e0f7221 */ /* 0x000fca0000010000 */
[----:B------:R-:W-:-:S07]  /*0e80*/  MOV R20, R15 ;  /* 0x0000000f00147202 */ /* 0x000fce0000000f00 */
[----:B------:R-:W-:Y:S05]  /*0e90*/  WARPSYNC.COLLECTIVE R17, `(.L_x_1612) ;  /* 0x0000000011087348 */ /* 0x000fea0003c00000 */
[----:B------:R0:W1:Y:S02]  /*0ea0*/  SHFL.BFLY P2, R18, R20, R19, R22 ;  /* 0x0c00001314127389 */ /* 0x0000640000040016 */
[----:B01----:R-:W-:Y:S01]  /*0eb0*/  ENDCOLLECTIVE ;  /* 0x000000000000791b */ /* 0x003fe20003800000 */
.L_x_1612:
[----:B------:R-:W-:Y:S01]  /*0ec0*/  IMAD.MOV.U32 R19, RZ, RZ, 0x8 ;  /* 0x00000008ff137424 */ /* 0x000fe200078e00ff */
[----:B------:R-:W-:-:S05]  /*0ed0*/  MOV R16, R18 ;  /* 0x0000001200107202 */ /* 0x000fca0000000f00 */
[----:B------:R-:W-:-:S05]  /*0ee0*/  FADD.FTZ R16, R15, R16 ;  /* 0x000000100f107221 */ /* 0x000fca0000010000 */
[----:B------:R-:W-:-:S07]  /*0ef0*/  MOV R20, R16 ;  /* 0x0000001000147202 */ /* 0x000fce0000000f00 */
[----:B------:R-:W-:Y:S05]  /*0f00*/  WARPSYNC.COLLECTIVE R17, `(.L_x_1613) ;  /* 0x0000000011087348 */ /* 0x000fea0003c00000 */
[----:B------:R0:W1:Y:S02]  /*0f10*/  SHFL.BFLY P2, R18, R20, R19, R22 ;  /* 0x0c00001314127389 */ /* 0x0000640000040016 */
[----:B01----:R-:W-:Y:S01]  /*0f20*/  ENDCOLLECTIVE ;  /* 0x000000000000791b */ /* 0x003fe20003800000 */
.L_x_1613:
[----:B------:R-:W-:Y:S01]  /*0f30*/  HFMA2.MMA R19, -RZ, RZ, 0, 9.5367431640625e-07 ;  /* 0x00000010ff137435 */ /* 0x000fe200000001ff */
[----:B------:R-:W-:-:S05]  /*0f40*/  MOV R9, R18 ;  /* 0x0000001200097202 */ /* 0x000fca0000000f00 */
[----:B------:R-:W-:-:S05]  /*0f50*/  FADD.FTZ R9, R16, R9 ;  /* 0x0000000910097221 */ /* 0x000fca0000010000 */
[----:B------:R-:W-:-:S07]  /*0f60*/  MOV R20, R9 ;  /* 0x0000000900147202 */ /* 0x000fce0000000f00 */
[----:B------:R-:W-:Y:S05]  /*0f70*/  WARPSYNC.COLLECTIVE R17, `(.L_x_1614) ;  /* 0x0000000011087348 */ /* 0x000fea0003c00000 */
[----:B------:R0:W1:Y:S02]  /*0f80*/  SHFL.BFLY P2, R18, R20, R19, R22 ;  /* 0x0c00001314127389 */ /* 0x0000640000040016 */
[----:B01----:R-:W-:Y:S01]  /*0f90*/  ENDCOLLECTIVE ;  /* 0x000000000000791b */ /* 0x003fe20003800000 */
.L_x_1614:
[----:B------:R-:W-:Y:S01]  /*0fa0*/  MOV R14, R18 ;  /* 0x00000012000e7202 */ /* 0x000fe20000000f00 */
[----:B------:R-:W-:Y:S06]  /*0fb0*/  BRA `(.L_x_1615) ;  /* 0xfffffff800907947 */ /* 0x000fec000383ffff */
.L_x_1616:
        /* <DEDUP_REMOVED lines=12> */
.L_x_3324:


//--------------------- .text._ZN10layer_norm40ln_parallel_residual_bwd_finalize_kernelINS_22Kernel_traits_finalizeILj1536Ef13__nv_bfloat16fS2_fjLb0ELj1024ELj4ENS_18Kernel_traits_baseILj1536EfS2_fS2_fjLj1024EEEEELb1EEEvNS_9BwdParamsE --------------------------
	.section	.text._ZN10layer_norm40ln_parallel_residual_bwd_finalize_kernelINS_22Kernel_traits_finalizeILj1536Ef13__nv_bfloat16fS2_fjLb0ELj1024ELj4ENS_18Kernel_traits_baseILj1536EfS2_fS2_fjLj1024EEEEELb1EEEvNS_9BwdParamsE,"ax",@progbits
	.align	128
        .global         _ZN10layer_norm40ln_parallel_residual_bwd_finalize_kernelINS_22Kernel_traits_finalizeILj1536Ef13__nv_bfloat16fS2_fjLb0ELj1024ELj4ENS_18Kernel_traits_baseILj1536EfS2_fS2_fjLj1024EEEEELb1EEEvNS_9BwdParamsE
        .type           _ZN10layer_norm40ln_parallel_residual_bwd_finalize_kernelINS_22Kernel_traits_finalizeILj1536Ef13__nv_bfloat16fS2_fjLb0ELj1024ELj4ENS_18Kernel_traits_baseILj1536EfS2_fS2_fjLj1024EEEEELb1EEEvNS_9BwdParamsE,@function
        .size           _ZN10layer_norm40ln_parallel_residual_bwd_finalize_kernelINS_22Kernel_traits_finalizeILj1536Ef13__nv_bfloat16fS2_fjLb0ELj1024ELj4ENS_18Kernel_traits_baseILj1536EfS2_fS2_fjLj1024EEEEELb1EEEvNS_9BwdParamsE,(.L_x_3325 - _ZN10layer_norm40ln_parallel_residual_bwd_finalize_kernelINS_22Kernel_traits_finalizeILj1536Ef13__nv_bfloat16fS2_fjLb0ELj1024ELj4ENS_18Kernel_traits_baseILj1536EfS2_fS2_fjLj1024EEEEELb1EEEvNS_9BwdParamsE)
        .other          _ZN10layer_norm40ln_parallel_residual_bwd_finalize_kernelINS_22Kernel_traits_finalizeILj1536Ef13__nv_bfloat16fS2_fjLb0ELj1024ELj4ENS_18Kernel_traits_baseILj1536EfS2_fS2_fjLj1024EEEEELb1EEEvNS_9BwdParamsE,@"STO_CUDA_ENTRY STV_DEFAULT"
_ZN10layer_norm40ln_parallel_residual_bwd_finalize_kernelINS_22Kernel_traits_finalizeILj1536Ef13__nv_bfloat16fS2_fjLb0ELj1024ELj4ENS_18Kernel_traits_baseILj1536EfS2_fS2_fjLj1024EEEEELb1EEEvNS_9BwdParamsE:
.text._ZN10layer_norm40ln_parallel_residual_bwd_finalize_kernelINS_22Kernel_traits_finalizeILj1536Ef13__nv_bfloat16fS2_fjLb0ELj1024ELj4ENS_18Kernel_traits_baseILj1536EfS2_fS2_fjLj1024EEEEELb1EEEvNS_9BwdParamsE:
        /* <DEDUP_REMOVED lines=23> */
.L_x_1628:
        /* <DEDUP_REMOVED lines=41> */
.L_x_1621:
        /* <DEDUP_REMOVED lines=62> */
.L_x_1620:
[----:B------:R-:W-:Y:S05]  /*07e0*/  BSYNC B1 ;  /* 0x0000000000017941 */ /* 0x000fea0003800000 */
.L_x_1619:
        /* <DEDUP_REMOVED lines=39> */
.L_x_1623:
[----:B------:R-:W-:Y:S05]  /*0a60*/  BSYNC B1 ;  /* 0x0000000000017941 */ /* 0x000fea0003800000 */
.L_x_1622:
        /* <DEDUP_REMOVED lines=20> */
.L_x_1618:
[----:B------:R-:W-:Y:S05]  /*0bb0*/  BSYNC B0 ;  /* 0x0000000000007941 */ /* 0x000fea0003800000 */
.L_x_1617:
        /* <DEDUP_REMOVED lines=54> */
.L_x_1649:
        /* <DEDUP_REMOVED lines=10> */
.L_x_1624:
        /* <DEDUP_REMOVED lines=22> */
.L_x_1627:
[----:B------:R-:W-:Y:S05]  /*1120*/  BSYNC B0 ;  /* 0x0000000000007941 */ /* 0x000fea0003800000 */
.L_x_1626:
[C---:B------:R-:W-:Y:S02]  /*1130*/  ISETP.GT.U32.AND P1, PT, R4.reuse, -0x601, PT ;  /* 0xfffff9ff0400780c */ /* 0x040fe40003f24070 */
[----:B------:R-:W-:Y:S02]  /*1140*/  IADD3 R4, R4, 0x600, RZ ;  /* 0x0000060004047810 */ /* 0x000fe40007ffe0ff */
[----:B------:R-:W-:-:S09]  /*1150*/  IADD3 R5, R5, 0x300, RZ ;  /* 0x0000030005057810 */ /* 0x000fd20007ffe0ff */
[----:B------:R-:W-:Y:S05]  /*1160*/  @P1 BRA `(.L_x_1628) ;  /* 0xfffffff000001947 */ /* 0x000fea000383ffff */
[----:B------:R-:W-:Y:S05]  /*1170*/  EXIT ;  /* 0x000000000000794d */ /* 0x000fea0003800000 */
.L_x_1625:
[----:B------:R-:W-:Y:S01]  /*1180*/  HFMA2.MMA R13, -RZ, RZ, 0, 5.9604644775390625e-08 ;  /* 0x00000001ff0d7435 */ /* 0x000fe200000001ff */
[----:B0-----:R-:W-:Y:S02]  /*1190*/  MOV R26, R9 ;  /* 0x00000009001a7202 */ /* 0x001fe40000000f00 */
[----:B------:R-:W-:Y:S02]  /*11a0*/  MOV R12, 0x1f ;  /* 0x0000001f000c7802 */ /* 0x000fe40000000f00 */
[----:B------:R-:W-:-:S07]  /*11b0*/  MOV R11, 0xffffffff ;  /* 0xffffffff000b7802 */ /* 0x000fce0000000f00 */
[----:B-1234-:R-:W-:Y:S05]  /*11c0*/  WARPSYNC.COLLECTIVE R11, `(.L_x_1629) ;  /* 0x000000000b087348 */ /* 0x01efea0003c00000 */
[----:B------:R0:W0:Y:S02]  /*11d0*/  SHFL.BFLY P2, R16, R26, R13, R12 ;  /* 0x0c00000d1a107389 */ /* 0x000024000004000c */
[----:B01234-:R-:W-:Y:S01]  /*11e0*/  ENDCOLLECTIVE ;  /* 0x000000000000791b */ /* 0x01ffe20003800000 */
.L_x_1629:
[----:B------:R-:W-:Y:S01]  /*11f0*/  HFMA2.MMA R13, -RZ, RZ, 0, 1.1920928955078125e-07 ;  /* 0x00000002ff0d7435 */ /* 0x000fe200000001ff */
[----:B------:R-:W-:-:S05]  /*1200*/  FADD.FTZ R10, R9, R16 ;  /* 0x00000010090a7221 */ /* 0x000fca0000010000 */
[----:B------:R-:W-:-:S07]  /*1210*/  MOV R26, R10 ;  /* 0x0000000a001a7202 */ /* 0x000fce0000000f00 */
[----:B------:R-:W-:Y:S05]  /*1220*/  WARPSYNC.COLLECTIVE R11, `(.L_x_1630) ;  /* 0x000000000b087348 */ /* 0x000fea0003c00000 */
[----:B------:R0:W1:Y:S02]  /*1230*/  SHFL.BFLY P2, R16, R26, R13, R12 ;  /* 0x0c00000d1a107389 */ /* 0x000064000004000c */
[----:B01----:R-:W-:Y:S01]  /*1240*/  ENDCOLLECTIVE ;  /* 0x000000000000791b */ /* 0x003fe20003800000 */
.L_x_1630:
[----:B------:R-:W-:Y:S01]  /*1250*/  HFMA2.MMA R13, -RZ, RZ, 0, 2.384185791015625e-07 ;  /* 0x00000004ff0d7435 */ /* 0x000fe200000001ff */
[----:B------:R-:W-:-:S05]  /*1260*/  FADD.FTZ R9, R10, R16 ;  /* 0x000000100a097221 */ /* 0x000fca0000010000 */
[----:B------:R-:W-:-:S07]  /*1270*/  MOV R26, R9 ;  /* 0x00000009001a7202 */ /* 0x000fce0000000f00 */
[----:B------:R-:W-:Y:S05]  /*1280*/  WARPSYNC.COLLECTIVE R11, `(.L_x_1631) ;  /* 0x000000000b087348 */ /* 0x000fea0003c00000 */
[----:B------:R0:W1:Y:S02]  /*1290*/  SHFL.BFLY P2, R16, R26, R13, R12 ;  /* 0x0c00000d1a107389 */ /* 0x000064000004000c */
[----:B01----:R-:W-:Y:S01]  /*12a0*/  ENDCOLLECTIVE ;  /* 0x000000000000791b */ /* 0x003fe20003800000 */
.L_x_1631:
[----:B------:R-:W-:Y:S01]  /*12b0*/  HFMA2.MMA R13, -RZ, RZ, 0, 4.76837158203125e-07 ;  /* 0x00000008ff0d7435 */ /* 0x000fe200000001ff */
[----:B------:R-:W-:-:S05]  /*12c0*/  FADD.FTZ R18, R9, R16 ;  /* 0x0000001009127221 */ /* 0x000fca0000010000 */
[----:B------:R-:W-:-:S07]  /*12d0*/  MOV R26, R18 ;  /* 0x00000012001a7202 */ /* 0x000fce0000000f00 */
[----:B------:R-:W-:Y:S05]  /*12e0*/  WARPSYNC.COLLECTIVE R11, `(.L_x_1632) ;  /* 0x000000000b087348 */ /* 0x000fea0003c00000 */
[----:B------:R0:W1:Y:S02]  /*12f0*/  SHFL.BFLY P2, R16, R26, R13, R12 ;  /* 0x0c00000d1a107389 */ /* 0x000064000004000c */
[----:B01----:R-:W-:Y:S01]  /*1300*/  ENDCOLLECTIVE ;  /* 0x000000000000791b */ /* 0x003fe20003800000 */
.L_x_1632:
[----:B------:R-:W-:Y:S01]  /*1310*/  HFMA2.MMA R13, -RZ, RZ, 0, 9.5367431640625e-07 ;  /* 0x00000010ff0d7435 */ /* 0x000fe200000001ff */
[----:B------:R-:W-:-:S05]  /*1320*/  FADD.FTZ R10, R18, R16 ;  /* 0x00000010120a7221 */ /* 0x000fca0000010000 */
[----:B------:R-:W-:-:S07]  /*1330*/  MOV R26, R10 ;  /* 0x0000000a001a7202 */ /* 0x000fce0000000f00 */
[----:B------:R-:W-:Y:S05]  /*1340*/  WARPSYNC.COLLECTIVE R11, `(.L_x_1633) ;  /* 0x000000000b087348 */ /* 0x000fea0003c00000 */
[----:B------:R0:W1:Y:S02]  /*1350*/  SHFL.BFLY P2, R16, R26, R13, R12 ;  /* 0x0c00000d1a107389 */ /* 0x000064000004000c */
[----:B01----:R-:W-:Y:S01]  /*1360*/  ENDCOLLECTIVE ;  /* 0x000000000000791b */ /* 0x003fe20003800000 */
.L_x_1633:
[----:B------:R-:W-:Y:S01]  /*1370*/  HFMA2.MMA R13, -RZ, RZ, 0, 5.9604644775390625e-08 ;  /* 0x00000001ff0d7435 */ /* 0x000fe200000001ff */
[----:B------:R-:W-:Y:S02]  /*1380*/  MOV R26, R14 ;  /* 0x0000000e001a7202 */ /* 0x000fe40000000f00 */
[----:B------:R-:W-:-:S08]  /*1390*/  MOV R9, R16 ;  /* 0x0000001000097202 */ /* 0x000fd00000000f00 */
[----:B------:R-:W-:Y:S05]  /*13a0*/  WARPSYNC.COLLECTIVE R11, `(.L_x_1634) ;  /* 0x000000000b087348 */ /* 0x000fea0003c00000 */
[----:B------:R0:W1:Y:S02]  /*13b0*/  SHFL.BFLY P2, R16, R26, R13, R12 ;  /* 0x0c00000d1a107389 */ /* 0x000064000004000c */
[----:B01----:R-:W-:Y:S01]  /*13c0*/  ENDCOLLECTIVE ;  /* 0x000000000000791b */ /* 0x003fe20003800000 */
.L_x_1634:
[----:B------:R-:W-:Y:S01]  /*13d0*/  HFMA2.MMA R13, -RZ, RZ, 0, 1.1920928955078125e-07 ;  /* 0x00000002ff0d7435 */ /* 0x000fe200000001ff */
[----:B------:R-:W-:-:S05]  /*13e0*/  MOV R15, R16 ;  /* 0x00000010000f7202 */ /* 0x000fca0000000f00 */
[----:B------:R-:W-:-:S05]  /*13f0*/  FADD.FTZ R15, R14, R15 ;  /* 0x0000000f0e0f7221 */ /* 0x000fca0000010000 */
[----:B------:R-:W-:-:S07]  /*1400*/  MOV R26, R15 ;  /* 0x0000000f001a7202 */ /* 0x000fce0000000f00 */
[----:B------:R-:W-:Y:S05]  /*1410*/  WARPSYNC.COLLECTIVE R11, `(.L_x_1635) ;  /* 0x000000000b087348 */ /* 0x000fea0003c00000 */
[----:B------:R0:W1:Y:S02]  /*1420*/  SHFL.BFLY P2, R16, R26, R13, R12 ;  /* 0x0c00000d1a107389 */ /* 0x000064000004000c */
[----:B01----:R-:W-:Y:S01]  /*1430*/  ENDCOLLECTIVE ;  /* 0x000000000000791b */ /* 0x003fe20003800000 */
.L_x_1635:
[----:B------:R-:W-:Y:S01]  /*1440*/  HFMA2.MMA R13, -RZ, RZ, 0, 2.384185791015625e-07 ;  /* 0x00000004ff0d7435 */ /* 0x000fe200000001ff */
[----:B------:R-:W-:-:S05]  /*1450*/  MOV R18, R16 ;  /* 0x0000001000127202 */ /* 0x000fca0000000f00 */
[----:B------:R-:W-:-:S05]  /*1460*/  FADD.FTZ R14, R15, R18 ;  /* 0x000000120f0e7221 */ /* 0x000fca0000010000 */
[----:B------:R-:W-:-:S07]  /*1470*/  MOV R26, R14 ;  /* 0x0000000e001a7202 */ /* 0x000fce0000000f00 */
[----:B------:R-:W-:Y:S05]  /*1480*/  WARPSYNC.COLLECTIVE R11, `(.L_x_1636) ;  /* 0x000000000b087348 */ /* 0x000fea0003c00000 */
[----:B------:R0:W1:Y:S02]  /*1490*/  SHFL.BFLY P2, R16, R26, R13, R12 ;  /* 0x0c00000d1a107389 */ /* 0x000064000004000c */
[----:B01----:R-:W-:Y:S01]  /*14a0*/  ENDCOLLECTIVE ;  /* 0x000000000000791b */ /* 0x003fe20003800000 */
.L_x_1636:
[----:B------:R-:W-:Y:S01]  /*14b0*/  HFMA2.MMA R13, -RZ, RZ, 0, 4.76837158203125e-07 ;  /* 0x00000008ff0d7435 */ /* 0x000fe200000001ff */
[----:B------:R-:W-:-:S05]  /*14c0*/  MOV R17, R16 ;  /* 0x0000001000117202 */ /* 0x000fca0000000f00 */
[----:B------:R-:W-:-:S05]  /*14d0*/  FADD.FTZ R19, R14, R17 ;  /* 0x000000110e137221 */ /* 0x000fca0000010000 */
[----:B------:R-:W-:-:S07]  /*14e0*/  MOV R26, R19 ;  /* 0x00000013001a7202 */ /* 0x000fce0000000f00 */
[----:B------:R-:W-:Y:S05]  /*14f0*/  WARPSYNC.COLLECTIVE R11, `(.L_x_1637) ;  /* 0x000000000b087348 */ /* 0x000fea0003c00000 */
[----:B------:R0:W1:Y:S02]  /*1500*/  SHFL.BFLY P2, R16, R26, R13, R12 ;  /* 0x0c00000d1a107389 */ /* 0x000064000004000c */
[----:B01----:R-:W-:Y:S01]  /*1510*/  ENDCOLLECTIVE ;  /* 0x000000000000791b */ /* 0x003fe20003800000 */
.L_x_1637:
[----:B------:R-:W-:Y:S01]  /*1520*/  HFMA2.MMA R13, -RZ, RZ, 0, 9.5367431640625e-07 ;  /* 0x00000010ff0d7435 */ /* 0x000fe200000001ff */
[----:B------:R-:W-:-:S05]  /*1530*/  MOV R20, R16 ;  /* 0x0000001000147202 */ /* 0x000fca0000000f00 */
[----:B------:R-:W-:-:S05]  /*1540*/  FADD.FTZ R15, R19, R20 ;  /* 0x00000014130f7221 */ /* 0x000fca0000010000 */
[----:B------:R-:W-:-:S07]  /*1550*/  MOV R26, R15 ;  /* 0x0000000f001a7202 */ /* 0x000fce0000000f00 */
[----:B------:R-:W-:Y:S05]  /*1560*/  WARPSYNC.COLLECTIVE R11, `(.L_x_1638) ;  /* 0x000000000b087348 */ /* 0x000fea0003c00000 */
[----:B------:R0:W1:Y:S02]  /*1570*/  SHFL.BFLY P2, R16, R26, R13, R12 ;  /* 0x0c00000d1a107389 */ /* 0x000064000004000c */
[----:B01----:R-:W-:Y:S01]  /*1580*/  ENDCOLLECTIVE ;  /* 0x000000000000791b */ /* 0x003fe20003800000 */
.L_x_1638:
[----:B------:R-:W-:Y:S01]  /*1590*/  HFMA2.MMA R13, -RZ, RZ, 0, 5.9604644775390625e-08 ;  /* 0x00000001ff0d7435 */ /* 0x000fe200000001ff */
[----:B------:R-:W-:Y:S02]  /*15a0*/  MOV R26, R8 ;  /* 0x00000008001a7202 */ /* 0x000fe40000000f00 */
[----:B------:R-:W-:-:S08]  /*15b0*/  MOV R14, R16 ;  /* 0x00000010000e7202 */ /* 0x000fd00000000f00 */
[----:B------:R-:W-:Y:S05]  /*15c0*/  WARPSYNC.COLLECTIVE R11, `(.L_x_1639) ;  /* 0x000000000b087348 */ /* 0x000fea0003c00000 */
[----:B------:R0:W1:Y:S02]  /*15d0*/  SHFL.BFLY P2, R16, R26, R13, R12 ;  /* 0x0c00000d1a107389 */ /* 0x000064000004000c */
[----:B01----:R-:W-:Y:S01]  /*15e0*/  ENDCOLLECTIVE ;  /* 0x000000000000791b */ /* 0x003fe20003800000 */
.L_x_1639:
[----:B------:R-:W-:Y:S01]  /*15f0*/  HFMA2.MMA R13, -RZ, RZ, 0, 1.1920928955078125e-07 ;  /* 0x00000002ff0d7435 */ /* 0x000fe200000001ff */
[----:B------:R-:W-:-:S05]  /*1600*/  MOV R17, R16 ;  /* 0x0000001000117202 */ /* 0x000fca0000000f00 */
[----:B------:R-:W-:-:S05]  /*1610*/  FADD.FTZ R19, R8, R17 ;  /* 0x0000001108137221 */ /* 0x000fca0000010000 */
[----:B------:R-:W-:-:S07]  /*1620*/  MOV R26, R19 ;  /* 0x00000013001a7202 */ /* 0x000fce0000000f00 */
[----:B------:R-:W-:Y:S05]  /*1630*/  WARPSYNC.COLLECTIVE R11, `(.L_x_1640) ;  /* 0x000000000b087348 */ /* 0x000fea0003c00000 */
[----:B------:R0:W1:Y:S02]  /*1640*/  SHFL.BFLY P2, R16, R26, R13, R12 ;  /* 0x0c00000d1a107389 */ /* 0x000064000004000c */
[----:B01----:R-:W-:Y:S01]  /*1650*/  ENDCOLLECTIVE ;  /* 0x000000000000791b */ /* 0x003fe20003800000 */
.L_x_1640:
[----:B------:R-:W-:Y:S01]  /*1660*/  HFMA2.MMA R13, -RZ, RZ, 0, 2.384185791015625e-07 ;  /* 0x00000004ff0d7435 */ /* 0x000fe200000001ff */
[----:B------:R-:W-:-:S05]  /*1670*/  MOV R20, R16 ;  /* 0x0000001000147202 */ /* 0x000fca0000000f00 */
[----:B------:R-:W-:-:S05]  /*1680*/  FADD.FTZ R8, R19, R20 ;  /* 0x0000001413087221 */ /* 0x000fca0000010000 */
[----:B------:R-:W-:-:S07]  /*1690*/  MOV R26, R8 ;  /* 0x00000008001a7202 */ /* 0x000fce0000000f00 */
[----:B------:R-:W-:Y:S05]  /*16a0*/  WARPSYNC.COLLECTIVE R11, `(.L_x_1641) ;  /* 0x000000000b087348 */ /* 0x000fea0003c00000 */
[----:B------:R0:W1:Y:S02]  /*16b0*/  SHFL.BFLY P2, R16, R26, R13, R12 ;  /* 0x0c00000d1a107389 */ /* 0x000064000004000c */
[----:B01----:R-:W-:Y:S01]  /*16c0*/  ENDCOLLECTIVE ;  /* 0x000000000000791b */ /* 0x003fe20003800000 */
.L_x_1641:
[----:B------:R-:W-:Y:S01]  /*16d0*/  HFMA2.MMA R13, -RZ, RZ, 0, 4.76837158203125e-07 ;  /* 0x00000008ff0d7435 */ /* 0x000fe200000001ff */
[----:B------:R-:W-:-:S05]  /*16e0*/  MOV R21, R16 ;  /* 0x0000001000157202 */ /* 0x000fca0000000f00 */
[----:B------:R-:W-:-:S05]  /*16f0*/  FADD.FTZ R21, R8, R21 ;  /* 0x0000001508157221 */ /* 0x000fca0000010000 */
[----:B------:R-:W-:-:S07]  /*1700*/  MOV R26, R21 ;  /* 0x00000015001a7202 */ /* 0x000fce0000000f00 */
[----:B------:R-:W-:Y:S05]  /*1710*/  WARPSYNC.COLLECTIVE R11, `(.L_x_1642) ;  /* 0x000000000b087348 */ /* 0x000fea0003c00000 */
[----:B------:R0:W1:Y:S02]  /*1720*/  SHFL.BFLY P2, R16, R26, R13, R12 ;  /* 0x0c00000d1a107389 */ /* 0x000064000004000c */
[----:B01----:R-:W-:Y:S01]  /*1730*/  ENDCOLLECTIVE ;  /* 0x000000000000791b */ /* 0x003fe20003800000 */
.L_x_1642:
[----:B------:R-:W-:Y:S01]  /*1740*/  HFMA2.MMA R13, -RZ, RZ, 0, 9.5367431640625e-07 ;  /* 0x00000010ff0d7435 */ /* 0x000fe200000001ff */
[----:B------:R-:W-:-:S05]  /*1750*/  MOV R22, R16 ;  /* 0x0000001000167202 */ /* 0x000fca0000000f00 */
[----:B------:R-:W-:-:S05]  /*1760*/  FADD.FTZ R17, R21, R22 ;  /* 0x0000001615117221 */ /* 0x000fca0000010000 */
[----:B------:R-:W-:-:S07]  /*1770*/  MOV R26, R17 ;  /* 0x00000011001a7202 */ /* 0x000fce0000000f00 */
[----:B------:R-:W-:Y:S05]  /*1780*/  WARPSYNC.COLLECTIVE R11, `(.L_x_1643) ;  /* 0x000000000b087348 */ /* 0x000fea0003c00000 */
[----:B------:R0:W1:Y:S02]  /*1790*/  SHFL.BFLY P2, R16, R26, R13, R12 ;  /* 0x0c00000d1a107389 */ /* 0x000064000004000c */
[----:B01----:R-:W-:Y:S01]  /*17a0*/  ENDCOLLECTIVE ;  /* 0x000000000000791b */ /* 0x003fe20003800000 */
.L_x_1643:
[----:B------:R-:W-:Y:S01]  /*17b0*/  HFMA2.MMA R13, -RZ, RZ, 0, 5.9604644775390625e-08 ;  /* 0x00000001ff0d7435 */ /* 0x000fe200000001ff */
[----:B------:R-:W-:Y:S02]  /*17c0*/  MOV R26, R7 ;  /* 0x00000007001a7202 */ /* 0x000fe40000000f00 */
[----:B------:R-:W-:-:S08]  /*17d0*/  MOV R8, R16 ;  /* 0x0000001000087202 */ /* 0x000fd00000000f00 */
[----:B------:R-:W-:Y:S05]  /*17e0*/  WARPSYNC.COLLECTIVE R11, `(.L_x_1644) ;  /* 0x000000000b087348 */ /* 0x000fea0003c00000 */
[----:B------:R0:W1:Y:S02]  /*17f0*/  SHFL.BFLY P2, R16, R26, R13, R12 ;  /* 0x0c00000d1a107389 */ /* 0x000064000004000c */
[----:B01----:R-:W-:Y:S01]  /*1800*/  ENDCOLLECTIVE ;  /* 0x000000000000791b */ /* 0x003fe20003800000 */
.L_x_1644:
[----:B------:R-:W-:Y:S01]  /*1810*/  HFMA2.MMA R13, -RZ, RZ, 0, 1.1920928955078125e-07 ;  /* 0x00000002ff0d7435 */ /* 0x000fe200000001ff */
[----:B------:R-:W-:-:S05]  /*1820*/  MOV R18, R16 ;  /* 0x0000001000127202 */ /* 0x000fca0000000f00 */
[----:B------:R-:W-:-:S05]  /*1830*/  FADD.FTZ R22, R7, R18 ;  /* 0x0000001207167221 */ /* 0x000fca0000010000 */
[----:B------:R-:W-:-:S07]  /*1840*/  MOV R26, R22 ;  /* 0x00000016001a7202 */ /* 0x000fce0000000f00 */
[----:B------:R-:W-:Y:S05]  /*1850*/  WARPSYNC.COLLECTIVE R11, `(.L_x_1645) ;  /* 0x000000000b087348 */ /* 0x000fea0003c00000 */
[----:B------:R0:W1:Y:S02]  /*1860*/  SHFL.BFLY P2, R16, R26, R13, R12 ;  /* 0x0c00000d1a107389 */ /* 0x000064000004000c */
[----:B01----:R-:W-:Y:S01]  /*1870*/  ENDCOLLECTIVE ;  /* 0x000000000000791b */ /* 0x003fe20003800000 */
.L_x_1645:
[----:B------:R-:W-:Y:S01]  /*1880*/  HFMA2.MMA R13, -RZ, RZ, 0, 2.384185791015625e-07 ;  /* 0x00000004ff0d7435 */ /* 0x000fe200000001ff */
[----:B------:R-:W-:-:S05]  /*1890*/  MOV R21, R16 ;  /* 0x0000001000157202 */ /* 0x000fca0000000f00 */
[----:B------:R-:W-:-:S05]  /*18a0*/  FADD.FTZ R7, R22, R21 ;  /* 0x0000001516077221 */ /* 0x000fca0000010000 */
[----:B------:R-:W-:-:S07]  /*18b0*/  MOV R26, R7 ;  /* 0x00000007001a7202 */ /* 0x000fce0000000f00 */
[----:B------:R-:W-:Y:S05]  /*18c0*/  WARPSYNC.COLLECTIVE R11, `(.L_x_1646) ;  /* 0x000000000b087348 */ /* 0x000fea0003c00000 */
[----:B------:R0:W1:Y:S02]  /*18d0*/  SHFL.BFLY P2, R16, R26, R13, R12 ;  /* 0x0c00000d1a107389 */ /* 0x000064000004000c */
[----:B01----:R-:W-:Y:S01]  /*18e0*/  ENDCOLLECTIVE ;  /* 0x000000000000791b */ /* 0x003fe20003800000 */
.L_x_1646:
[----:B------:R-:W-:Y:S01]  /*18f0*/  HFMA2.MMA R13, -RZ, RZ, 0, 4.76837158203125e-07 ;  /* 0x00000008ff0d7435 */ /* 0x000fe200000001ff */
[----:B------:R-:W-:-:S05]  /*1900*/  MOV R20, R16 ;  /* 0x0000001000147202 */ /* 0x000fca0000000f00 */
[----:B------:R-:W-:-:S05]  /*1910*/  FADD.FTZ R23, R7, R20 ;  /* 0x0000001407177221 */ /* 0x000fca0000010000 */
[----:B------:R-:W-:-:S07]  /*1920*/  MOV R26, R23 ;  /* 0x00000017001a7202 */ /* 0x000fce0000000f00 */
[----:B------:R-:W-:Y:S05]  /*1930*/  WARPSYNC.COLLECTIVE R11, `(.L_x_1647) ;  /* 0x000000000b087348 */ /* 0x000fea0003c00000 */
[----:B------:R0:W1:Y:S02]  /*1940*/  SHFL.BFLY P2, R16, R26, R13, R12 ;  /* 0x0c00000d1a107389 */ /* 0x000064000004000c */
[----:B01----:R-:W-:Y:S01]  /*1950*/  ENDCOLLECTIVE ;  /* 0x000000000000791b */ /* 0x003fe20003800000 */
.L_x_1647:
[----:B------:R-:W-:Y:S01]  /*1960*/  HFMA2.MMA R13, -RZ, RZ, 0, 9.5367431640625e-07 ;  /* 0x00000010ff0d7435 */ /* 0x000fe200000001ff */
[----:B------:R-:W-:-:S05]  /*1970*/  MOV R24, R16 ;  /* 0x0000001000187202 */ /* 0x000fca0000000f00 */
[----:B------:R-:W-:-:S05]  /*1980*/  FADD.FTZ R24, R23, R24 ;  /* 0x0000001817187221 */ /* 0x000fca0000010000 */
[----:B------:R-:W-:-:S07]  /*1990*/  MOV R26, R24 ;  /* 0x00000018001a7202 */ /* 0x000fce0000000f00 */
[----:B------:R-:W-:Y:S05]  /*19a0*/  WARPSYNC.COLLECTIVE R11, `(.L_x_1648) ;  /* 0x000000000b087348 */ /* 0x000fea0003c00000 */
[----:B------:R0:W1:Y:S02]  /*19b0*/  SHFL.BFLY P2, R16, R26, R13, R12 ;  /* 0x0c00000d1a107389 */ /* 0x000064000004000c */
[----:B01----:R-:W-:Y:S01]  /*19c0*/  ENDCOLLECTIVE ;  /* 0x000000000000791b */ /* 0x003fe20003800000 */
.L_x_1648:
[----:B------:R-:W-:Y:S05]  /*19d0*/  BRA `(.L_x_1649) ;  /* 0xfffffff400507947 */ /* 0x000fea000383ffff */
.L_x_1650:
        /* <DEDUP_REMOVED lines=10> */
.L_x_3325:


//--------------------- .text._ZN10layer_norm31ln_parallel_residual_bwd_kernelINS_13Kernel_traitsIf13__nv_bfloat16fS2_fjLj1536ELj1ELj1ELj4ELj8ENS_18Kernel_traits_baseILj1536EfS2_fS2_fjLj128EEEEELb1ELb1ELb1EEEvNS_9BwdParamsE --------------------------
	.section	.text._ZN10layer_norm31ln_parallel_residual_bwd_kernelINS_13Kernel_traitsIf13__nv_bfloat16fS2_fjLj1536ELj1ELj1ELj4ELj8ENS_18Kernel_traits_baseILj1536EfS2_fS2_fjLj128EEEEELb1ELb1ELb1EEEvNS_9BwdParamsE,"ax",@progbits
	.align	128
        .global         _ZN10layer_norm31ln_parallel_residual_bwd_kernelINS_13Kernel_traitsIf13__nv_bfloat16fS2_fjLj1536ELj1ELj1ELj4ELj8ENS_18Kernel_traits_baseILj1536EfS2_fS2_fjLj128EEEEELb1ELb1ELb1EEEvNS_9BwdParamsE
        .type           _ZN10layer_norm31ln_parallel_residual_bwd_kernelINS_13Kernel_traitsIf13__nv_bfloat16fS2_fjLj1536ELj1ELj1ELj4ELj8ENS_18Kernel_traits_baseILj1536EfS2_fS2_fjLj128EEEEELb1ELb1ELb1EEEvNS_9BwdParamsE,@function
        .size           _ZN10layer_norm31ln_parallel_residual_bwd_kernelINS_13Kernel_traitsIf13__nv_bfloat16fS2_fjLj1536ELj1ELj1ELj4ELj8ENS_18Kernel_traits_baseILj1536EfS2_fS2_fjLj128EEEEELb1ELb1ELb1EEEvNS_9BwdParamsE,(.L_x_3326 - _ZN10layer_norm31ln_parallel_residual_bwd_kernelINS_13Kernel_traitsIf13__nv_bfloat16fS2_fjLj1536ELj1ELj1ELj4ELj8ENS_18Kernel_traits_baseILj1536EfS2_fS2_fjLj128EEEEELb1ELb1ELb1EEEvNS_9BwdParamsE)
        .other          _ZN10layer_norm31ln_parallel_residual_bwd_kernelINS_13Kernel_traitsIf13__nv_bfloat16fS2_fjLj1536ELj1ELj1ELj4ELj8ENS_18Kernel_traits_baseILj1536EfS2_fS2_fjLj128EEEEELb1ELb1ELb1EEEvNS_9BwdParamsE,@"STO_CUDA_ENTRY STV_DEFAULT"
_ZN10layer_norm31ln_parallel_residual_bwd_kernelINS_13Kernel_traitsIf13__nv_bfloat16fS2_fjLj1536ELj1ELj1ELj4ELj8ENS_18Kernel_traits_baseILj1536EfS2_fS2_fjLj128EEEEELb1ELb1ELb1EEEvNS_9BwdParamsE:
.text._ZN10layer_norm31ln_parallel_residual_bwd_kernelINS_13Kernel_traitsIf13__nv_bfloat16fS2_fjLj1536ELj1ELj1ELj4ELj8ENS_18Kernel_traits_baseILj1536EfS2_fS2_fjLj128EEEEELb1ELb1ELb1EEEvNS_9BwdParamsE:
        /* <DEDUP_REMOVED lines=31> */
.L_x_1651:
[----:B------:R-:W-:Y:S01]  /*01f0*/  IMAD.SHL.U32 R0, R92, 0x10, RZ ;  /* 0x000000105c007824 */ /* 0x000fe200078e00ff */
[----:B------:R-:W-:-:S04]  /*0200*/  ULDC.64 UR6, c[0x0][0x260] ;  /* 0x0000980000067ab9 */ /* 0x000fc80000000a00 */
[----:B------:R-:W-:-:S04]  /*0210*/  LOP3.LUT R0, R0, 0x7f0, RZ, 0xc0, !PT ;  /* 0x000007f000007812 */ /* 0x000fc800078ec0ff */
[----:B------:R-:W-:-:S04]  /*0220*/  IADD3 R2, P0, R0, UR6, RZ ;  /* 0x0000000600027c10 */ /* 0x000fc8000ff1e0ff */
[----:B------:R-:W-:Y:S01]  /*0230*/  IADD3.X R3, RZ, UR7, RZ, P0, !PT ;  /* 0x00000007ff037c10 */ /* 0x000fe200087fe4ff */
[----:B------:R-:W-:-:S04]  /*0240*/  ULDC.64 UR6, c[0x0][0x2c8] ;  /* 0x0000b20000067ab9 */ /* 0x000fc80000000a00 */
[----:B------:R0:W5:Y:S04]  /*0250*/  LDG.E.128 R32, desc[UR4][R2.64] ;  /* 0x0000000402207981 */ /* 0x000168000c1e1d00 */
[----:B------:R0:W5:Y:S04]  /*0260*/  LDG.E.128 R28, desc[UR4][R2.64+0x800] ;  /* 0x00080004021c7981 */ /* 0x000168000c1e1d00 */
[----:B------:R0:W5:Y:S01]  /*0270*/  LDG.E.128 R24, desc[UR4][R2.64+0x1000] ;  /* 0x0010000402187981 */ /* 0x000162000c1e1d00 */
[----:B------:R-:W-:Y:S01]  /*0280*/  ISETP.NE.U32.AND P1, PT, RZ, UR6, PT ;  /* 0x00000006ff007c0c */ /* 0x000fe2000bf25070 */
[----:B------:R-:W-:Y:S01]  /*0290*/  ULDC.U8 UR6, c[0x0][0x2a0] ;  /* 0x0000a80000067ab9 */ /* 0x000fe20000000000 */
[----:B------:R-:W-:Y:S01]  /*02a0*/  LEA R90, R90, 0x4, 0x2 ;  /* 0x000000045a5a7811 */ /* 0x000fe200078e10ff */
        /* <DEDUP_REMOVED lines=13> */
[----:B------:R-:W-:Y:S02]  /*0380*/  PLOP3.LUT P2, PT, PT, PT, UP0, 0x80, 0x0 ;  /* 0x000000000000781c */ /* 0x000fe40003f4f008 */
[----:B------:R-:W-:Y:S02]  /*0390*/  CS2R R12, SRZ ;  /* 0x00000000000c7805 */ /* 0x000fe4000001ff00 */
[----:B------:R-:W-:-:S02]  /*03a0*/  CS2R R10, SRZ ;  /* 0x00000000000a7805 */ /* 0x000fc4000001ff00 */
[----:B0-----:R-:W-:-:S07]  /*03b0*/  LOP3.LUT R9, R92, 0x7f, RZ, 0xc0, !PT ;  /* 0x0000007f5c097812 */ /* 0x001fce00078ec0ff */
.L_x_1657:
[----:B0-----:R-:W0:Y:S01]  /*03c0*/  LDC.64 R110, c[0x0][0x250] ;  /* 0x00009400ff6e7b82 */ /* 0x001e220000000a00 */
[----:B------:R-:W-:-:S05]  /*03d0*/  IMAD R8, R91, UR8, RZ ;  /* 0x000000085b087c24 */ /* 0x000fca000f8e02ff */
[----:B-1----:R-:W-:Y:S02]  /*03e0*/  SHF.R.S32.HI R53, RZ, 0x1f, R8 ;  /* 0x0000001fff357819 */ /* 0x002fe40000011408 */
[----:B------:R-:W1:Y:S02]  /*03f0*/  LDC.64 R82, c[0x0][0x2b8] ;  /* 0x0000ae00ff527b82 */ /* 0x000e640000000a00 */
[----:B------:R-:W-:-:S04]  /*0400*/  LEA.HI R8, R53, R8, RZ, 0x2 ;  /* 0x0000000835087211 */ /* 0x000fc800078f10ff */
[----:B------:R-:W-:Y:S02]  /*0410*/  LEA.HI.SX32 R99, R8, R9, 0x1e ;  /* 0x0000000908637211 */ /* 0x000fe400078ff2ff */
[----:B------:R-:W2:Y:S02]  /*0420*/  LDC.64 R74, c[0x0][0x300] ;  /* 0x0000c000ff4a7b82 */ /* 0x000ea40000000a00 */
[----:B------:R-:W-:-:S06]  /*0430*/  LEA R52, P0, R99, UR12, 0x4 ;  /* 0x0000000c63347c11 */ /* 0x000fcc000f8020ff */
[----:B------:R-:W3:Y:S01]  /*0440*/  LDC.64 R76, c[0x0][0x258] ;  /* 0x00009600ff4c7b82 */ /* 0x000ee20000000a00 */
[C---:B------:R-:W-:Y:S01]  /*0450*/  VIADD R94, R99.reuse, 0x80 ;  /* 0x00000080635e7836 */ /* 0x040fe20000000000 */
[----:B------:R-:W-:Y:S01]  /*0460*/  IADD3 R8, R99, 0x100, RZ ;  /* 0x0000010063087810 */ /* 0x000fe20007ffe0ff */
[----:B0-----:R-:W-:Y:S01]  /*0470*/  IMAD.WIDE R110, R91, 0x4, R110 ;  /* 0x000000045b6e7825 */ /* 0x001fe200078e026e */
[C---:B------:R-:W-:Y:S02]  /*0480*/  LEA.HI.X R53, R99.reuse, UR13, RZ, 0x4, P0 ;  /* 0x0000000d63357c11 */ /* 0x040fe400080f24ff */
[----:B------:R-:W-:Y:S01]  /*0490*/  LEA R60, P3, R8, UR12, 0x4 ;  /* 0x0000000c083c7c11 */ /* 0x000fe2000f8620ff */
[----:B-1----:R-:W-:Y:S01]  /*04a0*/  IMAD.WIDE.U32 R78, R99, 0x8, R82 ;  /* 0x00000008634e7825 */ /* 0x002fe200078e0052 */
[----:B------:R-:W-:Y:S01]  /*04b0*/  LEA R56, P0, R94, UR12, 0x4 ;  /* 0x0000000c5e387c11 */ /* 0x000fe2000f8020ff */
[----:B------:R-:W4:Y:S01]  /*04c0*/  LDG.E R110, desc[UR4][R110.64] ;  /* 0x000000046e6e7981 */ /* 0x000f22000c1e1900 */
[----:B------:R-:W-:-:S02]  /*04d0*/  LEA.HI.X R61, R8, UR13, RZ, 0x4, P3 ;  /* 0x0000000d083d7c11 */ /* 0x000fc400098f24ff */
[C---:B------:R-:W-:Y:S01]  /*04e0*/  LEA.HI.X R57, R94.reuse, UR13, RZ, 0x4, P0 ;  /* 0x0000000d5e397c11 */ /* 0x040fe200080f24ff */
[----:B------:R-:W4:Y:S01]  /*04f0*/  LDG.E.64 R78, desc[UR4][R78.64] ;  /* 0x000000044e4e7981 */ /* 0x000f22000c1e1b00 */
[--C-:B------:R-:W-:Y:S01]  /*0500*/  IMAD.WIDE.U32 R80, R94, 0x8, R82.reuse ;  /* 0x000000085e507825 */ /* 0x100fe200078e0052 */
[----:B--2---:R-:W-:Y:S02]  /*0510*/  ISETP.NE.U32.AND P3, PT, R74, RZ, PT ;  /* 0x000000ff4a00720c */ /* 0x004fe40003f65070 */
[----:B------:R-:W2:Y:S01]  /*0520*/  LDG.E.128 R52, desc[UR4][R52.64] ;  /* 0x0000000434347981 */ /* 0x000ea2000c1e1d00 */
[----:B------:R-:W-:Y:S01]  /*0530*/  IMAD.SHL.U32 R95, R99, 0x4, RZ ;  /* 0x00000004635f7824 */ /* 0x000fe200078e00ff */
[----:B------:R-:W-:Y:S01]  /*0540*/  ISETP.NE.AND.EX P3, PT, R75, RZ, PT, P3 ;  /* 0x000000ff4b00720c */ /* 0x000fe20003f65330 */
[----:B------:R-:W-:Y:S01]  /*0550*/  IMAD.WIDE.U32 R82, R8, 0x8, R82 ;  /* 0x0000000808527825 */ /* 0x000fe200078e0052 */
[----:B------:R-:W2:Y:S03]  /*0560*/  LDG.E.128 R56, desc[UR4][R56.64] ;  /* 0x0000000438387981 */ /* 0x000ea6000c1e1d00 */
[----:B---3--:R-:W-:Y:S01]  /*0570*/  IMAD.WIDE R100, R91, 0x4, R76 ;  /* 0x000000045b647825 */ /* 0x008fe200078e024c */
[----:B------:R-:W3:Y:S01]  /*0580*/  LDG.E.128 R60, desc[UR4][R60.64] ;  /* 0x000000043c3c7981 */ /* 0x000ee2000c1e1d00 */
[----:B------:R-:W0:Y:S03]  /*0590*/  LDC.64 R76, c[0x0][0x2c8] ;  /* 0x0000b200ff4c7b82 */ /* 0x000e260000000a00 */
[----:B------:R1:W3:Y:S04]  /*05a0*/  LDG.E R93, desc[UR4][R100.64] ;  /* 0x00000004645d7981 */ /* 0x0002e8000c1e1900 */
[----:B------:R-:W3:Y:S01]  /*05b0*/  LDG.E.64 R80, desc[UR4][R80.64] ;  /* 0x0000000450507981 */ /* 0x000ee2000c1e1b00 */
[----:B------:R-:W0:Y:S01]  /*05c0*/  @P3 LDC.64 R84, c[0x0][0x248] ;  /* 0x00009200ff543b82 */ /* 0x000e220000000a00 */
[----:B------:R-:W-:Y:S01]  /*05d0*/  SHF.R.U32.HI R104, RZ, 0x1e, R99 ;  /* 0x0000001eff687819 */ /* 0x000fe20000011663 */
[----:B------:R-:W-:Y:S01]  /*05e0*/  IMAD.SHL.U32 R105, R94, 0x4, RZ ;  /* 0x000000045e697824 */ /* 0x000fe200078e00ff */
[----:B------:R-:W-:Y:S01]  /*05f0*/  IADD3 R96, P0, R95, UR14, RZ ;  /* 0x0000000e5f607c10 */ /* 0x000fe2000ff1e0ff */
[----:B------:R-:W3:Y:S04]  /*0600*/  LDG.E.64 R82, desc[UR4][R82.64] ;  /* 0x0000000452527981 */ /* 0x000ee8000c1e1b00 */
[----:B------:R-:W0:Y:S08]  /*0610*/  @P3 LDC.64 R86, c[0x0][0x248] ;  /* 0x00009200ff563b82 */ /* 0x000e300000000a00 */
[----:B------:R-:W0:Y:S01]  /*0620*/  @P3 LDC.64 R88, c[0x0][0x248] ;  /* 0x00009200ff583b82 */ /* 0x000e220000000a00 */
[----:B------:R-:W-:-:S02]  /*0630*/  IADD3.X R97, R104, UR15, RZ, P0, !PT ;  /* 0x0000000f68617c10 */ /* 0x000fc400087fe4ff */
[----:B------:R-:W-:Y:S02]  /*0640*/  SHF.R.U32.HI R106, RZ, 0x1e, R94 ;  /* 0x0000001eff6a7819 */ /* 0x000fe4000001165e */
[----:B------:R-:W-:Y:S01]  /*0650*/  IADD3 R108, P0, R105, UR14, RZ ;  /* 0x0000000e696c7c10 */ /* 0x000fe2000ff1e0ff */
[----:B-----5:R-:W5:Y:S01]  /*0660*/  LDG.E R96, desc[UR4][R96.64] ;  /* 0x0000000460607981 */ /* 0x020f62000c1e1900 */
[----:B-1----:R-:W-:Y:S02]  /*0670*/  SHF.L.U32 R101, R8, 0x2, RZ ;  /* 0x0000000208657819 */ /* 0x002fe400000006ff */
[----:B------:R-:W-:Y:S02]  /*0680*/  IADD3.X R109, R106, UR15, RZ, P0, !PT ;  /* 0x0000000f6a6d7c10 */ /* 0x000fe400087fe4ff */
[----:B0-----:R-:W-:Y:S02]  /*0690*/  @P3 IADD3 R84, P0, R95, R84, RZ ;  /* 0x000000545f543210 */ /* 0x001fe40007f1e0ff */
[----:B------:R-:W-:Y:S01]  /*06a0*/  SHF.R.U32.HI R112, RZ, 0x1e, R8 ;  /* 0x0000001eff707819 */ /* 0x000fe20000011608 */
[----:B------:R0:W5:Y:S01]  /*06b0*/  LDG.E R95, desc[UR4][R108.64] ;  /* 0x000000046c5f7981 */ /* 0x000162000c1e1900 */
[----:B------:R-:W-:Y:S01]  /*06c0*/  IADD3 R102, P4, R101, UR14, RZ ;  /* 0x0000000e65667c10 */ /* 0x000fe2000ff9e0ff */
[----:B------:R-:W-:Y:S01]  /*06d0*/  @P3 IMAD.X R85, R104, 0x1, R85, P0 ;  /* 0x0000000168553824 */ /* 0x000fe200000e0655 */
[----:B------:R-:W-:-:S02]  /*06e0*/  @P3 IADD3 R100, P0, R105, R86, RZ ;  /* 0x0000005669643210 */ /* 0x000fc40007f1e0ff */
[----:B------:R-:W-:Y:S02]  /*06f0*/  IADD3.X R103, R112, UR15, RZ, P4, !PT ;  /* 0x0000000f70677c10 */ /* 0x000fe4000a7fe4ff */
[----:B------:R-:W5:Y:S01]  /*0700*/  @P3 LDG.E R7, desc[UR4][R84.64] ;  /* 0x0000000454073981 */ /* 0x000f62000c1e1900 */
[----:B------:R-:W-:Y:S01]  /*0710*/  @P3 IADD3 R88, P4, R101, R88, RZ ;  /* 0x0000005865583210 */ /* 0x000fe20007f9e0ff */
[----:B------:R-:W-:Y:S01]  /*0720*/  @P3 IMAD.X R101, R106, 0x1, R87, P0 ;  /* 0x000000016a653824 */ /* 0x000fe200000e0657 */
[C---:B------:R-:W-:Y:S01]  /*0730*/  @P1 LEA R106, P0, R99.reuse, R76, 0x4 ;  /* 0x0000004c636a1211 */ /* 0x040fe200078020ff */
[----:B------:R-:W5:Y:S03]  /*0740*/  LDG.E R86, desc[UR4][R102.64] ;  /* 0x0000000466567981 */ /* 0x000f66000c1e1900 */
[----:B------:R-:W-:Y:S01]  /*0750*/  @P1 LEA.HI.X R107, R99, R77, RZ, 0x4, P0 ;  /* 0x0000004d636b1211 */ /* 0x000fe200000f24ff */
[----:B------:R1:W5:Y:S04]  /*0760*/  @P3 LDG.E R6, desc[UR4][R100.64] ;  /* 0x0000000464063981 */ /* 0x000368000c1e1900 */
[----:B------:R-:W5:Y:S01]  /*0770*/  @P1 LDG.E.128 R36, desc[UR4][R106.64] ;  /* 0x000000046a241981 */ /* 0x000f62000c1e1d00 */
[----:B------:R-:W-:-:S02]  /*0780*/  @P3 IADD3.X R89, R112, R89, RZ, P4, !PT ;  /* 0x0000005970593210 */ /* 0x000fc400027fe4ff */
[-C--:B------:R-:W-:Y:S02]  /*0790*/  @P1 LEA R104, P4, R94, R76.reuse, 0x4 ;  /* 0x0000004c5e681211 */ /* 0x080fe400078820ff */
[----:B0-----:R-:W-:Y:S01]  /*07a0*/  @P1 LEA R108, P0, R8, R76, 0x4 ;  /* 0x0000004c086c1211 */ /* 0x001fe200078020ff */
[----:B------:R-:W5:Y:S01]  /*07b0*/  @P3 LDG.E R5, desc[UR4][R88.64] ;  /* 0x0000000458053981 */ /* 0x000f62000c1e1900 */
[----:B------:R-:W-:Y:S02]  /*07c0*/  @P1 LEA.HI.X R105, R94, R77, RZ, 0x4, P4 ;  /* 0x0000004d5e691211 */ /* 0x000fe400020f24ff */
[----:B------:R-:W-:-:S03]  /*07d0*/  LOP3.LUT P4, RZ, R98, 0xff, RZ, 0xc0, !PT ;  /* 0x000000ff62ff7812 */ /* 0x000fc6000788c0ff */
[----:B------:R0:W5:Y:S01]  /*07e0*/  @P1 LDG.E.128 R40, desc[UR4][R104.64] ;  /* 0x0000000468281981 */ /* 0x000162000c1e1d00 */
[----:B------:R-:W-:-:S05]  /*07f0*/  @P1 LEA.HI.X R109, R8, R77, RZ, 0x4, P0 ;  /* 0x0000004d086d1211 */ /* 0x000fca00000f24ff */
[----:B------:R3:W5:Y:S01]  /*0800*/  @P1 LDG.E.128 R44, desc[UR4][R108.64] ;  /* 0x000000046c2c1981 */ /* 0x000762000c1e1d00 */
[----:B------:R-:W-:Y:S01]  /*0810*/  VIADD R91, R91, UR10 ;  /* 0x0000000a5b5b7c36 */ /* 0x000fe20008000000 */
[----:B------:R-:W-:Y:S01]  /*0820*/  UMOV UR6, 0xffffffff ;  /* 0xffffffff00067882 */ /* 0x000fe20000000000 */
[----:B------:R-:W-:Y:S02]  /*0830*/  LOP3.LUT P0, RZ, R92, 0x1f, RZ, 0xc0, !PT ;  /* 0x0000001f5cff7812 */ /* 0x000fe4000780c0ff */
[----:B----4-:R-:W-:Y:S01]  /*0840*/  FSEL R111, R110, RZ, !P2 ;  /* 0x000000ff6e6f7208 */ /* 0x010fe20005000000 */
[----:B-1----:R-:W-:Y:S01]  /*0850*/  IMAD.MOV.U32 R100, RZ, RZ, R78 ;  /* 0x000000ffff647224 */ /* 0x002fe200078e004e */
[----:B------:R-:W-:-:S03]  /*0860*/  SHF.R.U64 R103, R78, 0x10, R79 ;  /* 0x000000104e677819 */ /* 0x000fc6000000124f */
[C---:B--2---:R-:W-:Y:S01]  /*0870*/  FADD.FTZ R110, -R111.reuse, R53 ;  /* 0x000000356f6e7221 */ /* 0x044fe20000010100 */
[----:B------:R-:W-:Y:S01]  /*0880*/  SHF.L.U32 R100, R100, 0x10, RZ ;  /* 0x0000001064647819 */ /* 0x000fe200000006ff */
[C---:B------:R-:W-:Y:S01]  /*0890*/  FADD.FTZ R102, -R111.reuse, R52 ;  /* 0x000000346f667221 */ /* 0x040fe20000010100 */
[C---:B------:R-:W-:Y:S01]  /*08a0*/  FADD.FTZ R114, -R111.reuse, R54 ;  /* 0x000000366f727221 */ /* 0x040fe20000010100 */
[C---:B------:R-:W-:Y:S01]  /*08b0*/  FADD.FTZ R84, -R111.reuse, R56 ;  /* 0x000000386f547221 */ /* 0x040fe20000010100 */
[C---:B0-----:R-:W-:Y:S01]  /*08c0*/  FADD.FTZ R104, -R111.reuse, R55 ;  /* 0x000000376f687221 */ /* 0x041fe20000010100 */
[C---:B------:R-:W-:Y:S01]  /*08d0*/  FADD.FTZ R78, -R111.reuse, R57 ;  /* 0x000000396f4e7221 */ /* 0x040fe20000010100 */
[C---:B------:R-:W-:Y:S01]  /*08e0*/  FADD.FTZ R58, -R111.reuse, R58 ;  /* 0x0000003a6f3a7221 */ /* 0x040fe20000010100 */
[C---:B------:R-:W-:Y:S01]  /*08f0*/  FADD.FTZ R56, -R111.reuse, R59 ;  /* 0x0000003b6f387221 */ /* 0x040fe20000010100 */
[C---:B---3--:R-:W-:Y:S01]  /*0900*/  FADD.FTZ R60, -R111.reuse, R60 ;  /* 0x0000003c6f3c7221 */ /* 0x048fe20000010100 */
[C---:B------:R-:W-:Y:S01]  /*0910*/  FADD.FTZ R54, -R111.reuse, R61 ;  /* 0x0000003d6f367221 */ /* 0x040fe20000010100 */
[C---:B------:R-:W-:Y:S01]  /*0920*/  FADD.FTZ R98, -R111.reuse, R62 ;  /* 0x0000003e6f627221 */ /* 0x040fe20000010100 */
[----:B------:R-:W-:Y:S01]  /*0930*/  FADD.FTZ R52, -R111, R63 ;  /* 0x0000003f6f347221 */ /* 0x000fe20000010100 */
[----:B------:R-:W-:-:S02]  /*0940*/  IMAD.U32 R57, R103, 0x10000, RZ ;  /* 0x0001000067397824 */ /* 0x000fc400078e00ff */
[C---:B------:R-:W-:Y:S01]  /*0950*/  FMUL.FTZ R111, R93.reuse, R110 ;  /* 0x0000006e5d6f7220 */ /* 0x040fe20000410000 */
[--C-:B------:R-:W-:Y:S02]  /*0960*/  IMAD.MOV.U32 R101, RZ, RZ, R79.reuse ;  /* 0x000000ffff657224 */ /* 0x100fe400078e004f */
[----:B------:R-:W-:Y:S01]  /*0970*/  FMUL.FTZ R105, R32, R100 ;  /* 0x0000006420697220 */ /* 0x000fe20000410000 */
[----:B------:R-:W-:Y:S01]  /*0980*/  FMUL.FTZ R102, R93, R102 ;  /* 0x000000665d667220 */ /* 0x000fe20000410000 */
[----:B------:R-:W-:Y:S01]  /*0990*/  SHF.R.U32.HI R112, RZ, 0x10, R79 ;  /* 0x00000010ff707819 */ /* 0x000fe2000001164f */
[----:B------:R-:W-:Y:S01]  /*09a0*/  FADD.FTZ R22, R57, R22 ;  /* 0x0000001639167221 */ /* 0x000fe20000010000 */
[----:B------:R-:W-:Y:S01]  /*09b0*/  SHF.R.U64 R85, R80, 0x10, R81 ;  /* 0x0000001050557819 */ /* 0x000fe20000001251 */
[-C--:B------:R-:W-:Y:S01]  /*09c0*/  FFMA.FTZ R10, R111, R57.reuse, R10 ;  /* 0x000000396f0a7223 */ /* 0x080fe2000001000a */
[----:B------:R-:W-:Y:S01]  /*09d0*/  FMUL.FTZ R110, R33, R57 ;  /* 0x00000039216e7220 */ /* 0x000fe20000410000 */
[----:B------:R-:W-:-:S02]  /*09e0*/  IMAD.U32 R101, R101, 0x10000, RZ ;  /* 0x0001000065657824 */ /* 0x000fc400078e00ff */
[----:B------:R-:W-:Y:S01]  /*09f0*/  FADD.FTZ R57, RZ, R105 ;  /* 0x00000069ff397221 */ /* 0x000fe20000010000 */
[C---:B------:R-:W-:Y:S01]  /*0a00*/  FMUL.FTZ R116, R93.reuse, R58 ;  /* 0x0000003a5d747220 */ /* 0x040fe20000410000 */
[----:B------:R-:W-:Y:S01]  /*0a10*/  FFMA.FTZ R58, R102, R105, RZ ;  /* 0x00000069663a7223 */ /* 0x000fe200000100ff */
[----:B------:R-:W-:Y:S01]  /*0a20*/  MOV R87, R80 ;  /* 0x0000005000577202 */ /* 0x000fe20000000f00 */
[----:B------:R-:W-:Y:S01]  /*0a30*/  FMUL.FTZ R109, R93, R104 ;  /* 0x000000685d6d7220 */ /* 0x000fe20000410000 */
[----:B------:R-:W-:Y:S01]  /*0a40*/  SHF.L.U32 R112, R112, 0x10, RZ ;  /* 0x0000001070707819 */ /* 0x000fe200000006ff */
[----:B------:R-:W-:Y:S02]  /*0a50*/  IMAD.U32 R85, R85, 0x10000, RZ ;  /* 0x0001000055557824 */ /* 0x000fe400078e00ff */
[----:B------:R-:W-:Y:S01]  /*0a60*/  FMUL.FTZ R103, R93, R78 ;  /* 0x0000004e5d677220 */ /* 0x000fe20000410000 */
[----:B------:R-:W-:Y:S01]  /*0a70*/  FMUL.FTZ R108, R34, R101 ;  /* 0x00000065226c7220 */ /* 0x000fe20000410000 */
[----:B------:R-:W-:Y:S01]  /*0a80*/  FADD.FTZ R57, R57, R110 ;  /* 0x0000006e39397221 */ /* 0x000fe20000010000 */
[----:B------:R-:W-:Y:S01]  /*0a90*/  FMUL.FTZ R114, R93, R114 ;  /* 0x000000725d727220 */ /* 0x000fe20000410000 */
[----:B------:R-:W-:Y:S01]  /*0aa0*/  FFMA.FTZ R59, R111, R110, R58 ;  /* 0x0000006e6f3b7223 */ /* 0x000fe2000001003a */
[----:B------:R-:W-:Y:S01]  /*0ab0*/  FADD.FTZ R64, R112, R64 ;  /* 0x0000004070407221 */ /* 0x000fe20000010000 */
[----:B------:R-:W-:Y:S01]  /*0ac0*/  FFMA.FTZ R12, R109, R112, R12 ;  /* 0x000000706d0c7223 */ /* 0x000fe2000001000c */
[----:B------:R-:W-:-:S02]  /*0ad0*/  IMAD.U32 R87, R87, 0x10000, RZ ;  /* 0x0001000057577824 */ /* 0x000fc400078e00ff */
[----:B------:R-:W-:Y:S01]  /*0ae0*/  FMUL.FTZ R84, R93, R84 ;  /* 0x000000545d547220 */ /* 0x000fe20000410000 */
[----:B------:R-:W-:Y:S01]  /*0af0*/  FADD.FTZ R66, R85, R66 ;  /* 0x0000004255427221 */ /* 0x000fe20000010000 */
[-C--:B------:R-:W-:Y:S01]  /*0b00*/  FFMA.FTZ R14, R103, R85.reuse, R14 ;  /* 0x00000055670e7223 */ /* 0x080fe2000001000e */
[----:B------:R-:W-:Y:S01]  /*0b10*/  FMUL.FTZ R104, R29, R85 ;  /* 0x000000551d687220 */ /* 0x000fe20000410000 */
[----:B------:R-:W-:Y:S01]  /*0b20*/  FMUL.FTZ R112, R35, R112 ;  /* 0x0000007023707220 */ /* 0x000fe20000410000 */
[----:B------:R-:W-:Y:S01]  /*0b30*/  FMUL.FTZ R85, R93, R56 ;  /* 0x000000385d557220 */ /* 0x000fe20000410000 */
[----:B------:R-:W-:Y:S01]  /*0b40*/  FADD.FTZ R57, R57, R108 ;  /* 0x0000006c39397221 */ /* 0x000fe20000010000 */
[----:B------:R-:W-:Y:S01]  /*0b50*/  FFMA.FTZ R56, R114, R108, R59 ;  /* 0x0000006c72387223 */ /* 0x000fe2000001003b */
[----:B------:R-:W-:Y:S02]  /*0b60*/  IMAD.MOV.U32 R79, RZ, RZ, R81 ;  /* 0x000000ffff4f7224 */ /* 0x000fe400078e0051 */
[----:B------:R-:W-:Y:S01]  /*0b70*/  FADD.FTZ R67, R87, R67 ;  /* 0x0000004357437221 */ /* 0x000fe20000010000 */
[-C--:B------:R-:W-:Y:S01]  /*0b80*/  FFMA.FTZ R15, R84, R87.reuse, R15 ;  /* 0x00000057540f7223 */ /* 0x080fe2000001000f */
[----:B------:R-:W-:Y:S01]  /*0b90*/  FMUL.FTZ R87, R28, R87 ;  /* 0x000000571c577220 */ /* 0x000fe20000410000 */
[----:B------:R-:W-:Y:S01]  /*0ba0*/  FADD.FTZ R58, R57, R112 ;  /* 0x00000070393a7221 */ /* 0x000fe20000010000 */
[----:B------:R-:W-:Y:S01]  /*0bb0*/  FFMA.FTZ R59, R109, R112, R56 ;  /* 0x000000706d3b7223 */ /* 0x000fe20000010038 */
[----:B------:R-:W-:-:S02]  /*0bc0*/  SHF.R.U32.HI R81, RZ, 0x10, R81 ;  /* 0x00000010ff517819 */ /* 0x000fc40000011651 */
[----:B------:R-:W-:Y:S01]  /*0bd0*/  SHF.L.U32 R79, R79, 0x10, RZ ;  /* 0x000000104f4f7819 */ /* 0x000fe200000006ff */
[----:B------:R-:W-:Y:S01]  /*0be0*/  FADD.FTZ R57, R58, R87 ;  /* 0x000000573a397221 */ /* 0x000fe20000010000 */
[----:B------:R-:W-:Y:S01]  /*0bf0*/  FFMA.FTZ R56, R84, R87, R59 ;  /* 0x0000005754387223 */ /* 0x000fe2000001003b */
[----:B------:R-:W-:Y:S01]  /*0c00*/  FADD.FTZ R65, R101, R65 ;  /* 0x0000004165417221 */ /* 0x000fe20000010000 */
[----:B------:R-:W-:Y:S01]  /*0c10*/  FFMA.FTZ R13, R114, R101, R13 ;  /* 0x00000065720d7223 */ /* 0x000fe2000001000d */
[----:B------:R-:W-:Y:S01]  /*0c20*/  FMUL.FTZ R89, R93, R54 ;  /* 0x000000365d597220 */ /* 0x000fe20000410000 */
[----:B------:R-:W-:Y:S02]  /*0c30*/  IMAD.MOV.U32 R80, RZ, RZ, R82 ;  /* 0x000000ffff507224 */ /* 0x000fe400078e0052 */
[----:B------:R-:W-:Y:S01]  /*0c40*/  FMUL.FTZ R101, R30, R79 ;  /* 0x0000004f1e657220 */ /* 0x000fe20000410000 */
[----:B------:R-:W-:Y:S02]  /*0c50*/  IMAD.U32 R81, R81, 0x10000, RZ ;  /* 0x0001000051517824 */ /* 0x000fe400078e00ff */
[----:B------:R-:W-:Y:S01]  /*0c60*/  FADD.FTZ R54, R57, R104 ;  /* 0x0000006839367221 */ /* 0x000fe20000010000 */
[----:B------:R-:W-:Y:S01]  /*0c70*/  FFMA.FTZ R57, R103, R104, R56 ;  /* 0x0000006867397223 */ /* 0x000fe20000010038 */
[----:B------:R-:W-:Y:S01]  /*0c80*/  SHF.R.U64 R88, R82, 0x10, R83 ;  /* 0x0000001052587819 */ /* 0x000fe20000001253 */
[----:B------:R-:W-:Y:S01]  /*0c90*/  FADD.FTZ R23, R100, R23 ;  /* 0x0000001764177221 */ /* 0x000fe20000010000 */
[----:B------:R-:W-:Y:S01]  /*0ca0*/  FFMA.FTZ R11, R102, R100, R11 ;  /* 0x00000064660b7223 */ /* 0x000fe2000001000b */
[----:B------:R-:W-:-:S02]  /*0cb0*/  IMAD.U32 R80, R80, 0x10000, RZ ;  /* 0x0001000050507824 */ /* 0x000fc400078e00ff */
[----:B------:R-:W-:Y:S01]  /*0cc0*/  FMUL.FTZ R100, R31, R81 ;  /* 0x000000511f647220 */ /* 0x000fe20000410000 */
[----:B------:R-:W-:Y:S01]  /*0cd0*/  FADD.FTZ R59, R54, R101 ;  /* 0x00000065363b7221 */ /* 0x000fe20000010000 */
[----:B------:R-:W-:Y:S01]  /*0ce0*/  FFMA.FTZ R54, R116, R101, R57 ;  /* 0x0000006574367223 */ /* 0x000fe20000010039 */
[----:B------:R-:W-:Y:S01]  /*0cf0*/  SHF.L.U32 R88, R88, 0x10, RZ ;  /* 0x0000001058587819 */ /* 0x000fe200000006ff */
[----:B------:R-:W-:Y:S01]  /*0d00*/  FADD.FTZ R68, R81, R68 ;  /* 0x0000004451447221 */ /* 0x000fe20000010000 */
[----:B------:R-:W-:Y:S01]  /*0d10*/  MOV R97, R83 ;  /* 0x0000005300617202 */ /* 0x000fe20000000f00 */
[----:B------:R-:W-:Y:S01]  /*0d20*/  FFMA.FTZ R16, R85, R81, R16 ;  /* 0x0000005155107223 */ /* 0x000fe20000010010 */
[----:B------:R-:W-:Y:S01]  /*0d30*/  FMUL.FTZ R81, R24, R80 ;  /* 0x0000005018517220 */ /* 0x000fe20000410000 */
[----:B------:R-:W-:Y:S01]  /*0d40*/  FADD.FTZ R56, R59, R100 ;  /* 0x000000643b387221 */ /* 0x000fe20000010000 */
[----:B------:R-:W-:Y:S01]  /*0d50*/  FMUL.FTZ R82, R93, R60 ;  /* 0x0000003c5d527220 */ /* 0x000fe20000410000 */
[----:B------:R-:W-:Y:S01]  /*0d60*/  FFMA.FTZ R59, R85, R100, R54 ;  /* 0x00000064553b7223 */ /* 0x000fe20000010036 */
[----:B------:R-:W-:Y:S01]  /*0d70*/  FADD.FTZ R70, R88, R70 ;  /* 0x0000004658467221 */ /* 0x000fe20000010000 */
[----:B------:R-:W-:Y:S01]  /*0d80*/  FFMA.FTZ R18, R89, R88, R18 ;  /* 0x0000005859127223 */ /* 0x000fe20000010012 */
[----:B------:R-:W-:Y:S01]  /*0d90*/  SHF.R.U32.HI R55, RZ, 0x10, R83 ;  /* 0x00000010ff377819 */ /* 0x000fe20000011653 */
[----:B------:R-:W-:-:S02]  /*0da0*/  IMAD.U32 R97, R97, 0x10000, RZ ;  /* 0x0001000061617824 */ /* 0x000fc400078e00ff */
[----:B------:R-:W-:Y:S01]  /*0db0*/  FMUL.FTZ R88, R25, R88 ;  /* 0x0000005819587220 */ /* 0x000fe20000410000 */
[----:B------:R-:W-:Y:S01]  /*0dc0*/  FMUL.FTZ R98, R93, R98 ;  /* 0x000000625d627220 */ /* 0x000fe20000410000 */
[----:B------:R-:W-:Y:S01]  /*0dd0*/  FADD.FTZ R57, R56, R81 ;  /* 0x0000005138397221 */ /* 0x000fe20000010000 */
[----:B------:R-:W-:Y:S01]  /*0de0*/  FFMA.FTZ R54, R82, R81, R59 ;  /* 0x0000005152367223 */ /* 0x000fe2000001003b */
[----:B------:R-:W-:Y:S01]  /*0df0*/  SHF.R.U32.HI R53, RZ, 0x7, R92 ;  /* 0x00000007ff357819 */ /* 0x000fe2000001165c */
[----:B------:R-:W-:Y:S01]  /*0e00*/  FADD.FTZ R73, R97, R73 ;  /* 0x0000004961497221 */ /* 0x000fe20000010000 */
[-C--:B------:R-:W-:Y:S01]  /*0e10*/  FFMA.FTZ R21, R98, R97.reuse, R21 ;  /* 0x0000006162157223 */ /* 0x080fe20000010015 */
[----:B------:R-:W-:Y:S01]  /*0e20*/  FADD.FTZ R56, R57, R88 ;  /* 0x0000005839387221 */ /* 0x000fe20000010000 */
[----:B------:R-:W-:Y:S02]  /*0e30*/  IMAD.U32 R55, R55, 0x10000, RZ ;  /* 0x0001000037377824 */ /* 0x000fe400078e00ff */
[----:B------:R-:W-:Y:S01]  /*0e40*/  FMUL.FTZ R97, R26, R97 ;  /* 0x000000611a617220 */ /* 0x000fe20000410000 */
[----:B------:R-:W-:Y:S01]  /*0e50*/  FFMA.FTZ R57, R89, R88, R54 ;  /* 0x0000005859397223 */ /* 0x000fe20000010036 */
[----:B------:R-:W-:-:S02]  /*0e60*/  IMAD.SHL.U32 R53, R53, 0x4, RZ ;  /* 0x0000000435357824 */ /* 0x000fc400078e00ff */
[----:B------:R-:W-:Y:S01]  /*0e70*/  FADD.FTZ R71, R80, R71 ;  /* 0x0000004750477221 */ /* 0x000fe20000010000 */
[----:B------:R-:W-:Y:S01]  /*0e80*/  FFMA.FTZ R19, R82, R80, R19 ;  /* 0x0000005052137223 */ /* 0x000fe20000010013 */
[----:B------:R-:W-:Y:S01]  /*0e90*/  ISETP.GE.AND P2, PT, R91, UR11, PT ;  /* 0x0000000b5b007c0c */ /* 0x000fe2000bf46270 */
[----:B------:R-:W-:Y:S01]  /*0ea0*/  FMUL.FTZ R83, R93, R52 ;  /* 0x000000345d537220 */ /* 0x000fe20000410000 */
[----:B------:R-:W-:Y:S01]  /*0eb0*/  FMUL.FTZ R80, R27, R55 ;  /* 0x000000371b507220 */ /* 0x000fe20000410000 */
[----:B------:R-:W-:Y:S01]  /*0ec0*/  FADD.FTZ R59, R56, R97 ;  /* 0x00000061383b7221 */ /* 0x000fe20000010000 */
[----:B------:R-:W-:Y:S01]  /*0ed0*/  FFMA.FTZ R57, R98, R97, R57 ;  /* 0x0000006162397223 */ /* 0x000fe20000010039 */
[----:B------:R-:W-:Y:S01]  /*0ee0*/  P2R R62, PR, RZ, 0x4 ;  /* 0x00000004ff3e7803 */ /* 0x000fe20000000000 */
        /* <DEDUP_REMOVED lines=26> */
.L_x_1668:
[----:B------:R-:W3:Y:S01]  /*1090*/  S2R R59, SR_CgaCtaId ;  /* 0x00000000003b7919 */ /* 0x000ee20000008800 */
[----:B------:R-:W-:Y:S01]  /*10a0*/  @!P0 SHF.R.U32.HI R54, RZ, 0x5, R92 ;  /* 0x00000005ff368819 */ /* 0x000fe2000001165c */
[----:B------:R-:W-:Y:S01]  /*10b0*/  UISETP.NE.AND UP0, UPT, UR19, URZ, UPT ;  /* 0x0000003f1300728c */ /* 0x000fe2000bf05270 */
[----:B------:R-:W-:Y:S01]  /*10c0*/  MOV R56, 0x400 ;  /* 0x0000040000387802 */ /* 0x000fe20000000f00 */
[----:B--2---:R-:W-:Y:S01]  /*10d0*/  FADD.FTZ R79, R57, R52 ;  /* 0x00000034394f7221 */ /* 0x004fe20000010000 */
[----:B------:R-:W-:Y:S01]  /*10e0*/  @!P0 LOP3.LUT R54, R54, 0x3, RZ, 0xc0, !PT ;  /* 0x0000000336368812 */ /* 0x000fe200078ec0ff */
[----:B01----:R-:W-:Y:S01]  /*10f0*/  FADD.FTZ R78, R78, R55 ;  /* 0x000000374e4e7221 */ /* 0x003fe20000010000 */
[----:B------:R-:W-:Y:S02]  /*1100*/  ISETP.NE.U32.AND P5, PT, RZ, UR16, PT ;  /* 0x00000010ff007c0c */ /* 0x000fe4000bfa5070 */
[----:B------:R-:W-:Y:S02]  /*1110*/  @!P0 IADD3 R54, R53, R54, RZ ;  /* 0x0000003635368210 */ /* 0x000fe40007ffe0ff */
[----:B------:R-:W-:Y:S01]  /*1120*/  PLOP3.LUT P2, PT, PT, PT, UP0, 0x80, 0x0 ;  /* 0x000000000000781c */ /* 0x000fe20003f4f008 */
[----:B------:R-:W-:Y:S05]  /*1130*/  WARPSYNC.ALL ;  /* 0x0000000000007948 */ /* 0x000fea0003800000 */
[----:B------:R-:W-:-:S02]  /*1140*/  ISETP.NE.AND.EX P5, PT, RZ, UR17, PT, P5 ;  /* 0x00000011ff007c0c */ /* 0x000fc4000bfa5350 */
[----:B-----5:R-:W-:Y:S02]  /*1150*/  LOP3.LUT P6, RZ, R96, 0xff, RZ, 0xc0, !PT ;  /* 0x000000ff60ff7812 */ /* 0x020fe400078cc0ff */
[----:B---3--:R-:W-:-:S05]  /*1160*/  LEA R56, R59, R56, 0x18 ;  /* 0x000000383b387211 */ /* 0x008fca00078ec0ff */
[--C-:B------:R-:W-:Y:S02]  /*1170*/  @!P0 IMAD R63, R54, 0x8, R56.reuse ;  /* 0x00000008363f8824 */ /* 0x100fe400078e0238 */
[----:B------:R-:W-:-:S03]  /*1180*/  IMAD R106, R53, 0x8, R56 ;  /* 0x00000008356a7824 */ /* 0x000fc600078e0238 */
[----:B------:R0:W-:Y:S01]  /*1190*/  @!P0 STS.64 [R63+0x1800], R78 ;  /* 0x0018004e3f008388 */ /* 0x0001e20000000a00 */
[----:B------:R-:W-:Y:S01]  /*11a0*/  BAR.SYNC.DEFER_BLOCKING 0x0 ;  /* 0x0000000000007b1d */ /* 0x000fe20000010000 */
[C---:B------:R-:W-:Y:S02]  /*11b0*/  @P5 LEA R60, P0, R99.reuse, UR16, 0x4 ;  /* 0x00000010633c5c11 */ /* 0x040fe4000f8020ff */
[----:B0-----:R-:W-:Y:S02]  /*11c0*/  SHF.L.U32 R63, R99, 0x3, RZ ;  /* 0x00000003633f7819 */ /* 0x001fe400000006ff */
[----:B------:R-:W-:Y:S01]  /*11d0*/  SHF.R.U32.HI R78, RZ, 0x1d, R99 ;  /* 0x0000001dff4e7819 */ /* 0x000fe20000011663 */
[----:B------:R-:W0:Y:S04]  /*11e0*/  LDS.128 R52, [R106+0x1800] ;  /* 0x001800006a347984 */ /* 0x000e280000000c00 */
[----:B------:R-:W1:Y:S01]  /*11f0*/  LDS.128 R56, [R106+0x1810] ;  /* 0x001810006a387984 */ /* 0x000e620000000c00 */
[----:B0-----:R-:W-:Y:S01]  /*1200*/  FADD.FTZ R61, RZ, R52 ;  /* 0x00000034ff3d7221 */ /* 0x001fe20000010000 */
[----:B------:R-:W-:-:S03]  /*1210*/  FADD.FTZ R52, RZ, R53 ;  /* 0x00000035ff347221 */ /* 0x000fc60000010000 */
[----:B------:R-:W-:Y:S01]  /*1220*/  FADD.FTZ R61, R54, R61 ;  /* 0x0000003d363d7221 */ /* 0x000fe20000010000 */
[----:B------:R-:W-:-:S03]  /*1230*/  FADD.FTZ R52, R55, R52 ;  /* 0x0000003437347221 */ /* 0x000fc60000010000 */
[----:B-1----:R-:W-:Y:S01]  /*1240*/  FADD.FTZ R53, R61, R56 ;  /* 0x000000383d357221 */ /* 0x002fe20000010000 */
[----:B------:R-:W-:Y:S01]  /*1250*/  @P5 LEA.HI.X R61, R99, UR17, RZ, 0x4, P0 ;  /* 0x00000011633d5c11 */ /* 0x000fe200080f24ff */
[----:B------:R-:W-:Y:S01]  /*1260*/  FADD.FTZ R52, R52, R57 ;  /* 0x0000003934347221 */ /* 0x000fe20000010000 */
[----:B------:R-:W-:Y:S01]  /*1270*/  IADD3 R56, P0, R63, UR20, RZ ;  /* 0x000000143f387c10 */ /* 0x000fe2000ff1e0ff */
[----:B------:R-:W-:Y:S02]  /*1280*/  FADD.FTZ R53, R58, R53 ;  /* 0x000000353a357221 */ /* 0x000fe40000010000 */
[----:B------:R-:W-:Y:S01]  /*1290*/  FADD.FTZ R52, R59, R52 ;  /* 0x000000343b347221 */ /* 0x000fe20000010000 */
[----:B------:R-:W-:Y:S01]  /*12a0*/  IADD3.X R57, R78, UR21, RZ, P0, !PT ;  /* 0x000000154e397c10 */ /* 0x000fe200087fe4ff */
[----:B------:R-:W-:Y:S01]  /*12b0*/  FMUL.FTZ R53, R53, UR9 ;  /* 0x0000000935357c20 */ /* 0x000fe20008410000 */
[----:B------:R-:W-:Y:S01]  /*12c0*/  @P5 LEA R58, P0, R94, UR16, 0x4 ;  /* 0x000000105e3a5c11 */ /* 0x000fe2000f8020ff */
[----:B------:R-:W-:-:S03]  /*12d0*/  FMUL.FTZ R52, R52, UR9 ;  /* 0x0000000934347c20 */ /* 0x000fc60008410000 */
[----:B------:R-:W-:Y:S02]  /*12e0*/  @P5 LEA.HI.X R59, R94, UR17, RZ, 0x4, P0 ;  /* 0x000000115e3b5c11 */ /* 0x000fe400080f24ff */
[----:B------:R-:W-:Y:S02]  /*12f0*/  ISETP.NE.U32.AND P0, PT, R76, RZ, PT ;  /* 0x000000ff4c00720c */ /* 0x000fe40003f05070 */
[----:B------:R-:W-:Y:S02]  /*1300*/  FSEL R107, R53, RZ, !P2 ;  /* 0x000000ff356b7208 */ /* 0x000fe40005000000 */
[----:B------:R-:W-:-:S03]  /*1310*/  ISETP.NE.AND.EX P0, PT, R77, RZ, PT, P0 ;  /* 0x000000ff4d00720c */ /* 0x000fc60003f05300 */
        /* <DEDUP_REMOVED lines=22> */
[--C-:B------:R-:W-:Y:S01]  /*1480*/  FFMA.FTZ R116, R116, R52, R107.reuse ;  /* 0x0000003474747223 */ /* 0x100fe2000001006b */
[----:B------:R-:W-:Y:S01]  /*1490*/  @P3 LOP3.LUT P6, RZ, R7, 0xff, RZ, 0xc0, !PT ;  /* 0x000000ff07ff3812 */ /* 0x000fe200078cc0ff */
[----:B------:R-:W-:Y:S01]  /*14a0*/  FMUL.FTZ R111, R112, UR18 ;  /* 0x00000012706f7c20 */ /* 0x000fe20008410000 */
[----:B------:R-:W-:Y:S01]  /*14b0*/  FMUL.FTZ R102, R93, R102 ;  /* 0x000000665d667220 */ /* 0x000fe20000410000 */
[----:B------:R-:W-:Y:S01]  /*14c0*/  FADD.FTZ R116, R101, -R116 ;  /* 0x8000007465747221 */ /* 0x000fe20000010000 */
[----:B------:R-:W-:Y:S01]  /*14d0*/  @P3 FSEL R106, R106, RZ, P6 ;  /* 0x000000ff6a6a3208 */ /* 0x000fe20003000000 */
[----:B------:R-:W-:Y:S01]  /*14e0*/  FFMA.FTZ R84, R84, R52, R107 ;  /* 0x0000003454547223 */ /* 0x000fe2000001006b */
        /* <DEDUP_REMOVED lines=9> */
[-C--:B------:R-:W-:Y:S01]  /*1580*/  FFMA.FTZ R85, R85, R52.reuse, R107 ;  /* 0x0000003455557223 */ /* 0x080fe2000001006b */
[----:B------:R-:W-:Y:S01]  /*1590*/  @P3 FSEL R110, R110, RZ, P6 ;  /* 0x000000ff6e6e3208 */ /* 0x000fe20003000000 */
[----:B------:R-:W-:Y:S01]  /*15a0*/  FMUL.FTZ R79, R101, UR18 ;  /* 0x00000012654f7c20 */ /* 0x000fe20008410000 */
[----:B------:R-:W-:Y:S01]  /*15b0*/  LOP3.LUT P6, RZ, R96, 0xff0000, RZ, 0xc0, !PT ;  /* 0x00ff000060ff7812 */ /* 0x000fe200078cc0ff */
[----:B------:R-:W-:Y:S01]  /*15c0*/  @P0 FADD.FTZ R99, R40, R99 ;  /* 0x0000006328630221 */ /* 0x000fe20000010000 */
[----:B------:R-:W-:Y:S01]  /*15d0*/  FADD.FTZ R100, R100, -R85 ;  /* 0x8000005564647221 */ /* 0x000fe20000010000 */
[--C-:B------:R-:W-:Y:S01]  /*15e0*/  FFMA.FTZ R89, R89, R52, R107.reuse ;  /* 0x0000003459597223 */ /* 0x100fe2000001006b */
[----:B------:R-:W-:Y:S01]  /*15f0*/  FSEL R113, R108, RZ, P6 ;  /* 0x000000ff6c717208 */ /* 0x000fe20003000000 */
[----:B------:R-:W-:Y:S01]  /*1600*/  FMUL.FTZ R84, R99, UR18 ;  /* 0x0000001263547c20 */ /* 0x000fe20008410000 */
[----:B------:R-:W-:Y:S01]  /*1610*/  @P3 LOP3.LUT P6, RZ, R7, 0xff0000, RZ, 0xc0, !PT ;  /* 0x00ff000007ff3812 */ /* 0x000fe200078cc0ff */
[----:B------:R-:W-:Y:S01]  /*1620*/  FMUL.FTZ R100, R93, R100 ;  /* 0x000000645d647220 */ /* 0x000fe20000410000 */
[-CC-:B------:R-:W-:Y:S01]  /*1630*/  FFMA.FTZ R82, R82, R52.reuse, R107.reuse ;  /* 0x0000003452527223 */ /* 0x180fe2000001006b */
[-C--:B------:R-:W-:Y:S01]  /*1640*/  FFMA.FTZ R98, R98, R52.reuse, R107 ;  /* 0x0000003462627223 */ /* 0x080fe2000001006b */
[----:B------:R-:W-:Y:S01]  /*1650*/  @P3 FSEL R108, R108, RZ, P6 ;  /* 0x000000ff6c6c3208 */ /* 0x000fe20003000000 */
[----:B------:R-:W-:Y:S01]  /*1660*/  @P0 FADD.FTZ R100, R43, R100 ;  /* 0x000000642b640221 */ /* 0x000fe20000010000 */
[----:B------:R-:W-:Y:S01]  /*1670*/  LOP3.LUT P6, RZ, R96, 0xff000000, RZ, 0xc0, !PT ;  /* 0xff00000060ff7812 */ /* 0x000fe200078cc0ff */
[----:B------:R-:W-:Y:S01]  /*1680*/  FADD.FTZ R88, R88, -R89 ;  /* 0x8000005958587221 */ /* 0x000fe20000010000 */
[----:B------:R-:W-:Y:S01]  /*1690*/  FFMA.FTZ R83, R83, R52, R107 ;  /* 0x0000003453537223 */ /* 0x000fe2000001006b */
[----:B------:R-:W-:Y:S01]  /*16a0*/  FMUL.FTZ R85, R100, UR18 ;  /* 0x0000001264557c20 */ /* 0x000fe20008410000 */
[----:B------:R-:W-:Y:S01]  /*16b0*/  FSEL R114, R111, RZ, P6 ;  /* 0x000000ff6f727208 */ /* 0x000fe20003000000 */
[----:B------:R-:W-:Y:S01]  /*16c0*/  FADD.FTZ R82, R81, -R82 ;  /* 0x8000005251527221 */ /* 0x000fe20000010000 */
[----:B------:R-:W-:Y:S01]  /*16d0*/  @P3 LOP3.LUT P6, RZ, R7, 0xff000000, RZ, 0xc0, !PT ;  /* 0xff00000007ff3812 */ /* 0x000fe200078cc0ff */
[----:B------:R-:W-:-:S02]  /*16e0*/  IMAD.SHL.U32 R87, R94, 0x8, RZ ;  /* 0x000000085e577824 */ /* 0x000fc400078e00ff */
[----:B------:R-:W-:Y:S01]  /*16f0*/  FADD.FTZ R98, R97, -R98 ;  /* 0x8000006261627221 */ /* 0x000fe20000010000 */
[----:B------:R-:W-:Y:S01]  /*1700*/  FMUL.FTZ R88, R93, R88 ;  /* 0x000000585d587220 */ /* 0x000fe20000410000 */
[----:B------:R-:W-:Y:S01]  /*1710*/  @P3 FSEL R111, R111, RZ, P6 ;  /* 0x000000ff6f6f3208 */ /* 0x000fe20003000000 */
[----:B------:R-:W-:Y:S01]  /*1720*/  FADD.FTZ R80, R80, -R83 ;  /* 0x8000005350507221 */ /* 0x000fe20000010000 */
[----:B------:R-:W-:Y:S01]  /*1730*/  LOP3.LUT P6, RZ, R95, 0xff00, RZ, 0xc0, !PT ;  /* 0x0000ff005fff7812 */ /* 0x000fe200078cc0ff */
[----:B------:R-:W-:Y:S01]  /*1740*/  FMUL.FTZ R97, R93, R82 ;  /* 0x000000525d617220 */ /* 0x000fe20000410000 */
[----:B------:R-:W-:Y:S01]  /*1750*/  SHF.R.U32.HI R94, RZ, 0x1d, R94 ;  /* 0x0000001dff5e7819 */ /* 0x000fe2000001165e */
[----:B------:R-:W-:Y:S01]  /*1760*/  @P0 FADD.FTZ R88, R45, R88 ;  /* 0x000000582d580221 */ /* 0x000fe20000010000 */
[----:B------:R-:W-:Y:S01]  /*1770*/  FSEL R104, R103, RZ, P6 ;  /* 0x000000ff67687208 */ /* 0x000fe20003000000 */
[----:B------:R-:W-:Y:S01]  /*1780*/  @P0 FADD.FTZ R97, R44, R97 ;  /* 0x000000612c610221 */ /* 0x000fe20000010000 */
[----:B------:R-:W-:Y:S01]  /*1790*/  @P3 LOP3.LUT P6, RZ, R6, 0xff00, RZ, 0xc0, !PT ;  /* 0x0000ff0006ff3812 */ /* 0x000fe200078cc0ff */
[----:B------:R-:W-:Y:S01]  /*17a0*/  FMUL.FTZ R89, R88, UR18 ;  /* 0x0000001258597c20 */ /* 0x000fe20008410000 */
[----:B------:R-:W-:Y:S01]  /*17b0*/  F2F.BF16.F32 R115, R115 ;  /* 0x0000007300737304 */ /* 0x000fe20000202000 */
[----:B------:R-:W-:-:S02]  /*17c0*/  @P3 F2FP.BF16.F32.PACK_AB R106, RZ, R106 ;  /* 0x0000006aff6a323e */ /* 0x000fc400000010ff */
[----:B------:R-:W-:Y:S02]  /*17d0*/  @P3 FSEL R103, R103, RZ, P6 ;  /* 0x000000ff67673208 */ /* 0x000fe40003000000 */
[----:B------:R-:W-:Y:S02]  /*17e0*/  LOP3.LUT P6, RZ, R95, 0xff0000, RZ, 0xc0, !PT ;  /* 0x00ff00005fff7812 */ /* 0x000fe400078cc0ff */
[----:B------:R-:W-:Y:S01]  /*17f0*/  @P3 F2FP.BF16.F32.PACK_AB R110, RZ, R110 ;  /* 0x0000006eff6e323e */ /* 0x000fe200000010ff */
[----:B------:R-:W0:Y:S01]  /*1800*/  F2F.BF16.F32 R114, R114 ;  /* 0x0000007200727304 */ /* 0x000e220000202000 */
[----:B------:R-:W-:Y:S02]  /*1810*/  FSEL R118, R79, RZ, P6 ;  /* 0x000000ff4f767208 */ /* 0x000fe40003000000 */
[----:B------:R-:W-:Y:S02]  /*1820*/  @P3 LOP3.LUT P6, RZ, R6, 0xff0000, RZ, 0xc0, !PT ;  /* 0x00ff000006ff3812 */ /* 0x000fe400078cc0ff */
[----:B------:R-:W-:-:S02]  /*1830*/  @P3 F2FP.BF16.F32.PACK_AB R108, RZ, R108 ;  /* 0x0000006cff6c323e */ /* 0x000fc400000010ff */
[----:B------:R-:W-:Y:S01]  /*1840*/  @P3 FSEL R79, R79, RZ, P6 ;  /* 0x000000ff4f4f3208 */ /* 0x000fe20003000000 */
[----:B------:R-:W1:Y:S01]  /*1850*/  F2F.BF16.F32 R113, R113 ;  /* 0x0000007100717304 */ /* 0x000e620000202000 */
[----:B------:R-:W-:Y:S02]  /*1860*/  LOP3.LUT P6, RZ, R95, 0xff, RZ, 0xc0, !PT ;  /* 0x000000ff5fff7812 */ /* 0x000fe400078cc0ff */
[----:B------:R-:W-:Y:S02]  /*1870*/  @P3 PRMT R4, R106, 0x7610, R4 ;  /* 0x000076106a043816 */ /* 0x000fe40000000004 */
[----:B------:R-:W-:Y:S02]  /*1880*/  FSEL R109, R84, RZ, P6 ;  /* 0x000000ff546d7208 */ /* 0x000fe40003000000 */
[----:B------:R-:W-:Y:S01]  /*1890*/  @P3 LOP3.LUT P6, RZ, R6, 0xff, RZ, 0xc0, !PT ;  /* 0x000000ff06ff3812 */ /* 0x000fe200078cc0ff */
[----:B------:R-:W-:Y:S01]  /*18a0*/  F2F.BF16.F32 R105, R105 ;  /* 0x0000006900697304 */ /* 0x000fe20000202000 */
[----:B0-----:R-:W-:Y:S01]  /*18b0*/  IMAD.U32 R114, R114, 0x10000, RZ ;  /* 0x0001000072727824 */ /* 0x001fe200078e00ff */
[----:B------:R-:W-:-:S02]  /*18c0*/  @P3 PRMT R2, R110, 0x7610, R2 ;  /* 0x000076106e023816 */ /* 0x000fc40000000002 */
[----:B------:R-:W-:Y:S02]  /*18d0*/  @P3 FSEL R84, R84, RZ, P6 ;  /* 0x000000ff54543208 */ /* 0x000fe40003000000 */
[----:B------:R-:W-:Y:S01]  /*18e0*/  LOP3.LUT P6, RZ, R95, 0xff000000, RZ, 0xc0, !PT ;  /* 0xff0000005fff7812 */ /* 0x000fe200078cc0ff */
[C---:B------:R-:W-:Y:S01]  /*18f0*/  FMUL.FTZ R95, R93.reuse, R98 ;  /* 0x000000625d5f7220 */ /* 0x040fe20000410000 */
[----:B------:R-:W-:Y:S01]  /*1900*/  FMUL.FTZ R98, R93, R80 ;  /* 0x000000505d627220 */ /* 0x000fe20000410000 */
[----:B------:R-:W-:Y:S01]  /*1910*/  FMUL.FTZ R93, R97, UR18 ;  /* 0x00000012615d7c20 */ /* 0x000fe20008410000 */
[----:B------:R-:W-:Y:S01]  /*1920*/  FSEL R116, R85, RZ, P6 ;  /* 0x000000ff55747208 */ /* 0x000fe20003000000 */
[----:B------:R-:W-:Y:S01]  /*1930*/  @P0 FADD.FTZ R95, R46, R95 ;  /* 0x0000005f2e5f0221 */ /* 0x000fe20000010000 */
[----:B------:R-:W-:Y:S01]  /*1940*/  @P3 LOP3.LUT P6, RZ, R6, 0xff000000, RZ, 0xc0, !PT ;  /* 0xff00000006ff3812 */ /* 0x000fe200078cc0ff */
[----:B------:R-:W-:Y:S01]  /*1950*/  @P0 FADD.FTZ R98, R47, R98 ;  /* 0x000000622f620221 */ /* 0x000fe20000010000 */
[----:B------:R-:W-:Y:S01]  /*1960*/  LOP3.LUT P0, RZ, R86, 0xff, RZ, 0xc0, !PT ;  /* 0x000000ff56ff7812 */ /* 0x000fe2000780c0ff */
[----:B------:R-:W-:Y:S01]  /*1970*/  IMAD.WIDE.U32 R80, R115, 0x10000, RZ ;  /* 0x0001000073507825 */ /* 0x000fe200078e00ff */
[----:B------:R-:W-:-:S03]  /*1980*/  @P3 FSEL R85, R85, RZ, P6 ;  /* 0x000000ff55553208 */ /* 0x000fc60003000000 */
[----:B------:R-:W-:Y:S01]  /*1990*/  FMUL.FTZ R96, R95, UR18 ;  /* 0x000000125f607c20 */ /* 0x000fe20008410000 */
[----:B------:R-:W-:Y:S01]  /*19a0*/  IADD3 R76, P6, R87, UR20, RZ ;  /* 0x00000014574c7c10 */ /* 0x000fe2000ffde0ff */
[----:B------:R-:W-:Y:S01]  /*19b0*/  F2F.BF16.F32 R104, R104 ;  /* 0x0000006800687304 */ /* 0x000fe20000202000 */
[----:B------:R-:W-:Y:S02]  /*19c0*/  FSEL R120, R93, RZ, P0 ;  /* 0x000000ff5d787208 */ /* 0x000fe40000000000 */
[----:B------:R-:W-:Y:S02]  /*19d0*/  IADD3.X R77, R94, UR21, RZ, P6, !PT ;  /* 0x000000155e4d7c10 */ /* 0x000fe4000b7fe4ff */
[C---:B------:R-:W-:Y:S02]  /*19e0*/  LOP3.LUT P6, RZ, R86.reuse, 0xff00, RZ, 0xc0, !PT ;  /* 0x0000ff0056ff7812 */ /* 0x040fe400078cc0ff */
[----:B------:R-:W-:Y:S01]  /*19f0*/  LOP3.LUT P0, RZ, R86, 0xff000000, RZ, 0xc0, !PT ;  /* 0xff00000056ff7812 */ /* 0x000fe2000780c0ff */
[----:B------:R-:W0:Y:S01]  /*1a00*/  F2F.BF16.F32 R116, R116 ;  /* 0x0000007400747304 */ /* 0x000e220000202000 */
[----:B------:R-:W-:-:S02]  /*1a10*/  FSEL R117, R89, RZ, P6 ;  /* 0x000000ff59757208 */ /* 0x000fc40003000000 */
[----:B------:R-:W-:Y:S01]  /*1a20*/  LOP3.LUT P6, RZ, R86, 0xff0000, RZ, 0xc0, !PT ;  /* 0x00ff000056ff7812 */ /* 0x000fe200078cc0ff */
[----:B------:R-:W-:Y:S01]  /*1a30*/  FMUL.FTZ R86, R98, UR18 ;  /* 0x0000001262567c20 */ /* 0x000fe20008410000 */
[----:B-1----:R-:W-:Y:S02]  /*1a40*/  LOP3.LUT R83, R81, R114, R113, 0xfe, !PT ;  /* 0x0000007251537212 */ /* 0x002fe400078efe71 */
[----:B------:R-:W-:Y:S01]  /*1a50*/  FSEL R119, R96, RZ, P6 ;  /* 0x000000ff60777208 */ /* 0x000fe20003000000 */
[----:B------:R-:W-:Y:S01]  /*1a60*/  F2F.BF16.F32 R117, R117 ;  /* 0x0000007500757304 */ /* 0x000fe20000202000 */
[----:B------:R-:W-:Y:S02]  /*1a70*/  FSEL R82, R86, RZ, P0 ;  /* 0x000000ff56527208 */ /* 0x000fe40000000000 */
[----:B------:R-:W-:Y:S02]  /*1a80*/  ISETP.NE.U32.AND P0, PT, RZ, UR16, PT ;  /* 0x00000010ff007c0c */ /* 0x000fe4000bf05070 */
[----:B------:R-:W-:-:S02]  /*1a90*/  @P3 PRMT R3, R108, 0x7610, R3 ;  /* 0x000076106c033816 */ /* 0x000fc40000000003 */
[----:B------:R-:W-:Y:S01]  /*1aa0*/  ISETP.NE.AND.EX P0, PT, RZ, UR17, PT, P0 ;  /* 0x00000011ff007c0c */ /* 0x000fe2000bf05300 */
[----:B------:R-:W1:Y:S01]  /*1ab0*/  F2F.BF16.F32 R82, R82 ;  /* 0x0000005200527304 */ /* 0x000e620000202000 */
[----:B0-----:R-:W-:Y:S02]  /*1ac0*/  SHF.L.U32 R116, R116, 0x10, RZ ;  /* 0x0000001074747819 */ /* 0x001fe400000006ff */
[----:B------:R-:W-:Y:S02]  /*1ad0*/  SEL R52, R53, R48, P0 ;  /* 0x0000003035347207 */ /* 0x000fe40000000000 */
[----:B------:R-:W-:Y:S02]  /*1ae0*/  SEL R53, R54, R49, P0 ;  /* 0x0000003136357207 */ /* 0x000fe40000000000 */
[----:B------:R-:W-:Y:S01]  /*1af0*/  SEL R54, R55, R50, P0 ;  /* 0x0000003237367207 */ /* 0x000fe20000000000 */
[----:B------:R-:W0:Y:S01]  /*1b00*/  F2F.BF16.F32 R107, R118 ;  /* 0x00000076006b7304 */ /* 0x000e220000202000 */
[----:B------:R-:W-:-:S02]  /*1b10*/  SEL R55, R112, R51, P0 ;  /* 0x0000003370377207 */ /* 0x000fc40000000000 */
[----:B------:R-:W-:-:S03]  /*1b20*/  @P3 F2FP.BF16.F32.PACK_AB R103, RZ, R103 ;  /* 0x00000067ff67323e */ /* 0x000fc600000010ff */
[----:B------:R2:W-:Y:S01]  /*1b30*/  @P5 STG.E.128 desc[UR4][R60.64], R52 ;  /* 0x000000343c005986 */ /* 0x0005e2000c101d04 */
[----:B-1----:R-:W-:Y:S01]  /*1b40*/  IMAD.U32 R81, R82, 0x10000, RZ ;  /* 0x0001000052517824 */ /* 0x002fe200078e00ff */
[----:B------:R-:W-:Y:S01]  /*1b50*/  LOP3.LUT R82, R80, R105, RZ, 0xfc, !PT ;  /* 0x0000006950527212 */ /* 0x000fe200078efcff */
[----:B------:R-:W1:Y:S04]  /*1b60*/  F2F.BF16.F32 R109, R109 ;  /* 0x0000006d006d7304 */ /* 0x000e680000202000 */
[----:B------:R3:W-:Y:S04]  /*1b70*/  STG.E.64 desc[UR4][R56.64], R82 ;  /* 0x0000005238007986 */ /* 0x0007e8000c101b04 */
[----:B------:R-:W4:Y:S01]  /*1b80*/  F2F.BF16.F32 R119, R119 ;  /* 0x0000007700777304 */ /* 0x000f220000202000 */
[----:B--2---:R-:W-:Y:S01]  /*1b90*/  @P3 F2FP.BF16.F32.PACK_AB R61, RZ, R111 ;  /* 0x0000006fff3d323e */ /* 0x004fe200000010ff */
[----:B------:R-:W-:-:S06]  /*1ba0*/  IMAD.WIDE.U32 R54, R104, 0x10000, RZ ;  /* 0x0001000068367825 */ /* 0x000fcc00078e00ff */
[----:B------:R-:W2:Y:S01]  /*1bb0*/  F2F.BF16.F32 R111, R120 ;  /* 0x00000078006f7304 */ /* 0x000ea20000202000 */
[----:B------:R-:W-:Y:S01]  /*1bc0*/  @P3 PRMT R0, R61, 0x7610, R0 ;  /* 0x000076103d003816 */ /* 0x000fe20000000000 */
[----:B------:R-:W-:Y:S01]  /*1bd0*/  IMAD.WIDE.U32 R52, R117, 0x10000, RZ ;  /* 0x0001000075347825 */ /* 0x000fe200078e00ff */
[----:B0-----:R-:W-:Y:S02]  /*1be0*/  LOP3.LUT R61, R55, R116, R107, 0xfe, !PT ;  /* 0x00000074373d7212 */ /* 0x001fe400078efe6b */
[----:B-1----:R-:W-:Y:S02]  /*1bf0*/  LOP3.LUT R60, R54, R109, RZ, 0xfc, !PT ;  /* 0x0000006d363c7212 */ /* 0x002fe400078efcff */
[----:B----4-:R-:W-:Y:S02]  /*1c00*/  LOP3.LUT R81, R53, R81, R119, 0xfe, !PT ;  /* 0x0000005135517212 */ /* 0x010fe400078efe77 */
[----:B------:R-:W-:Y:S02]  /*1c10*/  SEL R53, R102, R49, P0 ;  /* 0x0000003166357207 */ /* 0x000fe40000000000 */
[----:B------:R-:W-:-:S02]  /*1c20*/  SEL R54, R101, R50, P0 ;  /* 0x0000003265367207 */ /* 0x000fc40000000000 */
[----:B------:R-:W-:Y:S02]  /*1c30*/  SEL R55, R100, R51, P0 ;  /* 0x0000003364377207 */ /* 0x000fe40000000000 */
[----:B--2---:R-:W-:Y:S02]  /*1c40*/  LOP3.LUT R80, R52, R111, RZ, 0xfc, !PT ;  /* 0x0000006f34507212 */ /* 0x004fe400078efcff */
[----:B------:R-:W-:Y:S01]  /*1c50*/  SEL R52, R99, R48, P0 ;  /* 0x0000003063347207 */ /* 0x000fe20000000000 */
        /* <DEDUP_REMOVED lines=9> */
.L_x_1654:
[----:B------:R1:W-:Y:S01]  /*1cf0*/  @P5 STG.E.128 desc[UR4][R58.64], R52 ;  /* 0x000000343a005986 */ /* 0x0003e2000c101d04 */
[----:B------:R-:W-:Y:S02]  /*1d00*/  SEL R49, R88, R49, P0 ;  /* 0x0000003158317207 */ /* 0x000fe40000000000 */
[----:B------:R-:W-:Y:S01]  /*1d10*/  SEL R50, R95, R50, P0 ;  /* 0x000000325f327207 */ /* 0x000fe20000000000 */
[----:B------:R2:W-:Y:S01]  /*1d20*/  STG.E.64 desc[UR4][R76.64], R60 ;  /* 0x0000003c4c007986 */ /* 0x0005e2000c101b04 */
[----:B------:R-:W-:Y:S02]  /*1d30*/  SEL R48, R97, R48, P0 ;  /* 0x0000003061307207 */ /* 0x000fe40000000000 */
[----:B------:R-:W-:Y:S02]  /*1d40*/  SEL R51, R98, R51, P0 ;  /* 0x0000003362337207 */ /* 0x000fe40000000000 */
[----:B0-----:R-:W-:Y:S02]  /*1d50*/  @P5 LEA R56, P0, R8, UR16, 0x4 ;  /* 0x0000001008385c11 */ /* 0x001fe4000f8020ff */
[----:B------:R-:W-:-:S02]  /*1d60*/  @P3 F2FP.BF16.F32.PACK_AB R79, RZ, R79 ;  /* 0x0000004fff4f323e */ /* 0x000fc400000010ff */
[C---:B------:R-:W-:Y:S02]  /*1d70*/  SHF.L.U32 R63, R8.reuse, 0x3, RZ ;  /* 0x00000003083f7819 */ /* 0x040fe400000006ff */
[----:B------:R-:W-:Y:S02]  /*1d80*/  @P3 F2FP.BF16.F32.PACK_AB R84, RZ, R84 ;  /* 0x00000054ff54323e */ /* 0x000fe400000010ff */
[----:B------:R-:W-:Y:S02]  /*1d90*/  @P3 F2FP.BF16.F32.PACK_AB R85, RZ, R85 ;  /* 0x00000055ff55323e */ /* 0x000fe400000010ff */
[----:B------:R-:W-:Y:S02]  /*1da0*/  @P5 LEA.HI.X R57, R8, UR17, RZ, 0x4, P0 ;  /* 0x0000001108395c11 */ /* 0x000fe400080f24ff */
[----:B------:R-:W-:Y:S02]  /*1db0*/  @P3 PRMT R2, R103, 0x7610, R2 ;  /* 0x0000761067023816 */ /* 0x000fe40000000002 */
[----:B-1----:R-:W-:-:S02]  /*1dc0*/  IADD3 R52, P0, R63, UR20, RZ ;  /* 0x000000143f347c10 */ /* 0x002fc4000ff1e0ff */
[----:B------:R-:W-:Y:S02]  /*1dd0*/  @P3 PRMT R3, R79, 0x7610, R3 ;  /* 0x000076104f033816 */ /* 0x000fe40000000003 */
[----:B------:R-:W-:Y:S02]  /*1de0*/  @P3 PRMT R4, R84, 0x7610, R4 ;  /* 0x0000761054043816 */ /* 0x000fe40000000004 */
[----:B------:R-:W-:Y:S02]  /*1df0*/  @P3 PRMT R0, R85, 0x7610, R0 ;  /* 0x0000761055003816 */ /* 0x000fe40000000000 */
[----:B------:R-:W-:Y:S01]  /*1e00*/  SHF.R.U32.HI R8, RZ, 0x1d, R8 ;  /* 0x0000001dff087819 */ /* 0x000fe20000011608 */
[----:B--2---:R-:W-:Y:S06]  /*1e10*/  @!P3 BRA `(.L_x_1655) ;  /* 0x000000000020b947 */ /* 0x004fec0003800000 */
        /* <DEDUP_REMOVED lines=8> */
.L_x_1655:
[----:B------:R-:W-:Y:S01]  /*1ea0*/  IADD3.X R53, R8, UR21, RZ, P0, !PT ;  /* 0x0000001508357c10 */ /* 0x000fe200087fe4ff */
        /* <DEDUP_REMOVED lines=19> */
[----:B------:R-:W-:Y:S02]  /*1fe0*/  LOP3.LUT R52, R2, 0xffff, RZ, 0xc0, !PT ;  /* 0x0000ffff02347812 */ /* 0x000fe400078ec0ff */
[----:B------:R-:W-:Y:S02]  /*1ff0*/  IADD3 R74, P0, R63, R74, RZ ;  /* 0x0000004a3f4a7210 */ /* 0x000fe40007f1e0ff */
[----:B0-----:R-:W-:Y:S01]  /*2000*/  PRMT R55, R3, 0x5410, R0 ;  /* 0x0000541003377816 */ /* 0x001fe20000000000 */
[----:B------:R-:W-:-:S04]  /*2010*/  IMAD.WIDE.U32 R52, R52, 0x10000, RZ ;  /* 0x0001000034347825 */ /* 0x000fc800078e00ff */
[----:B------:R-:W-:Y:S01]  /*2020*/  IMAD.X R75, R8, 0x1, R75, P0 ;  /* 0x00000001084b7824 */ /* 0x000fe200000e064b */
[----:B------:R-:W-:Y:S02]  /*2030*/  LOP3.LUT R53, R55, R53, RZ, 0xfc, !PT ;  /* 0x0000003537357212 */ /* 0x000fe400078efcff */
[----:B------:R-:W-:-:S05]  /*2040*/  LOP3.LUT R52, R52, 0xffff, R4, 0xf8, !PT ;  /* 0x0000ffff34347812 */ /* 0x000fca00078ef804 */
[----:B------:R1:W-:Y:S02]  /*2050*/  STG.E.64 desc[UR4][R74.64], R52 ;  /* 0x000000344a007986 */ /* 0x0003e4000c101b04 */
.L_x_1656:
[----:B------:R-:W-:Y:S02]  /*2060*/  ISETP.NE.AND P0, PT, R62, RZ, PT ;  /* 0x000000ff3e00720c */ /* 0x000fe40003f05270 */
[----:B------:R-:W-:-:S11]  /*2070*/  SEL R98, RZ, 0x1, P4 ;  /* 0x00000001ff627807 */ /* 0x000fd60002000000 */
[----:B------:R-:W-:Y:S05]  /*2080*/  @!P0 BRA `(.L_x_1657) ;  /* 0xffffffe000cc8947 */ /* 0x000fea000383ffff */
        /* <DEDUP_REMOVED lines=22> */
[----:B------:R-:W-:Y:S02]  /*21f0*/  IMAD.MOV.U32 R19, RZ, RZ, R20 ;  /* 0x000000ffff137224 */ /* 0x000fe400078e0014 */
[----:B------:R-:W-:-:S07]  /*2200*/  IMAD.MOV.U32 R35, RZ, RZ, R72 ;  /* 0x000000ffff237224 */ /* 0x000fce00078e0048 */
.L_x_1652:
        /* <DEDUP_REMOVED lines=17> */
.L_x_1653:
[----:B------:R-:W-:Y:S01]  /*2320*/  HFMA2.MMA R118, -RZ, RZ, 0, 1.847743988037109375e-06 ;  /* 0x0000001fff767435 */ /* 0x000fe200000001ff */
[----:B------:R-:W-:Y:S01]  /*2330*/  MOV R106, R59 ;  /* 0x0000003b006a7202 */ /* 0x000fe20000000f00 */
[----:B------:R-:W-:Y:S02]  /*2340*/  IMAD.MOV.U32 R107, RZ, RZ, 0x10 ;  /* 0x00000010ff6b7424 */ /* 0x000fe400078e00ff */
[----:B------:R-:W-:-:S07]  /*2350*/  IMAD.MOV.U32 R63, RZ, RZ, -0x1 ;  /* 0xffffffffff3f7424 */ /* 0x000fce00078e00ff */
[----:B-----5:R-:W-:Y:S05]  /*2360*/  WARPSYNC.COLLECTIVE R63, `(.L_x_1658) ;  /* 0x000000003f087348 */ /* 0x020fea0003c00000 */
[----:B------:R0:W1:Y:S02]  /*2370*/  SHFL.DOWN P2, R79, R106, R107, R118 ;  /* 0x0800006b6a4f7389 */ /* 0x0000640000040076 */
[----:B01---5:R-:W-:Y:S01]  /*2380*/  ENDCOLLECTIVE ;  /* 0x000000000000791b */ /* 0x023fe20003800000 */
.L_x_1658:
[----:B------:R-:W-:Y:S01]  /*2390*/  IMAD.MOV.U32 R106, RZ, RZ, R57 ;  /* 0x000000ffff6a7224 */ /* 0x000fe200078e0039 */
[----:B------:R-:W-:-:S07]  /*23a0*/  MOV R52, R79 ;  /* 0x0000004f00347202 */ /* 0x000fce0000000f00 */
[----:B------:R-:W-:Y:S05]  /*23b0*/  WARPSYNC.COLLECTIVE R63, `(.L_x_1659) ;  /* 0x000000003f087348 */ /* 0x000fea0003c00000 */
[----:B------:R0:W1:Y:S02]  /*23c0*/  SHFL.DOWN P2, R79, R106, R107, R118 ;  /* 0x0800006b6a4f7389 */ /* 0x0000640000040076 */
[----:B01----:R-:W-:Y:S01]  /*23d0*/  ENDCOLLECTIVE ;  /* 0x000000000000791b */ /* 0x003fe20003800000 */
.L_x_1659:
[----:B------:R-:W-:Y:S01]  /*23e0*/  FADD.FTZ R52, R59, R52 ;  /* 0x000000343b347221 */ /* 0x000fe20000010000 */
[----:B------:R-:W-:-:S03]  /*23f0*/  HFMA2.MMA R107, -RZ, RZ, 0, 4.76837158203125e-07 ;  /* 0x00000008ff6b7435 */ /* 0x000fc600000001ff */
[----:B------:R-:W-:Y:S01]  /*2400*/  IMAD.MOV.U32 R106, RZ, RZ, R52 ;  /* 0x000000ffff6a7224 */ /* 0x000fe200078e0034 */
[----:B------:R-:W-:-:S07]  /*2410*/  MOV R54, R79 ;  /* 0x0000004f00367202 */ /* 0x000fce0000000f00 */
[----:B------:R-:W-:Y:S05]  /*2420*/  WARPSYNC.COLLECTIVE R63, `(.L_x_1660) ;  /* 0x000000003f087348 */ /* 0x000fea0003c00000 */
[----:B------:R0:W1:Y:S02]  /*2430*/  SHFL.DOWN P2, R79, R106, R107, R118 ;  /* 0x0800006b6a4f7389 */ /* 0x0000640000040076 */
[----:B01----:R-:W-:Y:S01]  /*2440*/  ENDCOLLECTIVE ;  /* 0x000000000000791b */ /* 0x003fe20003800000 */
.L_x_1660:
[----:B------:R-:W-:-:S05]  /*2450*/  FADD.FTZ R54, R57, R54 ;  /* 0x0000003639367221 */ /* 0x000fca0000010000 */
[----:B------:R-:W-:Y:S01]  /*2460*/  MOV R106, R54 ;  /* 0x00000036006a7202 */ /* 0x000fe20000000f00 */
[----:B------:R-:W-:-:S07]  /*2470*/  IMAD.MOV.U32 R55, RZ, RZ, R79 ;  /* 0x000000ffff377224 */ /* 0x000fce00078e004f */
[----:B------:R-:W-:Y:S05]  /*2480*/  WARPSYNC.COLLECTIVE R63, `(.L_x_1661) ;  /* 0x000000003f087348 */ /* 0x000fea0003c00000 */
[----:B------:R0:W1:Y:S02]  /*2490*/  SHFL.DOWN P2, R79, R106, R107, R118 ;  /* 0x0800006b6a4f7389 */ /* 0x0000640000040076 */
[----:B01----:R-:W-:Y:S01]  /*24a0*/  ENDCOLLECTIVE ;  /* 0x000000000000791b */ /* 0x003fe20003800000 */
.L_x_1661:
[----:B------:R-:W-:-:S05]  /*24b0*/  FADD.FTZ R56, R52, R55 ;  /* 0x0000003734387221 */ /* 0x000fca0000010000 */
[----:B------:R-:W-:Y:S01]  /*24c0*/  MOV R106, R56 ;  /* 0x00000038006a7202 */ /* 0x000fe20000000f00 */
[----:B------:R-:W-:Y:S02]  /*24d0*/  IMAD.MOV.U32 R107, RZ, RZ, 0x4 ;  /* 0x00000004ff6b7424 */ /* 0x000fe400078e00ff */
[----:B------:R-:W-:-:S07]  /*24e0*/  IMAD.MOV.U32 R61, RZ, RZ, R79 ;  /* 0x000000ffff3d7224 */ /* 0x000fce00078e004f */
[----:B------:R-:W-:Y:S05]  /*24f0*/  WARPSYNC.COLLECTIVE R63, `(.L_x_1662) ;  /* 0x000000003f087348 */ /* 0x000fea0003c00000 */
[----:B------:R0:W1:Y:S02]  /*2500*/  SHFL.DOWN P2, R79, R106, R107, R118 ;  /* 0x0800006b6a4f7389 */ /* 0x0000640000040076 */
[----:B01----:R-:W-:Y:S01]  /*2510*/  ENDCOLLECTIVE ;  /* 0x000000000000791b */ /* 0x003fe20003800000 */
.L_x_1662:
[----:B------:R-:W-:-:S04]  /*2520*/  FADD.FTZ R61, R54, R61 ;  /* 0x0000003d363d7221 */ /* 0x000fc80000010000 */
[----:B------:R-:W-:Y:S01]  /*2530*/  IMAD.MOV.U32 R106, RZ, RZ, R61 ;  /* 0x000000ffff6a7224 */ /* 0x000fe200078e003d */
[----:B------:R-:W-:-:S07]  /*2540*/  MOV R55, R79 ;  /* 0x0000004f00377202 */ /* 0x000fce0000000f00 */
[----:B------:R-:W-:Y:S05]  /*2550*/  WARPSYNC.COLLECTIVE R63, `(.L_x_1663) ;  /* 0x000000003f087348 */ /* 0x000fea0003c00000 */
[----:B------:R0:W1:Y:S02]  /*2560*/  SHFL.DOWN P2, R79, R106, R107, R118 ;  /* 0x0800006b6a4f7389 */ /* 0x0000640000040076 */
[----:B01----:R-:W-:Y:S01]  /*2570*/  ENDCOLLECTIVE ;  /* 0x000000000000791b */ /* 0x003fe20003800000 */
.L_x_1663:
[----:B------:R-:W-:Y:S01]  /*2580*/  FADD.FTZ R60, R56, R55 ;  /* 0x00000037383c7221 */ /* 0x000fe20000010000 */
[----:B------:R-:W-:-:S03]  /*2590*/  HFMA2.MMA R107, -RZ, RZ, 0, 1.1920928955078125e-07 ;  /* 0x00000002ff6b7435 */ /* 0x000fc600000001ff */
[----:B------:R-:W-:Y:S01]  /*25a0*/  IMAD.MOV.U32 R106, RZ, RZ, R60 ;  /* 0x000000ffff6a7224 */ /* 0x000fe200078e003c */
[----:B------:R-:W-:-:S07]  /*25b0*/  MOV R58, R79 ;  /* 0x0000004f003a7202 */ /* 0x000fce0000000f00 */
[----:B------:R-:W-:Y:S05]  /*25c0*/  WARPSYNC.COLLECTIVE R63, `(.L_x_1664) ;  /* 0x000000003f087348 */ /* 0x000fea0003c00000 */
[----:B------:R0:W1:Y:S02]  /*25d0*/  SHFL.DOWN P2, R79, R106, R107, R118 ;  /* 0x0800006b6a4f7389 */ /* 0x0000640000040076 */
[----:B01----:R-:W-:Y:S01]  /*25e0*/  ENDCOLLECTIVE ;  /* 0x000000000000791b */ /* 0x003fe20003800000 */
.L_x_1664:
[----:B------:R-:W-:-:S05]  /*25f0*/  FADD.FTZ R58, R61, R58 ;  /* 0x0000003a3d3a7221 */ /* 0x000fca0000010000 */
[----:B------:R-:W-:Y:S01]  /*2600*/  MOV R106, R58 ;  /* 0x0000003a006a7202 */ /* 0x000fe20000000f00 */
[----:B------:R-:W-:-:S07]  /*2610*/  IMAD.MOV.U32 R55, RZ, RZ, R79 ;  /* 0x000000ffff377224 */ /* 0x000fce00078e004f */
[----:B------:R-:W-:Y:S05]  /*2620*/  WARPSYNC.COLLECTIVE R63, `(.L_x_1665) ;  /* 0x000000003f087348 */ /* 0x000fea0003c00000 */
[----:B------:R0:W1:Y:S02]  /*2630*/  SHFL.DOWN P2, R79, R106, R107, R118 ;  /* 0x0800006b6a4f7389 */ /* 0x0000640000040076 */
[----:B01----:R-:W-:Y:S01]  /*2640*/  ENDCOLLECTIVE ;  /* 0x000000000000791b */ /* 0x003fe20003800000 */
.L_x_1665:
[----:B------:R-:W-:-:S05]  /*2650*/  FADD.FTZ R78, R60, R55 ;  /* 0x000000373c4e7221 */ /* 0x000fca0000010000 */
[----:B------:R-:W-:Y:S01]  /*2660*/  MOV R106, R78 ;  /* 0x0000004e006a7202 */ /* 0x000fe20000000f00 */
[----:B------:R-:W-:Y:S02]  /*2670*/  IMAD.MOV.U32 R107, RZ, RZ, 0x1 ;  /* 0x00000001ff6b7424 */ /* 0x000fe400078e00ff */
[----:B------:R-:W-:-:S07]  /*2680*/  IMAD.MOV.U32 R57, RZ, RZ, R79 ;  /* 0x000000ffff397224 */ /* 0x000fce00078e004f */
[----:B------:R-:W-:Y:S05]  /*2690*/  WARPSYNC.COLLECTIVE R63, `(.L_x_1666) ;  /* 0x000000003f087348 */ /* 0x000fea0003c00000 */
[----:B------:R0:W1:Y:S02]  /*26a0*/  SHFL.DOWN P2, R79, R106, R107, R118 ;  /* 0x0800006b6a4f7389 */ /* 0x0000640000040076 */
[----:B01----:R-:W-:Y:S01]  /*26b0*/  ENDCOLLECTIVE ;  /* 0x000000000000791b */ /* 0x003fe20003800000 */
.L_x_1666:
[----:B------:R-:W-:-:S04]  /*26c0*/  FADD.FTZ R57, R58, R57 ;  /* 0x000000393a397221 */ /* 0x000fc80000010000 */
[----:B------:R-:W-:Y:S01]  /*26d0*/  IMAD.MOV.U32 R106, RZ, RZ, R57 ;  /* 0x000000ffff6a7224 */ /* 0x000fe200078e0039 */
[----:B------:R-:W-:-:S07]  /*26e0*/  MOV R55, R79 ;  /* 0x0000004f00377202 */ /* 0x000fce0000000f00 */
[----:B------:R-:W-:Y:S05]  /*26f0*/  WARPSYNC.COLLECTIVE R63, `(.L_x_1667) ;  /* 0x000000003f087348 */ /* 0x000fea0003c00000 */
[----:B------:R0:W1:Y:S02]  /*2700*/  SHFL.DOWN P2, R79, R106, R107, R118 ;  /* 0x0800006b6a4f7389 */ /* 0x0000640000040076 */
[----:B01----:R-:W-:Y:S01]  /*2710*/  ENDCOLLECTIVE ;  /* 0x000000000000791b */ /* 0x003fe20003800000 */
.L_x_1667:
[----:B------:R-:W-:Y:S01]  /*2720*/  MOV R52, R79 ;  /* 0x0000004f00347202 */ /* 0x000fe20000000f00 */
[----:B------:R-:W-:Y:S06]  /*2730*/  BRA `(.L_x_1668) ;  /* 0xffffffe800547947 */ /* 0x000fec000383ffff */
.L_x_1669:
        /* <DEDUP_REMOVED lines=12> */
.L_x_3326:


//--------------------- .text._ZN10layer_norm31ln_parallel_residual_bwd_kernelINS_13Kernel_traitsIf6__halfS2_S2_fjLj1536ELj1ELj1ELj4ELj8ENS_18Kernel_traits_baseILj1536EfS2_S2_S2_fjLj128EEEEELb0ELb0ELb0EEEvNS_9BwdParamsE --------------------------
	.section	.text._ZN10layer_norm31ln_parallel_residual_bwd_kernelINS_13Kernel_traitsIf6__halfS2_S2_fjLj1536ELj1ELj1ELj4ELj8ENS_18Kernel_traits_baseILj1536EfS2_S2_S2_fjLj128EEEEELb0ELb0ELb0EEEvNS_9BwdParamsE,"ax",@progbits
	.align	128
        .global         _ZN10layer_norm31ln_parallel_residual_bwd_kernelINS_13Kernel_traitsIf6__halfS2_S2_fjLj1536ELj1ELj1ELj4ELj8ENS_18Kernel_traits_baseILj1536EfS2_S2_S2_fjLj128EEEEELb0ELb0ELb0EEEvNS_9BwdParamsE
        .type           _ZN10layer_norm31ln_parallel_residual_bwd_kernelINS_13Kernel_traitsIf6__halfS2_S2_fjLj1536ELj1ELj1ELj4ELj8ENS_18Kernel_traits_baseILj1536EfS2_S2_S2_fjLj128EEEEELb0ELb0ELb0EEEvNS_9BwdParamsE,@function
        .size           _ZN10layer_norm31ln_parallel_residual_bwd_kernelINS_13Kernel_traitsIf6__halfS2_S2_fjLj1536ELj1ELj1ELj4ELj8ENS_18Kernel_traits_baseILj1536EfS2_S2_S2_fjLj128EEEEELb0ELb0ELb0EEEvNS_9BwdParamsE,(.L_x_3327 - _ZN10layer_norm31ln_parallel_residual_bwd_kernelINS_13Kernel_traitsIf6__halfS2_S2_fjLj1536ELj1ELj1ELj4ELj8ENS_18Kernel_traits_baseILj1536EfS2_S2_S2_fjLj128EEEEELb0ELb0ELb0EEEvNS_9BwdParamsE)
        .other          _ZN10layer_norm31ln_parallel_residual_bwd_kernelINS_13Kernel_traitsIf6__halfS2_S2_fjLj1536ELj1ELj1ELj4ELj8ENS_18Kernel_traits_baseILj1536EfS2_S2_S2_fjLj128EEEEELb0ELb0ELb0EEEvNS_9BwdParamsE,@"STO_CUDA_ENTRY STV_DEFAULT"
_ZN10layer_norm31ln_parallel_residual_bwd_kernelINS_13Kernel_traitsIf6__halfS2_S2_fjLj1536ELj1ELj1ELj4ELj8ENS_18Kernel_traits_baseILj1536EfS2_S2_S2_fjLj128EEEEELb0ELb0ELb0EEEvNS_9BwdParamsE:
.text._ZN10layer_norm31ln_parallel_residual_bwd_kernelINS_13Kernel_traitsIf6__halfS2_S2_fjLj1536ELj1ELj1ELj4ELj8ENS_18Kernel_traits_baseILj1536EfS2_S2_S2_fjLj128EEEEELb0ELb0ELb0EEEvNS_9BwdParamsE:
        /* <DEDUP_REMOVED lines=39> */
[----:B------:R-:W-:Y:S01]  /*0270*/  @P3 IADD3 R3, R3, 0x80, RZ ;  /* 0x0000008003033810 */ /* 0x000fe20007ffe0ff */
[----:B------:R2:W5:Y:S01]  /*0280*/  @P3 LDG.E.128 R64, desc[UR4][R12.64] ;  /* 0x000000040c403981 */ /* 0x000562000c1e1d00 */
[----:B------:R-:W-:-:S02]  /*0290*/  CS2R R48, SRZ ;  /* 0x0000000000307805 */ /* 0x000fc4000001ff00 */
[----:B------:R-:W-:Y:S02]  /*02a0*/  CS2R R50, SRZ ;  /* 0x0000000000327805 */ /* 0x000fe4000001ff00 */
[----:B------:R-:W-:Y:S01]  /*02b0*/  CS2R R44, SRZ ;  /* 0x00000000002c7805 */ /* 0x000fe2000001ff00 */
[----:B------:R3:W5:Y:S01]  /*02c0*/  @P3 LDG.E.128 R60, desc[UR4][R14.64] ;  /* 0x000000040e3c3981 */ /* 0x000762000c1e1d00 */
[C---:B0-----:R-:W-:Y:S01]  /*02d0*/  @P2 IMAD.WIDE.U32 R8, R3.reuse, 0x10, R16 ;  /* 0x0000001003082825 */ /* 0x041fe200078e0010 */
[----:B------:R-:W-:Y:S02]  /*02e0*/  CS2R R46, SRZ ;  /* 0x00000000002e7805 */ /* 0x000fe4000001ff00 */
[----:B------:R-:W-:Y:S01]  /*02f0*/  CS2R R40, SRZ ;  /* 0x0000000000287805 */ /* 0x000fe2000001ff00 */
[----:B-1----:R-:W-:Y:S01]  /*0300*/  @P2 IMAD.WIDE.U32 R10, R3, 0x10, R18 ;  /* 0x00000010030a2825 */ /* 0x002fe200078e0012 */
[----:B------:R0:W5:Y:S01]  /*0310*/  @P2 LDG.E.128 R56, desc[UR4][R8.64] ;  /* 0x0000000408382981 */ /* 0x000162000c1e1d00 */
[----:B------:R-:W-:-:S02]  /*0320*/  CS2R R42, SRZ ;  /* 0x00000000002a7805 */ /* 0x000fc4000001ff00 */
[----:B------:R-:W-:Y:S02]  /*0330*/  CS2R R36, SRZ ;  /* 0x0000000000247805 */ /* 0x000fe4000001ff00 */
[----:B------:R-:W-:Y:S01]  /*0340*/  CS2R R38, SRZ ;  /* 0x0000000000267805 */ /* 0x000fe2000001ff00 */
[----:B------:R1:W5:Y:S01]  /*0350*/  @P2 LDG.E.128 R52, desc[UR4][R10.64] ;  /* 0x000000040a342981 */ /* 0x000362000c1e1d00 */
        /* <DEDUP_REMOVED lines=10> */
[----:B--2---:R-:W-:Y:S02]  /*0400*/  CS2R R12, SRZ ;  /* 0x00000000000c7805 */ /* 0x004fe4000001ff00 */
        /* <DEDUP_REMOVED lines=11> */
.L_x_1689:
[----:B0-----:R-:W0:Y:S08]  /*04c0*/  LDC.64 R78, c[0x0][0x250] ;  /* 0x00009400ff4e7b82 */ /* 0x001e300000000a00 */
        /* <DEDUP_REMOVED lines=8> */
[----:B------:R-:W-:Y:S01]  /*0550*/  MOV R126, RZ ;  /* 0x000000ff007e7202 */ /* 0x000fe20000000f00 */
[C---:B------:R-:W-:Y:S01]  /*0560*/  IMAD R77, R93.reuse, R0, RZ ;  /* 0x000000005d4d7224 */ /* 0x040fe200078e02ff */
[----:B------:R-:W-:-:S04]  /*0570*/  IADD3 R93, R93, UR8, RZ ;  /* 0x000000085d5d7c10 */ /* 0x000fc8000fffe0ff */
        /* <DEDUP_REMOVED lines=21> */
[----:B--2---:R-:W-:Y:S01]  /*06d0*/  HADD2.F32 R111, -RZ, R78.H0_H0 ;  /* 0x2000004eff6f7230 */ /* 0x004fe20000004100 */
[----:B------:R-:W-:Y:S02]  /*06e0*/  SHF.R.U64 R78, R78, 0x10, R79 ;  /* 0x000000104e4e7819 */ /* 0x000fe4000000124f */
[----:B---3--:R-:W-:Y:S02]  /*06f0*/  MOV R3, R82 ;  /* 0x0000005200037202 */ /* 0x008fe40000000f00 */
[----:B------:R-:W-:Y:S02]  /*0700*/  SHF.R.U64 R112, R82, 0x10, R83 ;  /* 0x0000001052707819 */ /* 0x000fe40000001253 */
[----:B------:R-:W-:Y:S02]  /*0710*/  MOV R77, R83 ;  /* 0x00000053004d7202 */ /* 0x000fe40000000f00 */
[----:B----4-:R-:W-:-:S02]  /*0720*/  MOV R82, R80 ;  /* 0x0000005000527202 */ /* 0x010fc40000000f00 */
[----:B------:R-:W-:Y:S02]  /*0730*/  SHF.R.U32.HI R125, RZ, 0x10, R83 ;  /* 0x00000010ff7d7819 */ /* 0x000fe40000011653 */
[--C-:B------:R-:W-:Y:S01]  /*0740*/  SHF.R.U64 R80, R80, 0x10, R81.reuse ;  /* 0x0000001050507819 */ /* 0x100fe20000001251 */
[----:B------:R-:W-:Y:S01]  /*0750*/  HADD2.F32 R113, -RZ, R82.H0_H0 ;  /* 0x20000052ff717230 */ /* 0x000fe20000004100 */
[----:B------:R-:W-:Y:S02]  /*0760*/  MOV R83, R81 ;  /* 0x0000005100537202 */ /* 0x000fe40000000f00 */
[----:B------:R-:W-:Y:S01]  /*0770*/  SHF.R.U32.HI R126, RZ, 0x10, R81 ;  /* 0x00000010ff7e7819 */ /* 0x000fe20000011651 */
[----:B------:R-:W-:Y:S02]  /*0780*/  HADD2.F32 R81, -RZ, R3.H0_H0 ;  /* 0x20000003ff517230 */ /* 0x000fe40000004100 */
[----:B------:R-:W-:Y:S01]  /*0790*/  FADD.FTZ R3, -R76, R111 ;  /* 0x0000006f4c037221 */ /* 0x000fe20000010100 */
[----:B0-----:R-:W-:-:S03]  /*07a0*/  FMUL.FTZ R109, R68, R113 ;  /* 0x00000071446d7220 */ /* 0x001fc60000410000 */
[----:B-----5:R-:W-:Y:S01]  /*07b0*/  FMUL.FTZ R3, R116, R3 ;  /* 0x0000000374037220 */ /* 0x020fe20000410000 */
[----:B------:R-:W-:Y:S01]  /*07c0*/  FADD.FTZ R36, R36, R81 ;  /* 0x0000005124247221 */ /* 0x000fe20000010000 */
[-C--:B------:R-:W-:Y:S02]  /*07d0*/  FFMA.FTZ R108, R72, R81.reuse, R109 ;  /* 0x00000051486c7223 */ /* 0x080fe4000001006d */
[----:B------:R-:W-:Y:S01]  /*07e0*/  FFMA.FTZ R48, R3, R81, R48 ;  /* 0x0000005103307223 */ /* 0x000fe20000010030 */
[----:B------:R-:W-:Y:S02]  /*07f0*/  HADD2.F32 R81, -RZ, R77.H0_H0 ;  /* 0x2000004dff517230 */ /* 0x000fe40000004100 */
[----:B------:R-:W-:Y:S01]  /*0800*/  HADD2.F32 R77, -RZ, R78.H0_H0 ;  /* 0x2000004eff4d7230 */ /* 0x000fe20000004100 */
[----:B------:R-:W-:Y:S01]  /*0810*/  SHF.R.U32.HI R114, RZ, 0x10, R79 ;  /* 0x00000010ff727819 */ /* 0x000fe2000001164f */
[----:B------:R-:W-:Y:S02]  /*0820*/  HADD2.F32 R79, -RZ, R79.H0_H0 ;  /* 0x2000004fff4f7230 */ /* 0x000fe40000004100 */
[----:B------:R-:W-:-:S02]  /*0830*/  HADD2.F32 R83, -RZ, R83.H0_H0 ;  /* 0x20000053ff537230 */ /* 0x000fc40000004100 */
[----:B------:R-:W-:Y:S01]  /*0840*/  FADD.FTZ R77, -R76, R77 ;  /* 0x0000004d4c4d7221 */ /* 0x000fe20000010100 */
[----:B------:R-:W-:Y:S02]  /*0850*/  HADD2.F32 R80, -RZ, R80.H0_H0 ;  /* 0x20000050ff507230 */ /* 0x000fe40000004100 */
[----:B------:R-:W-:Y:S02]  /*0860*/  HADD2.F32 R78, -RZ, R112.H0_H0 ;  /* 0x20000070ff4e7230 */ /* 0x000fe40000004100 */
[----:B------:R-:W-:Y:S01]  /*0870*/  FMUL.FTZ R112, R116, R77 ;  /* 0x0000004d74707220 */ /* 0x000fe20000410000 */
[----:B------:R-:W-:Y:S01]  /*0880*/  FADD.FTZ R79, -R76, R79 ;  /* 0x0000004f4c4f7221 */ /* 0x000fe20000010100 */
[----:B------:R-:W-:Y:S01]  /*0890*/  FMUL.FTZ R111, R70, R83 ;  /* 0x00000053466f7220 */ /* 0x000fe20000410000 */
[----:B------:R-:W-:Y:S02]  /*08a0*/  HADD2.F32 R77, -RZ, R114.H0_H0 ;  /* 0x20000072ff4d7230 */ /* 0x000fe40000004100 */
[----:B------:R-:W-:Y:S01]  /*08b0*/  FMUL.FTZ R82, R69, R80 ;  /* 0x0000005045527220 */ /* 0x000fe20000410000 */
[----:B------:R-:W-:Y:S01]  /*08c0*/  FMUL.FTZ R109, R116, R79 ;  /* 0x0000004f746d7220 */ /* 0x000fe20000410000 */
[----:B------:R-:W-:Y:S01]  /*08d0*/  FFMA.FTZ R110, R74, R81, R111 ;  /* 0x000000514a6e7223 */ /* 0x000fe2000001006f */
[----:B------:R-:W-:Y:S01]  /*08e0*/  FADD.FTZ R37, R37, R78 ;  /* 0x0000004e25257221 */ /* 0x000fe20000010000 */
[-C--:B------:R-:W-:Y:S01]  /*08f0*/  FFMA.FTZ R111, R73, R78.reuse, R82 ;  /* 0x0000004e496f7223 */ /* 0x080fe20000010052 */
[----:B------:R-:W-:Y:S01]  /*0900*/  FFMA.FTZ R49, R112, R78, R49 ;  /* 0x0000004e70317223 */ /* 0x000fe20000010031 */
[----:B------:R-:W-:-:S02]  /*0910*/  HADD2.F32 R126, -RZ, R126.H0_H0 ;  /* 0x2000007eff7e7230 */ /* 0x000fc40000004100 */
[----:B------:R-:W-:Y:S01]  /*0920*/  FADD.FTZ R79, -R76, R77 ;  /* 0x0000004d4c4f7221 */ /* 0x000fe20000010100 */
[----:B------:R-:W-:Y:S01]  /*0930*/  FADD.FTZ R78, RZ, R108 ;  /* 0x0000006cff4e7221 */ /* 0x000fe20000010000 */
[----:B------:R-:W-:Y:S01]  /*0940*/  FFMA.FTZ R77, R3, R108, RZ ;  /* 0x0000006c034d7223 */ /* 0x000fe200000100ff */
[----:B------:R-:W-:Y:S02]  /*0950*/  HADD2.F32 R82, -RZ, R125.H0_H0 ;  /* 0x2000007dff527230 */ /* 0x000fe40000004100 */
        /* <DEDUP_REMOVED lines=22> */
.L_x_1672:
[----:B------:R-:W-:Y:S05]  /*0ac0*/  BSYNC B0 ;  /* 0x0000000000007941 */ /* 0x000fea0003800000 */
.L_x_1671:
        /* <DEDUP_REMOVED lines=18> */
[----:B------:R-:W-:Y:S02]  /*0bf0*/  SHF.R.U64 R80, R80, 0x10, R81 ;  /* 0x0000001050507819 */ /* 0x000fe40000001251 */
[----:B---3--:R-:W-:Y:S02]  /*0c00*/  MOV R115, R78 ;  /* 0x0000004e00737202 */ /* 0x008fe40000000f00 */
[--C-:B------:R-:W-:Y:S02]  /*0c10*/  SHF.R.U64 R78, R78, 0x10, R79.reuse ;  /* 0x000000104e4e7819 */ /* 0x100fe4000000124f */
[----:B------:R-:W-:Y:S02]  /*0c20*/  SHF.R.U32.HI R130, RZ, 0x10, R79 ;  /* 0x00000010ff827819 */ /* 0x000fe4000001164f */
[----:B----4-:R-:W-:-:S02]  /*0c30*/  SHF.R.U64 R122, R118, 0x10, R119 ;  /* 0x00000010767a7819 */ /* 0x010fc40000001277 */
[----:B------:R-:W-:Y:S02]  /*0c40*/  MOV R117, R119 ;  /* 0x0000007700757202 */ /* 0x000fe40000000f00 */
[----:B------:R-:W-:Y:S02]  /*0c50*/  SHF.R.U32.HI R128, RZ, 0x10, R119 ;  /* 0x00000010ff807819 */ /* 0x000fe40000011677 */
[----:B------:R-:W-:Y:S01]  /*0c60*/  MOV R119, R79 ;  /* 0x0000004f00777202 */ /* 0x000fe20000000f00 */
[----:B------:R-:W-:Y:S02]  /*0c70*/  HADD2.F32 R79, -RZ, R115.H0_H0 ;  /* 0x20000073ff4f7230 */ /* 0x000fe40000004100 */
[----:B------:R-:W-:Y:S01]  /*0c80*/  FADD.FTZ R115, -R76, R125 ;  /* 0x0000007d4c737221 */ /* 0x000fe20000010100 */
[----:B------:R-:W-:-:S03]  /*0c90*/  MOV R83, R118 ;  /* 0x0000007600537202 */ /* 0x000fc60000000f00 */
[----:B-----5:R-:W-:Y:S01]  /*0ca0*/  FMUL.FTZ R115, R116, R115 ;  /* 0x0000007374737220 */ /* 0x020fe20000410000 */
[-C--:B0-----:R-:W-:Y:S01]  /*0cb0*/  FMUL.FTZ R121, R60, R79.reuse ;  /* 0x0000004f3c797220 */ /* 0x081fe20000410000 */
[----:B------:R-:W-:Y:S01]  /*0cc0*/  FADD.FTZ R8, R8, R79 ;  /* 0x0000004f08087221 */ /* 0x000fe20000010000 */
[----:B------:R-:W-:Y:S01]  /*0cd0*/  SHF.R.U32.HI R125, RZ, 0x10, R81 ;  /* 0x00000010ff7d7819 */ /* 0x000fe20000011651 */
[----:B------:R-:W-:Y:S01]  /*0ce0*/  FFMA.FTZ R20, R115, R79, R20 ;  /* 0x0000004f73147223 */ /* 0x000fe20000010014 */
[----:B------:R-:W-:Y:S02]  /*0cf0*/  HADD2.F32 R79, -RZ, R80.H0_H0 ;  /* 0x20000050ff4f7230 */ /* 0x000fe40000004100 */
[----:B------:R-:W-:Y:S02]  /*0d00*/  HADD2.F32 R81, -RZ, R81.H0_H0 ;  /* 0x20000051ff517230 */ /* 0x000fe40000004100 */
[----:B------:R-:W-:Y:S02]  /*0d10*/  HADD2.F32 R83, -RZ, R83.H0_H0 ;  /* 0x20000053ff537230 */ /* 0x000fe40000004100 */
[----:B------:R-:W-:Y:S01]  /*0d20*/  FADD.FTZ R79, -R76, R79 ;  /* 0x0000004f4c4f7221 */ /* 0x000fe20000010100 */
[----:B------:R-:W-:-:S02]  /*0d30*/  HADD2.F32 R80, -RZ, R78.H0_H0 ;  /* 0x2000004eff507230 */ /* 0x000fc40000004100 */
[----:B------:R-:W-:Y:S01]  /*0d40*/  FADD.FTZ R81, -R76, R81 ;  /* 0x000000514c517221 */ /* 0x000fe20000010100 */
[----:B------:R-:W-:Y:S02]  /*0d50*/  HADD2.F32 R78, -RZ, R122.H0_H0 ;  /* 0x2000007aff4e7230 */ /* 0x000fe40000004100 */
[----:B------:R-:W-:Y:S01]  /*0d60*/  FADD.FTZ R32, R32, R83 ;  /* 0x0000005320207221 */ /* 0x000fe20000010000 */
[-C--:B------:R-:W-:Y:S01]  /*0d70*/  FFMA.FTZ R118, R64, R83.reuse, R121 ;  /* 0x0000005340767223 */ /* 0x080fe20000010079 */
[----:B------:R-:W-:Y:S01]  /*0d80*/  FFMA.FTZ R44, R115, R83, R44 ;  /* 0x00000053732c7223 */ /* 0x000fe2000001002c */
[----:B------:R-:W-:Y:S02]  /*0d90*/  HADD2.F32 R119, -RZ, R119.H0_H0 ;  /* 0x20000077ff777230 */ /* 0x000fe40000004100 */
[C---:B------:R-:W-:Y:S01]  /*0da0*/  FMUL.FTZ R122, R116.reuse, R79 ;  /* 0x0000004f747a7220 */ /* 0x040fe20000410000 */
[----:B------:R-:W-:Y:S02]  /*0db0*/  HADD2.F32 R83, -RZ, R117.H0_H0 ;  /* 0x20000075ff537230 */ /* 0x000fe40000004100 */
[----:B------:R-:W-:Y:S01]  /*0dc0*/  FMUL.FTZ R117, R116, R81 ;  /* 0x0000005174757220 */ /* 0x000fe20000410000 */
[----:B------:R-:W-:-:S02]  /*0dd0*/  HADD2.F32 R79, -RZ, R125.H0_H0 ;  /* 0x2000007dff4f7230 */ /* 0x000fc40000004100 */
[----:B------:R-:W-:Y:S01]  /*0de0*/  FMUL.FTZ R124, R61, R80 ;  /* 0x000000503d7c7220 */ /* 0x000fe20000410000 */
[-C--:B------:R-:W-:Y:S01]  /*0df0*/  FMUL.FTZ R121, R62, R119.reuse ;  /* 0x000000773e797220 */ /* 0x080fe20000410000 */
[----:B------:R-:W-:Y:S01]  /*0e00*/  FADD.FTZ R10, R10, R119 ;  /* 0x000000770a0a7221 */ /* 0x000fe20000010000 */
[----:B------:R-:W-:Y:S01]  /*0e10*/  FFMA.FTZ R22, R117, R119, R22 ;  /* 0x0000007775167223 */ /* 0x000fe20000010016 */
[----:B------:R-:W-:Y:S01]  /*0e20*/  FADD.FTZ R33, R33, R78 ;  /* 0x0000004e21217221 */ /* 0x000fe20000010000 */
[-C--:B------:R-:W-:Y:S01]  /*0e30*/  FFMA.FTZ R119, R65, R78.reuse, R124 ;  /* 0x0000004e41777223 */ /* 0x080fe2000001007c */
[----:B------:R-:W-:Y:S01]  /*0e40*/  FFMA.FTZ R45, R122, R78, R45 ;  /* 0x0000004e7a2d7223 */ /* 0x000fe2000001002d */
[----:B------:R-:W-:Y:S02]  /*0e50*/  HADD2.F32 R130, -RZ, R130.H0_H0 ;  /* 0x20000082ff827230 */ /* 0x000fe40000004100 */
[----:B------:R-:W-:Y:S01]  /*0e60*/  FADD.FTZ R79, -R76, R79 ;  /* 0x0000004f4c4f7221 */ /* 0x000fe20000010100 */
        /* <DEDUP_REMOVED lines=9> */
[----:B------:R-:W-:Y:S01]  /*0f00*/  FFMA.FTZ R78, R122, R119, R77 ;  /* 0x000000777a4e7223 */ /* 0x000fe2000001004d */
[----:B------:R-:W-:Y:S02]  /*0f10*/  FFMA.FTZ R121, R67, R128, R80 ;  /* 0x0000008043797223 */ /* 0x000fe40000010050 */
        /* <DEDUP_REMOVED lines=10> */
.L_x_1674:
[----:B------:R-:W-:Y:S05]  /*0fc0*/  BSYNC B0 ;  /* 0x0000000000007941 */ /* 0x000fea0003800000 */
.L_x_1673:
        /* <DEDUP_REMOVED lines=17> */
[----:B------:R-:W-:-:S04]  /*10e0*/  HADD2.F32 R103, -RZ, R79.H0_H0 ;  /* 0x2000004fff677230 */ /* 0x000fc80000004100 */
[----:B------:R-:W-:Y:S01]  /*10f0*/  HADD2.F32 R127, -RZ, R127.H0_H0 ;  /* 0x2000007fff7f7230 */ /* 0x000fe20000004100 */
[----:B---3--:R-:W-:Y:S02]  /*1100*/  MOV R97, R80 ;  /* 0x0000005000617202 */ /* 0x008fe40000000f00 */
[----:B------:R-:W-:Y:S02]  /*1110*/  SHF.R.U64 R102, R80, 0x10, R81 ;  /* 0x0000001050667819 */ /* 0x000fe40000001251 */
[----:B------:R-:W-:Y:S02]  /*1120*/  SHF.R.U64 R80, R78, 0x10, R79 ;  /* 0x000000104e507819 */ /* 0x000fe4000000124f */
[----:B------:R-:W-:Y:S02]  /*1130*/  SHF.R.U32.HI R104, RZ, 0x10, R81 ;  /* 0x00000010ff687819 */ /* 0x000fe40000011651 */
[----:B----4-:R-:W-:Y:S02]  /*1140*/  MOV R82, R98 ;  /* 0x0000006200527202 */ /* 0x010fe40000000f00 */
[----:B------:R-:W-:-:S02]  /*1150*/  SHF.R.U64 R129, R98, 0x10, R99 ;  /* 0x0000001062817819 */ /* 0x000fc40000001263 */
[----:B------:R-:W-:Y:S01]  /*1160*/  MOV R98, R81 ;  /* 0x0000005100627202 */ /* 0x000fe20000000f00 */
[----:B------:R-:W-:Y:S01]  /*1170*/  HADD2.F32 R81, -RZ, R78.H0_H0 ;  /* 0x2000004eff517230 */ /* 0x000fe20000004100 */
[----:B------:R-:W-:Y:S01]  /*1180*/  MOV R83, R99 ;  /* 0x0000006300537202 */ /* 0x000fe20000000f00 */
[----:B0-----:R-:W-:Y:S01]  /*1190*/  HADD2.F32 R101, -RZ, R80.H0_H0 ;  /* 0x20000050ff657230 */ /* 0x001fe20000004100 */
[----:B------:R-:W-:Y:S01]  /*11a0*/  SHF.R.U32.HI R128, RZ, 0x10, R99 ;  /* 0x00000010ff807819 */ /* 0x000fe20000011663 */
[----:B------:R-:W-:Y:S02]  /*11b0*/  HADD2.F32 R99, -RZ, R97.H0_H0 ;  /* 0x20000061ff637230 */ /* 0x000fe40000004100 */
[C---:B------:R-:W-:Y:S01]  /*11c0*/  FADD.FTZ R81, -R76.reuse, R81 ;  /* 0x000000514c517221 */ /* 0x040fe20000010100 */
[C---:B------:R-:W-:Y:S01]  /*11d0*/  FADD.FTZ R125, -R76.reuse, R103 ;  /* 0x000000674c7d7221 */ /* 0x040fe20000010100 */
[----:B------:R-:W-:Y:S02]  /*11e0*/  HADD2.F32 R78, -RZ, R102.H0_H0 ;  /* 0x20000066ff4e7230 */ /* 0x000fe40000004100 */
[----:B------:R-:W-:Y:S01]  /*11f0*/  FADD.FTZ R103, -R76, R101 ;  /* 0x000000654c677221 */ /* 0x000fe20000010100 */
[----:B------:R-:W-:-:S02]  /*1200*/  HADD2.F32 R79, -RZ, R82.H0_H0 ;  /* 0x20000052ff4f7230 */ /* 0x000fc40000004100 */
[----:B------:R-:W-:Y:S01]  /*1210*/  FMUL.FTZ R101, R52, R99 ;  /* 0x0000006334657220 */ /* 0x000fe20000410000 */
[----:B------:R-:W-:Y:S01]  /*1220*/  FADD.FTZ R127, -R76, R127 ;  /* 0x0000007f4c7f7221 */ /* 0x000fe20000010100 */
[C---:B-----5:R-:W-:Y:S01]  /*1230*/  FMUL.FTZ R97, R116.reuse, R81 ;  /* 0x0000005174617220 */ /* 0x060fe20000410000 */
[----:B------:R-:W-:Y:S02]  /*1240*/  HADD2.F32 R81, -RZ, R98.H0_H0 ;  /* 0x20000062ff517230 */ /* 0x000fe40000004100 */
[----:B------:R-:W-:Y:S01]  /*1250*/  FMUL.FTZ R80, R53, R78 ;  /* 0x0000004e35507220 */ /* 0x000fe20000410000 */
[----:B------:R-:W-:Y:S02]  /*1260*/  HADD2.F32 R76, -RZ, R129.H0_H0 ;  /* 0x20000081ff4c7230 */ /* 0x000fe40000004100 */
[----:B------:R-:W-:Y:S01]  /*1270*/  FMUL.FTZ R102, R116, R103 ;  /* 0x0000006774667220 */ /* 0x000fe20000410000 */
[-C--:B------:R-:W-:Y:S01]  /*1280*/  FFMA.FTZ R98, R56, R79.reuse, R101 ;  /* 0x0000004f38627223 */ /* 0x080fe20000010065 */
[----:B------:R-:W-:Y:S01]  /*1290*/  FADD.FTZ R28, R28, R79 ;  /* 0x0000004f1c1c7221 */ /* 0x000fe20000010000 */
[----:B------:R-:W-:Y:S01]  /*12a0*/  FFMA.FTZ R40, R97, R79, R40 ;  /* 0x0000004f61287223 */ /* 0x000fe20000010028 */
[----:B------:R-:W-:-:S02]  /*12b0*/  HADD2.F32 R83, -RZ, R83.H0_H0 ;  /* 0x20000053ff537230 */ /* 0x000fc40000004100 */
[----:B------:R-:W-:Y:S01]  /*12c0*/  FMUL.FTZ R79, R54, R81 ;  /* 0x00000051364f7220 */ /* 0x000fe20000410000 */
[----:B------:R-:W-:Y:S02]  /*12d0*/  HADD2.F32 R82, -RZ, R104.H0_H0 ;  /* 0x20000068ff527230 */ /* 0x000fe40000004100 */
[----:B------:R-:W-:Y:S01]  /*12e0*/  FADD.FTZ R29, R29, R76 ;  /* 0x0000004c1d1d7221 */ /* 0x000fe20000010000 */
[-C--:B------:R-:W-:Y:S01]  /*12f0*/  FFMA.FTZ R101, R57, R76.reuse, R80 ;  /* 0x0000004c39657223 */ /* 0x080fe20000010050 */
[----:B------:R-:W-:Y:S01]  /*1300*/  FFMA.FTZ R41, R102, R76, R41 ;  /* 0x0000004c66297223 */ /* 0x000fe20000010029 */
[----:B------:R-:W-:Y:S01]  /*1310*/  FADD.FTZ R76, R77, R98 ;  /* 0x000000624d4c7221 */ /* 0x000fe20000010000 */
[----:B------:R-:W-:Y:S01]  /*1320*/  FFMA.FTZ R77, R97, R98, R126 ;  /* 0x00000062614d7223 */ /* 0x000fe2000001007e */
[----:B------:R-:W-:Y:S01]  /*1330*/  FFMA.FTZ R100, R58, R83, R79 ;  /* 0x000000533a647223 */ /* 0x000fe2000001004f */
[----:B------:R-:W-:Y:S02]  /*1340*/  HADD2.F32 R80, -RZ, R128.H0_H0 ;  /* 0x20000080ff507230 */ /* 0x000fe40000004100 */
[----:B------:R-:W-:Y:S01]  /*1350*/  FADD.FTZ R5, R5, R78 ;  /* 0x0000004e05057221 */ /* 0x000fe20000010000 */
[----:B------:R-:W-:Y:S01]  /*1360*/  FFMA.FTZ R17, R102, R78, R17 ;  /* 0x0000004e66117223 */ /* 0x000fe20000010011 */
[----:B------:R-:W-:Y:S01]  /*1370*/  FADD.FTZ R4, R4, R99 ;  /* 0x0000006304047221 */ /* 0x000fe20000010000 */
[----:B------:R-:W-:Y:S01]  /*1380*/  FFMA.FTZ R16, R97, R99, R16 ;  /* 0x0000006361107223 */ /* 0x000fe20000010010 */
        /* <DEDUP_REMOVED lines=18> */
.L_x_1676:
[----:B------:R-:W-:Y:S05]  /*14b0*/  BSYNC B0 ;  /* 0x0000000000007941 */ /* 0x000fea0003800000 */
.L_x_1675:
        /* <DEDUP_REMOVED lines=26> */
.L_x_1704:
        /* <DEDUP_REMOVED lines=88> */
.L_x_1680:
        /* <DEDUP_REMOVED lines=14> */
.L_x_1681:
[----:B------:R-:W-:-:S07]  /*1cc0*/  IADD3 R94, R94, 0x80, RZ ;  /* 0x000000805e5e7810 */ /* 0x000fce0007ffe0ff */
.L_x_1679:
[----:B------:R-:W-:Y:S05]  /*1cd0*/  BSYNC B0 ;  /* 0x0000000000007941 */ /* 0x000fea0003800000 */
.L_x_1678:
[----:B------:R-:W-:Y:S04]  /*1ce0*/  BSSY B0, `(.L_x_1682) ;  /* 0x000004c000007945 */ /* 0x000fe80003800000 */
[----:B------:R-:W-:Y:S05]  /*1cf0*/  @!P3 BRA `(.L_x_1683) ;  /* 0x000000040028b947 */ /* 0x000fea0003800000 */
[----:B------:R-:W-:Y:S01]  /*1d00*/  ISETP.NE.U32.AND P5, PT, RZ, UR10, PT ;  /* 0x0000000aff007c0c */ /* 0x000fe2000bfa5070 */
[-CC-:B-12---:R-:W-:Y:S01]  /*1d10*/  FFMA.FTZ R76, R122, R126.reuse, R127.reuse ;  /* 0x0000007e7a4c7223 */ /* 0x186fe2000001007f */
[-CC-:B0-----:R-:W-:Y:S01]  /*1d20*/  FFMA.FTZ R81, R117, R126.reuse, R127.reuse ;  /* 0x0000007e75517223 */ /* 0x181fe2000001007f */
        /* <DEDUP_REMOVED lines=56> */
.L_x_1684:
        /* <DEDUP_REMOVED lines=14> */
.L_x_1685:
[----:B------:R-:W-:-:S07]  /*2190*/  IADD3 R94, R94, 0x80, RZ ;  /* 0x000000805e5e7810 */ /* 0x000fce0007ffe0ff */
.L_x_1683:
[----:B------:R-:W-:Y:S05]  /*21a0*/  BSYNC B0 ;  /* 0x0000000000007941 */ /* 0x000fea0003800000 */
.L_x_1682:
        /* <DEDUP_REMOVED lines=20> */
[----:B------:R-:W-:Y:S01]  /*22f0*/  @P5 HADD2.F32 R76, -RZ, R78.H0_H0 ;  /* 0x2000004eff4c5230 */ /* 0x000fe20000004100 */
[----:B------:R-:W-:-:S04]  /*2300*/  @P5 MOV R78, R89 ;  /* 0x00000059004e5202 */ /* 0x000fc80000000f00 */
[----:B------:R-:W-:Y:S01]  /*2310*/  @P5 FADD.FTZ R81, R81, R76 ;  /* 0x0000004c51515221 */ /* 0x000fe20000010000 */
[----:B------:R-:W-:Y:S01]  /*2320*/  @P5 MOV R76, R88 ;  /* 0x00000058004c5202 */ /* 0x000fe20000000f00 */
[----:B------:R-:W-:Y:S02]  /*2330*/  @P5 HADD2.F32 R79, -RZ, R78.H0_H0 ;  /* 0x2000004eff4f5230 */ /* 0x000fe40000004100 */
[----:B------:R0:W1:Y:S02]  /*2340*/  F2F.F16.F32 R130, R81 ;  /* 0x0000005100827304 */ /* 0x0000640000200800 */
[----:B------:R-:W-:Y:S02]  /*2350*/  @P5 HADD2.F32 R77, -RZ, R76.H0_H0 ;  /* 0x2000004cff4d5230 */ /* 0x000fe40000004100 */
[----:B------:R-:W-:Y:S01]  /*2360*/  @P5 FADD.FTZ R82, R82, R79 ;  /* 0x0000004f52525221 */ /* 0x000fe20000010000 */
[----:B------:R-:W-:Y:S01]  /*2370*/  @P5 HADD2.F32 R76, -RZ, R126.H0_H0 ;  /* 0x2000007eff4c5230 */ /* 0x000fe20000004100 */
[----:B------:R-:W2:Y:S01]  /*2380*/  LDC.64 R78, c[0x0][0x2f8] ;  /* 0x0000be00ff4e7b82 */ /* 0x000ea20000000a00 */
[----:B------:R-:W-:Y:S01]  /*2390*/  @P5 FADD.FTZ R80, R80, R77 ;  /* 0x0000004d50505221 */ /* 0x000fe20000010000 */
[----:B------:R-:W-:Y:S02]  /*23a0*/  F2F.F16.F32 R116, R82 ;  /* 0x0000005200747304 */ /* 0x000fe40000200800 */
[----:B------:R-:W-:Y:S01]  /*23b0*/  @P5 FADD.FTZ R83, R83, R76 ;  /* 0x0000004c53535221 */ /* 0x000fe20000010000 */
[----:B------:R-:W-:-:S04]  /*23c0*/  ISETP.NE.U32.AND P5, PT, RZ, UR16, PT ;  /* 0x00000010ff007c0c */ /* 0x000fc8000bfa5070 */
[----:B------:R-:W-:Y:S01]  /*23d0*/  ISETP.NE.AND.EX P5, PT, RZ, UR17, PT, P5 ;  /* 0x00000011ff007c0c */ /* 0x000fe2000bfa5350 */
[----:B------:R-:W3:Y:S08]  /*23e0*/  F2F.F16.F32 R126, R83 ;  /* 0x00000053007e7304 */ /* 0x000ef00000200800 */
[----:B------:R-:W4:Y:S04]  /*23f0*/  F2F.F16.F32 R127, R80 ;  /* 0x00000050007f7304 */ /* 0x000f280000200800 */
[----:B------:R-:W-:-:S02]  /*2400*/  @P5 F2FP.F16.F32.PACK_AB R76, RZ, R80 ;  /* 0x00000050ff4c523e */ /* 0x000fc400000000ff */
[----:B------:R-:W-:Y:S01]  /*2410*/  @P5 F2FP.F16.F32.PACK_AB R77, RZ, R82 ;  /* 0x00000052ff4d523e */ /* 0x000fe200000000ff */
[----:B--2---:R-:W-:Y:S01]  /*2420*/  IMAD.WIDE.U32 R78, R94, 0x8, R78 ;  /* 0x000000085e4e7825 */ /* 0x004fe200078e004e */
[----:B0-----:R-:W-:Y:S02]  /*2430*/  @P5 F2FP.F16.F32.PACK_AB R81, RZ, R81 ;  /* 0x00000051ff51523e */ /* 0x001fe400000000ff */
[----:B------:R-:W-:Y:S02]  /*2440*/  @P5 PRMT R105, R76, 0x7610, R105 ;  /* 0x000076104c695816 */ /* 0x000fe40000000069 */
[----:B------:R-:W-:Y:S01]  /*2450*/  @P5 PRMT R107, R77, 0x7610, R107 ;  /* 0x000076104d6b5816 */ /* 0x000fe2000000006b */
[----:B-1----:R-:W-:Y:S01]  /*2460*/  IMAD.WIDE.U32 R76, R130, 0x10000, RZ ;  /* 0x00010000824c7825 */ /* 0x002fe200078e00ff */
[----:B------:R-:W-:Y:S02]  /*2470*/  @P5 PRMT R106, R81, 0x7610, R106 ;  /* 0x00007610516a5816 */ /* 0x000fe4000000006a */
[----:B------:R-:W-:-:S02]  /*2480*/  @P5 F2FP.F16.F32.PACK_AB R128, RZ, R83 ;  /* 0x00000053ff80523e */ /* 0x000fc400000000ff */
[----:B---3--:R-:W-:Y:S02]  /*2490*/  SHF.L.U32 R81, R126, 0x10, RZ ;  /* 0x000000107e517819 */ /* 0x008fe400000006ff */
        /* <DEDUP_REMOVED lines=13> */
.L_x_1688:
        /* <DEDUP_REMOVED lines=15> */
.L_x_1687:
[----:B------:R-:W-:Y:S05]  /*2660*/  BSYNC B0 ;  /* 0x0000000000007941 */ /* 0x000fea0003800000 */
.L_x_1686:
[----:B------:R-:W-:Y:S02]  /*2670*/  ISETP.NE.AND P5, PT, R125, RZ, PT ;  /* 0x000000ff7d00720c */ /* 0x000fe40003fa5270 */
[----:B-123--:R-:W-:-:S11]  /*2680*/  SEL R76, RZ, 0x1, P0 ;  /* 0x00000001ff4c7807 */ /* 0x00efd60000000000 */
[----:B------:R-:W-:Y:S05]  /*2690*/  @!P5 BRA `(.L_x_1689) ;  /* 0xffffffdc0088d947 */ /* 0x000fea000383ffff */
.L_x_1670:
        /* <DEDUP_REMOVED lines=21> */
.L_x_1691:
[----:B------:R-:W-:Y:S05]  /*27f0*/  BSYNC B0 ;  /* 0x0000000000007941 */ /* 0x000fea0003800000 */
.L_x_1690:
        /* <DEDUP_REMOVED lines=15> */
.L_x_1693:
[----:B------:R-:W-:Y:S05]  /*28f0*/  BSYNC B0 ;  /* 0x0000000000007941 */ /* 0x000fea0003800000 */
.L_x_1692:
        /* <DEDUP_REMOVED lines=14> */
.L_x_1677:
[----:B------:R-:W-:Y:S01]  /*29e0*/  HFMA2.MMA R131, -RZ, RZ, 0, 9.5367431640625e-07 ;  /* 0x00000010ff837435 */ /* 0x000fe200000001ff */
[----:B------:R-:W-:Y:S02]  /*29f0*/  MOV R132, R77 ;  /* 0x0000004d00847202 */ /* 0x000fe40000000f00 */
[----:B------:R-:W-:Y:S02]  /*2a00*/  MOV R134, 0x1f ;  /* 0x0000001f00867802 */ /* 0x000fe40000000f00 */
[----:B------:R-:W-:-:S07]  /*2a10*/  MOV R129, 0xffffffff ;  /* 0xffffffff00817802 */ /* 0x000fce0000000f00 */
[----:B-----5:R-:W-:Y:S05]  /*2a20*/  WARPSYNC.COLLECTIVE R129, `(.L_x_1694) ;  /* 0x0000000081087348 */ /* 0x020fea0003c00000 */
[----:B------:R0:W1:Y:S02]  /*2a30*/  SHFL.DOWN P1, R130, R132, R131, R134 ;  /* 0x0800008384827389 */ /* 0x0000640000020086 */
[----:B01---5:R-:W-:Y:S01]  /*2a40*/  ENDCOLLECTIVE ;  /* 0x000000000000791b */ /* 0x023fe20003800000 */
.L_x_1694:
[----:B------:R-:W-:Y:S02]  /*2a50*/  MOV R132, R126 ;  /* 0x0000007e00847202 */ /* 0x000fe40000000f00 */
[----:B------:R-:W-:-:S07]  /*2a60*/  MOV R80, R130 ;  /* 0x0000008200507202 */ /* 0x000fce0000000f00 */
[----:B------:R-:W-:Y:S05]  /*2a70*/  WARPSYNC.COLLECTIVE R129, `(.L_x_1695) ;  /* 0x0000000081087348 */ /* 0x000fea0003c00000 */
[----:B------:R0:W1:Y:S02]  /*2a80*/  SHFL.DOWN P1, R130, R132, R131, R134 ;  /* 0x0800008384827389 */ /* 0x0000640000020086 */
[----:B01----:R-:W-:Y:S01]  /*2a90*/  ENDCOLLECTIVE ;  /* 0x000000000000791b */ /* 0x003fe20003800000 */
.L_x_1695:
[----:B------:R-:W-:Y:S01]  /*2aa0*/  FADD.FTZ R80, R80, R77 ;  /* 0x0000004d50507221 */ /* 0x000fe20000010000 */
[----:B------:R-:W-:-:S04]  /*2ab0*/  HFMA2.MMA R131, -RZ, RZ, 0, 4.76837158203125e-07 ;  /* 0x00000008ff837435 */ /* 0x000fc800000001ff */
[----:B------:R-:W-:Y:S02]  /*2ac0*/  MOV R132, R80 ;  /* 0x0000005000847202 */ /* 0x000fe40000000f00 */
[----:B------:R-:W-:-:S07]  /*2ad0*/  MOV R79, R130 ;  /* 0x00000082004f7202 */ /* 0x000fce0000000f00 */
[----:B------:R-:W-:Y:S05]  /*2ae0*/  WARPSYNC.COLLECTIVE R129, `(.L_x_1696) ;  /* 0x0000000081087348 */ /* 0x000fea0003c00000 */
[----:B------:R0:W1:Y:S02]  /*2af0*/  SHFL.DOWN P1, R130, R132, R131, R134 ;  /* 0x0800008384827389 */ /* 0x0000640000020086 */
[----:B01----:R-:W-:Y:S01]  /*2b00*/  ENDCOLLECTIVE ;  /* 0x000000000000791b */ /* 0x003fe20003800000 */
.L_x_1696:
[----:B------:R-:W-:-:S05]  /*2b10*/  FADD.FTZ R79, R79, R126 ;  /* 0x0000007e4f4f7221 */ /* 0x000fca0000010000 */
[----:B------:R-:W-:Y:S02]  /*2b20*/  MOV R132, R79 ;  /* 0x0000004f00847202 */ /* 0x000fe40000000f00 */
[----:B------:R-:W-:-:S07]  /*2b30*/  MOV R81, R130 ;  /* 0x0000008200517202 */ /* 0x000fce0000000f00 */
[----:B------:R-:W-:Y:S05]  /*2b40*/  WARPSYNC.COLLECTIVE R129, `(.L_x_1697) ;  /* 0x0000000081087348 */ /* 0x000fea0003c00000 */
[----:B------:R0:W1:Y:S02]  /*2b50*/  SHFL.DOWN P1, R130, R132, R131, R134 ;  /* 0x0800008384827389 */ /* 0x0000640000020086 */
[----:B01----:R-:W-:Y:S01]  /*2b60*/  ENDCOLLECTIVE ;  /* 0x000000000000791b */ /* 0x003fe20003800000 */
.L_x_1697:
[----:B------:R-:W-:Y:S01]  /*2b70*/  FADD.FTZ R81, R80, R81 ;  /* 0x0000005150517221 */ /* 0x000fe20000010000 */
[----:B------:R-:W-:-:S04]  /*2b80*/  HFMA2.MMA R131, -RZ, RZ, 0, 2.384185791015625e-07 ;  /* 0x00000004ff837435 */ /* 0x000fc800000001ff */
[----:B------:R-:W-:Y:S02]  /*2b90*/  MOV R132, R81 ;  /* 0x0000005100847202 */ /* 0x000fe40000000f00 */
[----:B------:R-:W-:-:S07]  /*2ba0*/  MOV R82, R130 ;  /* 0x0000008200527202 */ /* 0x000fce0000000f00 */
[----:B------:R-:W-:Y:S05]  /*2bb0*/  WARPSYNC.COLLECTIVE R129, `(.L_x_1698) ;  /* 0x0000000081087348 */ /* 0x000fea0003c00000 */
[----:B------:R0:W1:Y:S02]  /*2bc0*/  SHFL.DOWN P1, R130, R132, R131, R134 ;  /* 0x0800008384827389 */ /* 0x0000640000020086 */
[----:B01----:R-:W-:Y:S01]  /*2bd0*/  ENDCOLLECTIVE ;  /* 0x000000000000791b */ /* 0x003fe20003800000 */
.L_x_1698:
[----:B------:R-:W-:-:S05]  /*2be0*/  FADD.FTZ R82, R79, R82 ;  /* 0x000000524f527221 */ /* 0x000fca0000010000 */
[----:B------:R-:W-:Y:S02]  /*2bf0*/  MOV R132, R82 ;  /* 0x0000005200847202 */ /* 0x000fe40000000f00 */
[----:B------:R-:W-:-:S07]  /*2c00*/  MOV R128, R130 ;  /* 0x0000008200807202 */ /* 0x000fce0000000f00 */
[----:B------:R-:W-:Y:S05]  /*2c10*/  WARPSYNC.COLLECTIVE R129, `(.L_x_1699) ;  /* 0x0000000081087348 */ /* 0x000fea0003c00000 */
[----:B------:R0:W1:Y:S02]  /*2c20*/  SHFL.DOWN P1, R130, R132, R131, R134 ;  /* 0x0800008384827389 */ /* 0x0000640000020086 */
[----:B01----:R-:W-:Y:S01]  /*2c30*/  ENDCOLLECTIVE ;  /* 0x000000000000791b */ /* 0x003fe20003800000 */
.L_x_1699:
[----:B------:R-:W-:Y:S01]  /*2c40*/  FADD.FTZ R128, R81, R128 ;  /* 0x0000008051807221 */ /* 0x000fe20000010000 */
[----:B------:R-:W-:-:S04]  /*2c50*/  HFMA2.MMA R131, -RZ, RZ, 0, 1.1920928955078125e-07 ;  /* 0x00000002ff837435 */ /* 0x000fc800000001ff */
[----:B------:R-:W-:Y:S02]  /*2c60*/  MOV R132, R128 ;  /* 0x0000008000847202 */ /* 0x000fe40000000f00 */
[----:B------:R-:W-:-:S07]  /*2c70*/  MOV R83, R130 ;  /* 0x0000008200537202 */ /* 0x000fce0000000f00 */
[----:B------:R-:W-:Y:S05]  /*2c80*/  WARPSYNC.COLLECTIVE R129, `(.L_x_1700) ;  /* 0x0000000081087348 */ /* 0x000fea0003c00000 */
[----:B------:R0:W1:Y:S02]  /*2c90*/  SHFL.DOWN P1, R130, R132, R131, R134 ;  /* 0x0800008384827389 */ /* 0x0000640000020086 */
[----:B01----:R-:W-:Y:S01]  /*2ca0*/  ENDCOLLECTIVE ;  /* 0x000000000000791b */ /* 0x003fe20003800000 */
.L_x_1700:
[----:B------:R-:W-:-:S05]  /*2cb0*/  FADD.FTZ R83, R82, R83 ;  /* 0x0000005352537221 */ /* 0x000fca0000010000 */
[----:B------:R-:W-:Y:S02]  /*2cc0*/  MOV R132, R83 ;  /* 0x0000005300847202 */ /* 0x000fe40000000f00 */
[----:B------:R-:W-:-:S07]  /*2cd0*/  MOV R77, R130 ;  /* 0x00000082004d7202 */ /* 0x000fce0000000f00 */
[----:B------:R-:W-:Y:S05]  /*2ce0*/  WARPSYNC.COLLECTIVE R129, `(.L_x_1701) ;  /* 0x0000000081087348 */ /* 0x000fea0003c00000 */
[----:B------:R0:W1:Y:S02]  /*2cf0*/  SHFL.DOWN P1, R130, R132, R131, R134 ;  /* 0x0800008384827389 */ /* 0x0000640000020086 */
[----:B01----:R-:W-:Y:S01]  /*2d00*/  ENDCOLLECTIVE ;  /* 0x000000000000791b */ /* 0x003fe20003800000 */
.L_x_1701:
[----:B------:R-:W-:Y:S01]  /*2d10*/  FADD.FTZ R77, R128, R77 ;  /* 0x0000004d804d7221 */ /* 0x000fe20000010000 */
[----:B------:R-:W-:-:S04]  /*2d20*/  HFMA2.MMA R131, -RZ, RZ, 0, 5.9604644775390625e-08 ;  /* 0x00000001ff837435 */ /* 0x000fc800000001ff */
[----:B------:R-:W-:Y:S02]  /*2d30*/  MOV R132, R77 ;  /* 0x0000004d00847202 */ /* 0x000fe40000000f00 */
[----:B------:R-:W-:-:S07]  /*2d40*/  MOV R126, R130 ;  /* 0x00000082007e7202 */ /* 0x000fce0000000f00 */
[----:B------:R-:W-:Y:S05]  /*2d50*/  WARPSYNC.COLLECTIVE R129, `(.L_x_1702) ;  /* 0x0000000081087348 */ /* 0x000fea0003c00000 */
[----:B------:R0:W1:Y:S02]  /*2d60*/  SHFL.DOWN P1, R130, R132, R131, R134 ;  /* 0x0800008384827389 */ /* 0x0000640000020086 */
[----:B01----:R-:W-:Y:S01]  /*2d70*/  ENDCOLLECTIVE ;  /* 0x000000000000791b */ /* 0x003fe20003800000 */
.L_x_1702:
[----:B------:R-:W-:-:S05]  /*2d80*/  FADD.FTZ R127, R83, R126 ;  /* 0x0000007e537f7221 */ /* 0x000fca0000010000 */
[----:B------:R-:W-:Y:S02]  /*2d90*/  MOV R132, R127 ;  /* 0x0000007f00847202 */ /* 0x000fe40000000f00 */
[----:B------:R-:W-:-:S07]  /*2da0*/  MOV R126, R130 ;  /* 0x00000082007e7202 */ /* 0x000fce0000000f00 */
[----:B------:R-:W-:Y:S05]  /*2db0*/  WARPSYNC.COLLECTIVE R129, `(.L_x_1703) ;  /* 0x0000000081087348 */ /* 0x000fea0003c00000 */
[----:B------:R0:W1:Y:S02]  /*2dc0*/  SHFL.DOWN P1, R130, R132, R131, R134 ;  /* 0x0800008384827389 */ /* 0x0000640000020086 */
[----:B01----:R-:W-:Y:S01]  /*2dd0*/  ENDCOLLECTIVE ;  /* 0x000000000000791b */ /* 0x003fe20003800000 */
.L_x_1703:
[----:B------:R-:W-:Y:S01]  /*2de0*/  MOV R80, R130 ;  /* 0x0000008200507202 */ /* 0x000fe20000000f00 */
[----:B------:R-:W-:Y:S06]  /*2df0*/  BRA `(.L_x_1704) ;  /* 0xffffffe800187947 */ /* 0x000fec000383ffff */
.L_x_1705:
        /* <DEDUP_REMOVED lines=16> */
.L_x_3327:


//--------------------- .text._ZN10layer_norm31ln_parallel_residual_bwd_kernelINS_13Kernel_traitsIf6__halfS2_S2_fjLj1536ELj1ELj1ELj4ELj8ENS_18Kernel_traits_baseILj1536EfS2_S2_S2_fjLj128EEEEELb0ELb0ELb1EEEvNS_9BwdParamsE --------------------------
	.section	.text._ZN10layer_norm31ln_parallel_residual_bwd_kernelINS_13Kernel_traitsIf6__halfS2_S2_fjLj1536ELj1ELj1ELj4ELj8ENS_18Kernel_traits_baseILj1536EfS2_S2_S2_fjLj128EEEEELb0ELb0ELb1EEEvNS_9BwdParamsE,"ax",@progbits
	.align	128
        .global         _ZN10layer_norm31ln_parallel_residual_bwd_kernelINS_13Kernel_traitsIf6__halfS2_S2_fjLj1536ELj1ELj1ELj4ELj8ENS_18Kernel_traits_baseILj1536EfS2_S2_S2_fjLj128EEEEELb0ELb0ELb1EEEvNS_9BwdParamsE
        .type           _ZN10layer_norm31ln_parallel_residual_bwd_kernelINS_13Kernel_traitsIf6__halfS2_S2_fjLj1536ELj1ELj1ELj4ELj8ENS_18Kernel_traits_baseILj1536EfS2_S2_S2_fjLj128EEEEELb0ELb0ELb1EEEvNS_9BwdParamsE,@function
        .size           _ZN10layer_norm31ln_parallel_residual_bwd_kernelINS_13Kernel_traitsIf6__halfS2_S2_fjLj1536ELj1ELj1ELj4ELj8ENS_18Kernel_traits_baseILj1536EfS2_S2_S2_fjLj128EEEEELb0ELb0ELb1EEEvNS_9BwdParamsE,(.L_x_3328 - _ZN10layer_norm31ln_parallel_residual_bwd_kernelINS_13Kernel_traitsIf6__halfS2_S2_fjLj1536ELj1ELj1ELj4ELj8ENS_18Kernel_traits_baseILj1536EfS2_S2_S2_fjLj128EEEEELb0ELb0ELb1EEEvNS_9BwdParamsE)
        .other          _ZN10layer_norm31ln_parallel_residual_bwd_kernelINS_13Kernel_traitsIf6__halfS2_S2_fjLj1536ELj1ELj1ELj4ELj8ENS_18Kernel_traits_baseILj1536EfS2_S2_S2_fjLj128EEEEELb0ELb0ELb1EEEvNS_9BwdParamsE,@"STO_CUDA_ENTRY STV_DEFAULT"
_ZN10layer_norm31ln_parallel_residual_bwd_kernelINS_13Kernel_traitsIf6__halfS2_S2_fjLj1536ELj1ELj1ELj4ELj8ENS_18Kernel_traits_baseILj1536EfS2_S2_S2_fjLj128EEEEELb0ELb0ELb1EEEvNS_9BwdParamsE:
.text._ZN10layer_norm31ln_parallel_residual_bwd_kernelINS_13Kernel_traitsIf6__halfS2_S2_fjLj1536ELj1ELj1ELj4ELj8ENS_18Kernel_traits_baseILj1536EfS2_S2_S2_fjLj128EEEEELb0ELb0ELb1EEEvNS_9BwdParamsE:
        /* <DEDUP_REMOVED lines=41> */
.L_x_1706:
        /* <DEDUP_REMOVED lines=8> */
[----:B------:R-:W-:-:S03]  /*0310*/  IADD3.X R5, RZ, UR9, RZ, P1, !PT ;  /* 0x00000009ff057c10 */ /* 0x000fc60008ffe4ff */
        /* <DEDUP_REMOVED lines=8> */
[----:B------:R-:W-:Y:S01]  /*03a0*/  HFMA2.MMA R90, -RZ, RZ, 0, 5.9604644775390625e-08 ;  /* 0x00000001ff5a7435 */ /* 0x000fe200000001ff */
[----:B------:R-:W-:Y:S01]  /*03b0*/  UISETP.NE.AND UP0, UPT, UR4, URZ, UPT ;  /* 0x0000003f0400728c */ /* 0x000fe2000bf05270 */
[----:B------:R-:W-:Y:S01]  /*03c0*/  HFMA2.MMA R91, -RZ, RZ, 0, 0 ;  /* 0x00000000ff5b7435 */ /* 0x000fe200000001ff */
[----:B------:R-:W-:-:S02]  /*03d0*/  ISETP.NE.AND.EX P0, PT, RZ, UR5, PT, P0 ;  /* 0x00000005ff007c0c */ /* 0x000fc4000bf05300 */
[----:B------:R-:W-:Y:S02]  /*03e0*/  CS2R R120, SRZ ;  /* 0x0000000000787805 */ /* 0x000fe4000001ff00 */
[----:B------:R-:W-:Y:S02]  /*03f0*/  MOV R87, RZ ;  /* 0x000000ff00577202 */ /* 0x000fe40000000f00 */
        /* <DEDUP_REMOVED lines=13> */
[----:B------:R-:W-:Y:S01]  /*04d0*/  CS2R R122, SRZ ;  /* 0x00000000007a7805 */ /* 0x000fe2000001ff00 */
[----:B------:R-:W-:Y:S01]  /*04e0*/  IMAD.MOV.U32 R113, RZ, RZ, RZ ;  /* 0x000000ffff717224 */ /* 0x000fe200078e00ff */
[----:B------:R-:W-:Y:S02]  /*04f0*/  CS2R R92, SRZ ;  /* 0x00000000005c7805 */ /* 0x000fe4000001ff00 */
[----:B------:R-:W-:-:S02]  /*0500*/  CS2R R22, SRZ ;  /* 0x0000000000167805 */ /* 0x000fc4000001ff00 */
[----:B------:R-:W-:Y:S02]  /*0510*/  CS2R R20, SRZ ;  /* 0x0000000000147805 */ /* 0x000fe4000001ff00 */
[----:B------:R-:W-:Y:S02]  /*0520*/  CS2R R18, SRZ ;  /* 0x0000000000127805 */ /* 0x000fe4000001ff00 */
[----:B------:R-:W-:Y:S02]  /*0530*/  CS2R R16, SRZ ;  /* 0x0000000000107805 */ /* 0x000fe4000001ff00 */
[----:B------:R-:W-:Y:S02]  /*0540*/  MOV R88, RZ ;  /* 0x000000ff00587202 */ /* 0x000fe40000000f00 */
[----:B------:R-:W-:Y:S02]  /*0550*/  CS2R R14, SRZ ;  /* 0x00000000000e7805 */ /* 0x000fe4000001ff00 */
[----:B------:R-:W-:-:S02]  /*0560*/  PLOP3.LUT P3, PT, PT, PT, UP0, 0x80, 0x0 ;  /* 0x000000000000781c */ /* 0x000fc40003f6f008 */
[----:B0-----:R-:W-:-:S11]  /*0570*/  CS2R R12, SRZ ;  /* 0x00000000000c7805 */ /* 0x001fd6000001ff00 */
.L_x_1716:
        /* <DEDUP_REMOVED lines=22> */
[----:B------:R-:W-:-:S04]  /*06e0*/  IADD3 R95, R11, 0x80, RZ ;  /* 0x000000800b5f7810 */ /* 0x000fc80007ffe0ff */
[C---:B------:R-:W-:Y:S02]  /*06f0*/  SHF.L.U32 R10, R95.reuse, 0x3, RZ ;  /* 0x000000035f0a7819 */ /* 0x040fe400000006ff */
[----:B------:R-:W-:Y:S02]  /*0700*/  SHF.R.U32.HI R9, RZ, 0x1d, R95 ;  /* 0x0000001dff097819 */ /* 0x000fe4000001165f */
        /* <DEDUP_REMOVED lines=11> */
[----:B---3--:R-:W-:Y:S01]  /*07c0*/  MOV R98, R50 ;  /* 0x0000003200627202 */ /* 0x008fe20000000f00 */
[----:B------:R-:W-:-:S04]  /*07d0*/  HADD2.F32 R100, -RZ, R74.H0_H0 ;  /* 0x2000004aff647230 */ /* 0x000fc80000004100 */
[----:B------:R-:W-:Y:S02]  /*07e0*/  HADD2.F32 R98, -RZ, R98.H0_H0 ;  /* 0x20000062ff627230 */ /* 0x000fe40000004100 */
[----:B0-----:R-:W-:-:S03]  /*07f0*/  FADD.FTZ R82, -R103, R100 ;  /* 0x0000006467527221 */ /* 0x001fc60000010100 */
[----:B------:R-:W-:Y:S01]  /*0800*/  FMUL.FTZ R83, R36, R98 ;  /* 0x0000006224537220 */ /* 0x000fe20000410000 */
[----:B------:R-:W-:Y:S01]  /*0810*/  FADD.FTZ R65, R98, R65 ;  /* 0x0000004162417221 */ /* 0x000fe20000010000 */
[----:B----4-:R-:W-:-:S04]  /*0820*/  FMUL.FTZ R82, R89, R82 ;  /* 0x0000005259527220 */ /* 0x010fc80000410000 */
[----:B------:R-:W-:Y:S01]  /*0830*/  FFMA.FTZ R57, R82, R98, R57 ;  /* 0x0000006252397223 */ /* 0x000fe20000010039 */
[----:B------:R-:W-:Y:S01]  /*0840*/  HADD2.F32 R98, -RZ, R75.H0_H0 ;  /* 0x2000004bff627230 */ /* 0x000fe20000004100 */
[----:B------:R-:W-:Y:S01]  /*0850*/  MOV R94, R51 ;  /* 0x00000033005e7202 */ /* 0x000fe20000000f00 */
[----:B------:R-:W-:Y:S01]  /*0860*/  IMAD.MOV.U32 R95, RZ, RZ, R49 ;  /* 0x000000ffff5f7224 */ /* 0x000fe200078e0031 */
[--C-:B------:R-:W-:Y:S02]  /*0870*/  SHF.R.U64 R96, R50, 0x10, R51.reuse ;  /* 0x0000001032607819 */ /* 0x100fe40000001233 */
[----:B------:R-:W-:Y:S01]  /*0880*/  FADD.FTZ R98, -R103, R98 ;  /* 0x0000006267627221 */ /* 0x000fe20000010100 */
[----:B------:R-:W-:Y:S01]  /*0890*/  SHF.R.U32.HI R50, RZ, 0x10, R51 ;  /* 0x00000010ff327819 */ /* 0x000fe20000011633 */
[----:B------:R-:W-:Y:S01]  /*08a0*/  HADD2.F32 R51, -RZ, R94.H0_H0 ;  /* 0x2000005eff337230 */ /* 0x000fe20000004100 */
[----:B------:R-:W-:Y:S01]  /*08b0*/  SHF.R.U64 R74, R74, 0x10, R75 ;  /* 0x000000104a4a7819 */ /* 0x000fe2000000124b */
[----:B------:R-:W-:Y:S01]  /*08c0*/  FMUL.FTZ R94, R89, R98 ;  /* 0x00000062595e7220 */ /* 0x000fe20000410000 */
[----:B------:R-:W-:Y:S01]  /*08d0*/  MOV R97, R48 ;  /* 0x0000003000617202 */ /* 0x000fe20000000f00 */
[----:B------:R-:W-:-:S02]  /*08e0*/  HADD2.F32 R95, -RZ, R95.H0_H0 ;  /* 0x2000005fff5f7230 */ /* 0x000fc40000004100 */
[----:B------:R-:W-:Y:S01]  /*08f0*/  FADD.FTZ R67, R51, R67 ;  /* 0x0000004333437221 */ /* 0x000fe20000010000 */
[-C--:B------:R-:W-:Y:S01]  /*0900*/  FFMA.FTZ R59, R94, R51.reuse, R59 ;  /* 0x000000335e3b7223 */ /* 0x080fe2000001003b */
[----:B------:R-:W-:Y:S01]  /*0910*/  FMUL.FTZ R51, R38, R51 ;  /* 0x0000003326337220 */ /* 0x000fe20000410000 */
[----:B------:R-:W-:Y:S01]  /*0920*/  HADD2.F32 R74, -RZ, R74.H0_H0 ;  /* 0x2000004aff4a7230 */ /* 0x000fe20000004100 */
[----:B------:R-:W-:Y:S01]  /*0930*/  SHF.R.U64 R48, R48, 0x10, R49 ;  /* 0x0000001030307819 */ /* 0x000fe20000001231 */
[----:B------:R-:W-:Y:S02]  /*0940*/  HADD2.F32 R97, -RZ, R97.H0_H0 ;  /* 0x20000061ff617230 */ /* 0x000fe40000004100 */
[----:B------:R-:W-:Y:S01]  /*0950*/  FADD.FTZ R23, R95, R23 ;  /* 0x000000175f177221 */ /* 0x000fe20000010000 */
[-C--:B------:R-:W-:Y:S01]  /*0960*/  FFMA.FTZ R15, R94, R95.reuse, R15 ;  /* 0x0000005f5e0f7223 */ /* 0x080fe2000001000f */
[----:B------:R-:W-:Y:S01]  /*0970*/  FFMA.FTZ R95, R26, R95, R51 ;  /* 0x0000005f1a5f7223 */ /* 0x000fe20000010033 */
[----:B------:R-:W-:-:S02]  /*0980*/  HADD2.F32 R51, -RZ, R96.H0_H0 ;  /* 0x20000060ff337230 */ /* 0x000fc40000004100 */
[----:B------:R-:W-:Y:S01]  /*0990*/  FADD.FTZ R74, -R103, R74 ;  /* 0x0000004a674a7221 */ /* 0x000fe20000010100 */
[----:B------:R-:W-:Y:S01]  /*09a0*/  FADD.FTZ R21, R97, R21 ;  /* 0x0000001561157221 */ /* 0x000fe20000010000 */
[-C--:B------:R-:W-:Y:S01]  /*09b0*/  FFMA.FTZ R13, R82, R97.reuse, R13 ;  /* 0x00000061520d7223 */ /* 0x080fe2000001000d */
[----:B------:R-:W-:Y:S01]  /*09c0*/  FFMA.FTZ R83, R24, R97, R83 ;  /* 0x0000006118537223 */ /* 0x000fe20000010053 */
[----:B------:R-:W-:Y:S02]  /*09d0*/  HADD2.F32 R97, -RZ, R48.H0_H0 ;  /* 0x20000030ff617230 */ /* 0x000fe40000004100 */
[----:B------:R-:W-:Y:S01]  /*09e0*/  FMUL.FTZ R96, R89, R74 ;  /* 0x0000004a59607220 */ /* 0x000fe20000410000 */
[----:B------:R-:W-:Y:S01]  /*09f0*/  SHF.R.U32.HI R75, RZ, 0x10, R75 ;  /* 0x00000010ff4b7819 */ /* 0x000fe2000001164b */
[----:B------:R-:W-:Y:S01]  /*0a00*/  FMUL.FTZ R48, R37, R51 ;  /* 0x0000003325307220 */ /* 0x000fe20000410000 */
[----:B------:R-:W-:Y:S01]  /*0a10*/  FADD.FTZ R20, R97, R20 ;  /* 0x0000001461147221 */ /* 0x000fe20000010000 */
[----:B------:R-:W-:-:S02]  /*0a20*/  FFMA.FTZ R12, R96, R97, R12 ;  /* 0x00000061600c7223 */ /* 0x000fc4000001000c */
[----:B------:R-:W-:Y:S01]  /*0a30*/  FFMA.FTZ R97, R25, R97, R48 ;  /* 0x0000006119617223 */ /* 0x000fe20000010030 */
[----:B------:R-:W-:Y:S01]  /*0a40*/  HADD2.F32 R48, -RZ, R75.H0_H0 ;  /* 0x2000004bff307230 */ /* 0x000fe20000004100 */
[----:B------:R-:W-:Y:S01]  /*0a50*/  SHF.R.U32.HI R49, RZ, 0x10, R49 ;  /* 0x00000010ff317819 */ /* 0x000fe20000011631 */
[----:B------:R-:W-:Y:S01]  /*0a60*/  FADD.FTZ R64, R51, R64 ;  /* 0x0000004033407221 */ /* 0x000fe20000010000 */
[----:B------:R-:W-:Y:S01]  /*0a70*/  FFMA.FTZ R56, R96, R51, R56 ;  /* 0x0000003360387223 */ /* 0x000fe20000010038 */
[----:B------:R-:W-:Y:S02]  /*0a80*/  HADD2.F32 R51, -RZ, R50.H0_H0 ;  /* 0x20000032ff337230 */ /* 0x000fe40000004100 */
[----:B------:R-:W-:Y:S01]  /*0a90*/  FADD.FTZ R48, -R103, R48 ;  /* 0x0000003067307221 */ /* 0x000fe20000010100 */
[----:B------:R-:W-:-:S03]  /*0aa0*/  HADD2.F32 R49, -RZ, R49.H0_H0 ;  /* 0x20000031ff317230 */ /* 0x000fc60000004100 */
[----:B------:R-:W-:Y:S01]  /*0ab0*/  FMUL.FTZ R98, R89, R48 ;  /* 0x0000003059627220 */ /* 0x000fe20000410000 */
[----:B------:R-:W-:Y:S01]  /*0ac0*/  FMUL.FTZ R48, R39, R51 ;  /* 0x0000003327307220 */ /* 0x000fe20000410000 */
[----:B------:R-:W-:Y:S01]  /*0ad0*/  FADD.FTZ R22, R49, R22 ;  /* 0x0000001631167221 */ /* 0x000fe20000010000 */
[----:B------:R-:W-:Y:S01]  /*0ae0*/  SHF.R.U64 R50, R76, 0x10, R77 ;  /* 0x000000104c327819 */ /* 0x000fe2000000124d */
[-C--:B------:R-:W-:Y:S01]  /*0af0*/  FFMA.FTZ R14, R98, R49.reuse, R14 ;  /* 0x00000031620e7223 */ /* 0x080fe2000001000e */
[----:B------:R-:W-:Y:S01]  /*0b00*/  FFMA.FTZ R99, R27, R49, R48 ;  /* 0x000000311b637223 */ /* 0x000fe20000010030 */
[----:B------:R-:W-:Y:S01]  /*0b10*/  MOV R48, R76 ;  /* 0x0000004c00307202 */ /* 0x000fe20000000f00 */
[----:B------:R-:W-:Y:S01]  /*0b20*/  HADD2.F32 R76, -RZ, R80.H0_H0 ;  /* 0x20000050ff4c7230 */ /* 0x000fe20000004100 */
[----:B------:R-:W-:-:S04]  /*0b30*/  MOV R49, R78 ;  /* 0x0000004e00317202 */ /* 0x000fc80000000f00 */
[----:B------:R-:W-:Y:S01]  /*0b40*/  FADD.FTZ R76, -R103, R76 ;  /* 0x0000004c674c7221 */ /* 0x000fe20000010100 */
[----:B------:R-:W-:Y:S02]  /*0b50*/  HADD2.F32 R49, -RZ, R49.H0_H0 ;  /* 0x20000031ff317230 */ /* 0x000fe40000004100 */
[----:B------:R-:W-:Y:S02]  /*0b60*/  HADD2.F32 R48, -RZ, R48.H0_H0 ;  /* 0x20000030ff307230 */ /* 0x000fe40000004100 */
[----:B------:R-:W-:Y:S01]  /*0b70*/  FMUL.FTZ R101, R89, R76 ;  /* 0x0000004c59657220 */ /* 0x000fe20000410000 */
[-C--:B------:R-:W-:Y:S01]  /*0b80*/  FMUL.FTZ R75, R40, R49.reuse ;  /* 0x00000031284b7220 */ /* 0x080fe20000410000 */
[----:B------:R-:W-:Y:S01]  /*0b90*/  FADD.FTZ R119, R49, R119 ;  /* 0x0000007731777221 */ /* 0x000fe20000010000 */
[----:B------:R-:W-:Y:S01]  /*0ba0*/  FADD.FTZ R113, R48, R113 ;  /* 0x0000007130717221 */ /* 0x000fe20000010000 */
[CC--:B------:R-:W-:Y:S01]  /*0bb0*/  FFMA.FTZ R91, R101.reuse, R48.reuse, R91 ;  /* 0x00000030655b7223 */ /* 0x0c0fe2000001005b */
[----:B------:R-:W-:Y:S01]  /*0bc0*/  FFMA.FTZ R100, R28, R48, R75 ;  /* 0x000000301c647223 */ /* 0x000fe2000001004b */
[----:B------:R-:W-:-:S02]  /*0bd0*/  FFMA.FTZ R116, R101, R49, R116 ;  /* 0x0000003165747223 */ /* 0x000fc40000010074 */
[----:B------:R-:W0:Y:S01]  /*0be0*/  @P0 LDC.64 R48, c[0x0][0x2c8] ;  /* 0x0000b200ff300b82 */ /* 0x000e220000000a00 */
[--C-:B------:R-:W-:Y:S02]  /*0bf0*/  IMAD.MOV.U32 R74, RZ, RZ, R79.reuse ;  /* 0x000000ffff4a7224 */ /* 0x100fe400078e004f */
[----:B------:R-:W-:Y:S02]  /*0c00*/  HADD2.F32 R76, -RZ, R81.H0_H0 ;  /* 0x20000051ff4c7230 */ /* 0x000fe40000004100 */
[----:B------:R-:W-:Y:S01]  /*0c10*/  FADD.FTZ R66, R51, R66 ;  /* 0x0000004233427221 */ /* 0x000fe20000010000 */
[----:B------:R-:W-:Y:S01]  /*0c20*/  FFMA.FTZ R58, R98, R51, R58 ;  /* 0x00000033623a7223 */ /* 0x000fe2000001003a */
[----:B------:R-:W-:Y:S01]  /*0c30*/  MOV R51, R77 ;  /* 0x0000004d00337202 */ /* 0x000fe20000000f00 */
[----:B------:R-:W-:Y:S02]  /*0c40*/  HADD2.F32 R74, -RZ, R74.H0_H0 ;  /* 0x2000004aff4a7230 */ /* 0x000fe40000004100 */
[----:B------:R-:W-:Y:S01]  /*0c50*/  FADD.FTZ R76, -R103, R76 ;  /* 0x0000004c674c7221 */ /* 0x000fe20000010100 */
[----:B------:R-:W-:-:S02]  /*0c60*/  SHF.R.U64 R106, R78, 0x10, R79 ;  /* 0x000000104e6a7819 */ /* 0x000fc4000000124f */
[----:B------:R-:W-:Y:S01]  /*0c70*/  SHF.R.U32.HI R105, RZ, 0x10, R79 ;  /* 0x00000010ff697819 */ /* 0x000fe2000001164f */
[----:B------:R-:W-:Y:S02]  /*0c80*/  HADD2.F32 R51, -RZ, R51.H0_H0 ;  /* 0x20000033ff337230 */ /* 0x000fe40000004100 */
[----:B------:R-:W-:Y:S01]  /*0c90*/  FMUL.FTZ R79, R89, R76 ;  /* 0x0000004c594f7220 */ /* 0x000fe20000410000 */
[----:B------:R-:W-:Y:S01]  /*0ca0*/  FMUL.FTZ R75, R42, R74 ;  /* 0x0000004a2a4b7220 */ /* 0x000fe20000410000 */
[----:B------:R-:W-:-:S03]  /*0cb0*/  SHF.R.U64 R76, R80, 0x10, R81 ;  /* 0x00000010504c7819 */ /* 0x000fc60000001251 */
[----:B------:R-:W-:Y:S01]  /*0cc0*/  FFMA.FTZ R78, R30, R51, R75 ;  /* 0x000000331e4e7223 */ /* 0x000fe2000001004b */
[----:B------:R-:W-:Y:S01]  /*0cd0*/  IADD3 R75, R11, 0x100, RZ ;  /* 0x000001000b4b7810 */ /* 0x000fe20007ffe0ff */
[----:B------:R-:W-:Y:S02]  /*0ce0*/  HADD2.F32 R76, -RZ, R76.H0_H0 ;  /* 0x2000004cff4c7230 */ /* 0x000fe40000004100 */
[----:B------:R-:W-:Y:S01]  /*0cf0*/  HADD2.F32 R106, -RZ, R106.H0_H0 ;  /* 0x2000006aff6a7230 */ /* 0x000fe20000004100 */
[----:B0-----:R-:W-:Y:S02]  /*0d00*/  @P0 LEA R48, P1, R75, R48, 0x3 ;  /* 0x000000304b300211 */ /* 0x001fe400078218ff */
[----:B------:R-:W-:Y:S01]  /*0d10*/  FADD.FTZ R76, -R103, R76 ;  /* 0x0000004c674c7221 */ /* 0x000fe20000010100 */
[----:B------:R-:W-:Y:S02]  /*0d20*/  HADD2.F32 R50, -RZ, R50.H0_H0 ;  /* 0x20000032ff327230 */ /* 0x000fe40000004100 */
        /* <DEDUP_REMOVED lines=22> */
[----:B------:R-:W-:-:S04]  /*0e90*/  FADD.FTZ R118, R106, R118 ;  /* 0x000000766a767221 */ /* 0x000fc80000010000 */
[----:B------:R-:W-:Y:S02]  /*0ea0*/  HADD2.F32 R108, -RZ, R108.H0_H0 ;  /* 0x2000006cff6c7230 */ /* 0x000fe40000004100 */
[----:B------:R-:W-:Y:S01]  /*0eb0*/  FFMA.FTZ R115, R102, R106, R115 ;  /* 0x0000006a66737223 */ /* 0x000fe20000010073 */
[----:B------:R-:W-:Y:S02]  /*0ec0*/  HADD2.F32 R81, -RZ, R105.H0_H0 ;  /* 0x20000069ff517230 */ /* 0x000fe40000004100 */
[----:B------:R-:W-:Y:S01]  /*0ed0*/  FADD.FTZ R106, -R103, R108 ;  /* 0x0000006c676a7221 */ /* 0x000fe20000010100 */
[----:B------:R-:W-:-:S03]  /*0ee0*/  HADD2.F32 R104, -RZ, R104.H0_H0 ;  /* 0x20000068ff687230 */ /* 0x000fc60000004100 */
        /* <DEDUP_REMOVED lines=10> */
[----:B---3--:R-:W-:Y:S01]  /*0f90*/  MOV R81, R48 ;  /* 0x0000003000517202 */ /* 0x008fe20000000f00 */
[----:B----4-:R-:W-:-:S04]  /*0fa0*/  HADD2.F32 R104, -RZ, R76.H0_H0 ;  /* 0x2000004cff687230 */ /* 0x010fc80000004100 */
[----:B------:R-:W-:Y:S01]  /*0fb0*/  HADD2.F32 R108, -RZ, R81.H0_H0 ;  /* 0x20000051ff6c7230 */ /* 0x000fe20000004100 */
[----:B--2---:R-:W-:Y:S01]  /*0fc0*/  MOV R81, R50 ;  /* 0x0000003200517202 */ /* 0x004fe20000000f00 */
[----:B------:R-:W-:Y:S01]  /*0fd0*/  FADD.FTZ R104, -R103, R104 ;  /* 0x0000006867687221 */ /* 0x000fe20000010100 */
[----:B------:R-:W-:-:S03]  /*0fe0*/  SHF.R.U64 R76, R76, 0x10, R77 ;  /* 0x000000104c4c7819 */ /* 0x000fc6000000124d */
[----:B------:R-:W-:Y:S02]  /*0ff0*/  HADD2.F32 R107, -RZ, R81.H0_H0 ;  /* 0x20000051ff6b7230 */ /* 0x000fe40000004100 */
[----:B------:R-:W-:-:S04]  /*1000*/  FMUL.FTZ R104, R89, R104 ;  /* 0x0000006859687220 */ /* 0x000fc80000410000 */
[----:B------:R-:W-:Y:S01]  /*1010*/  FFMA.FTZ R110, R104, R107, R17 ;  /* 0x0000006b686e7223 */ /* 0x000fe20000010011 */
[----:B------:R-:W-:Y:S01]  /*1020*/  SHF.R.U64 R17, R48, 0x10, R49 ;  /* 0x0000001030117819 */ /* 0x000fe20000001231 */
[----:B------:R-:W-:Y:S01]  /*1030*/  HADD2.F32 R48, -RZ, R76.H0_H0 ;  /* 0x2000004cff307230 */ /* 0x000fe20000004100 */
[----:B------:R-:W-:-:S03]  /*1040*/  SHF.R.U64 R109, R50, 0x10, R51 ;  /* 0x00000010326d7819 */ /* 0x000fc60000001233 */
[----:B------:R-:W-:Y:S02]  /*1050*/  HADD2.F32 R17, -RZ, R17.H0_H0 ;  /* 0x20000011ff117230 */ /* 0x000fe40000004100 */
[----:B------:R-:W-:Y:S01]  /*1060*/  FADD.FTZ R48, -R103, R48 ;  /* 0x0000003067307221 */ /* 0x000fe20000010100 */
[-C--:B------:R-:W-:Y:S01]  /*1070*/  FMUL.FTZ R81, R44, R108.reuse ;  /* 0x0000006c2c517220 */ /* 0x080fe20000410000 */
[----:B------:R-:W-:Y:S02]  /*1080*/  HADD2.F32 R109, -RZ, R109.H0_H0 ;  /* 0x2000006dff6d7230 */ /* 0x000fe40000004100 */
[----:B------:R-:W-:Y:S01]  /*1090*/  FFMA.FTZ R61, R104, R108, R61 ;  /* 0x0000006c683d7223 */ /* 0x000fe2000001003d */
[----:B------:R-:W-:Y:S01]  /*10a0*/  FMUL.FTZ R76, R89, R48 ;  /* 0x00000030594c7220 */ /* 0x000fe20000410000 */
[----:B------:R-:W-:Y:S01]  /*10b0*/  FADD.FTZ R85, R108, R85 ;  /* 0x000000556c557221 */ /* 0x000fe20000010000 */
[----:B------:R-:W-:Y:S01]  /*10c0*/  FMUL.FTZ R48, R45, R17 ;  /* 0x000000112d307220 */ /* 0x000fe20000410000 */
[----:B------:R-:W-:Y:S01]  /*10d0*/  SHF.R.U32.HI R108, RZ, 0x10, R77 ;  /* 0x00000010ff6c7819 */ /* 0x000fe2000001164d */
[----:B------:R-:W-:Y:S01]  /*10e0*/  FFMA.FTZ R81, R32, R107, R81 ;  /* 0x0000006b20517223 */ /* 0x000fe20000010051 */
[----:B------:R-:W-:Y:S01]  /*10f0*/  FADD.FTZ R53, R107, R53 ;  /* 0x000000356b357221 */ /* 0x000fe20000010000 */
[C---:B------:R-:W-:Y:S01]  /*1100*/  FFMA.FTZ R60, R76.reuse, R17, R60 ;  /* 0x000000114c3c7223 */ /* 0x040fe2000001003c */
[----:B------:R-:W-:Y:S01]  /*1110*/  FADD.FTZ R84, R17, R84 ;  /* 0x0000005411547221 */ /* 0x000fe20000010000 */
[-C--:B------:R-:W-:Y:S01]  /*1120*/  FFMA.FTZ R107, R33, R109.reuse, R48 ;  /* 0x0000006d216b7223 */ /* 0x080fe20000010030 */
[----:B------:R-:W-:Y:S01]  /*1130*/  SHF.R.U32.HI R17, RZ, 0x10, R49 ;  /* 0x00000010ff117819 */ /* 0x000fe20000011631 */
[----:B------:R-:W-:Y:S01]  /*1140*/  FFMA.FTZ R48, R76, R109, R16 ;  /* 0x0000006d4c307223 */ /* 0x000fe20000010010 */
[----:B------:R-:W-:Y:S01]  /*1150*/  MOV R50, R51 ;  /* 0x0000003300327202 */ /* 0x000fe20000000f00 */
[----:B------:R-:W-:Y:S01]  /*1160*/  HADD2.F32 R108, -RZ, R108.H0_H0 ;  /* 0x2000006cff6c7230 */ /* 0x000fe20000004100 */
[----:B------:R-:W-:Y:S01]  /*1170*/  SHF.R.U32.HI R16, RZ, 0x10, R51 ;  /* 0x00000010ff107819 */ /* 0x000fe20000011633 */
[----:B------:R-:W-:-:S02]  /*1180*/  IMAD.MOV.U32 R51, RZ, RZ, R49 ;  /* 0x000000ffff337224 */ /* 0x000fc400078e0031 */
[----:B------:R-:W-:Y:S02]  /*1190*/  HADD2.F32 R17, -RZ, R17.H0_H0 ;  /* 0x20000011ff117230 */ /* 0x000fe40000004100 */
[----:B------:R-:W-:Y:S01]  /*11a0*/  FADD.FTZ R108, -R103, R108 ;  /* 0x0000006c676c7221 */ /* 0x000fe20000010100 */
[----:B------:R-:W-:Y:S02]  /*11b0*/  HADD2.F32 R49, -RZ, R51.H0_H0 ;  /* 0x20000033ff317230 */ /* 0x000fe40000004100 */
[----:B------:R-:W-:Y:S02]  /*11c0*/  HADD2.F32 R51, -RZ, R16.H0_H0 ;  /* 0x20000010ff337230 */ /* 0x000fe40000004100 */
[----:B------:R-:W-:Y:S01]  /*11d0*/  FMUL.FTZ R16, R47, R17 ;  /* 0x000000112f107220 */ /* 0x000fe20000410000 */
[----:B------:R-:W-:Y:S02]  /*11e0*/  HADD2.F32 R112, -RZ, R77.H0_H0 ;  /* 0x2000004dff707230 */ /* 0x000fe40000004100 */
[----:B------:R-:W-:Y:S01]  /*11f0*/  FMUL.FTZ R108, R89, R108 ;  /* 0x0000006c596c7220 */ /* 0x000fe20000410000 */
[----:B------:R-:W-:Y:S01]  /*1200*/  FADD.FTZ R52, R109, R52 ;  /* 0x000000346d347221 */ /* 0x000fe20000010000 */
[----:B------:R-:W-:Y:S01]  /*1210*/  FFMA.FTZ R109, R35, R51, R16 ;  /* 0x00000033236d7223 */ /* 0x000fe20000010010 */
[----:B------:R-:W-:Y:S01]  /*1220*/  FADD.FTZ R87, R17, R87 ;  /* 0x0000005711577221 */ /* 0x000fe20000010000 */
[----:B------:R-:W-:Y:S01]  /*1230*/  FFMA.FTZ R62, R108, R17, R62 ;  /* 0x000000116c3e7223 */ /* 0x000fe2000001003e */
[----:B------:R-:W-:Y:S01]  /*1240*/  FADD.FTZ R112, -R103, R112 ;  /* 0x0000007067707221 */ /* 0x000fe20000010100 */
[----:B------:R-:W0:Y:S01]  /*1250*/  @P0 LDC.64 R16, c[0x0][0x2c8] ;  /* 0x0000b200ff100b82 */ /* 0x000e220000000a00 */
[----:B------:R-:W-:-:S02]  /*1260*/  HADD2.F32 R50, -RZ, R50.H0_H0 ;  /* 0x20000032ff327230 */ /* 0x000fc40000004100 */
        /* <DEDUP_REMOVED lines=39> */
[----:B------:R-:W-:Y:S02]  /*14e0*/  MOV R17, R110 ;  /* 0x0000006e00117202 */ /* 0x000fe40000000f00 */
[----:B------:R-:W-:Y:S02]  /*14f0*/  MOV R16, R48 ;  /* 0x0000003000107202 */ /* 0x000fe40000000f00 */
[----:B------:R-:W-:Y:S01]  /*1500*/  MOV R120, R49 ;  /* 0x0000003100787202 */ /* 0x000fe20000000f00 */
        /* <DEDUP_REMOVED lines=15> */
[----:B------:R0:W1:Y:S04]  /*1600*/  SHFL.DOWN PT, R112, R111, 0x1, 0x1f ;  /* 0x08201f006f707f89 */ /* 0x00006800000e0000 */
[----:B------:R0:W2:Y:S02]  /*1610*/  SHFL.DOWN PT, R51, R50, 0x1, 0x1f ;  /* 0x08201f0032337f89 */ /* 0x0000a400000e0000 */
.L_x_1727:
        /* <DEDUP_REMOVED lines=14> */
.L_x_1709:
        /* <DEDUP_REMOVED lines=44> */
[----:B------:R-:W-:Y:S01]  /*19c0*/  @P0 SHF.R.U64 R51, R72, 0x10, R73 ;  /* 0x0000001048330819 */ /* 0x000fe20000001249 */
[----:B------:R-:W-:-:S02]  /*19d0*/  @P0 HADD2.F32 R49, -RZ, R49.H0_H0 ;  /* 0x20000031ff310230 */ /* 0x000fc40000004100 */
[----:B------:R-:W-:Y:S01]  /*19e0*/  FMUL.FTZ R82, R89, R82 ;  /* 0x0000005259527220 */ /* 0x000fe20000410000 */
[----:B------:R-:W-:Y:S01]  /*19f0*/  @P0 MOV R77, R73 ;  /* 0x00000049004d0202 */ /* 0x000fe20000000f00 */
[----:B------:R-:W-:Y:S01]  /*1a00*/  FADD.FTZ R98, R99, -R98 ;  /* 0x8000006263627221 */ /* 0x000fe20000010000 */
[----:B------:R-:W-:Y:S01]  /*1a10*/  FADD.FTZ R78, R78, -R79 ;  /* 0x8000004f4e4e7221 */ /* 0x000fe20000010000 */
[----:B------:R-:W-:Y:S01]  /*1a20*/  @P0 FADD.FTZ R82, R82, R49 ;  /* 0x0000003152520221 */ /* 0x000fe20000010000 */
[----:B------:R-:W-:Y:S01]  /*1a30*/  FMUL.FTZ R49, R89, R96 ;  /* 0x0000006059317220 */ /* 0x000fe20000410000 */
[----:B------:R-:W-:Y:S01]  /*1a40*/  @P0 SHF.R.U32.HI R96, RZ, 0x10, R73 ;  /* 0x00000010ff600819 */ /* 0x000fe20000011649 */
[----:B------:R-:W-:Y:S01]  /*1a50*/  FADD.FTZ R90, R107, -R76 ;  /* 0x8000004c6b5a7221 */ /* 0x000fe20000010000 */
[----:B------:R-:W-:Y:S02]  /*1a60*/  @P0 HADD2.F32 R76, -RZ, R51.H0_H0 ;  /* 0x20000033ff4c0230 */ /* 0x000fe40000004100 */
[----:B------:R-:W-:Y:S01]  /*1a70*/  FADD.FTZ R94, R95, -R94 ;  /* 0x8000005e5f5e7221 */ /* 0x000fe20000010000 */
[----:B------:R-:W-:-:S02]  /*1a80*/  @P0 HADD2.F32 R79, -RZ, R77.H0_H0 ;  /* 0x2000004dff4f0230 */ /* 0x000fc40000004100 */
[----:B------:R-:W-:Y:S01]  /*1a90*/  FMUL.FTZ R77, R89, R98 ;  /* 0x00000062594d7220 */ /* 0x000fe20000410000 */
[----:B------:R-:W-:Y:S02]  /*1aa0*/  @P0 HADD2.F32 R96, -RZ, R96.H0_H0 ;  /* 0x20000060ff600230 */ /* 0x000fe40000004100 */
[----:B------:R-:W-:Y:S01]  /*1ab0*/  FADD.FTZ R104, R81, -R104 ;  /* 0x8000006851687221 */ /* 0x000fe20000010000 */
[----:B------:R-:W-:Y:S01]  /*1ac0*/  FADD.FTZ R50, R103, -R50 ;  /* 0x8000003267327221 */ /* 0x000fe20000010000 */
[----:B------:R-:W-:Y:S01]  /*1ad0*/  @P0 MOV R81, R68 ;  /* 0x0000004400510202 */ /* 0x000fe20000000f00 */
[----:B------:R-:W-:Y:S01]  /*1ae0*/  @P0 FADD.FTZ R49, R49, R76 ;  /* 0x0000004c31310221 */ /* 0x000fe20000010000 */
[----:B------:R-:W-:Y:S01]  /*1af0*/  @P0 FADD.FTZ R77, R77, R96 ;  /* 0x000000604d4d0221 */ /* 0x000fe20000010000 */
[----:B------:R-:W-:Y:S01]  /*1b00*/  @P0 SHF.R.U64 R83, R68, 0x10, R69 ;  /* 0x0000001044530819 */ /* 0x000fe20000001245 */
[----:B------:R-:W-:Y:S01]  /*1b10*/  FADD.FTZ R100, R100, -R101 ;  /* 0x8000006564647221 */ /* 0x000fe20000010000 */
[C---:B------:R-:W-:Y:S01]  /*1b20*/  FMUL.FTZ R76, R89.reuse, R94 ;  /* 0x0000005e594c7220 */ /* 0x040fe20000410000 */
[----:B------:R-:W-:Y:S01]  /*1b30*/  FMUL.FTZ R94, R89, R90 ;  /* 0x0000005a595e7220 */ /* 0x000fe20000410000 */
[----:B------:R-:W-:Y:S01]  /*1b40*/  FADD.FTZ R108, R109, -R48 ;  /* 0x800000306d6c7221 */ /* 0x000fe20000010000 */
[----:B------:R-:W-:Y:S01]  /*1b50*/  FMUL.FTZ R90, R89, R50 ;  /* 0x00000032595a7220 */ /* 0x000fe20000410000 */
[----:B------:R-:W0:Y:S01]  /*1b60*/  F2F.F16.F32 R48, R49 ;  /* 0x0000003100307304 */ /* 0x000e220000200800 */
[----:B------:R-:W-:-:S02]  /*1b70*/  @P0 HADD2.F32 R81, -RZ, R81.H0_H0 ;  /* 0x20000051ff510230 */ /* 0x000fc40000004100 */
[C---:B------:R-:W-:Y:S01]  /*1b80*/  FMUL.FTZ R101, R89.reuse, R78 ;  /* 0x0000004e59657220 */ /* 0x040fe20000410000 */
[C---:B------:R-:W-:Y:S01]  /*1b90*/  FMUL.FTZ R102, R89.reuse, R100 ;  /* 0x0000006459667220 */ /* 0x040fe20000410000 */
[----:B------:R-:W-:Y:S01]  /*1ba0*/  FMUL.FTZ R103, R89, R80 ;  /* 0x0000005059677220 */ /* 0x000fe20000410000 */
[----:B------:R-:W-:Y:S02]  /*1bb0*/  @P0 HADD2.F32 R78, -RZ, R83.H0_H0 ;  /* 0x20000053ff4e0230 */ /* 0x000fe40000004100 */
[----:B------:R-:W-:Y:S01]  /*1bc0*/  @P0 FADD.FTZ R76, R76, R79 ;  /* 0x0000004f4c4c0221 */ /* 0x000fe20000010000 */
[----:B------:R-:W-:Y:S01]  /*1bd0*/  @P0 MOV R80, R69 ;  /* 0x0000004500500202 */ /* 0x000fe20000000f00 */
[----:B------:R-:W1:Y:S01]  /*1be0*/  F2F.F16.F32 R50, R77 ;  /* 0x0000004d00327304 */ /* 0x000e620000200800 */
[----:B------:R-:W-:Y:S01]  /*1bf0*/  @P0 FADD.FTZ R102, R102, R81 ;  /* 0x0000005166660221 */ /* 0x000fe20000010000 */
[----:B------:R-:W-:Y:S01]  /*1c00*/  @P0 FADD.FTZ R103, R103, R78 ;  /* 0x0000004e67670221 */ /* 0x000fe20000010000 */
[----:B------:R-:W-:Y:S01]  /*1c10*/  @P0 SHF.R.U32.HI R81, RZ, 0x10, R69 ;  /* 0x00000010ff510819 */ /* 0x000fe20000011645 */
[----:B------:R-:W-:-:S02]  /*1c20*/  @P0 HADD2.F32 R78, -RZ, R80.H0_H0 ;  /* 0x20000050ff4e0230 */ /* 0x000fc40000004100 */
[----:B------:R-:W-:Y:S01]  /*1c30*/  FADD.FTZ R106, R105, -R106 ;  /* 0x8000006a696a7221 */ /* 0x000fe20000010000 */
[----:B------:R-:W-:Y:S01]  /*1c40*/  @P0 MOV R80, R70 ;  /* 0x0000004600500202 */ /* 0x000fe20000000f00 */
[C---:B------:R-:W-:Y:S01]  /*1c50*/  FMUL.FTZ R95, R89.reuse, R104 ;  /* 0x00000068595f7220 */ /* 0x040fe20000410000 */
[----:B------:R2:W3:Y:S01]  /*1c60*/  F2F.F16.F32 R51, R82 ;  /* 0x0000005200337304 */ /* 0x0004e20000200800 */
[----:B------:R-:W-:Y:S02]  /*1c70*/  @P0 HADD2.F32 R81, -RZ, R81.H0_H0 ;  /* 0x20000051ff510230 */ /* 0x000fe40000004100 */
[----:B------:R-:W-:Y:S01]  /*1c80*/  FMUL.FTZ R96, R89, R106 ;  /* 0x0000006a59607220 */ /* 0x000fe20000410000 */
[----:B------:R-:W-:Y:S01]  /*1c90*/  @P0 FADD.FTZ R101, R101, R78 ;  /* 0x0000004e65650221 */ /* 0x000fe20000010000 */
[----:B------:R-:W-:Y:S01]  /*1ca0*/  @P0 HADD2.F32 R78, -RZ, R80.H0_H0 ;  /* 0x20000050ff4e0230 */ /* 0x000fe20000004100 */
[----:B------:R-:W-:Y:S01]  /*1cb0*/  @P1 F2FP.F16.F32.PACK_AB R83, RZ, R49 ;  /* 0x00000031ff53123e */ /* 0x000fe200000000ff */
[----:B------:R-:W-:Y:S01]  /*1cc0*/  @P0 FADD.FTZ R96, R96, R81 ;  /* 0x0000005160600221 */ /* 0x000fe20000010000 */
[----:B0-----:R-:W-:Y:S01]  /*1cd0*/  @P2 PRMT R8, R48, 0x7610, R8 ;  /* 0x0000761030082816 */ /* 0x001fe20000000008 */
[----:B------:R-:W0:Y:S01]  /*1ce0*/  F2F.F16.F32 R79, R76 ;  /* 0x0000004c004f7304 */ /* 0x000e220000200800 */
[----:B-1----:R-:W-:Y:S01]  /*1cf0*/  @P2 PRMT R7, R50, 0x7610, R7 ;  /* 0x0000761032072816 */ /* 0x002fe20000000007 */
[----:B------:R-:W-:Y:S01]  /*1d00*/  IMAD.WIDE.U32 R48, R48, 0x10000, RZ ;  /* 0x0001000030307825 */ /* 0x000fe200078e00ff */
[----:B------:R-:W-:-:S03]  /*1d10*/  @P0 SHF.R.U64 R81, R70, 0x10, R71 ;  /* 0x0000001046510819 */ /* 0x000fc60000001247 */
[----:B------:R-:W-:Y:S01]  /*1d20*/  @P0 FADD.FTZ R95, R95, R78 ;  /* 0x0000004e5f5f0221 */ /* 0x000fe20000010000 */
[----:B------:R-:W-:Y:S01]  /*1d30*/  @P1 F2FP.F16.F32.PACK_AB R78, RZ, R82 ;  /* 0x00000052ff4e123e */ /* 0x000fe200000000ff */
[----:B------:R-:W-:Y:S01]  /*1d40*/  IMAD.U32 R50, R50, 0x10000, RZ ;  /* 0x0001000032327824 */ /* 0x000fe200078e00ff */
[----:B--2---:R-:W-:Y:S01]  /*1d50*/  @P0 SHF.R.U32.HI R82, RZ, 0x10, R71 ;  /* 0x00000010ff520819 */ /* 0x004fe20000011647 */
[----:B------:R-:W-:Y:S01]  /*1d60*/  @P0 HADD2.F32 R81, -RZ, R81.H0_H0 ;  /* 0x20000051ff510230 */ /* 0x000fe20000004100 */
[----:B---3--:R-:W-:Y:S01]  /*1d70*/  @P2 PRMT R6, R51, 0x7610, R6 ;  /* 0x0000761033062816 */ /* 0x008fe20000000006 */
[----:B------:R-:W-:Y:S01]  /*1d80*/  FMUL.FTZ R89, R89, R108 ;  /* 0x0000006c59597220 */ /* 0x000fe20000410000 */
[----:B------:R-:W-:Y:S01]  /*1d90*/  LOP3.LUT R48, R48, R51, RZ, 0xfc, !PT ;  /* 0x0000003330307212 */ /* 0x000fe200078efcff */
[----:B------:R-:W-:Y:S01]  /*1da0*/  @P0 HADD2.F32 R82, -RZ, R82.H0_H0 ;  /* 0x20000052ff520230 */ /* 0x000fe20000004100 */
[----:B------:R-:W-:Y:S01]  /*1db0*/  @P0 MOV R80, R71 ;  /* 0x0000004700500202 */ /* 0x000fe20000000f00 */
[----:B------:R-:W-:Y:S01]  /*1dc0*/  @P0 FADD.FTZ R94, R94, R81 ;  /* 0x000000515e5e0221 */ /* 0x000fe20000010000 */
[----:B0-----:R-:W-:Y:S01]  /*1dd0*/  LOP3.LUT R49, R49, R50, R79, 0xfe, !PT ;  /* 0x0000003231317212 */ /* 0x001fe200078efe4f */
[----:B------:R0:W1:Y:S01]  /*1de0*/  F2F.F16.F32 R97, R102 ;  /* 0x0000006600617304 */ /* 0x0000620000200800 */
[----:B------:R-:W2:Y:S01]  /*1df0*/  LDC.64 R50, c[0x0][0x2f8] ;  /* 0x0000be00ff327b82 */ /* 0x000ea20000000a00 */
[----:B------:R-:W-:-:S02]  /*1e00*/  @P0 HADD2.F32 R81, -RZ, R80.H0_H0 ;  /* 0x20000050ff510230 */ /* 0x000fc40000004100 */
[----:B------:R-:W-:Y:S01]  /*1e10*/  @P0 FADD.FTZ R89, R89, R82 ;  /* 0x0000005259590221 */ /* 0x000fe20000010000 */
[----:B------:R-:W-:Y:S02]  /*1e20*/  @P1 F2FP.F16.F32.PACK_AB R76, RZ, R76 ;  /* 0x0000004cff4c123e */ /* 0x000fe400000000ff */
[----:B------:R-:W-:Y:S01]  /*1e30*/  @P1 F2FP.F16.F32.PACK_AB R77, RZ, R77 ;  /* 0x0000004dff4d123e */ /* 0x000fe200000000ff */
[----:B------:R-:W-:Y:S01]  /*1e40*/  @P0 FADD.FTZ R90, R90, R81 ;  /* 0x000000515a5a0221 */ /* 0x000fe20000010000 */
[----:B------:R0:W3:Y:S01]  /*1e50*/  F2F.F16.F32 R98, R103 ;  /* 0x0000006700627304 */ /* 0x0000e20000200800 */
[----:B------:R-:W-:Y:S02]  /*1e60*/  @P2 PRMT R5, R79, 0x7610, R5 ;  /* 0x000076104f052816 */ /* 0x000fe40000000005 */
[----:B------:R-:W-:Y:S02]  /*1e70*/  @P1 PRMT R4, R78, 0x7610, R4 ;  /* 0x000076104e041816 */ /* 0x000fe40000000004 */
[----:B------:R-:W-:-:S02]  /*1e80*/  @P1 PRMT R3, R83, 0x7610, R3 ;  /* 0x0000761053031816 */ /* 0x000fc40000000003 */
[----:B------:R-:W-:Y:S01]  /*1e90*/  @P1 PRMT R2, R76, 0x7610, R2 ;  /* 0x000076104c021816 */ /* 0x000fe20000000002 */
[----:B------:R0:W4:Y:S01]  /*1ea0*/  F2F.F16.F32 R99, R101 ;  /* 0x0000006500637304 */ /* 0x0001220000200800 */
[----:B------:R-:W-:-:S07]  /*1eb0*/  @P1 PRMT R0, R77, 0x7610, R0 ;  /* 0x000076104d001816 */ /* 0x000fce0000000000 */
[----:B------:R0:W0:Y:S01]  /*1ec0*/  F2F.F16.F32 R100, R96 ;  /* 0x0000006000647304 */ /* 0x0000220000200800 */
[----:B--2---:R-:W-:-:S07]  /*1ed0*/  IMAD.WIDE.U32 R50, R11, 0x8, R50 ;  /* 0x000000080b327825 */ /* 0x004fce00078e0032 */
[----:B------:R2:W0:Y:S08]  /*1ee0*/  F2F.F16.F32 R80, R95 ;  /* 0x0000005f00507304 */ /* 0x0004300000200800 */
[----:B------:R2:W0:Y:S08]  /*1ef0*/  F2F.F16.F32 R81, R94 ;  /* 0x0000005e00517304 */ /* 0x0004300000200800 */
[----:B------:R2:W0:Y:S01]  /*1f00*/  F2F.F16.F32 R82, R89 ;  /* 0x0000005900527304 */ /* 0x0004220000200800 */
[----:B-1-34-:R-:W-:Y:S05]  /*1f10*/  @!P1 BRA `(.L_x_1710) ;  /* 0x0000000000209947 */ /* 0x01afea0003800000 */
        /* <DEDUP_REMOVED lines=8> */
.L_x_1710:
[----:B------:R-:W3:Y:S01]  /*1fa0*/  F2F.F16.F32 R83, R90 ;  /* 0x0000005a00537304 */ /* 0x000ee20000200800 */
[----:B------:R4:W-:Y:S01]  /*1fb0*/  STG.E.64 desc[UR6][R50.64], R48 ;  /* 0x0000003032007986 */ /* 0x0009e2000c101b06 */
[----:B01----:R-:W-:Y:S02]  /*1fc0*/  SHF.L.U32 R76, R100, 0x10, RZ ;  /* 0x00000010644c7819 */ /* 0x003fe400000006ff */
[----:B------:R-:W-:Y:S02]  /*1fd0*/  @P1 F2FP.F16.F32.PACK_AB R102, RZ, R102 ;  /* 0x00000066ff66123e */ /* 0x000fe400000000ff */
[----:B------:R-:W-:Y:S02]  /*1fe0*/  @P1 F2FP.F16.F32.PACK_AB R103, RZ, R103 ;  /* 0x00000067ff67123e */ /* 0x000fe400000000ff */
[----:B------:R-:W-:Y:S02]  /*1ff0*/  @P1 F2FP.F16.F32.PACK_AB R101, RZ, R101 ;  /* 0x00000065ff65123e */ /* 0x000fe400000000ff */
[----:B------:R-:W-:-:S02]  /*2000*/  @P1 PRMT R4, R102, 0x7610, R4 ;  /* 0x0000761066041816 */ /* 0x000fc40000000004 */
[----:B------:R-:W-:Y:S02]  /*2010*/  @P1 PRMT R3, R103, 0x7610, R3 ;  /* 0x0000761067031816 */ /* 0x000fe40000000003 */
[----:B------:R-:W-:Y:S01]  /*2020*/  @P1 PRMT R2, R101, 0x7610, R2 ;  /* 0x0000761065021816 */ /* 0x000fe20000000002 */
[----:B----4-:R-:W-:-:S04]  /*2030*/  IMAD.WIDE.U32 R48, R98, 0x10000, RZ ;  /* 0x0001000062307825 */ /* 0x010fc800078e00ff */
[----:B------:R-:W-:Y:S01]  /*2040*/  IMAD.WIDE.U32 R50, R81, 0x10000, RZ ;  /* 0x0001000051327825 */ /* 0x000fe200078e00ff */
        /* <DEDUP_REMOVED lines=14> */
.L_x_1711:
[----:B------:R-:W-:Y:S02]  /*2130*/  @P1 F2FP.F16.F32.PACK_AB R96, RZ, R96 ;  /* 0x00000060ff60123e */ /* 0x000fe400000000ff */
[----:B------:R-:W-:Y:S02]  /*2140*/  @P2 PRMT R6, R97, 0x7610, R6 ;  /* 0x0000761061062816 */ /* 0x000fe40000000006 */
[----:B------:R-:W-:Y:S02]  /*2150*/  @P2 PRMT R8, R98, 0x7610, R8 ;  /* 0x0000761062082816 */ /* 0x000fe40000000008 */
[----:B------:R-:W-:Y:S02]  /*2160*/  @P2 PRMT R5, R99, 0x7610, R5 ;  /* 0x0000761063052816 */ /* 0x000fe40000000005 */
[----:B------:R-:W-:Y:S02]  /*2170*/  @P2 PRMT R7, R100, 0x7610, R7 ;  /* 0x0000761064072816 */ /* 0x000fe40000000007 */
[----:B--2---:R-:W-:-:S02]  /*2180*/  @P1 F2FP.F16.F32.PACK_AB R95, RZ, R95 ;  /* 0x0000005fff5f123e */ /* 0x004fc400000000ff */
        /* <DEDUP_REMOVED lines=10> */
.L_x_1712:
[----:B01----:R-:W-:Y:S02]  /*2230*/  IADD3 R78, P6, R10, UR20, RZ ;  /* 0x000000140a4e7c10 */ /* 0x003fe4000ffde0ff */
[----:B------:R-:W-:Y:S02]  /*2240*/  @P1 F2FP.F16.F32.PACK_AB R94, RZ, R94 ;  /* 0x0000005eff5e123e */ /* 0x000fe400000000ff */
[----:B------:R-:W-:Y:S02]  /*2250*/  IADD3.X R79, R9, UR21, RZ, P6, !PT ;  /* 0x00000015094f7c10 */ /* 0x000fe4000b7fe4ff */
[----:B------:R-:W-:Y:S02]  /*2260*/  @P1 F2FP.F16.F32.PACK_AB R90, RZ, R90 ;  /* 0x0000005aff5a123e */ /* 0x000fe400000000ff */
[----:B------:R-:W-:Y:S01]  /*2270*/  @P1 F2FP.F16.F32.PACK_AB R89, RZ, R89 ;  /* 0x00000059ff59123e */ /* 0x000fe200000000ff */
        /* <DEDUP_REMOVED lines=16> */
.L_x_1713:
        /* <DEDUP_REMOVED lines=9> */
.L_x_1714:
        /* <DEDUP_REMOVED lines=14> */
.L_x_1715:
        /* <DEDUP_REMOVED lines=10> */
[----:B-12-4-:R-:W-:Y:S01]  /*2590*/  MOV R10, R23 ;  /* 0x00000017000a7202 */ /* 0x016fe20000000f00 */
[----:B------:R-:W-:Y:S01]  /*25a0*/  IMAD.MOV.U32 R34, RZ, RZ, R121 ;  /* 0x000000ffff227224 */ /* 0x000fe200078e0079 */
[----:B------:R-:W-:Y:S01]  /*25b0*/  MOV R7, R14 ;  /* 0x0000000e00077202 */ /* 0x000fe20000000f00 */
[----:B------:R-:W-:Y:S01]  /*25c0*/  IMAD.MOV.U32 R40, RZ, RZ, R53 ;  /* 0x000000ffff287224 */ /* 0x000fe200078e0035 */
[----:B------:R-:W-:Y:S01]  /*25d0*/  MOV R11, R22 ;  /* 0x00000016000b7202 */ /* 0x000fe20000000f00 */
[----:B0-----:R-:W-:Y:S01]  /*25e0*/  IMAD.MOV.U32 R49, RZ, RZ, R84 ;  /* 0x000000ffff317224 */ /* 0x001fe200078e0054 */
        /* <DEDUP_REMOVED lines=29> */
[----:B---3--:R-:W-:Y:S02]  /*27c0*/  MOV R50, R120 ;  /* 0x0000007800327202 */ /* 0x008fe40000000f00 */
[----:B------:R-:W-:Y:S02]  /*27d0*/  MOV R39, R18 ;  /* 0x0000001200277202 */ /* 0x000fe40000000f00 */
[----:B------:R-:W-:Y:S02]  /*27e0*/  MOV R47, R62 ;  /* 0x0000003e002f7202 */ /* 0x000fe40000000f00 */
[----:B------:R-:W-:-:S07]  /*27f0*/  MOV R51, R87 ;  /* 0x0000005700337202 */ /* 0x000fce0000000f00 */
.L_x_1707:
        /* <DEDUP_REMOVED lines=28> */
.L_x_1708:
[----:B------:R-:W-:Y:S01]  /*29c0*/  HFMA2.MMA R51, -RZ, RZ, 0, 9.5367431640625e-07 ;  /* 0x00000010ff337435 */ /* 0x000fe200000001ff */
[----:B------:R-:W-:Y:S01]  /*29d0*/  MOV R120, R111 ;  /* 0x0000006f00787202 */ /* 0x000fe20000000f00 */
[----:B------:R-:W-:Y:S01]  /*29e0*/  IMAD.MOV.U32 R16, RZ, RZ, -0x1 ;  /* 0xffffffffff107424 */ /* 0x000fe200078e00ff */
[----:B------:R-:W-:-:S08]  /*29f0*/  MOV R17, 0x1f ;  /* 0x0000001f00117802 */ /* 0x000fd00000000f00 */
[----:B-----5:R-:W-:Y:S05]  /*2a00*/  WARPSYNC.COLLECTIVE R16, `(.L_x_1717) ;  /* 0x0000000010087348 */ /* 0x020fea0003c00000 */
[----:B------:R0:W1:Y:S02]  /*2a10*/  SHFL.DOWN P2, R51, R120, R51, R17 ;  /* 0x0800003378337389 */ /* 0x0000640000040011 */
[----:B01---5:R-:W-:Y:S01]  /*2a20*/  ENDCOLLECTIVE ;  /* 0x000000000000791b */ /* 0x023fe20003800000 */
.L_x_1717:
[----:B------:R-:W-:Y:S02]  /*2a30*/  MOV R120, R50 ;  /* 0x0000003200787202 */ /* 0x000fe40000000f00 */
[----:B------:R-:W-:Y:S01]  /*2a40*/  MOV R112, R51 ;  /* 0x0000003300707202 */ /* 0x000fe20000000f00 */
[----:B------:R-:W-:-:S04]  /*2a50*/  HFMA2.MMA R51, -RZ, RZ, 0, 9.5367431640625e-07 ;  /* 0x00000010ff337435 */ /* 0x000fc800000001ff */
[----:B------:R-:W-:-:S07]  /*2a60*/  FADD.FTZ R111, R111, R112 ;  /* 0x000000706f6f7221 */ /* 0x000fce0000010000 */
[----:B------:R-:W-:Y:S05]  /*2a70*/  WARPSYNC.COLLECTIVE R16, `(.L_x_1718) ;  /* 0x0000000010087348 */ /* 0x000fea0003c00000 */
[----:B------:R0:W1:Y:S02]  /*2a80*/  SHFL.DOWN P2, R51, R120, R51, R17 ;  /* 0x0800003378337389 */ /* 0x0000640000040011 */
[----:B01----:R-:W-:Y:S01]  /*2a90*/  ENDCOLLECTIVE ;  /* 0x000000000000791b */ /* 0x003fe20003800000 */
.L_x_1718:
[----:B------:R-:W-:Y:S02]  /*2aa0*/  MOV R120, R111 ;  /* 0x0000006f00787202 */ /* 0x000fe40000000f00 */
[----:B------:R-:W-:Y:S01]  /*2ab0*/  MOV R112, R51 ;  /* 0x0000003300707202 */ /* 0x000fe20000000f00 */
[----:B------:R-:W-:-:S04]  /*2ac0*/  IMAD.MOV.U32 R51, RZ, RZ, 0x8 ;  /* 0x00000008ff337424 */ /* 0x000fc800078e00ff */
[----:B------:R-:W-:-:S07]  /*2ad0*/  FADD.FTZ R50, R50, R112 ;  /* 0x0000007032327221 */ /* 0x000fce0000010000 */
[----:B------:R-:W-:Y:S05]  /*2ae0*/  WARPSYNC.COLLECTIVE R16, `(.L_x_1719) ;  /* 0x0000000010087348 */ /* 0x000fea0003c00000 */
[----:B------:R0:W1:Y:S02]  /*2af0*/  SHFL.DOWN P2, R51, R120, R51, R17 ;  /* 0x0800003378337389 */ /* 0x0000640000040011 */
[----:B01----:R-:W-:Y:S01]  /*2b00*/  ENDCOLLECTIVE ;  /* 0x000000000000791b */ /* 0x003fe20003800000 */
.L_x_1719:
[----:B------:R-:W-:Y:S02]  /*2b10*/  MOV R120, R50 ;  /* 0x0000003200787202 */ /* 0x000fe40000000f00 */
[----:B------:R-:W-:Y:S01]  /*2b20*/  MOV R112, R51 ;  /* 0x0000003300707202 */ /* 0x000fe20000000f00 */
[----:B------:R-:W-:-:S04]  /*2b30*/  HFMA2.MMA R51, -RZ, RZ, 0, 4.76837158203125e-07 ;  /* 0x00000008ff337435 */ /* 0x000fc800000001ff */
[----:B------:R-:W-:-:S07]  /*2b40*/  FADD.FTZ R111, R111, R112 ;  /* 0x000000706f6f7221 */ /* 0x000fce0000010000 */
[----:B------:R-:W-:Y:S05]  /*2b50*/  WARPSYNC.COLLECTIVE R16, `(.L_x_1720) ;  /* 0x0000000010087348 */ /* 0x000fea0003c00000 */
[----:B------:R0:W1:Y:S02]  /*2b60*/  SHFL.DOWN P2, R51, R120, R51, R17 ;  /* 0x0800003378337389 */ /* 0x0000640000040011 */
[----:B01----:R-:W-:Y:S01]  /*2b70*/  ENDCOLLECTIVE ;  /* 0x000000000000791b */ /* 0x003fe20003800000 */
.L_x_1720:
[----:B------:R-:W-:Y:S02]  /*2b80*/  MOV R120, R111 ;  /* 0x0000006f00787202 */ /* 0x000fe40000000f00 */
[----:B------:R-:W-:Y:S01]  /*2b90*/  MOV R112, R51 ;  /* 0x0000003300707202 */ /* 0x000fe20000000f00 */
[----:B------:R-:W-:-:S04]  /*2ba0*/  IMAD.MOV.U32 R51, RZ, RZ, 0x4 ;  /* 0x00000004ff337424 */ /* 0x000fc800078e00ff */
[----:B------:R-:W-:-:S07]  /*2bb0*/  FADD.FTZ R50, R50, R112 ;  /* 0x0000007032327221 */ /* 0x000fce0000010000 */
[----:B------:R-:W-:Y:S05]  /*2bc0*/  WARPSYNC.COLLECTIVE R16, `(.L_x_1721) ;  /* 0x0000000010087348 */ /* 0x000fea0003c00000 */
[----:B------:R0:W1:Y:S02]  /*2bd0*/  SHFL.DOWN P2, R51, R120, R51, R17 ;  /* 0x0800003378337389 */ /* 0x0000640000040011 */
[----:B01----:R-:W-:Y:S01]  /*2be0*/  ENDCOLLECTIVE ;  /* 0x000000000000791b */ /* 0x003fe20003800000 */
.L_x_1721:
[----:B------:R-:W-:Y:S02]  /*2bf0*/  MOV R120, R50 ;  /* 0x0000003200787202 */ /* 0x000fe40000000f00 */
[----:B------:R-:W-:Y:S01]  /*2c00*/  MOV R112, R51 ;  /* 0x0000003300707202 */ /* 0x000fe20000000f00 */
[----:B------:R-:W-:-:S04]  /*2c10*/  HFMA2.MMA R51, -RZ, RZ, 0, 2.384185791015625e-07 ;  /* 0x00000004ff337435 */ /* 0x000fc800000001ff */
[----:B------:R-:W-:-:S07]  /*2c20*/  FADD.FTZ R111, R111, R112 ;  /* 0x000000706f6f7221 */ /* 0x000fce0000010000 */
[----:B------:R-:W-:Y:S05]  /*2c30*/  WARPSYNC.COLLECTIVE R16, `(.L_x_1722) ;  /* 0x0000000010087348 */ /* 0x000fea0003c00000 */
[----:B------:R0:W1:Y:S02]  /*2c40*/  SHFL.DOWN P2, R51, R120, R51, R17 ;  /* 0x0800003378337389 */ /* 0x0000640000040011 */
[----:B01----:R-:W-:Y:S01]  /*2c50*/  ENDCOLLECTIVE ;  /* 0x000000000000791b */ /* 0x003fe20003800000 */
.L_x_1722:
[----:B------:R-:W-:Y:S02]  /*2c60*/  MOV R120, R111 ;  /* 0x0000006f00787202 */ /* 0x000fe40000000f00 */
[----:B------:R-:W-:Y:S01]  /*2c70*/  MOV R112, R51 ;  /* 0x0000003300707202 */ /* 0x000fe20000000f00 */
[----:B------:R-:W-:-:S04]  /*2c80*/  IMAD.MOV.U32 R51, RZ, RZ, 0x2 ;  /* 0x00000002ff337424 */ /* 0x000fc800078e00ff */
[----:B------:R-:W-:-:S07]  /*2c90*/  FADD.FTZ R50, R50, R112 ;  /* 0x0000007032327221 */ /* 0x000fce0000010000 */
[----:B------:R-:W-:Y:S05]  /*2ca0*/  WARPSYNC.COLLECTIVE R16, `(.L_x_1723) ;  /* 0x0000000010087348 */ /* 0x000fea0003c00000 */
[----:B------:R0:W1:Y:S02]  /*2cb0*/  SHFL.DOWN P2, R51, R120, R51, R17 ;  /* 0x0800003378337389 */ /* 0x0000640000040011 */
[----:B01----:R-:W-:Y:S01]  /*2cc0*/  ENDCOLLECTIVE ;  /* 0x000000000000791b */ /* 0x003fe20003800000 */
.L_x_1723:
[----:B------:R-:W-:Y:S02]  /*2cd0*/  MOV R120, R50 ;  /* 0x0000003200787202 */ /* 0x000fe40000000f00 */
[----:B------:R-:W-:Y:S01]  /*2ce0*/  MOV R112, R51 ;  /* 0x0000003300707202 */ /* 0x000fe20000000f00 */
[----:B------:R-:W-:-:S04]  /*2cf0*/  HFMA2.MMA R51, -RZ, RZ, 0, 1.1920928955078125e-07 ;  /* 0x00000002ff337435 */ /* 0x000fc800000001ff */
[----:B------:R-:W-:-:S07]  /*2d00*/  FADD.FTZ R111, R111, R112 ;  /* 0x000000706f6f7221 */ /* 0x000fce0000010000 */
[----:B------:R-:W-:Y:S05]  /*2d10*/  WARPSYNC.COLLECTIVE R16, `(.L_x_1724) ;  /* 0x0000000010087348 */ /* 0x000fea0003c00000 */
[----:B------:R0:W1:Y:S02]  /*2d20*/  SHFL.DOWN P2, R51, R120, R51, R17 ;  /* 0x0800003378337389 */ /* 0x0000640000040011 */
[----:B01----:R-:W-:Y:S01]  /*2d30*/  ENDCOLLECTIVE ;  /* 0x000000000000791b */ /* 0x003fe20003800000 */
.L_x_1724:
[----:B------:R-:W-:Y:S02]  /*2d40*/  MOV R120, R111 ;  /* 0x0000006f00787202 */ /* 0x000fe40000000f00 */
[----:B------:R-:W-:Y:S01]  /*2d50*/  MOV R112, R51 ;  /* 0x0000003300707202 */ /* 0x000fe20000000f00 */
[----:B------:R-:W-:-:S04]  /*2d60*/  IMAD.MOV.U32 R51, RZ, RZ, 0x1 ;  /* 0x00000001ff337424 */ /* 0x000fc800078e00ff */
[----:B------:R-:W-:-:S07]  /*2d70*/  FADD.FTZ R50, R50, R112 ;  /* 0x0000007032327221 */ /* 0x000fce0000010000 */
[----:B------:R-:W-:Y:S05]  /*2d80*/  WARPSYNC.COLLECTIVE R16, `(.L_x_1725) ;  /* 0x0000000010087348 */ /* 0x000fea0003c00000 */
[----:B------:R0:W1:Y:S02]  /*2d90*/  SHFL.DOWN P2, R51, R120, R51, R17 ;  /* 0x0800003378337389 */ /* 0x0000640000040011 */
[----:B01----:R-:W-:Y:S01]  /*2da0*/  ENDCOLLECTIVE ;  /* 0x000000000000791b */ /* 0x003fe20003800000 */
.L_x_1725:
[----:B------:R-:W-:Y:S02]  /*2db0*/  MOV R120, R50 ;  /* 0x0000003200787202 */ /* 0x000fe40000000f00 */
[----:B------:R-:W-:Y:S01]  /*2dc0*/  MOV R112, R51 ;  /* 0x0000003300707202 */ /* 0x000fe20000000f00 */
[----:B------:R-:W-:-:S11]  /*2dd0*/  HFMA2.MMA R51, -RZ, RZ, 0, 5.9604644775390625e-08 ;  /* 0x00000001ff337435 */ /* 0x000fd600000001ff */
[----:B------:R-:W-:Y:S05]  /*2de0*/  WARPSYNC.COLLECTIVE R16, `(.L_x_1726) ;  /* 0x0000000010087348 */ /* 0x000fea0003c00000 */
[----:B------:R0:W1:Y:S02]  /*2df0*/  SHFL.DOWN P2, R51, R120, R51, R17 ;  /* 0x0800003378337389 */ /* 0x0000640000040011 */
[----:B01----:R-:W-:Y:S01]  /*2e00*/  ENDCOLLECTIVE ;  /* 0x000000000000791b */ /* 0x003fe20003800000 */
.L_x_1726:
[----:B------:R-:W-:Y:S02]  /*2e10*/  MOV R17, R110 ;  /* 0x0000006e00117202 */ /* 0x000fe40000000f00 */
[----:B------:R-:W-:Y:S02]  /*2e20*/  MOV R16, R48 ;  /* 0x0000003000107202 */ /* 0x000fe40000000f00 */
[----:B------:R-:W-:Y:S01]  /*2e30*/  MOV R120, R49 ;  /* 0x0000003100787202 */ /* 0x000fe20000000f00 */
[----:B------:R-:W-:Y:S06]  /*2e40*/  BRA `(.L_x_1727) ;  /* 0xffffffe400f47947 */ /* 0x000fec000383ffff */
.L_x_1728:
        /* <DEDUP_REMOVED lines=11> */
.L_x_3328:


//--------------------- .text._ZN10layer_norm31ln_parallel_residual_bwd_kernelINS_13Kernel_traitsIf6__halfS2_S2_fjLj1536ELj1ELj1ELj4ELj8ENS_18Kernel_traits_baseILj1536EfS2_S2_S2_fjLj128EEEEELb0ELb1ELb0EEEvNS_9BwdParamsE --------------------------
	.section	.text._ZN10layer_norm31ln_parallel_residual_bwd_kernelINS_13Kernel_traitsIf6__halfS2_S2_fjLj1536ELj1ELj1ELj4ELj8ENS_18Kernel_traits_baseILj1536EfS2_S2_S2_fjLj128EEEEELb0ELb1ELb0EEEvNS_9BwdParamsE,"ax",@progbits
	.align	128
        .global         _ZN10layer_norm31ln_parallel_residual_bwd_kernelINS_13Kernel_traitsIf6__halfS2_S2_fjLj1536ELj1ELj1ELj4ELj8ENS_18Kernel_traits_baseILj1536EfS2_S2_S2_fjLj128EEEEELb0ELb1ELb0EEEvNS_9BwdParamsE
        .type           _ZN10layer_norm31ln_parallel_residual_bwd_kernelINS_13Kernel_traitsIf6__halfS2_S2_fjLj1536ELj1ELj1ELj4ELj8ENS_18Kernel_traits_baseILj1536EfS2_S2_S2_fjLj128EEEEELb0ELb1ELb0EEEvNS_9BwdParamsE,@function
        .size           _ZN10layer_norm31ln_parallel_residual_bwd_kernelINS_13Kernel_traitsIf6__halfS2_S2_fjLj1536ELj1ELj1ELj4ELj8ENS_18Kernel_traits_baseILj1536EfS2_S2_S2_fjLj128EEEEELb0ELb1ELb0EEEvNS_9BwdParamsE,(.L_x_3329 - _ZN10layer_norm31ln_parallel_residual_bwd_kernelINS_13Kernel_traitsIf6__halfS2_S2_fjLj1536ELj1ELj1ELj4ELj8ENS_18Kernel_traits_baseILj1536EfS2_S2_S2_fjLj128EEEEELb0ELb1ELb0EEEvNS_9BwdParamsE)
        .other          _ZN10layer_norm31ln_parallel_residual_bwd_kernelINS_13Kernel_traitsIf6__halfS2_S2_fjLj1536ELj1ELj1ELj4ELj8ENS_18Kernel_traits_baseILj1536EfS2_S2_S2_fjLj128EEEEELb0ELb1ELb0EEEvNS_9BwdParamsE,@"STO_CUDA_ENTRY STV_DEFAULT"
_ZN10layer_norm31ln_parallel_residual_bwd_kernelINS_13Kernel_traitsIf6__halfS2_S2_fjLj1536ELj1ELj1ELj4ELj8ENS_18Kernel_traits_baseILj1536EfS2_S2_S2_fjLj128EEEEELb0ELb1ELb0EEEvNS_9BwdParamsE:
.text._ZN10layer_norm31ln_parallel_residual_bwd_kernelINS_13Kernel_traitsIf6__halfS2_S2_fjLj1536ELj1ELj1ELj4ELj8ENS_18Kernel_traits_baseILj1536EfS2_S2_S2_fjLj128EEEEELb0ELb1ELb0EEEvNS_9BwdParamsE:
        /* <DEDUP_REMOVED lines=55> */
.L_x_1748:
        /* <DEDUP_REMOVED lines=30> */
[----:B------:R-:W-:-:S04]  /*0550*/  HADD2.F32 R63, -RZ, R49.H0_H0 ;  /* 0x20000031ff3f7230 */ /* 0x000fc80000004100 */
[----:B------:R-:W-:-:S05]  /*0560*/  HADD2.F32 R61, -RZ, R61.H0_H0 ;  /* 0x2000003dff3d7230 */ /* 0x000fca0000004100 */
[----:B------:R-:W-:Y:S01]  /*0570*/  FADD.FTZ R61, -R54, R61 ;  /* 0x0000003d363d7221 */ /* 0x000fe20000010100 */
[----:B---3--:R-:W-:Y:S02]  /*0580*/  MOV R3, R50 ;  /* 0x0000003200037202 */ /* 0x008fe40000000f00 */
[--C-:B------:R-:W-:Y:S02]  /*0590*/  SHF.R.U64 R62, R50, 0x10, R51.reuse ;  /* 0x00000010323e7819 */ /* 0x100fe40000001233 */
[----:B------:R-:W-:Y:S02]  /*05a0*/  MOV R55, R51 ;  /* 0x0000003300377202 */ /* 0x000fe40000000f00 */
[----:B------:R-:W-:Y:S01]  /*05b0*/  SHF.R.U32.HI R60, RZ, 0x10, R51 ;  /* 0x00000010ff3c7819 */ /* 0x000fe20000011633 */
[----:B------:R-:W-:Y:S01]  /*05c0*/  HADD2.F32 R51, -RZ, R48.H0_H0 ;  /* 0x20000030ff337230 */ /* 0x000fe20000004100 */
[----:B------:R-:W-:Y:S01]  /*05d0*/  SHF.R.U32.HI R50, RZ, 0x10, R49 ;  /* 0x00000010ff327819 */ /* 0x000fe20000011631 */
[----:B------:R-:W-:-:S03]  /*05e0*/  HADD2.F32 R49, -RZ, R3.H0_H0 ;  /* 0x20000003ff317230 */ /* 0x000fc60000004100 */
[----:B------:R-:W-:Y:S01]  /*05f0*/  FADD.FTZ R3, -R54, R51 ;  /* 0x0000003336037221 */ /* 0x000fe20000010100 */
[----:B0-----:R-:W-:Y:S02]  /*0600*/  HADD2.F32 R52, -RZ, R62.H0_H0 ;  /* 0x2000003eff347230 */ /* 0x001fe40000004100 */
[----:B------:R-:W-:Y:S01]  /*0610*/  FMUL.FTZ R62, R12, R49 ;  /* 0x000000310c3e7220 */ /* 0x000fe20000410000 */
[C---:B-----5:R-:W-:Y:S01]  /*0620*/  FMUL.FTZ R3, R2.reuse, R3 ;  /* 0x0000000302037220 */ /* 0x060fe20000410000 */
[----:B------:R-:W-:Y:S02]  /*0630*/  HADD2.F32 R48, -RZ, R60.H0_H0 ;  /* 0x2000003cff307230 */ /* 0x000fe40000004100 */
[----:B------:R-:W-:Y:S01]  /*0640*/  FMUL.FTZ R60, R2, R61 ;  /* 0x0000003d023c7220 */ /* 0x000fe20000410000 */
[----:B------:R-:W-:Y:S02]  /*0650*/  HADD2.F32 R51, -RZ, R50.H0_H0 ;  /* 0x20000032ff337230 */ /* 0x000fe40000004100 */
[----:B------:R-:W-:Y:S01]  /*0660*/  FADD.FTZ R32, R32, R49 ;  /* 0x0000003120207221 */ /* 0x000fe20000010000 */
[----:B------:R-:W-:-:S02]  /*0670*/  HADD2.F32 R55, -RZ, R55.H0_H0 ;  /* 0x20000037ff377230 */ /* 0x000fc40000004100 */
        /* <DEDUP_REMOVED lines=23> */
.L_x_1731:
[----:B------:R-:W-:Y:S05]  /*07f0*/  BSYNC B0 ;  /* 0x0000000000007941 */ /* 0x000fea0003800000 */
.L_x_1730:
        /* <DEDUP_REMOVED lines=14> */
[----:B--2---:R-:W-:-:S05]  /*08e0*/  HADD2.F32 R77, -RZ, R49.H0_H0 ;  /* 0x20000031ff4d7230 */ /* 0x004fca0000004100 */
[----:B------:R-:W-:Y:S01]  /*08f0*/  FADD.FTZ R77, -R54, R77 ;  /* 0x0000004d364d7221 */ /* 0x000fe20000010100 */
[--C-:B---3--:R-:W-:Y:S02]  /*0900*/  SHF.R.U64 R78, R50, 0x10, R51.reuse ;  /* 0x00000010324e7819 */ /* 0x108fe40000001233 */
[----:B------:R-:W-:Y:S02]  /*0910*/  MOV R67, R51 ;  /* 0x0000003300437202 */ /* 0x000fe40000000f00 */
[----:B------:R-:W-:Y:S01]  /*0920*/  SHF.R.U32.HI R74, RZ, 0x10, R51 ;  /* 0x00000010ff4a7819 */ /* 0x000fe20000011633 */
[----:B------:R-:W-:Y:S01]  /*0930*/  HADD2.F32 R51, -RZ, R48.H0_H0 ;  /* 0x20000030ff337230 */ /* 0x000fe20000004100 */
[----:B------:R-:W-:Y:S02]  /*0940*/  SHF.R.U64 R48, R48, 0x10, R49 ;  /* 0x0000001030307819 */ /* 0x000fe40000001231 */
[----:B------:R-:W-:-:S03]  /*0950*/  MOV R52, R50 ;  /* 0x0000003200347202 */ /* 0x000fc60000000f00 */
[----:B0-----:R-:W-:Y:S01]  /*0960*/  HADD2.F32 R73, -RZ, R48.H0_H0 ;  /* 0x20000030ff497230 */ /* 0x001fe20000004100 */
[----:B------:R-:W-:Y:S01]  /*0970*/  SHF.R.U32.HI R50, RZ, 0x10, R49 ;  /* 0x00000010ff327819 */ /* 0x000fe20000011631 */
[C---:B------:R-:W-:Y:S01]  /*0980*/  FADD.FTZ R51, -R54.reuse, R51 ;  /* 0x0000003336337221 */ /* 0x040fe20000010100 */
[----:B------:R-:W-:Y:S02]  /*0990*/  HADD2.F32 R75, -RZ, R52.H0_H0 ;  /* 0x20000034ff4b7230 */ /* 0x000fe40000004100 */
[----:B------:R-:W-:Y:S01]  /*09a0*/  FADD.FTZ R73, -R54, R73 ;  /* 0x0000004936497221 */ /* 0x000fe20000010100 */
[----:B------:R-:W-:Y:S02]  /*09b0*/  HADD2.F32 R49, -RZ, R67.H0_H0 ;  /* 0x20000043ff317230 */ /* 0x000fe40000004100 */
[C---:B-----5:R-:W-:Y:S01]  /*09c0*/  FMUL.FTZ R67, R2.reuse, R51 ;  /* 0x0000003302437220 */ /* 0x060fe20000410000 */
[----:B------:R-:W-:Y:S02]  /*09d0*/  HADD2.F32 R48, -RZ, R74.H0_H0 ;  /* 0x2000004aff307230 */ /* 0x000fe40000004100 */
[----:B------:R-:W-:Y:S01]  /*09e0*/  FMUL.FTZ R74, R2, R73 ;  /* 0x00000049024a7220 */ /* 0x000fe20000410000 */
[----:B------:R-:W-:-:S02]  /*09f0*/  HADD2.F32 R51, -RZ, R50.H0_H0 ;  /* 0x20000032ff337230 */ /* 0x000fc40000004100 */
[----:B------:R-:W-:Y:S01]  /*0a00*/  FMUL.FTZ R72, R16, R75 ;  /* 0x0000004b10487220 */ /* 0x000fe20000410000 */
[----:B------:R-:W-:Y:S02]  /*0a10*/  HADD2.F32 R52, -RZ, R78.H0_H0 ;  /* 0x2000004eff347230 */ /* 0x000fe40000004100 */
        /* <DEDUP_REMOVED lines=22> */
.L_x_1733:
[----:B------:R-:W-:Y:S05]  /*0b80*/  BSYNC B0 ;  /* 0x0000000000007941 */ /* 0x000fea0003800000 */
.L_x_1732:
        /* <DEDUP_REMOVED lines=55> */
.L_x_1735:
[----:B------:R-:W-:Y:S05]  /*0f00*/  BSYNC B0 ;  /* 0x0000000000007941 */ /* 0x000fea0003800000 */
.L_x_1734:
        /* <DEDUP_REMOVED lines=27> */
.L_x_1759:
        /* <DEDUP_REMOVED lines=92> */
.L_x_1739:
        /* <DEDUP_REMOVED lines=10> */
.L_x_1740:
[----:B------:R-:W-:-:S07]  /*1720*/  IADD3 R0, R0, 0x80, RZ ;  /* 0x0000008000007810 */ /* 0x000fce0007ffe0ff */
.L_x_1738:
[----:B------:R-:W-:Y:S05]  /*1730*/  BSYNC B0 ;  /* 0x0000000000007941 */ /* 0x000fea0003800000 */
.L_x_1737:
        /* <DEDUP_REMOVED lines=65> */
.L_x_1743:
        /* <DEDUP_REMOVED lines=10> */
.L_x_1744:
[----:B------:R-:W-:-:S07]  /*1bf0*/  IADD3 R0, R0, 0x80, RZ ;  /* 0x0000008000007810 */ /* 0x000fce0007ffe0ff */
.L_x_1742:
[----:B------:R-:W-:Y:S05]  /*1c00*/  BSYNC B0 ;  /* 0x0000000000007941 */ /* 0x000fea0003800000 */
.L_x_1741:
        /* <DEDUP_REMOVED lines=65> */
.L_x_1747:
        /* <DEDUP_REMOVED lines=10> */
.L_x_1746:
[----:B------:R-:W-:Y:S05]  /*20c0*/  BSYNC B0 ;  /* 0x0000000000007941 */ /* 0x000fea0003800000 */
.L_x_1745:
[----:B------:R-:W-:Y:S02]  /*20d0*/  ISETP.NE.AND P5, PT, R89, RZ, PT ;  /* 0x000000ff5900720c */ /* 0x000fe40003fa5270 */
[----:B------:R-:W-:-:S11]  /*20e0*/  SEL R0, RZ, 0x1, P0 ;  /* 0x00000001ff007807 */ /* 0x000fd60000000000 */
[----:B------:R-:W-:Y:S05]  /*20f0*/  @!P5 BRA `(.L_x_1748) ;  /* 0xffffffe0009cd947 */ /* 0x000fea000383ffff */
.L_x_1729:
        /* <DEDUP_REMOVED lines=28> */
.L_x_1736:
[----:B------:R-:W-:Y:S01]  /*22c0*/  HFMA2.MMA R50, -RZ, RZ, 0, 9.5367431640625e-07 ;  /* 0x00000010ff327435 */ /* 0x000fe200000001ff */
[----:B------:R-:W-:Y:S02]  /*22d0*/  MOV R51, 0x1f ;  /* 0x0000001f00337802 */ /* 0x000fe40000000f00 */
[----:B------:R-:W-:-:S08]  /*22e0*/  MOV R52, 0xffffffff ;  /* 0xffffffff00347802 */ /* 0x000fd00000000f00 */
[----:B-----5:R-:W-:Y:S05]  /*22f0*/  WARPSYNC.COLLECTIVE R52, `(.L_x_1749) ;  /* 0x0000000034087348 */ /* 0x020fea0003c00000 */
[----:B------:R0:W1:Y:S02]  /*2300*/  SHFL.DOWN P5, R77, R55, R50, R51 ;  /* 0x08000032374d7389 */ /* 0x00006400000a0033 */
[----:B01---5:R-:W-:Y:S01]  /*2310*/  ENDCOLLECTIVE ;  /* 0x000000000000791b */ /* 0x023fe20003800000 */
.L_x_1749:
[----:B------:R-:W-:Y:S01]  /*2320*/  FADD.FTZ R53, R77, R55 ;  /* 0x000000374d357221 */ /* 0x000fe20000010000 */
[----:B------:R-:W-:-:S07]  /*2330*/  MOV R55, R76 ;  /* 0x0000004c00377202 */ /* 0x000fce0000000f00 */
[----:B------:R-:W-:Y:S05]  /*2340*/  WARPSYNC.COLLECTIVE R52, `(.L_x_1750) ;  /* 0x0000000034087348 */ /* 0x000fea0003c00000 */
[----:B------:R0:W1:Y:S02]  /*2350*/  SHFL.DOWN P5, R77, R55, R50, R51 ;  /* 0x08000032374d7389 */ /* 0x00006400000a0033 */
[----:B01----:R-:W-:Y:S01]  /*2360*/  ENDCOLLECTIVE ;  /* 0x000000000000791b */ /* 0x003fe20003800000 */
.L_x_1750:
[----:B------:R-:W-:Y:S01]  /*2370*/  MOV R55, R53 ;  /* 0x0000003500377202 */ /* 0x000fe20000000f00 */
[----:B------:R-:W-:Y:S01]  /*2380*/  IMAD.MOV.U32 R50, RZ, RZ, 0x8 ;  /* 0x00000008ff327424 */ /* 0x000fe200078e00ff */
[----:B------:R-:W-:-:S07]  /*2390*/  MOV R93, R77 ;  /* 0x0000004d005d7202 */ /* 0x000fce0000000f00 */
[----:B------:R-:W-:Y:S05]  /*23a0*/  WARPSYNC.COLLECTIVE R52, `(.L_x_1751) ;  /* 0x0000000034087348 */ /* 0x000fea0003c00000 */
[----:B------:R0:W1:Y:S02]  /*23b0*/  SHFL.DOWN P5, R77, R55, R50, R51 ;  /* 0x08000032374d7389 */ /* 0x00006400000a0033 */
[----:B01----:R-:W-:Y:S01]  /*23c0*/  ENDCOLLECTIVE ;  /* 0x000000000000791b */ /* 0x003fe20003800000 */
.L_x_1751:
[----:B------:R-:W-:-:S05]  /*23d0*/  FADD.FTZ R93, R93, R76 ;  /* 0x0000004c5d5d7221 */ /* 0x000fca0000010000 */
[----:B------:R-:W-:Y:S01]  /*23e0*/  MOV R55, R93 ;  /* 0x0000005d00377202 */ /* 0x000fe20000000f00 */
[----:B------:R-:W-:-:S07]  /*23f0*/  FADD.FTZ R54, R53, R77 ;  /* 0x0000004d35367221 */ /* 0x000fce0000010000 */
[----:B------:R-:W-:Y:S05]  /*2400*/  WARPSYNC.COLLECTIVE R52, `(.L_x_1752) ;  /* 0x0000000034087348 */ /* 0x000fea0003c00000 */
[----:B------:R0:W1:Y:S02]  /*2410*/  SHFL.DOWN P5, R77, R55, R50, R51 ;  /* 0x08000032374d7389 */ /* 0x00006400000a0033 */
[----:B01----:R-:W-:Y:S01]  /*2420*/  ENDCOLLECTIVE ;  /* 0x000000000000791b */ /* 0x003fe20003800000 */
.L_x_1752:
[----:B------:R-:W-:Y:S01]  /*2430*/  HFMA2.MMA R50, -RZ, RZ, 0, 2.384185791015625e-07 ;  /* 0x00000004ff327435 */ /* 0x000fe200000001ff */
[----:B------:R-:W-:Y:S02]  /*2440*/  MOV R55, R54 ;  /* 0x0000003600377202 */ /* 0x000fe40000000f00 */
[----:B------:R-:W-:-:S08]  /*2450*/  MOV R92, R77 ;  /* 0x0000004d005c7202 */ /* 0x000fd00000000f00 */
[----:B------:R-:W-:Y:S05]  /*2460*/  WARPSYNC.COLLECTIVE R52, `(.L_x_1753) ;  /* 0x0000000034087348 */ /* 0x000fea0003c00000 */
[----:B------:R0:W1:Y:S02]  /*2470*/  SHFL.DOWN P5, R77, R55, R50, R51 ;  /* 0x08000032374d7389 */ /* 0x00006400000a0033 */
[----:B01----:R-:W-:Y:S01]  /*2480*/  ENDCOLLECTIVE ;  /* 0x000000000000791b */ /* 0x003fe20003800000 */
.L_x_1753:
[----:B------:R-:W-:-:S05]  /*2490*/  FADD.FTZ R93, R93, R92 ;  /* 0x0000005c5d5d7221 */ /* 0x000fca0000010000 */
[----:B------:R-:W-:Y:S01]  /*24a0*/  MOV R55, R93 ;  /* 0x0000005d00377202 */ /* 0x000fe20000000f00 */
[----:B------:R-:W-:-:S07]  /*24b0*/  FADD.FTZ R92, R54, R77 ;  /* 0x0000004d365c7221 */ /* 0x000fce0000010000 */
[----:B------:R-:W-:Y:S05]  /*24c0*/  WARPSYNC.COLLECTIVE R52, `(.L_x_1754) ;  /* 0x0000000034087348 */ /* 0x000fea0003c00000 */
[----:B------:R0:W1:Y:S02]  /*24d0*/  SHFL.DOWN P5, R77, R55, R50, R51 ;  /* 0x08000032374d7389 */ /* 0x00006400000a0033 */
[----:B01----:R-:W-:Y:S01]  /*24e0*/  ENDCOLLECTIVE ;  /* 0x000000000000791b */ /* 0x003fe20003800000 */
.L_x_1754:
[----:B------:R-:W-:Y:S01]  /*24f0*/  HFMA2.MMA R50, -RZ, RZ, 0, 1.1920928955078125e-07 ;  /* 0x00000002ff327435 */ /* 0x000fe200000001ff */
[----:B------:R-:W-:Y:S02]  /*2500*/  MOV R55, R92 ;  /* 0x0000005c00377202 */ /* 0x000fe40000000f00 */
[----:B------:R-:W-:-:S08]  /*2510*/  MOV R76, R77 ;  /* 0x0000004d004c7202 */ /* 0x000fd00000000f00 */
[----:B------:R-:W-:Y:S05]  /*2520*/  WARPSYNC.COLLECTIVE R52, `(.L_x_1755) ;  /* 0x0000000034087348 */ /* 0x000fea0003c00000 */
[----:B------:R0:W1:Y:S02]  /*2530*/  SHFL.DOWN P5, R77, R55, R50, R51 ;  /* 0x08000032374d7389 */ /* 0x00006400000a0033 */
[----:B01----:R-:W-:Y:S01]  /*2540*/  ENDCOLLECTIVE ;  /* 0x000000000000791b */ /* 0x003fe20003800000 */
.L_x_1755:
[----:B------:R-:W-:-:S05]  /*2550*/  FADD.FTZ R54, R93, R76 ;  /* 0x0000004c5d367221 */ /* 0x000fca0000010000 */
[----:B------:R-:W-:Y:S01]  /*2560*/  MOV R55, R54 ;  /* 0x0000003600377202 */ /* 0x000fe20000000f00 */
[----:B------:R-:W-:-:S07]  /*2570*/  FADD.FTZ R76, R92, R77 ;  /* 0x0000004d5c4c7221 */ /* 0x000fce0000010000 */
[----:B------:R-:W-:Y:S05]  /*2580*/  WARPSYNC.COLLECTIVE R52, `(.L_x_1756) ;  /* 0x0000000034087348 */ /* 0x000fea0003c00000 */
[----:B------:R0:W1:Y:S02]  /*2590*/  SHFL.DOWN P5, R77, R55, R50, R51 ;  /* 0x08000032374d7389 */ /* 0x00006400000a0033 */
[----:B01----:R-:W-:Y:S01]  /*25a0*/  ENDCOLLECTIVE ;  /* 0x000000000000791b */ /* 0x003fe20003800000 */
.L_x_1756:
[----:B------:R-:W-:Y:S01]  /*25b0*/  HFMA2.MMA R50, -RZ, RZ, 0, 5.9604644775390625e-08 ;  /* 0x00000001ff327435 */ /* 0x000fe200000001ff */
[----:B------:R-:W-:Y:S02]  /*25c0*/  MOV R55, R76 ;  /* 0x0000004c00377202 */ /* 0x000fe40000000f00 */
[----:B------:R-:W-:-:S08]  /*25d0*/  MOV R53, R77 ;  /* 0x0000004d00357202 */ /* 0x000fd00000000f00 */
[----:B------:R-:W-:Y:S05]  /*25e0*/  WARPSYNC.COLLECTIVE R52, `(.L_x_1757) ;  /* 0x0000000034087348 */ /* 0x000fea0003c00000 */
[----:B------:R0:W1:Y:S02]  /*25f0*/  SHFL.DOWN P5, R77, R55, R50, R51 ;  /* 0x08000032374d7389 */ /* 0x00006400000a0033 */
[----:B01----:R-:W-:Y:S01]  /*2600*/  ENDCOLLECTIVE ;  /* 0x000000000000791b */ /* 0x003fe20003800000 */
.L_x_1757:
[----:B------:R-:W-:-:S05]  /*2610*/  FADD.FTZ R53, R54, R53 ;  /* 0x0000003536357221 */ /* 0x000fca0000010000 */
[----:B------:R-:W-:Y:S02]  /*2620*/  MOV R55, R53 ;  /* 0x0000003500377202 */ /* 0x000fe40000000f00 */
[----:B------:R-:W-:-:S07]  /*2630*/  MOV R93, R77 ;  /* 0x0000004d005d7202 */ /* 0x000fce0000000f00 */
[----:B------:R-:W-:Y:S05]  /*2640*/  WARPSYNC.COLLECTIVE R52, `(.L_x_1758) ;  /* 0x0000000034087348 */ /* 0x000fea0003c00000 */
[----:B------:R0:W1:Y:S02]  /*2650*/  SHFL.DOWN P5, R77, R55, R50, R51 ;  /* 0x08000032374d7389 */ /* 0x00006400000a0033 */
[----:B01----:R-:W-:Y:S01]  /*2660*/  ENDCOLLECTIVE ;  /* 0x000000000000791b */ /* 0x003fe20003800000 */
.L_x_1758:
[----:B------:R-:W-:Y:S05]  /*2670*/  BRA `(.L_x_1759) ;  /* 0xffffffe800907947 */ /* 0x000fea000383ffff */
.L_x_1760:
        /* <DEDUP_REMOVED lines=16> */
.L_x_3329:


//--------------------- .text._ZN10layer_norm31ln_parallel_residual_bwd_kernelINS_13Kernel_traitsIf6__halfS2_S2_fjLj1536ELj1ELj1ELj4ELj8ENS_18Kernel_traits_baseILj1536EfS2_S2_S2_fjLj128EEEEELb0ELb1ELb1EEEvNS_9BwdParamsE --------------------------
	.section	.text._ZN10layer_norm31ln_parallel_residual_bwd_kernelINS_13Kernel_traitsIf6__halfS2_S2_fjLj1536ELj1ELj1ELj4ELj8ENS_18Kernel_traits_baseILj1536EfS2_S2_S2_fjLj128EEEEELb0ELb1ELb1EEEvNS_9BwdParamsE,"ax",@progbits
	.align	128
        .global         _ZN10layer_norm31ln_parallel_residual_bwd_kernelINS_13Kernel_traitsIf6__halfS2_S2_fjLj1536ELj1ELj1ELj4ELj8ENS_18Kernel_traits_baseILj1536EfS2_S2_S2_fjLj128EEEEELb0ELb1ELb1EEEvNS_9BwdParamsE
        .type           _ZN10layer_norm31ln_parallel_residual_bwd_kernelINS_13Kernel_traitsIf6__halfS2_S2_fjLj1536ELj1ELj1ELj4ELj8ENS_18Kernel_traits_baseILj1536EfS2_S2_S2_fjLj128EEEEELb0ELb1ELb1EEEvNS_9BwdParamsE,@function
        .size           _ZN10layer_norm31ln_parallel_residual_bwd_kernelINS_13Kernel_traitsIf6__halfS2_S2_fjLj1536ELj1ELj1ELj4ELj8ENS_18Kernel_traits_baseILj1536EfS2_S2_S2_fjLj128EEEEELb0ELb1ELb1EEEvNS_9BwdParamsE,(.L_x_3330 - _ZN10layer_norm31ln_parallel_residual_bwd_kernelINS_13Kernel_traitsIf6__halfS2_S2_fjLj1536ELj1ELj1ELj4ELj8ENS_18Kernel_traits_baseILj1536EfS2_S2_S2_fjLj128EEEEELb0ELb1ELb1EEEvNS_9BwdParamsE)
        .other          _ZN10layer_norm31ln_parallel_residual_bwd_kernelINS_13Kernel_traitsIf6__halfS2_S2_fjLj1536ELj1ELj1ELj4ELj8ENS_18Kernel_traits_baseILj1536EfS2_S2_S2_fjLj128EEEEELb0ELb1ELb1EEEvNS_9BwdParamsE,@"STO_CUDA_ENTRY STV_DEFAULT"
_ZN10layer_norm31ln_parallel_residual_bwd_kernelINS_13Kernel_traitsIf6__halfS2_S2_fjLj1536ELj1ELj1ELj4ELj8ENS_18Kernel_traits_baseILj1536EfS2_S2_S2_fjLj128EEEEELb0ELb1ELb1EEEvNS_9BwdParamsE:
.text._ZN10layer_norm31ln_parallel_residual_bwd_kernelINS_13Kernel_traitsIf6__halfS2_S2_fjLj1536ELj1ELj1ELj4ELj8ENS_18Kernel_traits_baseILj1536EfS2_S2_S2_fjLj128EEEEELb0ELb1ELb1EEEvNS_9BwdParamsE:
        /* <DEDUP_REMOVED lines=29> */
.L_x_1761:
[----:B------:R-:W-:Y:S01]  /*01d0*/  SHF.L.U32 R0, R2, 0x4, RZ ;  /* 0x0000000402007819 */ /* 0x000fe200000006ff */
[----:B------:R-:W-:-:S03]  /*01e0*/  ULDC.64 UR4, c[0x0][0x260] ;  /* 0x0000980000047ab9 */ /* 0x000fc60000000a00 */
[----:B------:R-:W-:-:S04]  /*01f0*/  LOP3.LUT R0, R0, 0x7f0, RZ, 0xc0, !PT ;  /* 0x000007f000007812 */ /* 0x000fc800078ec0ff */
[----:B------:R-:W-:-:S04]  /*0200*/  IADD3 R8, P0, R0, UR4, RZ ;  /* 0x0000000400087c10 */ /* 0x000fc8000ff1e0ff */
[----:B------:R-:W-:Y:S01]  /*0210*/  IADD3.X R9, RZ, UR5, RZ, P0, !PT ;  /* 0x00000005ff097c10 */ /* 0x000fe200087fe4ff */
[----:B------:R-:W-:Y:S02]  /*0220*/  ULDC.64 UR4, c[0x0][0x2c8] ;  /* 0x0000b20000047ab9 */ /* 0x000fe40000000a00 */
[----:B------:R-:W-:Y:S01]  /*0230*/  ISETP.NE.U32.AND P0, PT, RZ, UR4, PT ;  /* 0x00000004ff007c0c */ /* 0x000fe2000bf05070 */
[----:B------:R-:W-:Y:S01]  /*0240*/  ULDC.U8 UR4, c[0x0][0x2a0] ;  /* 0x0000a80000047ab9 */ /* 0x000fe20000000000 */
[----:B------:R-:W-:Y:S01]  /*0250*/  HFMA2.MMA R90, -RZ, RZ, 0, 5.9604644775390625e-08 ;  /* 0x00000001ff5a7435 */ /* 0x000fe200000001ff */
[----:B------:R-:W-:Y:S01]  /*0260*/  UISETP.NE.AND UP0, UPT, UR4, URZ, UPT ;  /* 0x0000003f0400728c */ /* 0x000fe2000bf05270 */
[----:B------:R-:W-:Y:S01]  /*0270*/  HFMA2.MMA R51, -RZ, RZ, 0, 0 ;  /* 0x00000000ff337435 */ /* 0x000fe200000001ff */
[----:B------:R-:W5:Y:S01]  /*0280*/  LDG.E.128 R28, desc[UR6][R8.64] ;  /* 0x00000006081c7981 */ /* 0x000f62000c1e1d00 */
[----:B------:R-:W-:Y:S02]  /*0290*/  ISETP.NE.AND.EX P0, PT, RZ, UR5, PT, P0 ;  /* 0x00000005ff007c0c */ /* 0x000fe4000bf05300 */
[----:B------:R-:W-:-:S02]  /*02a0*/  CS2R R4, SRZ ;  /* 0x0000000000047805 */ /* 0x000fc4000001ff00 */
[----:B------:R-:W-:Y:S01]  /*02b0*/  MOV R3, RZ ;  /* 0x000000ff00037202 */ /* 0x000fe20000000f00 */
[----:B------:R-:W5:Y:S01]  /*02c0*/  LDG.E.128 R24, desc[UR6][R8.64+0x800] ;  /* 0x0008000608187981 */ /* 0x000f62000c1e1d00 */
[----:B------:R-:W-:Y:S02]  /*02d0*/  CS2R R6, SRZ ;  /* 0x0000000000067805 */ /* 0x000fe4000001ff00 */
[----:B------:R-:W-:Y:S02]  /*02e0*/  CS2R R10, SRZ ;  /* 0x00000000000a7805 */ /* 0x000fe4000001ff00 */
[----:B------:R-:W-:Y:S01]  /*02f0*/  CS2R R40, SRZ ;  /* 0x0000000000287805 */ /* 0x000fe2000001ff00 */
[----:B------:R0:W5:Y:S01]  /*0300*/  LDG.E.128 R20, desc[UR6][R8.64+0x1000] ;  /* 0x0010000608147981 */ /* 0x000162000c1e1d00 */
[----:B------:R-:W-:Y:S02]  /*0310*/  CS2R R18, SRZ ;  /* 0x0000000000127805 */ /* 0x000fe4000001ff00 */
[----:B------:R-:W-:-:S02]  /*0320*/  CS2R R44, SRZ ;  /* 0x00000000002c7805 */ /* 0x000fc4000001ff00 */
[----:B------:R-:W-:Y:S02]  /*0330*/  CS2R R42, SRZ ;  /* 0x00000000002a7805 */ /* 0x000fe4000001ff00 */
[----:B------:R-:W-:Y:S02]  /*0340*/  CS2R R12, SRZ ;  /* 0x00000000000c7805 */ /* 0x000fe4000001ff00 */
[----:B------:R-:W-:Y:S02]  /*0350*/  CS2R R14, SRZ ;  /* 0x00000000000e7805 */ /* 0x000fe4000001ff00 */
[----:B------:R-:W-:Y:S02]  /*0360*/  CS2R R16, SRZ ;  /* 0x0000000000107805 */ /* 0x000fe4000001ff00 */
[----:B------:R-:W-:Y:S02]  /*0370*/  PLOP3.LUT P3, PT, PT, PT, UP0, 0x80, 0x0 ;  /* 0x000000000000781c */ /* 0x000fe40003f6f008 */
[----:B0-----:R-:W-:-:S11]  /*0380*/  CS2R R8, SRZ ;  /* 0x0000000000087805 */ /* 0x001fd6000001ff00 */
.L_x_1771:
        /* <DEDUP_REMOVED lines=8> */
[C---:B------:R-:W-:Y:S02]  /*0410*/  IADD3 R0, R50.reuse, 0x80, RZ ;  /* 0x0000008032007810 */ /* 0x040fe40007ffe0ff */
[----:B------:R-:W-:Y:S02]  /*0420*/  IADD3 R80, R50, 0x100, RZ ;  /* 0x0000010032507810 */ /* 0x000fe40007ffe0ff */
[----:B------:R-:W-:-:S03]  /*0430*/  SHF.L.U32 R49, R0, 0x3, RZ ;  /* 0x0000000300317819 */ /* 0x000fc600000006ff */
        /* <DEDUP_REMOVED lines=20> */
[----:B------:R-:W2:Y:S04]  /*0580*/  LDG.E R78, desc[UR6][R78.64] ;  /* 0x000000064e4e7981 */ /* 0x000ea8000c1e1900 */
[----:B------:R-:W2:Y:S01]  /*0590*/  LDG.E.64 R36, desc[UR6][R36.64] ;  /* 0x0000000624247981 */ /* 0x000ea2000c1e1b00 */
[----:B---3--:R-:W-:-:S02]  /*05a0*/  IMAD.WIDE R82, R52, 0x4, R38 ;  /* 0x0000000434527825 */ /* 0x008fc400078e0226 */
[----:B------:R-:W3:Y:S03]  /*05b0*/  @P0 LDC.64 R38, c[0x0][0x2c8] ;  /* 0x0000b200ff260b82 */ /* 0x000ee60000000a00 */
[----:B------:R-:W2:Y:S01]  /*05c0*/  LDG.E R69, desc[UR6][R82.64] ;  /* 0x0000000652457981 */ /* 0x000ea2000c1e1900 */
[----:B0-----:R-:W-:-:S04]  /*05d0*/  @P0 LEA R60, P2, R80, R60, 0x3 ;  /* 0x0000003c503c0211 */ /* 0x001fc800078418ff */
[----:B------:R-:W-:Y:S01]  /*05e0*/  @P0 LEA.HI.X R61, R80, R61, RZ, 0x3, P2 ;  /* 0x0000003d503d0211 */ /* 0x000fe200010f1cff */
[----:B-1----:R-:W-:-:S04]  /*05f0*/  @P0 IMAD.WIDE.U32 R76, R50, 0x8, R76 ;  /* 0x00000008324c0825 */ /* 0x002fc800078e004c */
[----:B-----5:R-:W5:Y:S04]  /*0600*/  @P0 LDG.E.64 R54, desc[UR6][R60.64] ;  /* 0x000000063c360981 */ /* 0x020f68000c1e1b00 */
[----:B------:R2:W5:Y:S01]  /*0610*/  @P0 LDG.E.64 R58, desc[UR6][R76.64] ;  /* 0x000000064c3a0981 */ /* 0x000562000c1e1b00 */
[----:B---3--:R-:W-:-:S04]  /*0620*/  @P0 LEA R38, P1, R0, R38, 0x3 ;  /* 0x0000002600260211 */ /* 0x008fc800078218ff */
[----:B------:R-:W-:-:S05]  /*0630*/  @P0 LEA.HI.X R39, R0, R39, RZ, 0x3, P1 ;  /* 0x0000002700270211 */ /* 0x000fca00008f1cff */
[----:B------:R0:W5:Y:S01]  /*0640*/  @P0 LDG.E.64 R56, desc[UR6][R38.64] ;  /* 0x0000000626380981 */ /* 0x000162000c1e1b00 */
[----:B------:R-:W-:Y:S01]  /*0650*/  UMOV UR4, 0xffffffff ;  /* 0xffffffff00047882 */ /* 0x000fe20000000000 */
[----:B------:R-:W-:Y:S02]  /*0660*/  IADD3 R52, R52, UR10, RZ ;  /* 0x0000000a34347c10 */ /* 0x000fe4000fffe0ff */
[----:B------:R-:W-:Y:S02]  /*0670*/  LOP3.LUT P1, RZ, R2, 0x1f, RZ, 0xc0, !PT ;  /* 0x0000001f02ff7812 */ /* 0x000fe4000782c0ff */
[----:B------:R-:W-:Y:S01]  /*0680*/  ISETP.GE.AND P4, PT, R52, UR11, PT ;  /* 0x0000000b34007c0c */ /* 0x000fe2000bf86270 */
[----:B----4-:R-:W-:Y:S01]  /*0690*/  IMAD.MOV.U32 R80, RZ, RZ, R74 ;  /* 0x000000ffff507224 */ /* 0x010fe200078e004a */
[----:B------:R-:W-:Y:S01]  /*06a0*/  SHF.R.U64 R89, R32, 0x10, R33 ;  /* 0x0000001020597819 */ /* 0x000fe20000001221 */
[----:B------:R-:W-:Y:S01]  /*06b0*/  HADD2.F32 R87, -RZ, R32.H0_H0 ;  /* 0x20000020ff577230 */ /* 0x000fe20000004100 */
[----:B--2---:R-:W-:-:S02]  /*06c0*/  SHF.R.U64 R77, R70, 0x10, R71 ;  /* 0x00000010464d7819 */ /* 0x004fc40000001247 */
[----:B0-----:R-:W-:Y:S02]  /*06d0*/  MOV R38, R71 ;  /* 0x0000004700267202 */ /* 0x001fe40000000f00 */
[----:B------:R-:W-:Y:S01]  /*06e0*/  SHF.R.U32.HI R39, RZ, 0x10, R71 ;  /* 0x00000010ff277819 */ /* 0x000fe20000011647 */
[----:B------:R-:W-:Y:S01]  /*06f0*/  HADD2.F32 R85, -RZ, R34.H0_H0 ;  /* 0x20000022ff557230 */ /* 0x000fe20000004100 */
[--C-:B------:R-:W-:Y:S01]  /*0700*/  SHF.R.U64 R60, R34, 0x10, R35.reuse ;  /* 0x00000010223c7819 */ /* 0x100fe20000001223 */
[----:B------:R-:W-:Y:S01]  /*0710*/  HADD2.F32 R71, -RZ, R35.H0_H0 ;  /* 0x20000023ff477230 */ /* 0x000fe20000004100 */
[----:B------:R-:W-:Y:S02]  /*0720*/  SHF.R.U32.HI R34, RZ, 0x10, R35 ;  /* 0x00000010ff227819 */ /* 0x000fe40000011623 */
[----:B------:R-:W-:Y:S02]  /*0730*/  FSEL R32, R78, RZ, !P3 ;  /* 0x000000ff4e207208 */ /* 0x000fe40005800000 */
[----:B------:R-:W-:Y:S01]  /*0740*/  SHF.R.U64 R35, R36, 0x10, R37 ;  /* 0x0000001024237819 */ /* 0x000fe20000001225 */
[----:B------:R-:W-:-:S02]  /*0750*/  HADD2.F32 R89, -RZ, R89.H0_H0 ;  /* 0x20000059ff597230 */ /* 0x000fc40000004100 */
[----:B------:R-:W-:Y:S01]  /*0760*/  FADD.FTZ R84, -R32, R85 ;  /* 0x0000005520547221 */ /* 0x000fe20000010100 */
[----:B------:R-:W-:Y:S01]  /*0770*/  HADD2.F32 R85, -RZ, R60.H0_H0 ;  /* 0x2000003cff557230 */ /* 0x000fe20000004100 */
[----:B------:R-:W-:Y:S01]  /*0780*/  SHF.R.U64 R0, R74, 0x10, R75 ;  /* 0x000000104a007819 */ /* 0x000fe2000000124b */
[----:B------:R-:W-:Y:S01]  /*0790*/  HADD2.F32 R35, -RZ, R35.H0_H0 ;  /* 0x20000023ff237230 */ /* 0x000fe20000004100 */
[----:B------:R-:W-:Y:S01]  /*07a0*/  MOV R74, R72 ;  /* 0x00000048004a7202 */ /* 0x000fe20000000f00 */
[----:B------:R-:W-:Y:S01]  /*07b0*/  HADD2.F32 R91, -RZ, R33.H0_H0 ;  /* 0x20000021ff5b7230 */ /* 0x000fe20000004100 */
[----:B------:R-:W-:Y:S01]  /*07c0*/  SHF.R.U32.HI R93, RZ, 0x10, R33 ;  /* 0x00000010ff5d7819 */ /* 0x000fe20000011621 */
[----:B------:R-:W-:Y:S01]  /*07d0*/  HADD2.F32 R83, -RZ, R36.H0_H0 ;  /* 0x20000024ff537230 */ /* 0x000fe20000004100 */
[----:B------:R-:W-:Y:S01]  /*07e0*/  SHF.R.U64 R72, R72, 0x10, R73 ;  /* 0x0000001048487819 */ /* 0x000fe20000001249 */
[C---:B------:R-:W-:Y:S01]  /*07f0*/  FADD.FTZ R33, -R32.reuse, R87 ;  /* 0x0000005720217221 */ /* 0x040fe20000010100 */
[C---:B------:R-:W-:Y:S01]  /*0800*/  FADD.FTZ R60, -R32.reuse, R71 ;  /* 0x00000047203c7221 */ /* 0x040fe20000010100 */
[----:B------:R-:W-:Y:S01]  /*0810*/  FADD.FTZ R88, -R32, R89 ;  /* 0x0000005920587221 */ /* 0x000fe20000010100 */
[----:B------:R-:W-:-:S02]  /*0820*/  HADD2.F32 R71, -RZ, R34.H0_H0 ;  /* 0x20000022ff477230 */ /* 0x000fc40000004100 */
[C---:B------:R-:W-:Y:S01]  /*0830*/  FADD.FTZ R78, -R32.reuse, R85 ;  /* 0x00000055204e7221 */ /* 0x040fe20000010100 */
[C---:B------:R-:W-:Y:S01]  /*0840*/  FADD.FTZ R34, -R32.reuse, R35 ;  /* 0x0000002320227221 */ /* 0x040fe20000010100 */
[----:B------:R-:W-:Y:S01]  /*0850*/  HADD2.F32 R80, -RZ, R80.H0_H0 ;  /* 0x20000050ff507230 */ /* 0x000fe20000004100 */
[----:B------:R-:W-:Y:S01]  /*0860*/  MOV R79, R75 ;  /* 0x0000004b004f7202 */ /* 0x000fe20000000f00 */
[----:B------:R-:W-:Y:S01]  /*0870*/  HADD2.F32 R35, -RZ, R0.H0_H0 ;  /* 0x20000000ff237230 */ /* 0x000fe20000004100 */
[----:B------:R-:W-:Y:S01]  /*0880*/  SHF.R.U32.HI R81, RZ, 0x10, R75 ;  /* 0x00000010ff517819 */ /* 0x000fe2000001164b */
[C---:B------:R-:W-:Y:S01]  /*0890*/  FADD.FTZ R82, -R32.reuse, R91 ;  /* 0x0000005b20527221 */ /* 0x040fe20000010100 */
[C---:B------:R-:W-:Y:S01]  /*08a0*/  FMUL.FTZ R0, R69.reuse, R33 ;  /* 0x0000002145007220 */ /* 0x040fe20000410000 */
[----:B------:R-:W-:Y:S01]  /*08b0*/  MOV R75, R73 ;  /* 0x00000049004b7202 */ /* 0x000fe20000000f00 */
[----:B------:R-:W-:Y:S01]  /*08c0*/  FADD.FTZ R36, -R32, R83 ;  /* 0x0000005320247221 */ /* 0x000fe20000010100 */
[----:B------:R-:W-:Y:S01]  /*08d0*/  FMUL.FTZ R85, R69, R88 ;  /* 0x0000005845557220 */ /* 0x000fe20000410000 */
[----:B------:R-:W-:-:S02]  /*08e0*/  HADD2.F32 R33, -RZ, R72.H0_H0 ;  /* 0x20000048ff217230 */ /* 0x000fc40000004100 */
[C---:B------:R-:W-:Y:S01]  /*08f0*/  FMUL.FTZ R83, R69.reuse, R78 ;  /* 0x0000004e45537220 */ /* 0x040fe20000410000 */
[----:B------:R-:W-:Y:S01]  /*0900*/  FMUL.FTZ R91, R28, R80 ;  /* 0x000000501c5b7220 */ /* 0x000fe20000410000 */
[----:B------:R-:W-:Y:S01]  /*0910*/  FMUL.FTZ R87, R69, R82 ;  /* 0x0000005245577220 */ /* 0x000fe20000410000 */
[----:B------:R-:W-:Y:S02]  /*0920*/  HADD2.F32 R93, -RZ, R93.H0_H0 ;  /* 0x2000005dff5d7230 */ /* 0x000fe40000004100 */
[----:B------:R-:W-:Y:S01]  /*0930*/  FADD.FTZ R43, R35, R43 ;  /* 0x0000002b232b7221 */ /* 0x000fe20000010000 */
[-C--:B------:R-:W-:Y:S01]  /*0940*/  FFMA.FTZ R44, R85, R35.reuse, R44 ;  /* 0x00000023552c7223 */ /* 0x080fe2000001002c */
[----:B------:R-:W-:Y:S01]  /*0950*/  FMUL.FTZ R82, R29, R35 ;  /* 0x000000231d527220 */ /* 0x000fe20000410000 */
[----:B------:R-:W-:Y:S02]  /*0960*/  HADD2.F32 R79, -RZ, R79.H0_H0 ;  /* 0x2000004fff4f7230 */ /* 0x000fe40000004100 */
[----:B------:R-:W-:Y:S01]  /*0970*/  FADD.FTZ R10, R33, R10 ;  /* 0x0000000a210a7221 */ /* 0x000fe20000010000 */
[----:B------:R-:W-:-:S02]  /*0980*/  HADD2.F32 R35, -RZ, R75.H0_H0 ;  /* 0x2000004bff237230 */ /* 0x000fc40000004100 */
[-C--:B------:R-:W-:Y:S01]  /*0990*/  FFMA.FTZ R18, R83, R33.reuse, R18 ;  /* 0x0000002153127223 */ /* 0x080fe20000010012 */
[----:B------:R-:W-:Y:S01]  /*09a0*/  FMUL.FTZ R78, R25, R33 ;  /* 0x00000021194e7220 */ /* 0x000fe20000410000 */
[----:B------:R-:W-:Y:S02]  /*09b0*/  HADD2.F32 R75, -RZ, R38.H0_H0 ;  /* 0x20000026ff4b7230 */ /* 0x000fe40000004100 */
[----:B------:R-:W-:Y:S01]  /*09c0*/  FADD.FTZ R33, RZ, R91 ;  /* 0x0000005bff217221 */ /* 0x000fe20000010000 */
[----:B------:R-:W-:Y:S01]  /*09d0*/  FFMA.FTZ R38, R0, R91, RZ ;  /* 0x0000005b00267223 */ /* 0x000fe200000100ff */
[----:B------:R-:W-:Y:S01]  /*09e0*/  SHF.R.U32.HI R61, RZ, 0x10, R37 ;  /* 0x00000010ff3d7819 */ /* 0x000fe20000011625 */
[----:B------:R-:W-:Y:S01]  /*09f0*/  FADD.FTZ R86, -R32, R93 ;  /* 0x0000005d20567221 */ /* 0x000fe20000010100 */
[----:B------:R-:W-:Y:S02]  /*0a00*/  HADD2.F32 R81, -RZ, R81.H0_H0 ;  /* 0x20000051ff517230 */ /* 0x000fe40000004100 */
[----:B------:R-:W-:Y:S01]  /*0a10*/  FMUL.FTZ R88, R30, R79 ;  /* 0x0000004f1e587220 */ /* 0x000fe20000410000 */
[----:B------:R-:W-:Y:S01]  /*0a20*/  FADD.FTZ R33, R33, R82 ;  /* 0x0000005221217221 */ /* 0x000fe20000010000 */
[----:B------:R-:W-:Y:S01]  /*0a30*/  FFMA.FTZ R38, R85, R82, R38 ;  /* 0x0000005255267223 */ /* 0x000fe20000010026 */
[----:B------:R-:W-:-:S02]  /*0a40*/  HADD2.F32 R37, -RZ, R37.H0_H0 ;  /* 0x20000025ff257230 */ /* 0x000fc40000004100 */
[----:B------:R-:W-:Y:S01]  /*0a50*/  FMUL.FTZ R89, R69, R86 ;  /* 0x0000005645597220 */ /* 0x000fe20000410000 */
[----:B------:R-:W-:Y:S01]  /*0a60*/  HADD2.F32 R74, -RZ, R74.H0_H0 ;  /* 0x2000004aff4a7230 */ /* 0x000fe20000004100 */
[----:B------:R-:W-:Y:S01]  /*0a70*/  SHF.R.U32.HI R73, RZ, 0x10, R73 ;  /* 0x00000010ff497819 */ /* 0x000fe20000011649 */
[----:B------:R-:W-:Y:S02]  /*0a80*/  HADD2.F32 R61, -RZ, R61.H0_H0 ;  /* 0x2000003dff3d7230 */ /* 0x000fe40000004100 */
[----:B------:R-:W-:Y:S01]  /*0a90*/  FMUL.FTZ R86, R31, R81 ;  /* 0x000000511f567220 */ /* 0x000fe20000410000 */
[----:B------:R-:W-:Y:S01]  /*0aa0*/  FMUL.FTZ R60, R69, R60 ;  /* 0x0000003c453c7220 */ /* 0x000fe20000410000 */
[----:B------:R-:W-:Y:S01]  /*0ab0*/  FADD.FTZ R33, R33, R88 ;  /* 0x0000005821217221 */ /* 0x000fe20000010000 */
[----:B------:R-:W-:Y:S01]  /*0ac0*/  FFMA.FTZ R38, R87, R88, R38 ;  /* 0x0000005857267223 */ /* 0x000fe20000010026 */
[----:B------:R-:W-:Y:S01]  /*0ad0*/  FADD.FTZ R92, -R32, R71 ;  /* 0x00000047205c7221 */ /* 0x000fe20000010100 */
[----:B------:R-:W-:Y:S01]  /*0ae0*/  MOV R76, R70 ;  /* 0x00000046004c7202 */ /* 0x000fe20000000f00 */
[----:B------:R-:W-:Y:S01]  /*0af0*/  FADD.FTZ R45, R80, R45 ;  /* 0x0000002d502d7221 */ /* 0x000fe20000010000 */
[----:B------:R-:W-:Y:S01]  /*0b00*/  FFMA.FTZ R51, R0, R80, R51 ;  /* 0x0000005000337223 */ /* 0x000fe20000010033 */
[----:B------:R-:W-:-:S02]  /*0b10*/  HADD2.F32 R71, -RZ, R77.H0_H0 ;  /* 0x2000004dff477230 */ /* 0x000fc40000004100 */
[----:B------:R-:W-:Y:S01]  /*0b20*/  FMUL.FTZ R84, R69, R84 ;  /* 0x0000005445547220 */ /* 0x000fe20000410000 */
[----:B------:R-:W-:Y:S01]  /*0b30*/  FADD.FTZ R70, -R32, R37 ;  /* 0x0000002520467221 */ /* 0x000fe20000010100 */
[----:B------:R-:W-:Y:S01]  /*0b40*/  FMUL.FTZ R80, R24, R74 ;  /* 0x0000004a18507220 */ /* 0x000fe20000410000 */
[----:B------:R-:W-:Y:S01]  /*0b50*/  FADD.FTZ R7, R35, R7 ;  /* 0x0000000723077221 */ /* 0x000fe20000010000 */
[-C--:B------:R-:W-:Y:S01]  /*0b60*/  FFMA.FTZ R15, R60, R35.reuse, R15 ;  /* 0x000000233c0f7223 */ /* 0x080fe2000001000f */
[----:B------:R-:W-:Y:S01]  /*0b70*/  FMUL.FTZ R77, R26, R35 ;  /* 0x000000231a4d7220 */ /* 0x000fe20000410000 */
[----:B------:R-:W-:Y:S01]  /*0b80*/  FADD.FTZ R33, R33, R86 ;  /* 0x0000005621217221 */ /* 0x000fe20000010000 */
[----:B------:R-:W-:Y:S01]  /*0b90*/  FADD.FTZ R32, -R32, R61 ;  /* 0x0000003d20207221 */ /* 0x000fe20000010100 */
[----:B------:R-:W-:Y:S02]  /*0ba0*/  HADD2.F32 R73, -RZ, R73.H0_H0 ;  /* 0x20000049ff497230 */ /* 0x000fe40000004100 */
[----:B------:R-:W-:Y:S01]  /*0bb0*/  FFMA.FTZ R35, R89, R86, R38 ;  /* 0x0000005659237223 */ /* 0x000fe20000010026 */
[----:B------:R-:W-:Y:S01]  /*0bc0*/  FMUL.FTZ R61, R69, R92 ;  /* 0x0000005c453d7220 */ /* 0x000fe20000410000 */
[----:B------:R-:W-:Y:S01]  /*0bd0*/  FADD.FTZ R9, R74, R9 ;  /* 0x000000094a097221 */ /* 0x000fe20000010000 */
[----:B------:R-:W-:Y:S01]  /*0be0*/  FFMA.FTZ R17, R84, R74, R17 ;  /* 0x0000004a54117223 */ /* 0x000fe20000010011 */
[----:B------:R-:W-:Y:S01]  /*0bf0*/  FADD.FTZ R19, R81, R19 ;  /* 0x0000001351137221 */ /* 0x000fe20000010000 */
[----:B------:R-:W-:Y:S01]  /*0c00*/  FFMA.FTZ R40, R89, R81, R40 ;  /* 0x0000005159287223 */ /* 0x000fe20000010028 */
[----:B------:R-:W-:Y:S01]  /*0c10*/  FMUL.FTZ R74, R69, R36 ;  /* 0x00000024454a7220 */ /* 0x000fe20000410000 */
[----:B------:R-:W-:Y:S01]  /*0c20*/  FADD.FTZ R33, R33, R80 ;  /* 0x0000005021217221 */ /* 0x000fe20000010000 */
[----:B------:R-:W-:-:S02]  /*0c30*/  HADD2.F32 R81, -RZ, R76.H0_H0 ;  /* 0x2000004cff517230 */ /* 0x000fc40000004100 */
        /* <DEDUP_REMOVED lines=18> */
[----:B------:R-:W-:Y:S01]  /*0d60*/  FMUL.FTZ R71, R21, R71 ;  /* 0x0000004715477220 */ /* 0x000fe20000410000 */
[----:B------:R-:W-:Y:S01]  /*0d70*/  FFMA.FTZ R36, R74, R81, R33 ;  /* 0x000000514a247223 */ /* 0x000fe20000010021 */
[----:B------:R-:W-:Y:S01]  /*0d80*/  FADD.FTZ R41, R79, R41 ;  /* 0x000000294f297221 */ /* 0x000fe20000010000 */
[----:B------:R-:W-:Y:S01]  /*0d90*/  FFMA.FTZ R42, R87, R79, R42 ;  /* 0x0000004f572a7223 */ /* 0x000fe2000001002a */
[----:B------:R-:W-:-:S02]  /*0da0*/  HADD2.F32 R72, -RZ, R39.H0_H0 ;  /* 0x20000027ff487230 */ /* 0x000fc40000004100 */
        /* <DEDUP_REMOVED lines=32> */
.L_x_1782:
        /* <DEDUP_REMOVED lines=13> */
.L_x_1764:
        /* <DEDUP_REMOVED lines=21> */
[----:B-----5:R-:W-:-:S05]  /*11d0*/  @P0 IMAD.MOV.U32 R34, RZ, RZ, R58 ;  /* 0x000000ffff220224 */ /* 0x020fca00078e003a */
[----:B------:R-:W-:Y:S02]  /*11e0*/  @P0 HADD2.F32 R35, -RZ, R34.H0_H0 ;  /* 0x20000022ff230230 */ /* 0x000fe40000004100 */
[----:B0-----:R-:W-:Y:S01]  /*11f0*/  FADD.FTZ R93, R93, R36 ;  /* 0x000000245d5d7221 */ /* 0x001fe20000010000 */
[----:B------:R-:W-:Y:S01]  /*1200*/  FADD.FTZ R32, R32, R37 ;  /* 0x0000002520207221 */ /* 0x000fe20000010000 */
[----:B------:R-:W-:Y:S02]  /*1210*/  @P0 MOV R37, R59 ;  /* 0x0000003b00250202 */ /* 0x000fe40000000f00 */
[----:B------:R-:W-:Y:S01]  /*1220*/  FADD.FTZ R38, R38, R93 ;  /* 0x0000005d26267221 */ /* 0x000fe20000010000 */
[----:B------:R-:W-:Y:S02]  /*1230*/  FADD.FTZ R32, R39, R32 ;  /* 0x0000002027207221 */ /* 0x000fe40000010000 */
[----:B------:R-:W-:Y:S02]  /*1240*/  @P0 HADD2.F32 R37, -RZ, R37.H0_H0 ;  /* 0x20000025ff250230 */ /* 0x000fe40000004100 */
        /* <DEDUP_REMOVED lines=10> */
[----:B------:R-:W-:Y:S01]  /*12f0*/  FFMA.FTZ R85, R84, R32, R33 ;  /* 0x0000002054557223 */ /* 0x000fe20000010021 */
[C---:B------:R-:W-:Y:S01]  /*1300*/  FMUL.FTZ R34, R69.reuse, R0 ;  /* 0x0000000045227220 */ /* 0x040fe20000410000 */
[----:B------:R-:W-:Y:S01]  /*1310*/  @P0 SHF.R.U64 R0, R58, 0x10, R59 ;  /* 0x000000103a000819 */ /* 0x000fe2000000123b */
[C---:B------:R-:W-:Y:S01]  /*1320*/  FMUL.FTZ R36, R69.reuse, R36 ;  /* 0x0000002445247220 */ /* 0x040fe20000410000 */
[----:B------:R-:W-:Y:S01]  /*1330*/  FADD.FTZ R80, R80, -R85 ;  /* 0x8000005550507221 */ /* 0x000fe20000010000 */
[----:B------:R-:W-:Y:S01]  /*1340*/  @P0 FADD.FTZ R34, R34, R35 ;  /* 0x0000002322220221 */ /* 0x000fe20000010000 */
[----:B------:R-:W-:Y:S01]  /*1350*/  FMUL.FTZ R35, R69, R82 ;  /* 0x0000005245237220 */ /* 0x000fe20000410000 */
[----:B------:R-:W-:Y:S01]  /*1360*/  @P0 HADD2.F32 R0, -RZ, R0.H0_H0 ;  /* 0x20000000ff000230 */ /* 0x000fe20000004100 */
[----:B------:R-:W-:Y:S01]  /*1370*/  @P0 SHF.R.U32.HI R82, RZ, 0x10, R59 ;  /* 0x00000010ff520819 */ /* 0x000fe2000001163b */
[----:B------:R-:W-:Y:S01]  /*1380*/  @P0 FADD.FTZ R36, R36, R37 ;  /* 0x0000002524240221 */ /* 0x000fe20000010000 */
[----:B------:R-:W-:Y:S01]  /*1390*/  FFMA.FTZ R83, R83, R32, R33 ;  /* 0x0000002053537223 */ /* 0x000fe20000010021 */
[----:B------:R-:W-:Y:S01]  /*13a0*/  FMUL.FTZ R80, R69, R80 ;  /* 0x0000005045507220 */ /* 0x000fe20000410000 */
[----:B------:R-:W-:Y:S01]  /*13b0*/  @P0 FADD.FTZ R35, R35, R0 ;  /* 0x0000000023230221 */ /* 0x000fe20000010000 */
[----:B------:R-:W-:Y:S01]  /*13c0*/  FADD.FTZ R0, R86, -R89 ;  /* 0x8000005956007221 */ /* 0x000fe20000010000 */
[----:B------:R-:W-:Y:S01]  /*13d0*/  @P0 HADD2.F32 R37, -RZ, R82.H0_H0 ;  /* 0x20000052ff250230 */ /* 0x000fe20000004100 */
[----:B------:R-:W-:Y:S01]  /*13e0*/  @P0 MOV R82, R56 ;  /* 0x0000003800520202 */ /* 0x000fe20000000f00 */
[----:B------:R-:W-:Y:S01]  /*13f0*/  FADD.FTZ R78, R78, -R83 ;  /* 0x800000534e4e7221 */ /* 0x000fe20000010000 */
[----:B------:R-:W-:Y:S01]  /*1400*/  FMUL.FTZ R0, R69, R0 ;  /* 0x0000000045007220 */ /* 0x000fe20000410000 */
[----:B------:R-:W-:Y:S01]  /*1410*/  @P0 SHF.R.U64 R84, R56, 0x10, R57 ;  /* 0x0000001038540819 */ /* 0x000fe20000001239 */
[----:B------:R-:W-:Y:S01]  /*1420*/  FFMA.FTZ R88, R73, R32, R33 ;  /* 0x0000002049587223 */ /* 0x000fe20000010021 */
[----:B------:R-:W-:Y:S01]  /*1430*/  @P0 SHF.R.U32.HI R83, RZ, 0x10, R57 ;  /* 0x00000010ff530819 */ /* 0x000fe20000011639 */
[----:B------:R-:W-:Y:S01]  /*1440*/  @P0 FADD.FTZ R0, R0, R37 ;  /* 0x0000002500000221 */ /* 0x000fe20000010000 */
[----:B------:R-:W-:-:S02]  /*1450*/  @P0 HADD2.F32 R37, -RZ, R82.H0_H0 ;  /* 0x20000052ff250230 */ /* 0x000fc40000004100 */
[----:B------:R-:W-:Y:S01]  /*1460*/  FADD.FTZ R88, R71, -R88 ;  /* 0x8000005847587221 */ /* 0x000fe20000010000 */
[----:B------:R0:W1:Y:S02]  /*1470*/  F2F.F16.F32 R38, R35 ;  /* 0x0000002300267304 */ /* 0x0000640000200800 */
[----:B------:R-:W-:Y:S01]  /*1480*/  @P0 FADD.FTZ R80, R80, R37 ;  /* 0x0000002550500221 */ /* 0x000fe20000010000 */
[----:B------:R-:W-:Y:S02]  /*1490*/  @P0 HADD2.F32 R37, -RZ, R84.H0_H0 ;  /* 0x20000054ff250230 */ /* 0x000fe40000004100 */
[----:B------:R-:W-:Y:S01]  /*14a0*/  FFMA.FTZ R84, R60, R32, R33 ;  /* 0x000000203c547223 */ /* 0x000fe20000010021 */
[C---:B------:R-:W-:Y:S01]  /*14b0*/  FMUL.FTZ R60, R69.reuse, R78 ;  /* 0x0000004e453c7220 */ /* 0x040fe20000410000 */
[----:B------:R-:W-:Y:S01]  /*14c0*/  @P0 MOV R78, R57 ;  /* 0x00000039004e0202 */ /* 0x000fe20000000f00 */
[----:B------:R-:W-:Y:S01]  /*14d0*/  FMUL.FTZ R71, R69, R88 ;  /* 0x0000005845477220 */ /* 0x000fe20000410000 */
[----:B------:R-:W-:Y:S01]  /*14e0*/  FADD.FTZ R84, R77, -R84 ;  /* 0x800000544d547221 */ /* 0x000fe20000010000 */
[----:B------:R-:W-:Y:S01]  /*14f0*/  @P0 FADD.FTZ R60, R60, R37 ;  /* 0x000000253c3c0221 */ /* 0x000fe20000010000 */
[----:B------:R-:W-:Y:S01]  /*1500*/  FFMA.FTZ R37, R61, R32, R33 ;  /* 0x000000203d257223 */ /* 0x000fe20000010021 */
[----:B------:R-:W-:-:S02]  /*1510*/  @P0 HADD2.F32 R78, -RZ, R78.H0_H0 ;  /* 0x2000004eff4e0230 */ /* 0x000fc40000004100 */
[----:B------:R-:W-:Y:S01]  /*1520*/  FMUL.FTZ R61, R69, R84 ;  /* 0x00000054453d7220 */ /* 0x000fe20000410000 */
[----:B------:R-:W2:Y:S01]  /*1530*/  F2F.F16.F32 R82, R0 ;  /* 0x0000000000527304 */ /* 0x000ea20000200800 */
[----:B------:R-:W-:Y:S01]  /*1540*/  FADD.FTZ R84, R76, -R37 ;  /* 0x800000254c547221 */ /* 0x000fe20000010000 */
[----:B------:R-:W-:Y:S02]  /*1550*/  @P0 HADD2.F32 R37, -RZ, R83.H0_H0 ;  /* 0x20000053ff250230 */ /* 0x000fe40000004100 */
[----:B------:R-:W-:Y:S01]  /*1560*/  @P0 FADD.FTZ R61, R61, R78 ;  /* 0x0000004e3d3d0221 */ /* 0x000fe20000010000 */
[--C-:B------:R-:W-:Y:S01]  /*1570*/  FFMA.FTZ R78, R74, R32, R33.reuse ;  /* 0x000000204a4e7223 */ /* 0x100fe20000010021 */
[----:B------:R-:W-:Y:S01]  /*1580*/  FMUL.FTZ R74, R69, R84 ;  /* 0x00000054454a7220 */ /* 0x000fe20000410000 */
[-CC-:B------:R-:W-:Y:S01]  /*1590*/  FFMA.FTZ R84, R70, R32.reuse, R33.reuse ;  /* 0x0000002046547223 */ /* 0x180fe20000010021 */
[----:B------:R-:W-:Y:S01]  /*15a0*/  FFMA.FTZ R33, R79, R32, R33 ;  /* 0x000000204f217223 */ /* 0x000fe20000010021 */
[----:B------:R-:W-:Y:S01]  /*15b0*/  FADD.FTZ R86, R81, -R78 ;  /* 0x8000004e51567221 */ /* 0x000fe20000010000 */
[----:B------:R-:W-:Y:S01]  /*15c0*/  @P0 FADD.FTZ R74, R74, R37 ;  /* 0x000000254a4a0221 */ /* 0x000fe20000010000 */
[----:B------:R-:W-:Y:S01]  /*15d0*/  @P0 MOV R37, R54 ;  /* 0x0000003600250202 */ /* 0x000fe20000000f00 */
[----:B------:R-:W-:Y:S01]  /*15e0*/  FADD.FTZ R72, R72, -R33 ;  /* 0x8000002148487221 */ /* 0x000fe20000010000 */
[----:B------:R-:W-:Y:S01]  /*15f0*/  FMUL.FTZ R73, R69, R86 ;  /* 0x0000005645497220 */ /* 0x000fe20000410000 */
[--C-:B------:R-:W-:Y:S01]  /*1600*/  @P0 SHF.R.U64 R79, R54, 0x10, R55.reuse ;  /* 0x00000010364f0819 */ /* 0x100fe20000001237 */
[----:B------:R-:W-:Y:S01]  /*1610*/  FADD.FTZ R84, R75, -R84 ;  /* 0x800000544b547221 */ /* 0x000fe20000010000 */
[----:B------:R-:W-:Y:S01]  /*1620*/  @P0 HADD2.F32 R32, -RZ, R37.H0_H0 ;  /* 0x20000025ff200230 */ /* 0x000fe20000004100 */
[----:B------:R-:W-:Y:S01]  /*1630*/  @P0 SHF.R.U32.HI R37, RZ, 0x10, R55 ;  /* 0x00000010ff250819 */ /* 0x000fe20000011637 */
[C---:B------:R-:W-:Y:S01]  /*1640*/  FMUL.FTZ R72, R69.reuse, R72 ;  /* 0x0000004845487220 */ /* 0x040fe20000410000 */
[----:B------:R-:W-:Y:S01]  /*1650*/  FMUL.FTZ R69, R69, R84 ;  /* 0x0000005445457220 */ /* 0x000fe20000410000 */
[----:B------:R3:W4:Y:S01]  /*1660*/  F2F.F16.F32 R85, R36 ;  /* 0x0000002400557304 */ /* 0x0007220000200800 */
[----:B------:R-:W-:Y:S01]  /*1670*/  @P0 FADD.FTZ R73, R73, R32 ;  /* 0x0000002049490221 */ /* 0x000fe20000010000 */
[----:B------:R-:W-:Y:S01]  /*1680*/  @P0 HADD2.F32 R32, -RZ, R79.H0_H0 ;  /* 0x2000004fff200230 */ /* 0x000fe20000004100 */
[----:B------:R-:W-:Y:S01]  /*1690*/  @P1 F2FP.F16.F32.PACK_AB R84, RZ, R36 ;  /* 0x00000024ff54123e */ /* 0x000fe200000000ff */
[----:B------:R-:W-:Y:S01]  /*16a0*/  @P0 HADD2.F32 R33, -RZ, R37.H0_H0 ;  /* 0x20000025ff210230 */ /* 0x000fe20000004100 */
[----:B0-----:R-:W-:-:S02]  /*16b0*/  @P1 F2FP.F16.F32.PACK_AB R35, RZ, R35 ;  /* 0x00000023ff23123e */ /* 0x001fc400000000ff */
[----:B------:R-:W-:Y:S01]  /*16c0*/  @P0 FADD.FTZ R71, R71, R32 ;  /* 0x0000002047470221 */ /* 0x000fe20000010000 */
[----:B------:R-:W-:Y:S01]  /*16d0*/  @P0 MOV R32, R55 ;  /* 0x0000003700200202 */ /* 0x000fe20000000f00 */
[----:B------:R-:W-:Y:S01]  /*16e0*/  @P0 FADD.FTZ R72, R72, R33 ;  /* 0x0000002148480221 */ /* 0x000fe20000010000 */
[----:B---3--:R-:W0:Y:S01]  /*16f0*/  LDC.64 R36, c[0x0][0x2f8] ;  /* 0x0000be00ff247b82 */ /* 0x008e220000000a00 */
[----:B------:R3:W4:Y:S01]  /*1700*/  F2F.F16.F32 R39, R34 ;  /* 0x0000002200277304 */ /* 0x0007220000200800 */
[----:B------:R-:W-:Y:S01]  /*1710*/  @P1 PRMT R64, R35, 0x7610, R64 ;  /* 0x0000761023401816 */ /* 0x000fe20000000040 */
[----:B------:R-:W-:Y:S01]  /*1720*/  @P0 HADD2.F32 R32, -RZ, R32.H0_H0 ;  /* 0x20000020ff200230 */ /* 0x000fe20000004100 */
[----:B-1----:R-:W-:Y:S02]  /*1730*/  @P2 PRMT R62, R38, 0x7610, R62 ;  /* 0x00007610263e2816 */ /* 0x002fe4000000003e */
[----:B--2---:R-:W-:Y:S02]  /*1740*/  @P2 PRMT R63, R82, 0x7610, R63 ;  /* 0x00007610523f2816 */ /* 0x004fe4000000003f */
[----:B------:R-:W-:Y:S01]  /*1750*/  @P0 FADD.FTZ R69, R69, R32 ;  /* 0x0000002045450221 */ /* 0x000fe20000010000 */
[----:B------:R-:W1:Y:S01]  /*1760*/  F2F.F16.F32 R76, R60 ;  /* 0x0000003c004c7304 */ /* 0x000e620000200800 */
[----:B---3--:R-:W-:Y:S01]  /*1770*/  @P1 F2FP.F16.F32.PACK_AB R34, RZ, R34 ;  /* 0x00000022ff22123e */ /* 0x008fe200000000ff */
[----:B------:R-:W-:Y:S01]  /*1780*/  IMAD.WIDE.U32 R32, R38, 0x10000, RZ ;  /* 0x0001000026207825 */ /* 0x000fe200078e00ff */
[----:B----4-:R-:W-:-:S02]  /*1790*/  @P2 PRMT R66, R85, 0x7610, R66 ;  /* 0x0000761055422816 */ /* 0x010fc40000000042 */
[----:B------:R-:W-:Y:S02]  /*17a0*/  @P1 PRMT R53, R34, 0x7610, R53 ;  /* 0x0000761022351816 */ /* 0x000fe40000000035 */
[----:B------:R-:W-:Y:S01]  /*17b0*/  SHF.L.U32 R34, R82, 0x10, RZ ;  /* 0x0000001052227819 */ /* 0x000fe200000006ff */
[----:B------:R-:W2:Y:S01]  /*17c0*/  F2F.F16.F32 R81, R71 ;  /* 0x0000004700517304 */ /* 0x000ea20000200800 */
[----:B------:R-:W-:Y:S02]  /*17d0*/  @P2 PRMT R67, R39, 0x7610, R67 ;  /* 0x0000761027432816 */ /* 0x000fe40000000043 */
[----:B------:R-:W-:Y:S02]  /*17e0*/  LOP3.LUT R35, R33, R34, R85, 0xfe, !PT ;  /* 0x0000002221237212 */ /* 0x000fe400078efe55 */
[----:B------:R-:W-:Y:S01]  /*17f0*/  LOP3.LUT R34, R32, R39, RZ, 0xfc, !PT ;  /* 0x0000002720227212 */ /* 0x000fe200078efcff */
[----:B-1----:R-:W-:Y:S02]  /*1800*/  IMAD.WIDE.U32 R32, R76, 0x10000, RZ ;  /* 0x000100004c207825 */ /* 0x002fe400078e00ff */
[----:B------:R-:W1:Y:S01]  /*1810*/  F2F.F16.F32 R70, R74 ;  /* 0x0000004a00467304 */ /* 0x000e620000200800 */
[----:B------:R-:W-:-:S02]  /*1820*/  @P1 F2FP.F16.F32.PACK_AB R86, RZ, R0 ;  /* 0x00000000ff56123e */ /* 0x000fc400000000ff */
[----:B------:R-:W-:Y:S02]  /*1830*/  @P1 PRMT R65, R84, 0x7610, R65 ;  /* 0x0000761054411816 */ /* 0x000fe40000000041 */
[----:B------:R-:W-:Y:S01]  /*1840*/  @P1 F2FP.F16.F32.PACK_AB R0, RZ, R60 ;  /* 0x0000003cff00123e */ /* 0x000fe200000000ff */
[----:B--2---:R-:W-:Y:S02]  /*1850*/  IMAD.WIDE.U32 R38, R81, 0x10000, RZ ;  /* 0x0001000051267825 */ /* 0x004fe400078e00ff */
[----:B------:R-:W2:Y:S01]  /*1860*/  F2F.F16.F32 R75, R72 ;  /* 0x00000048004b7304 */ /* 0x000ea20000200800 */
[----:B------:R-:W-:Y:S02]  /*1870*/  @P1 PRMT R68, R86, 0x7610, R68 ;  /* 0x0000761056441816 */ /* 0x000fe40000000044 */
[----:B-1----:R-:W-:-:S05]  /*1880*/  SHF.L.U32 R85, R70, 0x10, RZ ;  /* 0x0000001046557819 */ /* 0x002fca00000006ff */
[----:B------:R-:W1:Y:S01]  /*1890*/  F2F.F16.F32 R78, R61 ;  /* 0x0000003d004e7304 */ /* 0x000e620000200800 */
[----:B--2---:R-:W-:-:S07]  /*18a0*/  SHF.L.U32 R82, R75, 0x10, RZ ;  /* 0x000000104b527819 */ /* 0x004fce00000006ff */
[----:B------:R-:W2:Y:S01]  /*18b0*/  F2F.F16.F32 R83, R69 ;  /* 0x0000004500537304 */ /* 0x000ea20000200800 */
[----:B-1----:R-:W-:-:S07]  /*18c0*/  LOP3.LUT R33, R33, R85, R78, 0xfe, !PT ;  /* 0x0000005521217212 */ /* 0x002fce00078efe4e */
[----:B------:R1:W3:Y:S01]  /*18d0*/  F2F.F16.F32 R77, R80 ;  /* 0x00000050004d7304 */ /* 0x0002e20000200800 */
[----:B0-----:R-:W-:Y:S01]  /*18e0*/  IMAD.WIDE.U32 R84, R50, 0x8, R36 ;  /* 0x0000000832547825 */ /* 0x001fe200078e0024 */
[----:B--2---:R-:W-:-:S06]  /*18f0*/  LOP3.LUT R39, R39, R82, R83, 0xfe, !PT ;  /* 0x0000005227277212 */ /* 0x004fcc00078efe53 */
[----:B------:R-:W0:Y:S01]  /*1900*/  F2F.F16.F32 R79, R73 ;  /* 0x00000049004f7304 */ /* 0x000e220000200800 */
[----:B-1----:R-:W-:Y:S02]  /*1910*/  @P1 F2FP.F16.F32.PACK_AB R80, RZ, R80 ;  /* 0x00000050ff50123e */ /* 0x002fe400000000ff */
[----:B------:R-:W-:Y:S02]  /*1920*/  @P1 F2FP.F16.F32.PACK_AB R82, RZ, R61 ;  /* 0x0000003dff52123e */ /* 0x000fe400000000ff */
[----:B---3--:R-:W-:Y:S02]  /*1930*/  LOP3.LUT R32, R32, R77, RZ, 0xfc, !PT ;  /* 0x0000004d20207212 */ /* 0x008fe400078efcff */
        /* <DEDUP_REMOVED lines=10> */
.L_x_1765:
        /* <DEDUP_REMOVED lines=13> */
.L_x_1766:
        /* <DEDUP_REMOVED lines=16> */
.L_x_1767:
[----:B-123--:R-:W-:Y:S02]  /*1bb0*/  IADD3 R34, P6, R49, UR18, RZ ;  /* 0x0000001231227c10 */ /* 0x00efe4000ffde0ff */
[----:B------:R-:W-:Y:S02]  /*1bc0*/  @P1 F2FP.F16.F32.PACK_AB R71, RZ, R71 ;  /* 0x00000047ff47123e */ /* 0x000fe400000000ff */
[----:B------:R-:W-:Y:S02]  /*1bd0*/  IADD3.X R35, R48, UR19, RZ, P6, !PT ;  /* 0x0000001330237c10 */ /* 0x000fe4000b7fe4ff */
[----:B------:R-:W-:Y:S02]  /*1be0*/  @P1 F2FP.F16.F32.PACK_AB R69, RZ, R69 ;  /* 0x00000045ff45123e */ /* 0x000fe400000000ff */
[----:B------:R-:W-:Y:S01]  /*1bf0*/  @P1 F2FP.F16.F32.PACK_AB R72, RZ, R72 ;  /* 0x00000048ff48123e */ /* 0x000fe200000000ff */
        /* <DEDUP_REMOVED lines=16> */
.L_x_1768:
        /* <DEDUP_REMOVED lines=9> */
.L_x_1769:
        /* <DEDUP_REMOVED lines=14> */
.L_x_1770:
        /* <DEDUP_REMOVED lines=26> */
.L_x_1762:
        /* <DEDUP_REMOVED lines=17> */
.L_x_1763:
[----:B------:R-:W-:Y:S01]  /*2120*/  HFMA2.MMA R36, -RZ, RZ, 0, 9.5367431640625e-07 ;  /* 0x00000010ff247435 */ /* 0x000fe200000001ff */
[----:B------:R-:W-:Y:S02]  /*2130*/  MOV R37, 0x1f ;  /* 0x0000001f00257802 */ /* 0x000fe40000000f00 */
[----:B------:R-:W-:-:S08]  /*2140*/  MOV R38, 0xffffffff ;  /* 0xffffffff00267802 */ /* 0x000fd00000000f00 */
[----:B-----5:R-:W-:Y:S05]  /*2150*/  WARPSYNC.COLLECTIVE R38, `(.L_x_1772) ;  /* 0x0000000026087348 */ /* 0x020fea0003c00000 */
[----:B------:R0:W1:Y:S02]  /*2160*/  SHFL.DOWN P2, R34, R39, R36, R37 ;  /* 0x0800002427227389 */ /* 0x0000640000040025 */
[----:B01---5:R-:W-:Y:S01]  /*2170*/  ENDCOLLECTIVE ;  /* 0x000000000000791b */ /* 0x023fe20003800000 */
.L_x_1772:
[----:B------:R-:W-:Y:S01]  /*2180*/  FADD.FTZ R33, R39, R34 ;  /* 0x0000002227217221 */ /* 0x000fe20000010000 */
[----:B------:R-:W-:-:S07]  /*2190*/  IMAD.MOV.U32 R39, RZ, RZ, R32 ;  /* 0x000000ffff277224 */ /* 0x000fce00078e0020 */
[----:B------:R-:W-:Y:S05]  /*21a0*/  WARPSYNC.COLLECTIVE R38, `(.L_x_1773) ;  /* 0x0000000026087348 */ /* 0x000fea0003c00000 */
[----:B------:R0:W1:Y:S02]  /*21b0*/  SHFL.DOWN P2, R34, R39, R36, R37 ;  /* 0x0800002427227389 */ /* 0x0000640000040025 */
[----:B01----:R-:W-:Y:S01]  /*21c0*/  ENDCOLLECTIVE ;  /* 0x000000000000791b */ /* 0x003fe20003800000 */
.L_x_1773:
[----:B------:R-:W-:Y:S01]  /*21d0*/  HFMA2.MMA R36, -RZ, RZ, 0, 4.76837158203125e-07 ;  /* 0x00000008ff247435 */ /* 0x000fe200000001ff */
[----:B------:R-:W-:Y:S02]  /*21e0*/  MOV R39, R33 ;  /* 0x0000002100277202 */ /* 0x000fe40000000f00 */
[----:B------:R-:W-:-:S08]  /*21f0*/  MOV R35, R34 ;  /* 0x0000002200237202 */ /* 0x000fd00000000f00 */
[----:B------:R-:W-:Y:S05]  /*2200*/  WARPSYNC.COLLECTIVE R38, `(.L_x_1774) ;  /* 0x0000000026087348 */ /* 0x000fea0003c00000 */
[----:B------:R0:W1:Y:S02]  /*2210*/  SHFL.DOWN P2, R34, R39, R36, R37 ;  /* 0x0800002427227389 */ /* 0x0000640000040025 */
[----:B01----:R-:W-:Y:S01]  /*2220*/  ENDCOLLECTIVE ;  /* 0x000000000000791b */ /* 0x003fe20003800000 */
.L_x_1774:
[----:B------:R-:W-:-:S05]  /*2230*/  FADD.FTZ R35, R32, R35 ;  /* 0x0000002320237221 */ /* 0x000fca0000010000 */
[----:B------:R-:W-:Y:S01]  /*2240*/  MOV R39, R35 ;  /* 0x0000002300277202 */ /* 0x000fe20000000f00 */
[----:B------:R-:W-:-:S07]  /*2250*/  FADD.FTZ R92, R33, R34 ;  /* 0x00000022215c7221 */ /* 0x000fce0000010000 */
[----:B------:R-:W-:Y:S05]  /*2260*/  WARPSYNC.COLLECTIVE R38, `(.L_x_1775) ;  /* 0x0000000026087348 */ /* 0x000fea0003c00000 */
[----:B------:R0:W1:Y:S02]  /*2270*/  SHFL.DOWN P2, R34, R39, R36, R37 ;  /* 0x0800002427227389 */ /* 0x0000640000040025 */
[----:B01----:R-:W-:Y:S01]  /*2280*/  ENDCOLLECTIVE ;  /* 0x000000000000791b */ /* 0x003fe20003800000 */
.L_x_1775:
[----:B------:R-:W-:Y:S01]  /*2290*/  HFMA2.MMA R36, -RZ, RZ, 0, 2.384185791015625e-07 ;  /* 0x00000004ff247435 */ /* 0x000fe200000001ff */
[----:B------:R-:W-:Y:S02]  /*22a0*/  MOV R39, R92 ;  /* 0x0000005c00277202 */ /* 0x000fe40000000f00 */
[----:B------:R-:W-:-:S08]  /*22b0*/  MOV R93, R34 ;  /* 0x00000022005d7202 */ /* 0x000fd00000000f00 */
[----:B------:R-:W-:Y:S05]  /*22c0*/  WARPSYNC.COLLECTIVE R38, `(.L_x_1776) ;  /* 0x0000000026087348 */ /* 0x000fea0003c00000 */
[----:B------:R0:W1:Y:S02]  /*22d0*/  SHFL.DOWN P2, R34, R39, R36, R37 ;  /* 0x0800002427227389 */ /* 0x0000640000040025 */
[----:B01----:R-:W-:Y:S01]  /*22e0*/  ENDCOLLECTIVE ;  /* 0x000000000000791b */ /* 0x003fe20003800000 */
.L_x_1776:
[----:B------:R-:W-:-:S05]  /*22f0*/  FADD.FTZ R35, R35, R93 ;  /* 0x0000005d23237221 */ /* 0x000fca0000010000 */
[----:B------:R-:W-:Y:S01]  /*2300*/  MOV R39, R35 ;  /* 0x0000002300277202 */ /* 0x000fe20000000f00 */
[----:B------:R-:W-:-:S07]  /*2310*/  FADD.FTZ R93, R92, R34 ;  /* 0x000000225c5d7221 */ /* 0x000fce0000010000 */
[----:B------:R-:W-:Y:S05]  /*2320*/  WARPSYNC.COLLECTIVE R38, `(.L_x_1777) ;  /* 0x0000000026087348 */ /* 0x000fea0003c00000 */
[----:B------:R0:W1:Y:S02]  /*2330*/  SHFL.DOWN P2, R34, R39, R36, R37 ;  /* 0x0800002427227389 */ /* 0x0000640000040025 */
[----:B01----:R-:W-:Y:S01]  /*2340*/  ENDCOLLECTIVE ;  /* 0x000000000000791b */ /* 0x003fe20003800000 */
.L_x_1777:
[----:B------:R-:W-:Y:S01]  /*2350*/  HFMA2.MMA R36, -RZ, RZ, 0, 1.1920928955078125e-07 ;  /* 0x00000002ff247435 */ /* 0x000fe200000001ff */
[----:B------:R-:W-:Y:S01]  /*2360*/  MOV R39, R93 ;  /* 0x0000005d00277202 */ /* 0x000fe20000000f00 */
[----:B------:R-:W-:-:S09]  /*2370*/  IMAD.MOV.U32 R32, RZ, RZ, R34 ;  /* 0x000000ffff207224 */ /* 0x000fd200078e0022 */
[----:B------:R-:W-:Y:S05]  /*2380*/  WARPSYNC.COLLECTIVE R38, `(.L_x_1778) ;  /* 0x0000000026087348 */ /* 0x000fea0003c00000 */
[----:B------:R0:W1:Y:S02]  /*2390*/  SHFL.DOWN P2, R34, R39, R36, R37 ;  /* 0x0800002427227389 */ /* 0x0000640000040025 */
[----:B01----:R-:W-:Y:S01]  /*23a0*/  ENDCOLLECTIVE ;  /* 0x000000000000791b */ /* 0x003fe20003800000 */
.L_x_1778:
[----:B------:R-:W-:-:S05]  /*23b0*/  FADD.FTZ R92, R35, R32 ;  /* 0x00000020235c7221 */ /* 0x000fca0000010000 */
[----:B------:R-:W-:Y:S01]  /*23c0*/  MOV R39, R92 ;  /* 0x0000005c00277202 */ /* 0x000fe20000000f00 */
[----:B------:R-:W-:-:S07]  /*23d0*/  FADD.FTZ R32, R93, R34 ;  /* 0x000000225d207221 */ /* 0x000fce0000010000 */
[----:B------:R-:W-:Y:S05]  /*23e0*/  WARPSYNC.COLLECTIVE R38, `(.L_x_1779) ;  /* 0x0000000026087348 */ /* 0x000fea0003c00000 */
[----:B------:R0:W1:Y:S02]  /*23f0*/  SHFL.DOWN P2, R34, R39, R36, R37 ;  /* 0x0800002427227389 */ /* 0x0000640000040025 */
[----:B01----:R-:W-:Y:S01]  /*2400*/  ENDCOLLECTIVE ;  /* 0x000000000000791b */ /* 0x003fe20003800000 */
.L_x_1779:
[----:B------:R-:W-:Y:S01]  /*2410*/  HFMA2.MMA R36, -RZ, RZ, 0, 5.9604644775390625e-08 ;  /* 0x00000001ff247435 */ /* 0x000fe200000001ff */
[----:B------:R-:W-:Y:S02]  /*2420*/  MOV R39, R32 ;  /* 0x0000002000277202 */ /* 0x000fe40000000f00 */
[----:B------:R-:W-:-:S08]  /*2430*/  MOV R33, R34 ;  /* 0x0000002200217202 */ /* 0x000fd00000000f00 */
[----:B------:R-:W-:Y:S05]  /*2440*/  WARPSYNC.COLLECTIVE R38, `(.L_x_1780) ;  /* 0x0000000026087348 */ /* 0x000fea0003c00000 */
[----:B------:R0:W1:Y:S02]  /*2450*/  SHFL.DOWN P2, R34, R39, R36, R37 ;  /* 0x0800002427227389 */ /* 0x0000640000040025 */
[----:B01----:R-:W-:Y:S01]  /*2460*/  ENDCOLLECTIVE ;  /* 0x000000000000791b */ /* 0x003fe20003800000 */
.L_x_1780:
[----:B------:R-:W-:-:S05]  /*2470*/  FADD.FTZ R33, R92, R33 ;  /* 0x000000215c217221 */ /* 0x000fca0000010000 */
[----:B------:R-:W-:Y:S02]  /*2480*/  MOV R39, R33 ;  /* 0x0000002100277202 */ /* 0x000fe40000000f00 */
[----:B------:R-:W-:-:S07]  /*2490*/  MOV R35, R34 ;  /* 0x0000002200237202 */ /* 0x000fce0000000f00 */
[----:B------:R-:W-:Y:S05]  /*24a0*/  WARPSYNC.COLLECTIVE R38, `(.L_x_1781) ;  /* 0x0000000026087348 */ /* 0x000fea0003c00000 */
[----:B------:R0:W1:Y:S02]  /*24b0*/  SHFL.DOWN P2, R34, R39, R36, R37 ;  /* 0x0800002427227389 */ /* 0x0000640000040025 */
[----:B01----:R-:W-:Y:S01]  /*24c0*/  ENDCOLLECTIVE ;  /* 0x000000000000791b */ /* 0x003fe20003800000 */
.L_x_1781:
[----:B------:R-:W-:Y:S05]  /*24d0*/  BRA `(.L_x_1782) ;  /* 0xffffffe800b47947 */ /* 0x000fea000383ffff */
.L_x_1783:
        /* <DEDUP_REMOVED lines=10> */
.L_x_3330:


//--------------------- .text._ZN10layer_norm31ln_parallel_residual_bwd_kernelINS_13Kernel_traitsIf6__halfS2_S2_fjLj1536ELj1ELj1ELj4ELj8ENS_18Kernel_traits_baseILj1536EfS2_S2_S2_fjLj128EEEEELb1ELb0ELb0EEEvNS_9BwdParamsE --------------------------
	.section	.text._ZN10layer_norm31ln_parallel_residual_bwd_kernelINS_13Kernel_traitsIf6__halfS2_S2_fjLj1536ELj1ELj1ELj4ELj8ENS_18Kernel_traits_baseILj1536EfS2_S2_S2_fjLj128EEEEELb1ELb0ELb0EEEvNS_9BwdParamsE,"ax",@progbits
	.align	128
        .global         _ZN10layer_norm31ln_parallel_residual_bwd_kernelINS_13Kernel_traitsIf6__halfS2_S2_fjLj1536ELj1ELj1ELj4ELj8ENS_18Kernel_traits_baseILj1536EfS2_S2_S2_fjLj128EEEEELb1ELb0ELb0EEEvNS_9BwdParamsE
        .type           _ZN10layer_norm31ln_parallel_residual_bwd_kernelINS_13Kernel_traitsIf6__halfS2_S2_fjLj1536ELj1ELj1ELj4ELj8ENS_18Kernel_traits_baseILj1536EfS2_S2_S2_fjLj128EEEEELb1ELb0ELb0EEEvNS_9BwdParamsE,@function
        .size           _ZN10layer_norm31ln_parallel_residual_bwd_kernelINS_13Kernel_traitsIf6__halfS2_S2_fjLj1536ELj1ELj1ELj4ELj8ENS_18Kernel_traits_baseILj1536EfS2_S2_S2_fjLj128EEEEELb1ELb0ELb0EEEvNS_9BwdParamsE,(.L_x_3331 - _ZN10layer_norm31ln_parallel_residual_bwd_kernelINS_13Kernel_traitsIf6__halfS2_S2_fjLj1536ELj1ELj1ELj4ELj8ENS_18Kernel_traits_baseILj1536EfS2_S2_S2_fjLj128EEEEELb1ELb0ELb0EEEvNS_9BwdParamsE)
        .other          _ZN10layer_norm31ln_parallel_residual_bwd_kernelINS_13Kernel_traitsIf6__halfS2_S2_fjLj1536ELj1ELj1ELj4ELj8ENS_18Kernel_traits_baseILj1536EfS2_S2_S2_fjLj128EEEEELb1ELb0ELb0EEEvNS_9BwdParamsE,@"STO_CUDA_ENTRY STV_DEFAULT"
_ZN10layer_norm31ln_parallel_residual_bwd_kernelINS_13Kernel_traitsIf6__halfS2_S2_fjLj1536ELj1ELj1ELj4ELj8ENS_18Kernel_traits_baseILj1536EfS2_S2_S2_fjLj128EEEEELb1ELb0ELb0EEEvNS_9BwdParamsE:
.text._ZN10layer_norm31ln_parallel_residual_bwd_kernelINS_13Kernel_traitsIf6__halfS2_S2_fjLj1536ELj1ELj1ELj4ELj8ENS_18Kernel_traits_baseILj1536EfS2_S2_S2_fjLj128EEEEELb1ELb0ELb0EEEvNS_9BwdParamsE:
        /* <DEDUP_REMOVED lines=39> */
[----:B----4-:R-:W-:-:S04]  /*0270*/  @P3 IMAD.WIDE.U32 R16, R3, 0x10, R12 ;  /* 0x0000001003103825 */ /* 0x010fc800078e000c */
[----:B------:R-:W-:Y:S01]  /*0280*/  @P3 VIADD R3, R3, 0x80 ;  /* 0x0000008003033836 */ /* 0x000fe20000000000 */
[----:B------:R0:W5:Y:S03]  /*0290*/  @P3 LDG.E.128 R80, desc[UR4][R16.64] ;  /* 0x0000000410503981 */ /* 0x000166000c1e1d00 */
        /* <DEDUP_REMOVED lines=36> */
.L_x_1803:
        /* <DEDUP_REMOVED lines=43> */
[----:B------:R-:W-:Y:S01]  /*0790*/  IADD3 R134, R7, 0x80, RZ ;  /* 0x0000008007867810 */ /* 0x000fe20007ffe0ff */
[----:B--2---:R-:W-:Y:S01]  /*07a0*/  IMAD.MOV.U32 R102, RZ, RZ, R12 ;  /* 0x000000ffff667224 */ /* 0x004fe200078e000c */
[--C-:B------:R-:W-:Y:S01]  /*07b0*/  SHF.R.U64 R12, R12, 0x10, R13.reuse ;  /* 0x000000100c0c7819 */ /* 0x100fe2000000120d */
[--C-:B0-----:R-:W-:Y:S01]  /*07c0*/  IMAD.MOV.U32 R99, RZ, RZ, R13.reuse ;  /* 0x000000ffff637224 */ /* 0x101fe200078e000d */
[----:B-1----:R-:W-:-:S03]  /*07d0*/  SHF.R.U32.HI R101, RZ, 0x10, R13 ;  /* 0x00000010ff657819 */ /* 0x002fc6000001160d */
[----:B------:R-:W-:Y:S01]  /*07e0*/  HADD2.F32 R12, -RZ, R12.H0_H0 ;  /* 0x2000000cff0c7230 */ /* 0x000fe20000004100 */
[----:B---3--:R-:W-:Y:S02]  /*07f0*/  MOV R3, R10 ;  /* 0x0000000a00037202 */ /* 0x008fe40000000f00 */
[----:B------:R-:W-:Y:S02]  /*0800*/  SHF.R.U64 R131, R10, 0x10, R11 ;  /* 0x000000100a837819 */ /* 0x000fe4000000120b */
[----:B----4-:R-:W-:Y:S02]  /*0810*/  MOV R10, R14 ;  /* 0x0000000e000a7202 */ /* 0x010fe40000000f00 */
[----:B------:R-:W-:Y:S01]  /*0820*/  SHF.R.U64 R103, R14, 0x10, R15 ;  /* 0x000000100e677819 */ /* 0x000fe2000000120f */
[----:B------:R-:W-:Y:S02]  /*0830*/  HADD2.F32 R14, -RZ, R102.H0_H0 ;  /* 0x20000066ff0e7230 */ /* 0x000fe40000004100 */
[----:B------:R-:W-:Y:S01]  /*0840*/  HADD2.F32 R97, -RZ, R10.H0_H0 ;  /* 0x2000000aff617230 */ /* 0x000fe20000004100 */
[----:B------:R-:W-:-:S02]  /*0850*/  MOV R16, R11 ;  /* 0x0000000b00107202 */ /* 0x000fc40000000f00 */
[----:B------:R-:W-:Y:S02]  /*0860*/  SHF.R.U32.HI R130, RZ, 0x10, R11 ;  /* 0x00000010ff827819 */ /* 0x000fe4000001160b */
[----:B------:R-:W-:Y:S02]  /*0870*/  MOV R11, R15 ;  /* 0x0000000f000b7202 */ /* 0x000fe40000000f00 */
[----:B------:R-:W-:Y:S01]  /*0880*/  SHF.R.U32.HI R102, RZ, 0x10, R15 ;  /* 0x00000010ff667819 */ /* 0x000fe2000001160f */
[----:B------:R-:W-:Y:S02]  /*0890*/  HADD2.F32 R15, -RZ, R3.H0_H0 ;  /* 0x20000003ff0f7230 */ /* 0x000fe40000004100 */
[C---:B------:R-:W-:Y:S01]  /*08a0*/  FADD.FTZ R3, -R127.reuse, R14 ;  /* 0x0000000e7f037221 */ /* 0x040fe20000010100 */
[----:B------:R-:W-:Y:S01]  /*08b0*/  FMUL.FTZ R13, R88, R97 ;  /* 0x00000061580d7220 */ /* 0x000fe20000410000 */
[----:B------:R-:W-:Y:S02]  /*08c0*/  HADD2.F32 R100, -RZ, R99.H0_H0 ;  /* 0x20000063ff647230 */ /* 0x000fe40000004100 */
[----:B-----5:R-:W-:Y:S01]  /*08d0*/  FMUL.FTZ R3, R6, R3 ;  /* 0x0000000306037220 */ /* 0x020fe20000410000 */
[----:B------:R-:W-:Y:S01]  /*08e0*/  FFMA.FTZ R10, R92, R15, R13 ;  /* 0x0000000f5c0a7223 */ /* 0x000fe2000001000d */
[----:B------:R-:W-:Y:S01]  /*08f0*/  FADD.FTZ R13, -R127, R12 ;  /* 0x0000000c7f0d7221 */ /* 0x000fe20000010100 */
[----:B------:R-:W-:-:S02]  /*0900*/  HADD2.F32 R96, -RZ, R103.H0_H0 ;  /* 0x20000067ff607230 */ /* 0x000fc40000004100 */
[----:B------:R-:W-:Y:S01]  /*0910*/  FADD.FTZ R32, R32, R97 ;  /* 0x0000006120207221 */ /* 0x000fe20000010000 */
[----:B------:R-:W-:Y:S01]  /*0920*/  FFMA.FTZ R44, R3, R97, R44 ;  /* 0x00000061032c7223 */ /* 0x000fe2000001002c */
[----:B------:R-:W-:Y:S01]  /*0930*/  FMUL.FTZ R12, R6, R13 ;  /* 0x0000000d060c7220 */ /* 0x000fe20000410000 */
[----:B------:R-:W-:Y:S02]  /*0940*/  HADD2.F32 R97, -RZ, R11.H0_H0 ;  /* 0x2000000bff617230 */ /* 0x000fe40000004100 */
[----:B------:R-:W-:Y:S01]  /*0950*/  FADD.FTZ R13, -R127, R100 ;  /* 0x000000647f0d7221 */ /* 0x000fe20000010100 */
[----:B------:R-:W-:Y:S01]  /*0960*/  FADD.FTZ R56, R56, R15 ;  /* 0x0000000f38387221 */ /* 0x000fe20000010000 */
[----:B------:R-:W-:Y:S01]  /*0970*/  FFMA.FTZ R68, R3, R15, R68 ;  /* 0x0000000f03447223 */ /* 0x000fe20000010044 */
[----:B------:R-:W-:Y:S02]  /*0980*/  HADD2.F32 R14, -RZ, R131.H0_H0 ;  /* 0x20000083ff0e7230 */ /* 0x000fe40000004100 */
[----:B------:R-:W-:Y:S01]  /*0990*/  FMUL.FTZ R98, R89, R96 ;  /* 0x0000006059627220 */ /* 0x000fe20000410000 */
[----:B------:R-:W-:-:S02]  /*09a0*/  HADD2.F32 R15, -RZ, R16.H0_H0 ;  /* 0x20000010ff0f7230 */ /* 0x000fc40000004100 */
[----:B------:R-:W-:Y:S01]  /*09b0*/  FMUL.FTZ R99, R90, R97 ;  /* 0x000000615a637220 */ /* 0x000fe20000410000 */
[----:B------:R-:W-:Y:S01]  /*09c0*/  FMUL.FTZ R13, R6, R13 ;  /* 0x0000000d060d7220 */ /* 0x000fe20000410000 */
[----:B------:R-:W-:Y:S02]  /*09d0*/  HADD2.F32 R16, -RZ, R101.H0_H0 ;  /* 0x20000065ff107230 */ /* 0x000fe40000004100 */
        /* <DEDUP_REMOVED lines=11> */
[----:B------:R-:W-:Y:S01]  /*0a90*/  FADD.FTZ R15, -R127, R16 ;  /* 0x000000107f0f7221 */ /* 0x000fe20000010100 */
[----:B------:R-:W-:Y:S01]  /*0aa0*/  FADD.FTZ R96, RZ, R10 ;  /* 0x0000000aff607221 */ /* 0x000fe20000010000 */
[----:B------:R-:W-:Y:S01]  /*0ab0*/  FFMA.FTZ R97, R3, R10, RZ ;  /* 0x0000000a03617223 */ /* 0x000fe200000100ff */
[----:B------:R-:W-:Y:S02]  /*0ac0*/  HADD2.F32 R98, -RZ, R130.H0_H0 ;  /* 0x20000082ff627230 */ /* 0x000fe40000004100 */
        /* <DEDUP_REMOVED lines=13> */
.L_x_1786:
[----:B------:R-:W-:Y:S05]  /*0ba0*/  BSYNC B0 ;  /* 0x0000000000007941 */ /* 0x000fea0003800000 */
.L_x_1785:
        /* <DEDUP_REMOVED lines=44> */
[----:B------:R-:W-:Y:S01]  /*0e70*/  FMUL.FTZ R23, R80, R99 ;  /* 0x0000006350177220 */ /* 0x000fe20000410000 */
[C---:B------:R-:W-:Y:S01]  /*0e80*/  FADD.FTZ R19, -R127.reuse, R96 ;  /* 0x000000607f137221 */ /* 0x040fe20000010100 */
[----:B------:R-:W-:Y:S02]  /*0e90*/  HADD2.F32 R98, -RZ, R106.H0_H0 ;  /* 0x2000006aff627230 */ /* 0x000fe40000004100 */
[----:B------:R-:W-:Y:S01]  /*0ea0*/  FFMA.FTZ R20, R84, R97, R23 ;  /* 0x0000006154147223 */ /* 0x000fe20000010017 */
[----:B------:R-:W-:Y:S01]  /*0eb0*/  FADD.FTZ R23, -R127, R22 ;  /* 0x000000167f177221 */ /* 0x000fe20000010100 */
[----:B------:R-:W-:-:S02]  /*0ec0*/  HADD2.F32 R102, -RZ, R101.H0_H0 ;  /* 0x20000065ff667230 */ /* 0x000fc40000004100 */
[C---:B-----5:R-:W-:Y:S01]  /*0ed0*/  FMUL.FTZ R19, R6.reuse, R19 ;  /* 0x0000001306137220 */ /* 0x060fe20000410000 */
[----:B------:R-:W-:Y:S02]  /*0ee0*/  HADD2.F32 R96, -RZ, R136.H0_H0 ;  /* 0x20000088ff607230 */ /* 0x000fe40000004100 */
[----:B------:R-:W-:Y:S01]  /*0ef0*/  FMUL.FTZ R100, R81, R98 ;  /* 0x0000006251647220 */ /* 0x000fe20000410000 */
[----:B------:R-:W-:Y:S01]  /*0f00*/  FMUL.FTZ R22, R6, R23 ;  /* 0x0000001706167220 */ /* 0x000fe20000410000 */
[----:B------:R-:W-:Y:S01]  /*0f10*/  FADD.FTZ R28, R28, R99 ;  /* 0x000000631c1c7221 */ /* 0x000fe20000010000 */
[----:B------:R-:W-:Y:S01]  /*0f20*/  FFMA.FTZ R40, R19, R99, R40 ;  /* 0x0000006313287223 */ /* 0x000fe20000010028 */
[----:B------:R-:W-:Y:S01]  /*0f30*/  FADD.FTZ R23, -R127, R102 ;  /* 0x000000667f177221 */ /* 0x000fe20000010100 */
[----:B------:R-:W-:Y:S02]  /*0f40*/  HADD2.F32 R99, -RZ, R21.H0_H0 ;  /* 0x20000015ff637230 */ /* 0x000fe40000004100 */
[----:B------:R-:W-:Y:S01]  /*0f50*/  FADD.FTZ R53, R53, R96 ;  /* 0x0000006035357221 */ /* 0x000fe20000010000 */
[-C--:B------:R-:W-:Y:S01]  /*0f60*/  FFMA.FTZ R21, R85, R96.reuse, R100 ;  /* 0x0000006055157223 */ /* 0x080fe20000010064 */
[----:B------:R-:W-:Y:S01]  /*0f70*/  FFMA.FTZ R65, R22, R96, R65 ;  /* 0x0000006016417223 */ /* 0x000fe20000010041 */
[----:B------:R-:W-:Y:S01]  /*0f80*/  FADD.FTZ R52, R52, R97 ;  /* 0x0000006134347221 */ /* 0x000fe20000010000 */
[----:B------:R-:W-:Y:S01]  /*0f90*/  FFMA.FTZ R64, R19, R97, R64 ;  /* 0x0000006113407223 */ /* 0x000fe20000010040 */
[----:B------:R-:W-:Y:S01]  /*0fa0*/  FMUL.FTZ R23, R6, R23 ;  /* 0x0000001706177220 */ /* 0x000fe20000410000 */
[----:B------:R-:W-:-:S02]  /*0fb0*/  HADD2.F32 R96, -RZ, R103.H0_H0 ;  /* 0x20000067ff607230 */ /* 0x000fc40000004100 */
[-C--:B------:R-:W-:Y:S01]  /*0fc0*/  FMUL.FTZ R101, R82, R99.reuse ;  /* 0x0000006352657220 */ /* 0x080fe20000410000 */
[----:B------:R-:W-:Y:S02]  /*0fd0*/  HADD2.F32 R97, -RZ, R104.H0_H0 ;  /* 0x20000068ff617230 */ /* 0x000fe40000004100 */
[----:B------:R-:W-:Y:S01]  /*0fe0*/  FADD.FTZ R30, R30, R99 ;  /* 0x000000631e1e7221 */ /* 0x000fe20000010000 */
[----:B------:R-:W-:Y:S01]  /*0ff0*/  FFMA.FTZ R42, R23, R99, R42 ;  /* 0x00000063172a7223 */ /* 0x000fe2000001002a */
[----:B------:R-:W-:Y:S02]  /*1000*/  HADD2.F32 R100, -RZ, R105.H0_H0 ;  /* 0x20000069ff647230 */ /* 0x000fe40000004100 */
        /* <DEDUP_REMOVED lines=22> */
.L_x_1788:
[----:B------:R-:W-:Y:S05]  /*1170*/  BSYNC B0 ;  /* 0x0000000000007941 */ /* 0x000fea0003800000 */
.L_x_1787:
        /* <DEDUP_REMOVED lines=28> */
[----:B0-----:R-:W-:Y:S02]  /*1340*/  SHF.R.U32.HI R110, RZ, 0x10, R101 ;  /* 0x00000010ff6e7819 */ /* 0x001fe40000011665 */
[----:B---3--:R-:W-:Y:S02]  /*1350*/  MOV R109, R96 ;  /* 0x00000060006d7202 */ /* 0x008fe40000000f00 */
[----:B------:R-:W-:Y:S01]  /*1360*/  SHF.R.U64 R135, R96, 0x10, R97 ;  /* 0x0000001060877819 */ /* 0x000fe20000001261 */
[----:B----4-:R-:W-:Y:S01]  /*1370*/  IMAD.MOV.U32 R96, RZ, RZ, R98 ;  /* 0x000000ffff607224 */ /* 0x010fe200078e0062 */
[----:B------:R-:W-:Y:S02]  /*1380*/  SHF.R.U64 R116, R98, 0x10, R99 ;  /* 0x0000001062747819 */ /* 0x000fe40000001263 */
[----:B------:R-:W-:-:S02]  /*1390*/  MOV R98, R100 ;  /* 0x0000006400627202 */ /* 0x000fc40000000f00 */
[----:B------:R-:W-:-:S03]  /*13a0*/  SHF.R.U64 R100, R100, 0x10, R101 ;  /* 0x0000001064647819 */ /* 0x000fc60000001265 */
[----:B------:R-:W-:Y:S01]  /*13b0*/  HADD2.F32 R98, -RZ, R98.H0_H0 ;  /* 0x20000062ff627230 */ /* 0x000fe20000004100 */
[----:B------:R-:W-:Y:S02]  /*13c0*/  MOV R114, R97 ;  /* 0x0000006100727202 */ /* 0x000fe40000000f00 */
[----:B------:R-:W-:Y:S01]  /*13d0*/  SHF.R.U32.HI R134, RZ, 0x10, R97 ;  /* 0x00000010ff867819 */ /* 0x000fe20000011661 */
[----:B------:R-:W-:Y:S01]  /*13e0*/  HADD2.F32 R101, -RZ, R96.H0_H0 ;  /* 0x20000060ff657230 */ /* 0x000fe20000004100 */
[----:B------:R-:W-:Y:S02]  /*13f0*/  MOV R97, R99 ;  /* 0x0000006300617202 */ /* 0x000fe40000000f00 */
[----:B------:R-:W-:Y:S01]  /*1400*/  SHF.R.U32.HI R115, RZ, 0x10, R99 ;  /* 0x00000010ff737819 */ /* 0x000fe20000011663 */
[----:B------:R-:W-:Y:S02]  /*1410*/  HADD2.F32 R99, -RZ, R109.H0_H0 ;  /* 0x2000006dff637230 */ /* 0x000fe40000004100 */
[----:B------:R-:W-:Y:S01]  /*1420*/  FADD.FTZ R109, -R127, R98 ;  /* 0x000000627f6d7221 */ /* 0x000fe20000010100 */
[----:B------:R-:W-:-:S02]  /*1430*/  HADD2.F32 R100, -RZ, R100.H0_H0 ;  /* 0x20000064ff647230 */ /* 0x000fc40000004100 */
[----:B------:R-:W-:Y:S02]  /*1440*/  HADD2.F32 R102, -RZ, R102.H0_H0 ;  /* 0x20000066ff667230 */ /* 0x000fe40000004100 */
[----:B------:R-:W-:Y:S02]  /*1450*/  HADD2.F32 R110, -RZ, R110.H0_H0 ;  /* 0x2000006eff6e7230 */ /* 0x000fe40000004100 */
[----:B------:R-:W-:Y:S01]  /*1460*/  FMUL.FTZ R103, R72, R101 ;  /* 0x0000006548677220 */ /* 0x000fe20000410000 */
[----:B-----5:R-:W-:Y:S01]  /*1470*/  FMUL.FTZ R109, R6, R109 ;  /* 0x0000006d066d7220 */ /* 0x020fe20000410000 */
[C---:B------:R-:W-:Y:S01]  /*1480*/  FADD.FTZ R111, -R127.reuse, R100 ;  /* 0x000000647f6f7221 */ /* 0x040fe20000010100 */
[C---:B------:R-:W-:Y:S01]  /*1490*/  FADD.FTZ R113, -R127.reuse, R102 ;  /* 0x000000667f717221 */ /* 0x040fe20000010100 */
[----:B------:R-:W-:Y:S01]  /*14a0*/  FADD.FTZ R127, -R127, R110 ;  /* 0x0000006e7f7f7221 */ /* 0x000fe20000010100 */
[----:B------:R-:W-:Y:S02]  /*14b0*/  HADD2.F32 R98, -RZ, R116.H0_H0 ;  /* 0x20000074ff627230 */ /* 0x000fe40000004100 */
[----:B------:R-:W-:Y:S01]  /*14c0*/  FADD.FTZ R48, R48, R99 ;  /* 0x0000006330307221 */ /* 0x000fe20000010000 */
[-C--:B------:R-:W-:Y:S01]  /*14d0*/  FFMA.FTZ R110, R76, R99.reuse, R103 ;  /* 0x000000634c6e7223 */ /* 0x080fe20000010067 */
[----:B------:R-:W-:Y:S01]  /*14e0*/  FFMA.FTZ R60, R109, R99, R60 ;  /* 0x000000636d3c7223 */ /* 0x000fe2000001003c */
[----:B------:R-:W-:-:S02]  /*14f0*/  HADD2.F32 R99, -RZ, R97.H0_H0 ;  /* 0x20000061ff637230 */ /* 0x000fc40000004100 */
        /* <DEDUP_REMOVED lines=35> */
.L_x_1790:
[----:B------:R-:W-:Y:S05]  /*1730*/  BSYNC B0 ;  /* 0x0000000000007941 */ /* 0x000fea0003800000 */
.L_x_1789:
        /* <DEDUP_REMOVED lines=26> */
.L_x_1818:
        /* <DEDUP_REMOVED lines=44> */
[----:B------:R-:W-:Y:S02]  /*1ba0*/  @P5 HADD2.F32 R96, -RZ, R96.H0_H0 ;  /* 0x20000060ff605230 */ /* 0x000fe40000004100 */
[----:B------:R-:W-:Y:S02]  /*1bb0*/  @P5 HADD2.F32 R101, -RZ, R102.H0_H0 ;  /* 0x20000066ff655230 */ /* 0x000fe40000004100 */
[----:B------:R-:W-:Y:S02]  /*1bc0*/  @P5 HADD2.F32 R102, -RZ, R134.H0_H0 ;  /* 0x20000086ff665230 */ /* 0x000fe40000004100 */
[----:B------:R-:W-:Y:S01]  /*1bd0*/  @P5 FADD.FTZ R97, R97, R96 ;  /* 0x0000006061615221 */ /* 0x000fe20000010000 */
[----:B------:R-:W-:Y:S01]  /*1be0*/  FFMA.FTZ R96, R12, R130, R131 ;  /* 0x000000820c607223 */ /* 0x000fe20000010083 */
[----:B------:R-:W-:Y:S01]  /*1bf0*/  @P5 FADD.FTZ R98, R98, R101 ;  /* 0x0000006562625221 */ /* 0x000fe20000010000 */
[----:B------:R-:W-:Y:S02]  /*1c00*/  @P5 FADD.FTZ R103, R103, R102 ;  /* 0x0000006667675221 */ /* 0x000fe40000010000 */
[----:B------:R-:W-:Y:S01]  /*1c10*/  FADD.FTZ R99, R11, -R96 ;  /* 0x800000600b637221 */ /* 0x000fe20000010000 */
[----:B------:R-:W-:Y:S01]  /*1c20*/  @P5 SHF.R.U64 R96, R124, 0x10, R125 ;  /* 0x000000107c605819 */ /* 0x000fe2000000127d */
[----:B------:R-:W-:Y:S01]  /*1c30*/  FMUL.FTZ R135, R97, UR19 ;  /* 0x0000001361877c20 */ /* 0x000fe20008410000 */
[----:B------:R-:W-:Y:S01]  /*1c40*/  FMUL.FTZ R137, R103, UR19 ;  /* 0x0000001367897c20 */ /* 0x000fe20008410000 */
[----:B------:R-:W-:-:S02]  /*1c50*/  FMUL.FTZ R99, R6, R99 ;  /* 0x0000006306637220 */ /* 0x000fc40000410000 */
        /* <DEDUP_REMOVED lines=52> */
.L_x_1794:
        /* <DEDUP_REMOVED lines=18> */
.L_x_1795:
[----:B------:R-:W-:-:S07]  /*20c0*/  IADD3 R7, R7, 0x80, RZ ;  /* 0x0000008007077810 */ /* 0x000fce0007ffe0ff */
.L_x_1793:
[----:B------:R-:W-:Y:S05]  /*20d0*/  BSYNC B0 ;  /* 0x0000000000007941 */ /* 0x000fea0003800000 */
.L_x_1792:
        /* <DEDUP_REMOVED lines=81> */
.L_x_1798:
        /* <DEDUP_REMOVED lines=18> */
.L_x_1799:
[----:B------:R-:W-:-:S07]  /*2710*/  VIADD R7, R7, 0x80 ;  /* 0x0000008007077836 */ /* 0x000fce0000000000 */
.L_x_1797:
[----:B------:R-:W-:Y:S05]  /*2720*/  BSYNC B0 ;  /* 0x0000000000007941 */ /* 0x000fea0003800000 */
.L_x_1796:
        /* <DEDUP_REMOVED lines=16> */
[----:B------:R-:W-:Y:S02]  /*2830*/  @P5 MOV R96, R120 ;  /* 0x0000007800605202 */ /* 0x000fe40000000f00 */
[--C-:B------:R-:W-:Y:S02]  /*2840*/  @P5 SHF.R.U64 R98, R120, 0x10, R121.reuse ;  /* 0x0000001078625819 */ /* 0x100fe40000001279 */
[----:B------:R-:W-:Y:S01]  /*2850*/  @P5 MOV R100, R121 ;  /* 0x0000007900645202 */ /* 0x000fe20000000f00 */
[----:B------:R-:W-:Y:S01]  /*2860*/  @P5 HADD2.F32 R96, -RZ, R96.H0_H0 ;  /* 0x20000060ff605230 */ /* 0x000fe20000004100 */
[----:B------:R-:W-:Y:S01]  /*2870*/  @P5 SHF.R.U32.HI R102, RZ, 0x10, R121 ;  /* 0x00000010ff665819 */ /* 0x000fe20000011679 */
[----:B------:R-:W-:Y:S02]  /*2880*/  @P5 HADD2.F32 R98, -RZ, R98.H0_H0 ;  /* 0x20000062ff625230 */ /* 0x000fe40000004100 */
[----:B------:R-:W-:Y:S02]  /*2890*/  @P5 HADD2.F32 R100, -RZ, R100.H0_H0 ;  /* 0x20000064ff645230 */ /* 0x000fe40000004100 */
[----:B------:R-:W-:Y:S01]  /*28a0*/  @P5 FADD.FTZ R97, R97, R96 ;  /* 0x0000006061615221 */ /* 0x000fe20000010000 */
[----:B------:R-:W-:-:S02]  /*28b0*/  @P5 HADD2.F32 R102, -RZ, R102.H0_H0 ;  /* 0x20000066ff665230 */ /* 0x000fc40000004100 */
        /* <DEDUP_REMOVED lines=56> */
.L_x_1802:
        /* <DEDUP_REMOVED lines=18> */
.L_x_1801:
[----:B------:R-:W-:Y:S05]  /*2d60*/  BSYNC B0 ;  /* 0x0000000000007941 */ /* 0x000fea0003800000 */
.L_x_1800:
[----:B------:R-:W-:Y:S02]  /*2d70*/  ISETP.NE.AND P5, PT, R127, RZ, PT ;  /* 0x000000ff7f00720c */ /* 0x000fe40003fa5270 */
[----:B0-----:R-:W-:-:S11]  /*2d80*/  SEL R100, RZ, 0x1, P0 ;  /* 0x00000001ff647807 */ /* 0x001fd60000000000 */
[----:B------:R-:W-:Y:S05]  /*2d90*/  @!P5 BRA `(.L_x_1803) ;  /* 0xffffffd400d0d947 */ /* 0x000fea000383ffff */
.L_x_1784:
        /* <DEDUP_REMOVED lines=21> */
.L_x_1805:
[----:B------:R-:W-:Y:S05]  /*2ef0*/  BSYNC B0 ;  /* 0x0000000000007941 */ /* 0x000fea0003800000 */
.L_x_1804:
        /* <DEDUP_REMOVED lines=15> */
.L_x_1807:
[----:B------:R-:W-:Y:S05]  /*2ff0*/  BSYNC B0 ;  /* 0x0000000000007941 */ /* 0x000fea0003800000 */
.L_x_1806:
        /* <DEDUP_REMOVED lines=14> */
.L_x_1791:
[----:B------:R-:W-:Y:S01]  /*30e0*/  HFMA2.MMA R136, -RZ, RZ, 0, 9.5367431640625e-07 ;  /* 0x00000010ff887435 */ /* 0x000fe200000001ff */
[----:B------:R-:W-:Y:S01]  /*30f0*/  IMAD.MOV.U32 R137, RZ, RZ, R131 ;  /* 0x000000ffff897224 */ /* 0x000fe200078e0083 */
[----:B------:R-:W-:Y:S01]  /*3100*/  MOV R139, 0x1f ;  /* 0x0000001f008b7802 */ /* 0x000fe20000000f00 */
[----:B------:R-:W-:-:S08]  /*3110*/  IMAD.MOV.U32 R134, RZ, RZ, -0x1 ;  /* 0xffffffffff867424 */ /* 0x000fd000078e00ff */
[----:B-----5:R-:W-:Y:S05]  /*3120*/  WARPSYNC.COLLECTIVE R134, `(.L_x_1808) ;  /* 0x0000000086087348 */ /* 0x020fea0003c00000 */
[----:B------:R0:W1:Y:S02]  /*3130*/  SHFL.DOWN P1, R135, R137, R136, R139 ;  /* 0x0800008889877389 */ /* 0x000064000002008b */
[----:B01---5:R-:W-:Y:S01]  /*3140*/  ENDCOLLECTIVE ;  /* 0x000000000000791b */ /* 0x023fe20003800000 */
.L_x_1808:
[----:B------:R-:W-:Y:S02]  /*3150*/  MOV R137, R130 ;  /* 0x0000008200897202 */ /* 0x000fe40000000f00 */
[----:B------:R-:W-:-:S07]  /*3160*/  MOV R98, R135 ;  /* 0x0000008700627202 */ /* 0x000fce0000000f00 */
[----:B------:R-:W-:Y:S05]  /*3170*/  WARPSYNC.COLLECTIVE R134, `(.L_x_1809) ;  /* 0x0000000086087348 */ /* 0x000fea0003c00000 */
[----:B------:R0:W1:Y:S02]  /*3180*/  SHFL.DOWN P1, R135, R137, R136, R139 ;  /* 0x0800008889877389 */ /* 0x000064000002008b */
[----:B01----:R-:W-:Y:S01]  /*3190*/  ENDCOLLECTIVE ;  /* 0x000000000000791b */ /* 0x003fe20003800000 */
.L_x_1809:
[----:B------:R-:W-:Y:S01]  /*31a0*/  FADD.FTZ R98, R98, R131 ;  /* 0x0000008362627221 */ /* 0x000fe20000010000 */
[----:B------:R-:W-:-:S04]  /*31b0*/  HFMA2.MMA R136, -RZ, RZ, 0, 4.76837158203125e-07 ;  /* 0x00000008ff887435 */ /* 0x000fc800000001ff */
[----:B------:R-:W-:Y:S01]  /*31c0*/  MOV R137, R98 ;  /* 0x0000006200897202 */ /* 0x000fe20000000f00 */
[----:B------:R-:W-:-:S07]  /*31d0*/  IMAD.MOV.U32 R99, RZ, RZ, R135 ;  /* 0x000000ffff637224 */ /* 0x000fce00078e0087 */
[----:B------:R-:W-:Y:S05]  /*31e0*/  WARPSYNC.COLLECTIVE R134, `(.L_x_1810) ;  /* 0x0000000086087348 */ /* 0x000fea0003c00000 */
[----:B------:R0:W1:Y:S02]  /*31f0*/  SHFL.DOWN P1, R135, R137, R136, R139 ;  /* 0x0800008889877389 */ /* 0x000064000002008b */
[----:B01----:R-:W-:Y:S01]  /*3200*/  ENDCOLLECTIVE ;  /* 0x000000000000791b */ /* 0x003fe20003800000 */
.L_x_1810:
[----:B------:R-:W-:-:S05]  /*3210*/  FADD.FTZ R99, R99, R130 ;  /* 0x0000008263637221 */ /* 0x000fca0000010000 */
[----:B------:R-:W-:Y:S01]  /*3220*/  MOV R137, R99 ;  /* 0x0000006300897202 */ /* 0x000fe20000000f00 */
[----:B------:R-:W-:-:S07]  /*3230*/  IMAD.MOV.U32 R101, RZ, RZ, R135 ;  /* 0x000000ffff657224 */ /* 0x000fce00078e0087 */
[----:B------:R-:W-:Y:S05]  /*3240*/  WARPSYNC.COLLECTIVE R134, `(.L_x_1811) ;  /* 0x0000000086087348 */ /* 0x000fea0003c00000 */
[----:B------:R0:W1:Y:S02]  /*3250*/  SHFL.DOWN P1, R135, R137, R136, R139 ;  /* 0x0800008889877389 */ /* 0x000064000002008b */
[----:B01----:R-:W-:Y:S01]  /*3260*/  ENDCOLLECTIVE ;  /* 0x000000000000791b */ /* 0x003fe20003800000 */
.L_x_1811:
[----:B------:R-:W-:Y:S01]  /*3270*/  FADD.FTZ R101, R98, R101 ;  /* 0x0000006562657221 */ /* 0x000fe20000010000 */
[----:B------:R-:W-:-:S03]  /*3280*/  HFMA2.MMA R136, -RZ, RZ, 0, 2.384185791015625e-07 ;  /* 0x00000004ff887435 */ /* 0x000fc600000001ff */
[----:B------:R-:W-:Y:S01]  /*3290*/  IMAD.MOV.U32 R137, RZ, RZ, R101 ;  /* 0x000000ffff897224 */ /* 0x000fe200078e0065 */
[----:B------:R-:W-:-:S07]  /*32a0*/  MOV R100, R135 ;  /* 0x0000008700647202 */ /* 0x000fce0000000f00 */
[----:B------:R-:W-:Y:S05]  /*32b0*/  WARPSYNC.COLLECTIVE R134, `(.L_x_1812) ;  /* 0x0000000086087348 */ /* 0x000fea0003c00000 */
[----:B------:R0:W1:Y:S02]  /*32c0*/  SHFL.DOWN P1, R135, R137, R136, R139 ;  /* 0x0800008889877389 */ /* 0x000064000002008b */
[----:B01----:R-:W-:Y:S01]  /*32d0*/  ENDCOLLECTIVE ;  /* 0x000000000000791b */ /* 0x003fe20003800000 */
.L_x_1812:
[----:B------:R-:W-:-:S04]  /*32e0*/  FADD.FTZ R100, R99, R100 ;  /* 0x0000006463647221 */ /* 0x000fc80000010000 */
[----:B------:R-:W-:Y:S01]  /*32f0*/  IMAD.MOV.U32 R137, RZ, RZ, R100 ;  /* 0x000000ffff897224 */ /* 0x000fe200078e0064 */
[----:B------:R-:W-:-:S07]  /*3300*/  MOV R102, R135 ;  /* 0x0000008700667202 */ /* 0x000fce0000000f00 */
[----:B------:R-:W-:Y:S05]  /*3310*/  WARPSYNC.COLLECTIVE R134, `(.L_x_1813) ;  /* 0x0000000086087348 */ /* 0x000fea0003c00000 */
[----:B------:R0:W1:Y:S02]  /*3320*/  SHFL.DOWN P1, R135, R137, R136, R139 ;  /* 0x0800008889877389 */ /* 0x000064000002008b */
[----:B01----:R-:W-:Y:S01]  /*3330*/  ENDCOLLECTIVE ;  /* 0x000000000000791b */ /* 0x003fe20003800000 */
.L_x_1813:
[----:B------:R-:W-:-:S05]  /*3340*/  FADD.FTZ R102, R101, R102 ;  /* 0x0000006665667221 */ /* 0x000fca0000010000 */
[----:B------:R-:W-:Y:S01]  /*3350*/  MOV R137, R102 ;  /* 0x0000006600897202 */ /* 0x000fe20000000f00 */
[----:B------:R-:W-:Y:S01]  /*3360*/  IMAD.MOV.U32 R136, RZ, RZ, 0x2 ;  /* 0x00000002ff887424 */ /* 0x000fe200078e00ff */
[----:B------:R-:W-:-:S07]  /*3370*/  MOV R103, R135 ;  /* 0x0000008700677202 */ /* 0x000fce0000000f00 */
[----:B------:R-:W-:Y:S05]  /*3380*/  WARPSYNC.COLLECTIVE R134, `(.L_x_1814) ;  /* 0x0000000086087348 */ /* 0x000fea0003c00000 */
[----:B------:R0:W1:Y:S02]  /*3390*/  SHFL.DOWN P1, R135, R137, R136, R139 ;  /* 0x0800008889877389 */ /* 0x000064000002008b */
[----:B01----:R-:W-:Y:S01]  /*33a0*/  ENDCOLLECTIVE ;  /* 0x000000000000791b */ /* 0x003fe20003800000 */
.L_x_1814:
[----:B------:R-:W-:-:S05]  /*33b0*/  FADD.FTZ R103, R100, R103 ;  /* 0x0000006764677221 */ /* 0x000fca0000010000 */
[----:B------:R-:W-:Y:S02]  /*33c0*/  MOV R137, R103 ;  /* 0x0000006700897202 */ /* 0x000fe40000000f00 */
[----:B------:R-:W-:-:S07]  /*33d0*/  MOV R131, R135 ;  /* 0x0000008700837202 */ /* 0x000fce0000000f00 */
[----:B------:R-:W-:Y:S05]  /*33e0*/  WARPSYNC.COLLECTIVE R134, `(.L_x_1815) ;  /* 0x0000000086087348 */ /* 0x000fea0003c00000 */
[----:B------:R0:W1:Y:S02]  /*33f0*/  SHFL.DOWN P1, R135, R137, R136, R139 ;  /* 0x0800008889877389 */ /* 0x000064000002008b */
[----:B01----:R-:W-:Y:S01]  /*3400*/  ENDCOLLECTIVE ;  /* 0x000000000000791b */ /* 0x003fe20003800000 */
.L_x_1815:
[----:B------:R-:W-:Y:S01]  /*3410*/  FADD.FTZ R131, R102, R131 ;  /* 0x0000008366837221 */ /* 0x000fe20000010000 */
[----:B------:R-:W-:-:S04]  /*3420*/  HFMA2.MMA R136, -RZ, RZ, 0, 5.9604644775390625e-08 ;  /* 0x00000001ff887435 */ /* 0x000fc800000001ff */
[----:B------:R-:W-:Y:S01]  /*3430*/  MOV R137, R131 ;  /* 0x0000008300897202 */ /* 0x000fe20000000f00 */
[----:B------:R-:W-:-:S07]  /*3440*/  IMAD.MOV.U32 R130, RZ, RZ, R135 ;  /* 0x000000ffff827224 */ /* 0x000fce00078e0087 */
[----:B------:R-:W-:Y:S05]  /*3450*/  WARPSYNC.COLLECTIVE R134, `(.L_x_1816) ;  /* 0x0000000086087348 */ /* 0x000fea0003c00000 */
[----:B------:R0:W1:Y:S02]  /*3460*/  SHFL.DOWN P1, R135, R137, R136, R139 ;  /* 0x0800008889877389 */ /* 0x000064000002008b */
[----:B01----:R-:W-:Y:S01]  /*3470*/  ENDCOLLECTIVE ;  /* 0x000000000000791b */ /* 0x003fe20003800000 */
.L_x_1816:
[----:B------:R-:W-:-:S05]  /*3480*/  FADD.FTZ R98, R103, R130 ;  /* 0x0000008267627221 */ /* 0x000fca0000010000 */
[----:B------:R-:W-:Y:S01]  /*3490*/  MOV R137, R98 ;  /* 0x0000006200897202 */ /* 0x000fe20000000f00 */
[----:B------:R-:W-:-:S07]  /*34a0*/  IMAD.MOV.U32 R130, RZ, RZ, R135 ;  /* 0x000000ffff827224 */ /* 0x000fce00078e0087 */
[----:B------:R-:W-:Y:S05]  /*34b0*/  WARPSYNC.COLLECTIVE R134, `(.L_x_1817) ;  /* 0x0000000086087348 */ /* 0x000fea0003c00000 */
[----:B------:R0:W1:Y:S02]  /*34c0*/  SHFL.DOWN P1, R135, R137, R136, R139 ;  /* 0x0800008889877389 */ /* 0x000064000002008b */
[----:B01----:R-:W-:Y:S01]  /*34d0*/  ENDCOLLECTIVE ;  /* 0x000000000000791b */ /* 0x003fe20003800000 */
.L_x_1817:
[----:B------:R-:W-:Y:S01]  /*34e0*/  MOV R99, R135 ;  /* 0x0000008700637202 */ /* 0x000fe20000000f00 */
[----:B------:R-:W-:Y:S06]  /*34f0*/  BRA `(.L_x_1818) ;  /* 0xffffffe000f87947 */ /* 0x000fec000383ffff */
.L_x_1819:
        /* <DEDUP_REMOVED lines=16> */
.L_x_3331:


//--------------------- .text._ZN10layer_norm31ln_parallel_residual_bwd_kernelINS_13Kernel_traitsIf6__halfS2_S2_fjLj1536ELj1ELj1ELj4ELj8ENS_18Kernel_traits_baseILj1536EfS2_S2_S2_fjLj128EEEEELb1ELb0ELb1EEEvNS_9BwdParamsE --------------------------
	.section	.text._ZN10layer_norm31ln_parallel_residual_bwd_kernelINS_13Kernel_traitsIf6__halfS2_S2_fjLj1536ELj1ELj1ELj4ELj8ENS_18Kernel_traits_baseILj1536EfS2_S2_S2_fjLj128EEEEELb1ELb0ELb1EEEvNS_9BwdParamsE,"ax",@progbits
	.align	128
        .global         _ZN10layer_norm31ln_parallel_residual_bwd_kernelINS_13Kernel_traitsIf6__halfS2_S2_fjLj1536ELj1ELj1ELj4ELj8ENS_18Kernel_traits_baseILj1536EfS2_S2_S2_fjLj128EEEEELb1ELb0ELb1EEEvNS_9BwdParamsE
        .type           _ZN10layer_norm31ln_parallel_residual_bwd_kernelINS_13Kernel_traitsIf6__halfS2_S2_fjLj1536ELj1ELj1ELj4ELj8ENS_18Kernel_traits_baseILj1536EfS2_S2_S2_fjLj128EEEEELb1ELb0ELb1EEEvNS_9BwdParamsE,@function
        .size           _ZN10layer_norm31ln_parallel_residual_bwd_kernelINS_13Kernel_traitsIf6__halfS2_S2_fjLj1536ELj1ELj1ELj4ELj8ENS_18Kernel_traits_baseILj1536EfS2_S2_S2_fjLj128EEEEELb1ELb0ELb1EEEvNS_9BwdParamsE,(.L_x_3332 - _ZN10layer_norm31ln_parallel_residual_bwd_kernelINS_13Kernel_traitsIf6__halfS2_S2_fjLj1536ELj1ELj1ELj4ELj8ENS_18Kernel_traits_baseILj1536EfS2_S2_S2_fjLj128EEEEELb1ELb0ELb1EEEvNS_9BwdParamsE)
        .other          _ZN10layer_norm31ln_parallel_residual_bwd_kernelINS_13Kernel_traitsIf6__halfS2_S2_fjLj1536ELj1ELj1ELj4ELj8ENS_18Kernel_traits_baseILj1536EfS2_S2_S2_fjLj128EEEEELb1ELb0ELb1EEEvNS_9BwdParamsE,@"STO_CUDA_ENTRY STV_DEFAULT"
_ZN10layer_norm31ln_parallel_residual_bwd_kernelINS_13Kernel_traitsIf6__halfS2_S2_fjLj1536ELj1ELj1ELj4ELj8ENS_18Kernel_traits_baseILj1536EfS2_S2_S2_fjLj128EEEEELb1ELb0ELb1EEEvNS_9BwdParamsE:
.text._ZN10layer_norm31ln_parallel_residual_bwd_kernelINS_13Kernel_traitsIf6__halfS2_S2_fjLj1536ELj1ELj1ELj4ELj8ENS_18Kernel_traits_baseILj1536EfS2_S2_S2_fjLj128EEEEELb1ELb0ELb1EEEvNS_9BwdParamsE:
        /* <DEDUP_REMOVED lines=40> */
.L_x_1820:
        /* <DEDUP_REMOVED lines=32> */
[----:B0-----:R-:W-:Y:S01]  /*0480*/  CS2R R2, SRZ ;  /* 0x0000000000027805 */ /* 0x001fe2000001ff00 */
[----:B------:R0:W5:Y:S01]  /*0490*/  LDG.E.128 R36, desc[UR4][R4.64+0x1000] ;  /* 0x0010000404247981 */ /* 0x000162000c1e1d00 */
        /* <DEDUP_REMOVED lines=10> */
[----:B------:R-:W-:-:S02]  /*0540*/  PLOP3.LUT P2, PT, PT, PT, UP0, 0x80, 0x0 ;  /* 0x000000000000781c */ /* 0x000fc40003f4f008 */
[----:B------:R-:W-:Y:S02]  /*0550*/  MOV R128, RZ ;  /* 0x000000ff00807202 */ /* 0x000fe40000000f00 */
[----:B------:R-:W-:-:S09]  /*0560*/  LOP3.LUT R122, R0, 0x7f, RZ, 0xc0, !PT ;  /* 0x0000007f007a7812 */ /* 0x000fd200078ec0ff */
.L_x_1829:
        /* <DEDUP_REMOVED lines=23> */
[C---:B------:R-:W-:Y:S02]  /*06e0*/  IADD3 R82, R117.reuse, 0x80, RZ ;  /* 0x0000008075527810 */ /* 0x040fe40007ffe0ff */
[----:B------:R-:W-:-:S04]  /*06f0*/  IADD3 R81, R117, 0x100, RZ ;  /* 0x0000010075517810 */ /* 0x000fc80007ffe0ff */
[----:B------:R-:W1:Y:S01]  /*0700*/  LDC.64 R100, c[0x0][0x240] ;  /* 0x00009000ff647b82 */ /* 0x000e620000000a00 */
[----:B------:R-:W-:-:S04]  /*0710*/  IMAD.WIDE.U32 R66, R82, 0x8, R96 ;  /* 0x0000000852427825 */ /* 0x000fc800078e0060 */
[C---:B------:R-:W-:Y:S02]  /*0720*/  IMAD.WIDE.U32 R92, R82.reuse, 0x8, R98 ;  /* 0x00000008525c7825 */ /* 0x040fe400078e0062 */
[----:B------:R-:W2:Y:S02]  /*0730*/  LDG.E.64 R66, desc[UR4][R66.64] ;  /* 0x0000000442427981 */ /* 0x000ea4000c1e1b00 */
[----:B------:R-:W-:Y:S02]  /*0740*/  IMAD.WIDE.U32 R90, R82, 0x8, R94 ;  /* 0x00000008525a7825 */ /* 0x000fe400078e005e */
[----:B------:R-:W2:Y:S04]  /*0750*/  LDG.E.64 R92, desc[UR4][R92.64] ;  /* 0x000000045c5c7981 */ /* 0x000ea8000c1e1b00 */
[----:B------:R-:W2:Y:S01]  /*0760*/  LDG.E.64 R90, desc[UR4][R90.64] ;  /* 0x000000045a5a7981 */ /* 0x000ea2000c1e1b00 */
[----:B------:R-:W-:-:S06]  /*0770*/  IMAD.WIDE.U32 R96, R81, 0x8, R96 ;  /* 0x0000000851607825 */ /* 0x000fcc00078e0060 */
[----:B------:R-:W2:Y:S01]  /*0780*/  LDG.E.64 R96, desc[UR4][R96.64] ;  /* 0x0000000460607981 */ /* 0x000ea2000c1e1b00 */
[----:B------:R-:W-:-:S04]  /*0790*/  IMAD.WIDE.U32 R98, R81, 0x8, R98 ;  /* 0x0000000851627825 */ /* 0x000fc800078e0062 */
[----:B------:R-:W-:Y:S02]  /*07a0*/  IMAD.WIDE.U32 R94, R81, 0x8, R94 ;  /* 0x00000008515e7825 */ /* 0x000fe400078e005e */
[----:B------:R-:W2:Y:S04]  /*07b0*/  LDG.E.64 R98, desc[UR4][R98.64] ;  /* 0x0000000462627981 */ /* 0x000ea8000c1e1b00 */
[----:B------:R-:W2:Y:S01]  /*07c0*/  LDG.E.64 R94, desc[UR4][R94.64] ;  /* 0x000000045e5e7981 */ /* 0x000ea2000c1e1b00 */
[----:B-1----:R-:W-:-:S06]  /*07d0*/  IMAD.WIDE.U32 R118, R82, 0x4, R100 ;  /* 0x0000000452767825 */ /* 0x002fcc00078e0064 */
[----:B-----5:R-:W5:Y:S01]  /*07e0*/  LDG.E R118, desc[UR4][R118.64] ;  /* 0x0000000476767981 */ /* 0x020f62000c1e1900 */
[----:B------:R-:W-:-:S13]  /*07f0*/  ISETP.NE.AND.EX P3, PT, RZ, UR15, PT, P3 ;  /* 0x0000000fff007c0c */ /* 0x000fda000bf65330 */
[----:B------:R-:W1:Y:S08]  /*0800*/  @P3 LDC.64 R110, c[0x0][0x248] ;  /* 0x00009200ff6e3b82 */ /* 0x000e700000000a00 */
[----:B------:R-:W3:Y:S08]  /*0810*/  @P3 LDC.64 R102, c[0x0][0x248] ;  /* 0x00009200ff663b82 */ /* 0x000ef00000000a00 */
[----:B------:R-:W0:Y:S01]  /*0820*/  @P3 LDC.64 R106, c[0x0][0x248] ;  /* 0x00009200ff6a3b82 */ /* 0x000e220000000a00 */
[----:B------:R-:W-:-:S05]  /*0830*/  @P1 IMAD.WIDE.U32 R108, R117, 0x8, R108 ;  /* 0x00000008756c1825 */ /* 0x000fca00078e006c */
[----:B------:R4:W5:Y:S01]  /*0840*/  @P1 LDG.E.64 R84, desc[UR4][R108.64] ;  /* 0x000000046c541981 */ /* 0x000962000c1e1b00 */
[----:B-1----:R-:W-:-:S05]  /*0850*/  @P3 IMAD.WIDE.U32 R110, R117, 0x4, R110 ;  /* 0x00000004756e3825 */ /* 0x002fca00078e006e */
[----:B------:R1:W5:Y:S01]  /*0860*/  @P3 LDG.E R124, desc[UR4][R110.64] ;  /* 0x000000046e7c3981 */ /* 0x000362000c1e1900 */
[----:B---3--:R-:W-:-:S05]  /*0870*/  @P3 IMAD.WIDE.U32 R102, R82, 0x4, R102 ;  /* 0x0000000452663825 */ /* 0x008fca00078e0066 */
[----:B------:R3:W5:Y:S01]  /*0880*/  @P3 LDG.E R125, desc[UR4][R102.64] ;  /* 0x00000004667d3981 */ /* 0x000762000c1e1900 */
[----:B------:R-:W-:-:S04]  /*0890*/  @P1 IMAD.WIDE.U32 R112, R82, 0x8, R112 ;  /* 0x0000000852701825 */ /* 0x000fc800078e0070 */
[----:B0-----:R-:W-:Y:S01]  /*08a0*/  @P3 IMAD.WIDE.U32 R106, R81, 0x4, R106 ;  /* 0x00000004516a3825 */ /* 0x001fe200078e006a */
[----:B------:R0:W5:Y:S03]  /*08b0*/  @P1 LDG.E.64 R86, desc[UR4][R112.64] ;  /* 0x0000000470561981 */ /* 0x000166000c1e1b00 */
[--C-:B------:R-:W-:Y:S01]  /*08c0*/  IMAD.WIDE.U32 R114, R117, 0x4, R100.reuse ;  /* 0x0000000475727825 */ /* 0x100fe200078e0064 */
[----:B------:R0:W5:Y:S03]  /*08d0*/  @P3 LDG.E R126, desc[UR4][R106.64] ;  /* 0x000000046a7e3981 */ /* 0x000166000c1e1900 */
[C---:B------:R-:W-:Y:S02]  /*08e0*/  IMAD.WIDE.U32 R100, R81.reuse, 0x4, R100 ;  /* 0x0000000451647825 */ /* 0x040fe400078e0064 */
[----:B------:R-:W5:Y:S04]  /*08f0*/  LDG.E R114, desc[UR4][R114.64] ;  /* 0x0000000472727981 */ /* 0x000f68000c1e1900 */
[----:B------:R0:W5:Y:S01]  /*0900*/  LDG.E R101, desc[UR4][R100.64] ;  /* 0x0000000464657981 */ /* 0x000162000c1e1900 */
[----:B------:R-:W-:-:S05]  /*0910*/  @P1 IMAD.WIDE.U32 R104, R81, 0x8, R104 ;  /* 0x0000000851681825 */ /* 0x000fca00078e0068 */
[----:B------:R0:W5:Y:S01]  /*0920*/  @P1 LDG.E.64 R88, desc[UR4][R104.64] ;  /* 0x0000000468581981 */ /* 0x000162000c1e1b00 */
        /* <DEDUP_REMOVED lines=8> */
[----:B-1----:R-:W-:Y:S02]  /*09b0*/  SHF.R.U64 R110, R62, 0x10, R63 ;  /* 0x000000103e6e7819 */ /* 0x002fe4000000123f */
[----:B--2---:R-:W-:-:S02]  /*09c0*/  MOV R62, R64 ;  /* 0x00000040003e7202 */ /* 0x004fc40000000f00 */
[----:B---3--:R-:W-:Y:S01]  /*09d0*/  SHF.R.U64 R103, R64, 0x10, R65 ;  /* 0x0000001040677819 */ /* 0x008fe20000001241 */
[----:B------:R-:W-:Y:S01]  /*09e0*/  HADD2.F32 R64, -RZ, R109.H0_H0 ;  /* 0x2000006dff407230 */ /* 0x000fe20000004100 */
[----:B------:R-:W-:Y:S01]  /*09f0*/  FSEL R133, R133, RZ, !P2 ;  /* 0x000000ff85857208 */ /* 0x000fe20005000000 */
[----:B------:R-:W-:Y:S01]  /*0a00*/  HADD2.F32 R109, -RZ, R60.H0_H0 ;  /* 0x2000003cff6d7230 */ /* 0x000fe20000004100 */
[--C-:B0-----:R-:W-:Y:S01]  /*0a10*/  SHF.R.U32.HI R112, RZ, 0x10, R61.reuse ;  /* 0x00000010ff707819 */ /* 0x101fe2000001163d */
[----:B------:R-:W-:Y:S02]  /*0a20*/  HADD2.F32 R60, -RZ, R103.H0_H0 ;  /* 0x20000067ff3c7230 */ /* 0x000fe40000004100 */
[----:B------:R-:W-:Y:S01]  /*0a30*/  FADD.FTZ R64, -R133, R64 ;  /* 0x0000004085407221 */ /* 0x000fe20000010100 */
[----:B------:R-:W-:Y:S01]  /*0a40*/  IMAD.MOV.U32 R111, RZ, RZ, R61 ;  /* 0x000000ffff6f7224 */ /* 0x000fe200078e003d */
[----:B------:R-:W-:Y:S01]  /*0a50*/  MOV R61, R63 ;  /* 0x0000003f003d7202 */ /* 0x000fe20000000f00 */
[----:B------:R-:W-:Y:S01]  /*0a60*/  HADD2.F32 R107, -RZ, R110.H0_H0 ;  /* 0x2000006eff6b7230 */ /* 0x000fe20000004100 */
[----:B------:R-:W-:Y:S01]  /*0a70*/  SHF.R.U32.HI R113, RZ, 0x10, R63 ;  /* 0x00000010ff717819 */ /* 0x000fe2000001163f */
[----:B------:R-:W-:Y:S01]  /*0a80*/  HADD2.F32 R108, -RZ, R108.H0_H0 ;  /* 0x2000006cff6c7230 */ /* 0x000fe20000004100 */
[----:B------:R-:W-:Y:S01]  /*0a90*/  MOV R63, R65 ;  /* 0x00000041003f7202 */ /* 0x000fe20000000f00 */
[----:B------:R-:W-:Y:S01]  /*0aa0*/  FMUL.FTZ R110, R83, R64 ;  /* 0x00000040536e7220 */ /* 0x000fe20000410000 */
[----:B------:R-:W-:Y:S01]  /*0ab0*/  SHF.R.U32.HI R102, RZ, 0x10, R65 ;  /* 0x00000010ff667819 */ /* 0x000fe20000011641 */
[----:B------:R-:W-:-:S02]  /*0ac0*/  HADD2.F32 R65, -RZ, R62.H0_H0 ;  /* 0x2000003eff417230 */ /* 0x000fc40000004100 */
[----:B------:R-:W-:Y:S01]  /*0ad0*/  FMUL.FTZ R62, R45, R60 ;  /* 0x0000003c2d3e7220 */ /* 0x000fe20000410000 */
[----:B------:R-:W-:Y:S01]  /*0ae0*/  FADD.FTZ R76, R107, R76 ;  /* 0x0000004c6b4c7221 */ /* 0x000fe20000010000 */
[-C--:B------:R-:W-:Y:S01]  /*0af0*/  FFMA.FTZ R77, R110, R107.reuse, R77 ;  /* 0x0000006b6e4d7223 */ /* 0x080fe2000001004d */
[----:B------:R-:W-:Y:S01]  /*0b00*/  FADD.FTZ R100, -R133, R108 ;  /* 0x0000006c85647221 */ /* 0x000fe20000010100 */
[----:B------:R-:W-:Y:S01]  /*0b10*/  FFMA.FTZ R107, R57, R107, R62 ;  /* 0x0000006b396b7223 */ /* 0x000fe2000001003e */
[----:B------:R-:W-:Y:S02]  /*0b20*/  HADD2.F32 R62, -RZ, R111.H0_H0 ;  /* 0x2000006fff3e7230 */ /* 0x000fe40000004100 */
[----:B------:R-:W-:Y:S02]  /*0b30*/  HADD2.F32 R64, -RZ, R112.H0_H0 ;  /* 0x20000070ff407230 */ /* 0x000fe40000004100 */
[----:B------:R-:W-:Y:S01]  /*0b40*/  FMUL.FTZ R100, R83, R100 ;  /* 0x0000006453647220 */ /* 0x000fe20000410000 */
[----:B------:R-:W-:Y:S01]  /*0b50*/  FMUL.FTZ R103, R44, R65 ;  /* 0x000000412c677220 */ /* 0x000fe20000410000 */
[----:B------:R-:W-:-:S02]  /*0b60*/  HADD2.F32 R63, -RZ, R63.H0_H0 ;  /* 0x2000003fff3f7230 */ /* 0x000fc40000004100 */
[C---:B------:R-:W-:Y:S01]  /*0b70*/  FADD.FTZ R62, -R133.reuse, R62 ;  /* 0x0000003e853e7221 */ /* 0x040fe20000010100 */
        /* <DEDUP_REMOVED lines=9> */
[----:B------:R-:W-:Y:S01]  /*0c10*/  FMUL.FTZ R62, R47, R108 ;  /* 0x0000006c2f3e7220 */ /* 0x000fe20000410000 */
[----:B------:R-:W-:Y:S01]  /*0c20*/  FMUL.FTZ R102, R83, R64 ;  /* 0x0000004053667220 */ /* 0x000fe20000410000 */
[----:B------:R-:W-:Y:S02]  /*0c30*/  IMAD.MOV.U32 R64, RZ, RZ, R66 ;  /* 0x000000ffff407224 */ /* 0x000fe400078e0042 */
[----:B------:R-:W-:Y:S01]  /*0c40*/  FFMA.FTZ R104, R58, R61, R103 ;  /* 0x0000003d3a687223 */ /* 0x000fe20000010067 */
[--C-:B------:R-:W-:Y:S01]  /*0c50*/  SHF.R.U64 R66, R66, 0x10, R67.reuse ;  /* 0x0000001042427819 */ /* 0x100fe20000001243 */
[----:B------:R-:W-:Y:S01]  /*0c60*/  FFMA.FTZ R103, R59, R105, R62 ;  /* 0x000000693b677223 */ /* 0x000fe2000001003e */
[----:B------:R-:W-:Y:S01]  /*0c70*/  MOV R62, R92 ;  /* 0x0000005c003e7202 */ /* 0x000fe20000000f00 */
[----:B------:R-:W-:Y:S01]  /*0c80*/  HADD2.F32 R64, -RZ, R64.H0_H0 ;  /* 0x20000040ff407230 */ /* 0x000fe20000004100 */
[----:B------:R-:W-:Y:S01]  /*0c90*/  MOV R111, R67 ;  /* 0x00000043006f7202 */ /* 0x000fe20000000f00 */
[----:B------:R-:W-:Y:S01]  /*0ca0*/  FADD.FTZ R74, R60, R74 ;  /* 0x0000004a3c4a7221 */ /* 0x000fe20000010000 */
[----:B------:R-:W-:Y:S01]  /*0cb0*/  SHF.R.U32.HI R115, RZ, 0x10, R67 ;  /* 0x00000010ff737819 */ /* 0x000fe20000011643 */
[----:B------:R-:W-:Y:S01]  /*0cc0*/  FFMA.FTZ R75, R110, R60, R75 ;  /* 0x0000003c6e4b7223 */ /* 0x000fe2000001004b */
[----:B------:R-:W-:Y:S01]  /*0cd0*/  SHF.R.U64 R67, R92, 0x10, R93 ;  /* 0x000000105c437819 */ /* 0x000fe2000000125d */
[----:B------:R-:W-:Y:S01]  /*0ce0*/  HADD2.F32 R66, -RZ, R66.H0_H0 ;  /* 0x20000042ff427230 */ /* 0x000fe20000004100 */
[----:B------:R-:W-:Y:S01]  /*0cf0*/  MOV R60, R90 ;  /* 0x0000005a003c7202 */ /* 0x000fe20000000f00 */
[----:B------:R-:W-:Y:S01]  /*0d00*/  HADD2.F32 R62, -RZ, R62.H0_H0 ;  /* 0x2000003eff3e7230 */ /* 0x000fe20000004100 */
[----:B------:R-:W-:Y:S01]  /*0d10*/  SHF.R.U64 R112, R90, 0x10, R91 ;  /* 0x000000105a707819 */ /* 0x000fe2000000125b */
[----:B------:R-:W-:Y:S01]  /*0d20*/  FADD.FTZ R64, -R133, R64 ;  /* 0x0000004085407221 */ /* 0x000fe20000010100 */
[----:B------:R-:W-:-:S02]  /*0d30*/  HADD2.F32 R67, -RZ, R67.H0_H0 ;  /* 0x20000043ff437230 */ /* 0x000fc40000004100 */
[----:B------:R-:W-:Y:S01]  /*0d40*/  FADD.FTZ R66, -R133, R66 ;  /* 0x0000004285427221 */ /* 0x000fe20000010100 */
[----:B------:R-:W-:Y:S01]  /*0d50*/  FADD.FTZ R68, R105, R68 ;  /* 0x0000004469447221 */ /* 0x000fe20000010000 */
[----:B------:R-:W-:Y:S01]  /*0d60*/  FFMA.FTZ R69, R102, R105, R69 ;  /* 0x0000006966457223 */ /* 0x000fe20000010045 */
[----:B------:R-:W-:Y:S01]  /*0d70*/  FADD.FTZ R78, R65, R78 ;  /* 0x0000004e414e7221 */ /* 0x000fe20000010000 */
[----:B------:R-:W-:Y:S01]  /*0d80*/  FFMA.FTZ R79, R100, R65, R79 ;  /* 0x00000041644f7223 */ /* 0x000fe2000001004f */
[----:B------:R-:W-:Y:S02]  /*0d90*/  HADD2.F32 R60, -RZ, R60.H0_H0 ;  /* 0x2000003cff3c7230 */ /* 0x000fe40000004100 */
[C---:B------:R-:W-:Y:S01]  /*0da0*/  FMUL.FTZ R105, R83.reuse, R64 ;  /* 0x0000004053697220 */ /* 0x040fe20000410000 */
[----:B------:R-:W-:Y:S01]  /*0db0*/  FMUL.FTZ R65, R40, R62 ;  /* 0x0000003e28417220 */ /* 0x000fe20000410000 */
[----:B------:R-:W-:Y:S02]  /*0dc0*/  HADD2.F32 R112, -RZ, R112.H0_H0 ;  /* 0x20000070ff707230 */ /* 0x000fe40000004100 */
[----:B------:R-:W-:Y:S01]  /*0dd0*/  FMUL.FTZ R113, R83, R66 ;  /* 0x0000004253717220 */ /* 0x000fe20000410000 */
[----:B------:R-:W-:Y:S01]  /*0de0*/  FADD.FTZ R35, R108, R35 ;  /* 0x000000236c237221 */ /* 0x000fe20000010000 */
[----:B------:R-:W-:Y:S01]  /*0df0*/  FFMA.FTZ R34, R102, R108, R34 ;  /* 0x0000006c66227223 */ /* 0x000fe20000010022 */
[----:B------:R-:W-:Y:S01]  /*0e00*/  FMUL.FTZ R64, R41, R67 ;  /* 0x0000004329407220 */ /* 0x000fe20000410000 */
[----:B------:R-:W-:Y:S01]  /*0e10*/  FADD.FTZ R15, R60, R15 ;  /* 0x0000000f3c0f7221 */ /* 0x000fe20000010000 */
[-C--:B------:R-:W-:Y:S01]  /*0e20*/  FFMA.FTZ R20, R105, R60.reuse, R20 ;  /* 0x0000003c69147223 */ /* 0x080fe20000010014 */
[----:B------:R-:W-:Y:S01]  /*0e30*/  FFMA.FTZ R108, R52, R60, R65 ;  /* 0x0000003c346c7223 */ /* 0x000fe20000010041 */
[----:B------:R-:W-:-:S02]  /*0e40*/  HADD2.F32 R60, -RZ, R111.H0_H0 ;  /* 0x2000006fff3c7230 */ /* 0x000fc40000004100 */
[----:B------:R-:W-:Y:S01]  /*0e50*/  FADD.FTZ R21, R112, R21 ;  /* 0x0000001570157221 */ /* 0x000fe20000010000 */
[-C--:B------:R-:W-:Y:S01]  /*0e60*/  FFMA.FTZ R12, R113, R112.reuse, R12 ;  /* 0x00000070710c7223 */ /* 0x080fe2000001000c */
[----:B------:R-:W-:Y:S01]  /*0e70*/  FADD.FTZ R70, R63, R70 ;  /* 0x000000463f467221 */ /* 0x000fe20000010000 */
[----:B------:R-:W-:Y:S01]  /*0e80*/  FFMA.FTZ R71, R106, R63, R71 ;  /* 0x0000003f6a477223 */ /* 0x000fe20000010047 */
[----:B------:R-:W-:Y:S01]  /*0e90*/  FFMA.FTZ R112, R53, R112, R64 ;  /* 0x0000007035707223 */ /* 0x000fe20000010040 */
[--C-:B------:R-:W-:Y:S02]  /*0ea0*/  IMAD.MOV.U32 R63, RZ, RZ, R93.reuse ;  /* 0x000000ffff3f7224 */ /* 0x100fe400078e005d */
[----:B------:R-:W-:Y:S02]  /*0eb0*/  HADD2.F32 R64, -RZ, R115.H0_H0 ;  /* 0x20000073ff407230 */ /* 0x000fe40000004100 */
[----:B------:R-:W-:Y:S01]  /*0ec0*/  FADD.FTZ R60, -R133, R60 ;  /* 0x0000003c853c7221 */ /* 0x000fe20000010100 */
[----:B------:R-:W-:Y:S01]  /*0ed0*/  SHF.R.U32.HI R90, RZ, 0x10, R93 ;  /* 0x00000010ff5a7819 */ /* 0x000fe2000001165d */
[----:B------:R-:W-:-:S02]  /*0ee0*/  HADD2.F32 R63, -RZ, R63.H0_H0 ;  /* 0x2000003fff3f7230 */ /* 0x000fc40000004100 */
[----:B------:R-:W-:Y:S01]  /*0ef0*/  FADD.FTZ R64, -R133, R64 ;  /* 0x0000004085407221 */ /* 0x000fe20000010100 */
[C---:B------:R-:W-:Y:S01]  /*0f00*/  FMUL.FTZ R134, R83.reuse, R60 ;  /* 0x0000003c53867220 */ /* 0x040fe20000410000 */
[----:B------:R-:W-:Y:S02]  /*0f10*/  HADD2.F32 R66, -RZ, R90.H0_H0 ;  /* 0x2000005aff427230 */ /* 0x000fe40000004100 */
[-C--:B------:R-:W-:Y:S01]  /*0f20*/  FMUL.FTZ R111, R42, R63.reuse ;  /* 0x0000003f2a6f7220 */ /* 0x080fe20000410000 */
[----:B------:R-:W-:Y:S01]  /*0f30*/  FMUL.FTZ R93, R83, R64 ;  /* 0x00000040535d7220 */ /* 0x000fe20000410000 */
[----:B------:R-:W-:Y:S01]  /*0f40*/  FADD.FTZ R9, R63, R9 ;  /* 0x000000093f097221 */ /* 0x000fe20000010000 */
[----:B------:R-:W-:Y:S01]  /*0f50*/  FFMA.FTZ R3, R134, R63, R3 ;  /* 0x0000003f86037223 */ /* 0x000fe20000010003 */
[----:B------:R-:W-:Y:S01]  /*0f60*/  MOV R63, R96 ;  /* 0x00000060003f7202 */ /* 0x000fe20000000f00 */
[-C--:B------:R-:W-:Y:S01]  /*0f70*/  FMUL.FTZ R60, R43, R66.reuse ;  /* 0x000000422b3c7220 */ /* 0x080fe20000410000 */
[----:B------:R-:W-:Y:S01]  /*0f80*/  FADD.FTZ R7, R66, R7 ;  /* 0x0000000742077221 */ /* 0x000fe20000010000 */
[----:B------:R-:W-:Y:S01]  /*0f90*/  FFMA.FTZ R4, R93, R66, R4 ;  /* 0x000000425d047223 */ /* 0x000fe20000010004 */
[----:B------:R-:W-:Y:S01]  /*0fa0*/  SHF.R.U64 R66, R96, 0x10, R97 ;  /* 0x0000001060427819 */ /* 0x000fe20000001261 */
[----:B------:R-:W-:Y:S01]  /*0fb0*/  FADD.FTZ R72, R61, R72 ;  /* 0x000000483d487221 */ /* 0x000fe20000010000 */
[----:B------:R-:W-:Y:S01]  /*0fc0*/  FFMA.FTZ R73, R106, R61, R73 ;  /* 0x0000003d6a497223 */ /* 0x000fe20000010049 */
[----:B------:R-:W-:Y:S01]  /*0fd0*/  HADD2.F32 R64, -RZ, R63.H0_H0 ;  /* 0x2000003fff407230 */ /* 0x000fe20000004100 */
[----:B------:R-:W-:Y:S01]  /*0fe0*/  MOV R61, R91 ;  /* 0x0000005b003d7202 */ /* 0x000fe20000000f00 */
[----:B------:R-:W-:Y:S01]  /*0ff0*/  HADD2.F32 R66, -RZ, R66.H0_H0 ;  /* 0x20000042ff427230 */ /* 0x000fe20000004100 */
[----:B------:R-:W-:-:S02]  /*1000*/  SHF.R.U32.HI R91, RZ, 0x10, R91 ;  /* 0x00000010ff5b7819 */ /* 0x000fc4000001165b */
[C---:B------:R-:W-:Y:S01]  /*1010*/  FADD.FTZ R64, -R133.reuse, R64 ;  /* 0x0000004085407221 */ /* 0x040fe20000010100 */
[----:B------:R-:W-:Y:S01]  /*1020*/  SHF.R.U64 R96, R98, 0x10, R99 ;  /* 0x0000001062607819 */ /* 0x000fe20000001263 */
[----:B------:R-:W-:Y:S01]  /*1030*/  HADD2.F32 R63, -RZ, R98.H0_H0 ;  /* 0x20000062ff3f7230 */ /* 0x000fe20000004100 */
[----:B------:R-:W-:Y:S01]  /*1040*/  MOV R65, R94 ;  /* 0x0000005e00417202 */ /* 0x000fe20000000f00 */
[----:B------:R-:W-:Y:S01]  /*1050*/  HADD2.F32 R92, -RZ, R91.H0_H0 ;  /* 0x2000005bff5c7230 */ /* 0x000fe20000004100 */
[----:B------:R-:W-:Y:S01]  /*1060*/  SHF.R.U64 R91, R94, 0x10, R95 ;  /* 0x000000105e5b7819 */ /* 0x000fe2000000125f */
[----:B------:R-:W-:Y:S01]  /*1070*/  FADD.FTZ R66, -R133, R66 ;  /* 0x0000004285427221 */ /* 0x000fe20000010100 */
[----:B------:R-:W-:Y:S01]  /*1080*/  FMUL.FTZ R94, R83, R64 ;  /* 0x00000040535e7220 */ /* 0x000fe20000410000 */
[----:B------:R-:W-:Y:S01]  /*1090*/  FADD.FTZ R24, R62, R24 ;  /* 0x000000183e187221 */ /* 0x000fe20000010000 */
[----:B------:R-:W-:Y:S01]  /*10a0*/  FFMA.FTZ R5, R105, R62, R5 ;  /* 0x0000003e69057223 */ /* 0x000fe20000010005 */
[----:B------:R-:W-:Y:S01]  /*10b0*/  FADD.FTZ R8, R67, R8 ;  /* 0x0000000843087221 */ /* 0x000fe20000010000 */
[----:B------:R-:W-:Y:S01]  /*10c0*/  FFMA.FTZ R6, R113, R67, R6 ;  /* 0x0000004371067223 */ /* 0x000fe20000010006 */
[----:B------:R-:W-:Y:S01]  /*10d0*/  HADD2.F32 R64, -RZ, R96.H0_H0 ;  /* 0x20000060ff407230 */ /* 0x000fe20000004100 */
[----:B------:R-:W-:Y:S01]  /*10e0*/  MOV R67, R97 ;  /* 0x0000006100437202 */ /* 0x000fe20000000f00 */
[----:B------:R-:W-:Y:S01]  /*10f0*/  FMUL.FTZ R98, R83, R66 ;  /* 0x0000004253627220 */ /* 0x000fe20000410000 */
[----:B------:R-:W-:Y:S01]  /*1100*/  MOV R62, R99 ;  /* 0x00000063003e7202 */ /* 0x000fe20000000f00 */
[----:B------:R-:W-:-:S02]  /*1110*/  HADD2.F32 R65, -RZ, R65.H0_H0 ;  /* 0x20000041ff417230 */ /* 0x000fc40000004100 */
[----:B------:R-:W-:Y:S01]  /*1120*/  FADD.FTZ R26, R63, R26 ;  /* 0x0000001a3f1a7221 */ /* 0x000fe20000010000 */
[-C--:B------:R-:W-:Y:S01]  /*1130*/  FFMA.FTZ R25, R94, R63.reuse, R25 ;  /* 0x0000003f5e197223 */ /* 0x080fe20000010019 */
[----:B------:R-:W-:Y:S01]  /*1140*/  FMUL.FTZ R63, R36, R63 ;  /* 0x0000003f243f7220 */ /* 0x000fe20000410000 */
[-C--:B------:R-:W-:Y:S01]  /*1150*/  FMUL.FTZ R66, R37, R64.reuse ;  /* 0x0000004025427220 */ /* 0x080fe20000410000 */
[----:B------:R-:W-:Y:S01]  /*1160*/  FADD.FTZ R31, R64, R31 ;  /* 0x0000001f401f7221 */ /* 0x000fe20000010000 */
[----:B------:R-:W-:Y:S01]  /*1170*/  FFMA.FTZ R29, R98, R64, R29 ;  /* 0x00000040621d7223 */ /* 0x000fe2000001001d */
[----:B------:R-:W-:Y:S02]  /*1180*/  HADD2.F32 R90, -RZ, R67.H0_H0 ;  /* 0x20000043ff5a7230 */ /* 0x000fe40000004100 */
[----:B------:R-:W-:Y:S01]  /*1190*/  FFMA.FTZ R96, R48, R65, R63 ;  /* 0x0000004130607223 */ /* 0x000fe2000001003f */
[----:B------:R-:W-:Y:S02]  /*11a0*/  HADD2.F32 R64, -RZ, R62.H0_H0 ;  /* 0x2000003eff407230 */ /* 0x000fe40000004100 */
[----:B------:R-:W-:Y:S01]  /*11b0*/  FADD.FTZ R62, RZ, R109 ;  /* 0x0000006dff3e7221 */ /* 0x000fe20000010000 */
[----:B------:R-:W-:-:S02]  /*11c0*/  HADD2.F32 R67, -RZ, R91.H0_H0 ;  /* 0x2000005bff437230 */ /* 0x000fc40000004100 */
[----:B------:R-:W-:Y:S01]  /*11d0*/  FFMA.FTZ R63, R100, R109, RZ ;  /* 0x0000006d643f7223 */ /* 0x000fe200000100ff */
[----:B------:R-:W-:Y:S01]  /*11e0*/  FADD.FTZ R28, R65, R28 ;  /* 0x0000001c411c7221 */ /* 0x000fe20000010000 */
[----:B------:R-:W-:Y:S01]  /*11f0*/  FFMA.FTZ R27, R94, R65, R27 ;  /* 0x000000415e1b7223 */ /* 0x000fe2000001001b */
[----:B------:R-:W-:Y:S01]  /*1200*/  FADD.FTZ R90, -R133, R90 ;  /* 0x0000005a855a7221 */ /* 0x000fe20000010100 */
[----:B------:R-:W-:Y:S01]  /*1210*/  FADD.FTZ R65, R107, R62 ;  /* 0x0000003e6b417221 */ /* 0x000fe20000010000 */
[----:B------:R-:W-:Y:S01]  /*1220*/  FADD.FTZ R23, R92, R23 ;  /* 0x000000175c177221 */ /* 0x000fe20000010000 */
[-C--:B------:R-:W-:Y:S01]  /*1230*/  FFMA.FTZ R10, R93, R92.reuse, R10 ;  /* 0x0000005c5d0a7223 */ /* 0x080fe2000001000a */
[----:B------:R-:W-:Y:S01]  /*1240*/  SHF.R.U32.HI R138, RZ, 0x10, R97 ;  /* 0x00000010ff8a7819 */ /* 0x000fe20000011661 */
[----:B------:R-:W-:Y:S01]  /*1250*/  FFMA.FTZ R63, R110, R107, R63 ;  /* 0x0000006b6e3f7223 */ /* 0x000fe2000001003f */
[----:B------:R-:W-:Y:S01]  /*1260*/  FFMA.FTZ R92, R55, R92, R60 ;  /* 0x0000005c375c7223 */ /* 0x000fe2000001003c */
[----:B------:R-:W-:Y:S01]  /*1270*/  FADD.FTZ R30, R67, R30 ;  /* 0x0000001e431e7221 */ /* 0x000fe20000010000 */
[-C--:B------:R-:W-:Y:S01]  /*1280*/  FFMA.FTZ R97, R49, R67.reuse, R66 ;  /* 0x0000004331617223 */ /* 0x080fe20000010042 */
[----:B------:R-:W-:Y:S01]  /*1290*/  FFMA.FTZ R32, R98, R67, R32 ;  /* 0x0000004362207223 */ /* 0x000fe20000010020 */
[----:B------:R-:W-:Y:S01]  /*12a0*/  SHF.R.U32.HI R60, RZ, 0x10, R95 ;  /* 0x00000010ff3c7819 */ /* 0x000fe2000001165f */
[----:B------:R-:W-:-:S02]  /*12b0*/  HADD2.F32 R67, -RZ, R95.H0_H0 ;  /* 0x2000005fff437230 */ /* 0x000fc40000004100 */
        /* <DEDUP_REMOVED lines=8> */
[----:B------:R-:W-:Y:S02]  /*1340*/  HADD2.F32 R61, -RZ, R61.H0_H0 ;  /* 0x2000003dff3d7230 */ /* 0x000fe40000004100 */
[----:B------:R-:W-:Y:S01]  /*1350*/  FADD.FTZ R65, R108, R65 ;  /* 0x000000416c417221 */ /* 0x000fe20000010000 */
[----:B------:R-:W-:-:S02]  /*1360*/  FFMA.FTZ R64, R105, R108, R64 ;  /* 0x0000006c69407223 */ /* 0x000fc40000010040 */
[-C--:B------:R-:W-:Y:S01]  /*1370*/  FFMA.FTZ R111, R54, R61.reuse, R111 ;  /* 0x0000003d366f7223 */ /* 0x080fe2000001006f */
[----:B------:R-:W-:Y:S01]  /*1380*/  FADD.FTZ R66, R112, R65 ;  /* 0x0000004170427221 */ /* 0x000fe20000010000 */
[----:B------:R-:W-:Y:S01]  /*1390*/  FFMA.FTZ R65, R113, R112, R64 ;  /* 0x0000007071417223 */ /* 0x000fe20000010040 */
[----:B------:R-:W-:Y:S01]  /*13a0*/  FADD.FTZ R14, R61, R14 ;  /* 0x0000000e3d0e7221 */ /* 0x000fe20000010000 */
[----:B------:R-:W-:Y:S01]  /*13b0*/  FFMA.FTZ R22, R134, R61, R22 ;  /* 0x0000003d86167223 */ /* 0x000fe20000010016 */
[----:B------:R-:W-:Y:S01]  /*13c0*/  HADD2.F32 R138, -RZ, R138.H0_H0 ;  /* 0x2000008aff8a7230 */ /* 0x000fe20000004100 */
[----:B------:R-:W-:Y:S01]  /*13d0*/  SHF.R.U32.HI R61, RZ, 0x10, R99 ;  /* 0x00000010ff3d7819 */ /* 0x000fe20000011663 */
[----:B------:R-:W-:Y:S01]  /*13e0*/  FADD.FTZ R18, R67, R18 ;  /* 0x0000001243127221 */ /* 0x000fe20000010000 */
[-C--:B------:R-:W-:Y:S01]  /*13f0*/  FFMA.FTZ R136, R50, R67.reuse, R91 ;  /* 0x0000004332887223 */ /* 0x080fe2000001005b */
[----:B------:R-:W-:Y:S01]  /*1400*/  FFMA.FTZ R2, R95, R67, R2 ;  /* 0x000000435f027223 */ /* 0x000fe20000010002 */
[----:B------:R-:W-:Y:S01]  /*1410*/  FADD.FTZ R67, R111, R66 ;  /* 0x000000426f437221 */ /* 0x000fe20000010000 */
[----:B------:R-:W-:Y:S01]  /*1420*/  FFMA.FTZ R64, R134, R111, R65 ;  /* 0x0000006f86407223 */ /* 0x000fe20000010041 */
[----:B------:R-:W-:Y:S01]  /*1430*/  FADD.FTZ R138, -R133, R138 ;  /* 0x0000008a858a7221 */ /* 0x000fe20000010100 */
[----:B------:R-:W-:-:S02]  /*1440*/  HADD2.F32 R65, -RZ, R61.H0_H0 ;  /* 0x2000003dff417230 */ /* 0x000fc40000004100 */
[----:B------:R-:W-:Y:S01]  /*1450*/  FADD.FTZ R67, R92, R67 ;  /* 0x000000435c437221 */ /* 0x000fe20000010000 */
[----:B------:R-:W-:Y:S01]  /*1460*/  FFMA.FTZ R61, R93, R92, R64 ;  /* 0x0000005c5d3d7223 */ /* 0x000fe20000010040 */
[----:B------:R-:W-:Y:S02]  /*1470*/  HADD2.F32 R66, -RZ, R60.H0_H0 ;  /* 0x2000003cff427230 */ /* 0x000fe40000004100 */
[----:B------:R-:W-:Y:S01]  /*1480*/  FMUL.FTZ R138, R83, R138 ;  /* 0x0000008a538a7220 */ /* 0x000fe20000410000 */
[----:B------:R-:W-:Y:S01]  /*1490*/  FADD.FTZ R60, R96, R67 ;  /* 0x00000043603c7221 */ /* 0x000fe20000010000 */
[----:B------:R-:W-:Y:S01]  /*14a0*/  FFMA.FTZ R61, R94, R96, R61 ;  /* 0x000000605e3d7223 */ /* 0x000fe2000001003d */
[----:B------:R-:W-:Y:S01]  /*14b0*/  FADD.FTZ R16, R65, R16 ;  /* 0x0000001041107221 */ /* 0x000fe20000010000 */
[-C--:B------:R-:W-:Y:S01]  /*14c0*/  FFMA.FTZ R11, R138, R65.reuse, R11 ;  /* 0x000000418a0b7223 */ /* 0x080fe2000001000b */
[----:B------:R-:W-:Y:S01]  /*14d0*/  FMUL.FTZ R64, R39, R65 ;  /* 0x0000004127407220 */ /* 0x000fe20000410000 */
[----:B------:R-:W-:Y:S01]  /*14e0*/  FADD.FTZ R65, R60, R97 ;  /* 0x000000613c417221 */ /* 0x000fe20000010000 */
[----:B------:R-:W-:Y:S01]  /*14f0*/  SHF.R.U32.HI R62, RZ, 0x5, R0 ;  /* 0x00000005ff3e7819 */ /* 0x000fe20000011600 */
[----:B------:R-:W-:Y:S01]  /*1500*/  FFMA.FTZ R60, R98, R97, R61 ;  /* 0x00000061623c7223 */ /* 0x000fe2000001003d */
[----:B------:R-:W-:Y:S01]  /*1510*/  FFMA.FTZ R99, R51, R66, R64 ;  /* 0x0000004233637223 */ /* 0x000fe20000010040 */
[----:B------:R-:W-:Y:S01]  /*1520*/  FADD.FTZ R64, R65, R136 ;  /* 0x0000008841407221 */ /* 0x000fe20000010000 */
[----:B------:R-:W-:Y:S01]  /*1530*/  LOP3.LUT R63, R62, 0x7fffffc, RZ, 0xc0, !PT ;  /* 0x07fffffc3e3f7812 */ /* 0x000fe200078ec0ff */
        /* <DEDUP_REMOVED lines=25> */
.L_x_1840:
[----:B------:R-:W3:Y:S01]  /*16d0*/  S2R R67, SR_CgaCtaId ;  /* 0x0000000000437919 */ /* 0x000ee20000008800 */
[----:B------:R-:W-:Y:S01]  /*16e0*/  MOV R66, 0x400 ;  /* 0x0000040000427802 */ /* 0x000fe20000000f00 */
[----:B------:R-:W-:Y:S01]  /*16f0*/  UISETP.NE.AND UP0, UPT, UR19, URZ, UPT ;  /* 0x0000003f1300728c */ /* 0x000fe2000bf05270 */
[----:B------:R-:W-:Y:S01]  /*1700*/  @!P0 LOP3.LUT R62, R62, 0x3, RZ, 0xc0, !PT ;  /* 0x000000033e3e8812 */ /* 0x000fe200078ec0ff */
[----:B--2---:R-:W-:Y:S01]  /*1710*/  FADD.FTZ R91, R64, R65 ;  /* 0x00000041405b7221 */ /* 0x004fe20000010000 */
[----:B-1----:R-:W-:Y:S01]  /*1720*/  FADD.FTZ R90, R60, R61 ;  /* 0x0000003d3c5a7221 */ /* 0x002fe20000010000 */
[----:B-----5:R-:W-:Y:S02]  /*1730*/  LOP3.LUT P6, RZ, R114, 0xff, RZ, 0xc0, !PT ;  /* 0x000000ff72ff7812 */ /* 0x020fe400078cc0ff */
[----:B------:R-:W-:Y:S02]  /*1740*/  @!P0 IADD3 R62, R63, R62, RZ ;  /* 0x0000003e3f3e8210 */ /* 0x000fe40007ffe0ff */
[----:B------:R-:W-:Y:S01]  /*1750*/  PLOP3.LUT P2, PT, PT, PT, UP0, 0x80, 0x0 ;  /* 0x000000000000781c */ /* 0x000fe20003f4f008 */
[----:B------:R-:W-:Y:S05]  /*1760*/  WARPSYNC.ALL ;  /* 0x0000000000007948 */ /* 0x000fea0003800000 */
[----:B---3--:R-:W-:-:S04]  /*1770*/  LEA R66, R67, R66, 0x18 ;  /* 0x0000004243427211 */ /* 0x008fc800078ec0ff */
[-C--:B------:R-:W-:Y:S02]  /*1780*/  @!P0 LEA R115, R62, R66.reuse, 0x3 ;  /* 0x000000423e738211 */ /* 0x080fe400078e18ff */
[----:B------:R-:W-:-:S03]  /*1790*/  LEA R119, R63, R66, 0x3 ;  /* 0x000000423f777211 */ /* 0x000fc600078e18ff */
[----:B------:R1:W-:Y:S01]  /*17a0*/  @!P0 STS.64 [R115+0x1800], R90 ;  /* 0x0018005a73008388 */ /* 0x0003e20000000a00 */
[----:B------:R-:W-:Y:S01]  /*17b0*/  BAR.SYNC.DEFER_BLOCKING 0x0 ;  /* 0x0000000000007b1d */ /* 0x000fe20000010000 */
[----:B------:R-:W-:Y:S02]  /*17c0*/  @P3 LOP3.LUT P0, RZ, R124, 0xff, RZ, 0xc0, !PT ;  /* 0x000000ff7cff3812 */ /* 0x000fe4000780c0ff */
[----:B-1----:R-:W-:-:S03]  /*17d0*/  @P1 SHF.R.U32.HI R90, RZ, 0x10, R85 ;  /* 0x00000010ff5a1819 */ /* 0x002fc60000011655 */
        /* <DEDUP_REMOVED lines=14> */
[----:B------:R-:W-:-:S03]  /*18c0*/  @P1 IMAD.MOV.U32 R60, RZ, RZ, R84 ;  /* 0x000000ffff3c1224 */ /* 0x000fc600078e0054 */
        /* <DEDUP_REMOVED lines=9> */
[----:B------:R-:W-:Y:S02]  /*1960*/  @P1 HADD2.F32 R103, -RZ, R90.H0_H0 ;  /* 0x2000005aff671230 */ /* 0x000fe40000004100 */
[C---:B------:R-:W-:Y:S01]  /*1970*/  FMUL.FTZ R60, R83.reuse, R100 ;  /* 0x00000064533c7220 */ /* 0x040fe20000410000 */
[C---:B------:R-:W-:Y:S01]  /*1980*/  FMUL.FTZ R61, R83.reuse, R110 ;  /* 0x0000006e533d7220 */ /* 0x040fe20000410000 */
[----:B------:R-:W-:Y:S01]  /*1990*/  @P1 SHF.R.U64 R90, R86, 0x10, R87 ;  /* 0x00000010565a1819 */ /* 0x000fe20000001257 */
[----:B------:R-:W-:Y:S01]  /*19a0*/  FMUL.FTZ R102, R83, R102 ;  /* 0x0000006653667220 */ /* 0x000fe20000410000 */
[----:B------:R-:W-:Y:S01]  /*19b0*/  @P1 FADD.FTZ R60, R60, R63 ;  /* 0x0000003f3c3c1221 */ /* 0x000fe20000010000 */
[-C--:B------:R-:W-:Y:S01]  /*19c0*/  FFMA.FTZ R63, R106, R66.reuse, R65 ;  /* 0x000000426a3f7223 */ /* 0x080fe20000010041 */
[----:B------:R-:W-:Y:S01]  /*19d0*/  @P1 FADD.FTZ R61, R61, R62 ;  /* 0x0000003e3d3d1221 */ /* 0x000fe20000010000 */
[----:B------:R-:W-:Y:S01]  /*19e0*/  FADD.FTZ R112, R112, -R113 ;  /* 0x8000007170707221 */ /* 0x000fe20000010000 */
[----:B------:R-:W-:Y:S01]  /*19f0*/  FMUL.FTZ R62, R60, UR18 ;  /* 0x000000123c3e7c20 */ /* 0x000fe20008410000 */
[----:B------:R-:W-:Y:S01]  /*1a00*/  FADD.FTZ R64, R104, -R63 ;  /* 0x8000003f68407221 */ /* 0x000fe20000010000 */
[----:B------:R-:W-:Y:S01]  /*1a10*/  @P1 MOV R63, R85 ;  /* 0x00000055003f1202 */ /* 0x000fe20000000f00 */
[----:B------:R-:W-:Y:S01]  /*1a20*/  FMUL.FTZ R100, R61, UR18 ;  /* 0x000000123d647c20 */ /* 0x000fe20008410000 */
[----:B------:R-:W-:Y:S01]  /*1a30*/  FFMA.FTZ R134, R134, R66, R65 ;  /* 0x0000004286867223 */ /* 0x000fe20000010041 */
[C---:B------:R-:W-:Y:S01]  /*1a40*/  FSEL R67, R62.reuse, RZ, P6 ;  /* 0x000000ff3e437208 */ /* 0x040fe20003000000 */
[C---:B------:R-:W-:Y:S01]  /*1a50*/  FMUL.FTZ R64, R83.reuse, R64 ;  /* 0x0000004053407220 */ /* 0x040fe20000410000 */
[----:B------:R-:W-:Y:S01]  /*1a60*/  @P3 FSEL R62, R62, RZ, P0 ;  /* 0x000000ff3e3e3208 */ /* 0x000fe20000000000 */
[----:B------:R-:W-:Y:S01]  /*1a70*/  @P1 HADD2.F32 R107, -RZ, R63.H0_H0 ;  /* 0x2000003fff6b1230 */ /* 0x000fe20000004100 */
[----:B------:R-:W-:Y:S01]  /*1a80*/  LOP3.LUT P6, RZ, R114, 0xff00, RZ, 0xc0, !PT ;  /* 0x0000ff0072ff7812 */ /* 0x000fe200078cc0ff */
[----:B------:R-:W-:Y:S01]  /*1a90*/  @P1 FADD.FTZ R102, R102, R103 ;  /* 0x0000006766661221 */ /* 0x000fe20000010000 */
[----:B------:R-:W-:Y:S01]  /*1aa0*/  @P3 LOP3.LUT P0, RZ, R124, 0xff00, RZ, 0xc0, !PT ;  /* 0x0000ff007cff3812 */ /* 0x000fe2000780c0ff */
[----:B------:R-:W-:Y:S01]  /*1ab0*/  @P1 HADD2.F32 R90, -RZ, R90.H0_H0 ;  /* 0x2000005aff5a1230 */ /* 0x000fe20000004100 */
[----:B------:R-:W-:Y:S01]  /*1ac0*/  FSEL R91, R100, RZ, P6 ;  /* 0x000000ff645b7208 */ /* 0x000fe20003000000 */
[----:B------:R-:W-:Y:S01]  /*1ad0*/  @P1 FADD.FTZ R64, R64, R107 ;  /* 0x0000006b40401221 */ /* 0x000fe20000010000 */
[----:B------:R-:W-:Y:S01]  /*1ae0*/  @P3 FSEL R63, R100, RZ, P0 ;  /* 0x000000ff643f3208 */ /* 0x000fe20000000000 */
[----:B------:R-:W-:Y:S01]  /*1af0*/  FMUL.FTZ R103, R83, R112 ;  /* 0x0000007053677220 */ /* 0x000fe20000410000 */
[----:B------:R-:W-:Y:S01]  /*1b00*/  @P1 MOV R100, R87 ;  /* 0x0000005700641202 */ /* 0x000fe20000000f00 */
[----:B------:R-:W-:Y:S01]  /*1b10*/  FADD.FTZ R134, R111, -R134 ;  /* 0x800000866f867221 */ /* 0x000fe20000010000 */
[----:B------:R-:W-:Y:S01]  /*1b20*/  FMUL.FTZ R109, R64, UR18 ;  /* 0x00000012406d7c20 */ /* 0x000fe20008410000 */
[----:B------:R-:W-:Y:S01]  /*1b30*/  LOP3.LUT P6, RZ, R114, 0xff0000, RZ, 0xc0, !PT ;  /* 0x00ff000072ff7812 */ /* 0x000fe200078cc0ff */
[----:B------:R-:W-:Y:S01]  /*1b40*/  FFMA.FTZ R93, R93, R66, R65 ;  /* 0x000000425d5d7223 */ /* 0x000fe20000010041 */
[----:B------:R-:W-:-:S02]  /*1b50*/  @P1 HADD2.F32 R107, -RZ, R100.H0_H0 ;  /* 0x20000064ff6b1230 */ /* 0x000fc40000004100 */
[----:B------:R-:W-:Y:S01]  /*1b60*/  FMUL.FTZ R100, R102, UR18 ;  /* 0x0000001266647c20 */ /* 0x000fe20008410000 */
[-CC-:B------:R-:W-:Y:S01]  /*1b70*/  FFMA.FTZ R115, R94, R66.reuse, R65.reuse ;  /* 0x000000425e737223 */ /* 0x180fe20000010041 */
[----:B------:R-:W-:Y:S01]  /*1b80*/  LOP3.LUT P0, RZ, R114, 0xff000000, RZ, 0xc0, !PT ;  /* 0xff00000072ff7812 */ /* 0x000fe2000780c0ff */
[----:B------:R-:W-:Y:S01]  /*1b90*/  @P1 FADD.FTZ R103, R103, R90 ;  /* 0x0000005a67671221 */ /* 0x000fe20000010000 */
[----:B------:R-:W-:Y:S01]  /*1ba0*/  FFMA.FTZ R105, R105, R66, R65 ;  /* 0x0000004269697223 */ /* 0x000fe20000010041 */
[----:B------:R-:W-:Y:S01]  /*1bb0*/  @P1 SHF.R.U32.HI R94, RZ, 0x10, R87 ;  /* 0x00000010ff5e1819 */ /* 0x000fe20000011657 */
[----:B------:R-:W-:Y:S01]  /*1bc0*/  FMUL.FTZ R104, R83, R134 ;  /* 0x0000008653687220 */ /* 0x000fe20000410000 */
[-CC-:B------:R-:W-:Y:S01]  /*1bd0*/  FFMA.FTZ R98, R98, R66.reuse, R65.reuse ;  /* 0x0000004262627223 */ /* 0x180fe20000010041 */
[-CC-:B------:R-:W-:Y:S01]  /*1be0*/  FFMA.FTZ R95, R95, R66.reuse, R65.reuse ;  /* 0x000000425f5f7223 */ /* 0x180fe20000010041 */
[----:B------:R-:W-:Y:S01]  /*1bf0*/  FFMA.FTZ R138, R138, R66, R65 ;  /* 0x000000428a8a7223 */ /* 0x000fe20000010041 */
[----:B------:R-:W-:Y:S01]  /*1c00*/  FSEL R106, R109, RZ, P6 ;  /* 0x000000ff6d6a7208 */ /* 0x000fe20003000000 */
[----:B------:R-:W-:Y:S01]  /*1c10*/  FADD.FTZ R66, R92, -R93 ;  /* 0x8000005d5c427221 */ /* 0x000fe20000010000 */
[----:B------:R-:W-:Y:S01]  /*1c20*/  @P1 MOV R65, R86 ;  /* 0x0000005600411202 */ /* 0x000fe20000000f00 */
[----:B------:R-:W-:Y:S01]  /*1c30*/  FMUL.FTZ R111, R103, UR18 ;  /* 0x00000012676f7c20 */ /* 0x000fe20008410000 */
[----:B------:R-:W-:Y:S01]  /*1c40*/  @P3 LOP3.LUT P6, RZ, R124, 0xff0000, RZ, 0xc0, !PT ;  /* 0x00ff00007cff3812 */ /* 0x000fe200078cc0ff */
[----:B------:R-:W-:Y:S01]  /*1c50*/  FADD.FTZ R92, R108, -R105 ;  /* 0x800000696c5c7221 */ /* 0x000fe20000010000 */
[----:B------:R-:W-:Y:S01]  /*1c60*/  FSEL R110, R100, RZ, P0 ;  /* 0x000000ff646e7208 */ /* 0x000fe20000000000 */
[----:B------:R-:W-:Y:S01]  /*1c70*/  @P1 FADD.FTZ R104, R104, R107 ;  /* 0x0000006b68681221 */ /* 0x000fe20000010000 */
[----:B------:R-:W-:Y:S01]  /*1c80*/  LOP3.LUT P0, RZ, R118, 0xff00, RZ, 0xc0, !PT ;  /* 0x0000ff0076ff7812 */ /* 0x000fe2000780c0ff */
[----:B------:R-:W-:-:S02]  /*1c90*/  @P1 HADD2.F32 R94, -RZ, R94.H0_H0 ;  /* 0x2000005eff5e1230 */ /* 0x000fc40000004100 */
[----:B------:R-:W-:Y:S01]  /*1ca0*/  FADD.FTZ R136, R136, -R95 ;  /* 0x8000005f88887221 */ /* 0x000fe20000010000 */
[----:B------:R-:W-:Y:S01]  /*1cb0*/  FMUL.FTZ R105, R83, R66 ;  /* 0x0000004253697220 */ /* 0x000fe20000410000 */
[----:B------:R-:W-:Y:S01]  /*1cc0*/  @P3 FSEL R109, R109, RZ, P6 ;  /* 0x000000ff6d6d3208 */ /* 0x000fe20003000000 */
[----:B------:R-:W-:Y:S01]  /*1cd0*/  FADD.FTZ R138, R99, -R138 ;  /* 0x8000008a638a7221 */ /* 0x000fe20000010000 */
[----:B------:R-:W-:Y:S01]  /*1ce0*/  @P1 HADD2.F32 R95, -RZ, R65.H0_H0 ;  /* 0x20000041ff5f1230 */ /* 0x000fe20000004100 */
[----:B------:R-:W-:Y:S01]  /*1cf0*/  @P3 LOP3.LUT P6, RZ, R124, 0xff000000, RZ, 0xc0, !PT ;  /* 0xff0000007cff3812 */ /* 0x000fe200078cc0ff */
[----:B------:R-:W-:Y:S01]  /*1d00*/  FADD.FTZ R98, R97, -R98 ;  /* 0x8000006261627221 */ /* 0x000fe20000010000 */
[----:B------:R-:W-:Y:S01]  /*1d10*/  FMUL.FTZ R92, R83, R92 ;  /* 0x0000005c535c7220 */ /* 0x000fe20000410000 */
[----:B------:R-:W-:Y:S01]  /*1d20*/  @P1 SHF.R.U64 R99, R88, 0x10, R89 ;  /* 0x0000001058631819 */ /* 0x000fe20000001259 */
[----:B------:R-:W-:Y:S01]  /*1d30*/  FMUL.FTZ R107, R104, UR18 ;  /* 0x00000012686b7c20 */ /* 0x000fe20008410000 */
[----:B------:R-:W-:Y:S01]  /*1d40*/  FSEL R112, R111, RZ, P0 ;  /* 0x000000ff6f707208 */ /* 0x000fe20000000000 */
[----:B------:R-:W-:Y:S01]  /*1d50*/  @P1 FADD.FTZ R105, R105, R94 ;  /* 0x0000005e69691221 */ /* 0x000fe20000010000 */
[----:B------:R-:W-:Y:S01]  /*1d60*/  @P1 MOV R97, R89 ;  /* 0x0000005900611202 */ /* 0x000fe20000000f00 */
[----:B------:R-:W-:Y:S01]  /*1d70*/  @P1 FADD.FTZ R92, R92, R95 ;  /* 0x0000005f5c5c1221 */ /* 0x000fe20000010000 */
[----:B------:R-:W-:Y:S01]  /*1d80*/  LOP3.LUT P0, RZ, R118, 0xff0000, RZ, 0xc0, !PT ;  /* 0x00ff000076ff7812 */ /* 0x000fe2000780c0ff */
[----:B------:R0:W-:Y:S01]  /*1d90*/  F2F.F16.F32 R93, R106 ;  /* 0x0000006a005d7304 */ /* 0x0001e20000200800 */
[----:B------:R-:W-:Y:S01]  /*1da0*/  @P3 FSEL R90, R100, RZ, P6 ;  /* 0x000000ff645a3208 */ /* 0x000fe20003000000 */
[----:B------:R-:W-:Y:S01]  /*1db0*/  @P1 HADD2.F32 R95, -RZ, R99.H0_H0 ;  /* 0x20000063ff5f1230 */ /* 0x000fe20000004100 */
[----:B------:R-:W-:Y:S01]  /*1dc0*/  @P3 LOP3.LUT P6, RZ, R125, 0xff00, RZ, 0xc0, !PT ;  /* 0x0000ff007dff3812 */ /* 0x000fe200078cc0ff */
[----:B------:R-:W-:Y:S01]  /*1dd0*/  @P1 HADD2.F32 R97, -RZ, R97.H0_H0 ;  /* 0x20000061ff611230 */ /* 0x000fe20000004100 */
[----:B------:R-:W-:Y:S01]  /*1de0*/  FSEL R113, R107, RZ, P0 ;  /* 0x000000ff6b717208 */ /* 0x000fe20000000000 */
[----:B------:R-:W-:Y:S01]  /*1df0*/  FMUL.FTZ R108, R105, UR18 ;  /* 0x00000012696c7c20 */ /* 0x000fe20008410000 */
[----:B------:R-:W-:Y:S01]  /*1e00*/  @P1 SHF.R.U32.HI R114, RZ, 0x10, R89 ;  /* 0x00000010ff721819 */ /* 0x000fe20000011659 */
[----:B------:R1:W-:Y:S01]  /*1e10*/  F2F.F16.F32 R65, R110 ;  /* 0x0000006e00417304 */ /* 0x0003e20000200800 */
[C---:B0-----:R-:W-:Y:S01]  /*1e20*/  FMUL.FTZ R106, R83.reuse, R98 ;  /* 0x00000062536a7220 */ /* 0x041fe20000410000 */
[----:B------:R-:W-:Y:S01]  /*1e30*/  LOP3.LUT P0, RZ, R118, 0xff000000, RZ, 0xc0, !PT ;  /* 0xff00000076ff7812 */ /* 0x000fe2000780c0ff */
[----:B------:R-:W-:Y:S01]  /*1e40*/  FMUL.FTZ R98, R83, R136 ;  /* 0x0000008853627220 */ /* 0x000fe20000410000 */
[----:B------:R-:W-:Y:S01]  /*1e50*/  @P3 FSEL R100, R111, RZ, P6 ;  /* 0x000000ff6f643208 */ /* 0x000fe20003000000 */
[----:B------:R-:W-:Y:S01]  /*1e60*/  @P1 FADD.FTZ R106, R106, R95 ;  /* 0x0000005f6a6a1221 */ /* 0x000fe20000010000 */
[----:B------:R-:W-:Y:S01]  /*1e70*/  LOP3.LUT P6, RZ, R118, 0xff, RZ, 0xc0, !PT ;  /* 0x000000ff76ff7812 */ /* 0x000fe200078cc0ff */
[----:B------:R-:W-:Y:S01]  /*1e80*/  @P1 FADD.FTZ R98, R98, R97 ;  /* 0x0000006162621221 */ /* 0x000fe20000010000 */
[----:B------:R0:W-:Y:S01]  /*1e90*/  F2F.F16.F32 R66, R112 ;  /* 0x0000007000427304 */ /* 0x0001e20000200800 */
[----:B-1----:R-:W-:Y:S01]  /*1ea0*/  FMUL.FTZ R110, R92, UR18 ;  /* 0x000000125c6e7c20 */ /* 0x002fe20008410000 */
[----:B------:R-:W-:-:S02]  /*1eb0*/  @P1 HADD2.F32 R114, -RZ, R114.H0_H0 ;  /* 0x20000072ff721230 */ /* 0x000fc40000004100 */
[----:B------:R-:W-:Y:S01]  /*1ec0*/  FMUL.FTZ R97, R83, R138 ;  /* 0x0000008a53617220 */ /* 0x000fe20000410000 */
[----:B------:R-:W-:Y:S01]  /*1ed0*/  FMUL.FTZ R94, R106, UR18 ;  /* 0x000000126a5e7c20 */ /* 0x000fe20008410000 */
[----:B------:R-:W-:Y:S01]  /*1ee0*/  @P1 IMAD.MOV.U32 R99, RZ, RZ, R88 ;  /* 0x000000ffff631224 */ /* 0x000fe200078e0058 */
[----:B------:R-:W-:Y:S01]  /*1ef0*/  FSEL R111, R110, RZ, P6 ;  /* 0x000000ff6e6f7208 */ /* 0x000fe20003000000 */
[----:B------:R-:W-:Y:S01]  /*1f00*/  @P1 FADD.FTZ R97, R97, R114 ;  /* 0x0000007261611221 */ /* 0x000fe20000010000 */
[----:B------:R-:W-:Y:S01]  /*1f10*/  LOP3.LUT P6, RZ, R101, 0xff00, RZ, 0xc0, !PT ;  /* 0x0000ff0065ff7812 */ /* 0x000fe200078cc0ff */
[----:B------:R-:W-:Y:S01]  /*1f20*/  FADD.FTZ R114, R96, -R115 ;  /* 0x8000007360727221 */ /* 0x000fe20000010000 */
[----:B0-----:R-:W-:Y:S01]  /*1f30*/  FSEL R112, R108, RZ, P0 ;  /* 0x000000ff6c707208 */ /* 0x001fe20000000000 */
[----:B------:R0:W-:Y:S01]  /*1f40*/  F2F.F16.F32 R119, R113 ;  /* 0x0000007100777304 */ /* 0x0001e20000200800 */
[----:B------:R-:W-:Y:S01]  /*1f50*/  ISETP.NE.U32.AND P0, PT, RZ, UR16, PT ;  /* 0x00000010ff007c0c */ /* 0x000fe2000bf05070 */
[----:B------:R-:W-:Y:S01]  /*1f60*/  FMUL.FTZ R95, R98, UR18 ;  /* 0x00000012625f7c20 */ /* 0x000fe20008410000 */
[----:B------:R-:W-:-:S02]  /*1f70*/  @P1 HADD2.F32 R118, -RZ, R99.H0_H0 ;  /* 0x20000063ff761230 */ /* 0x000fc40000004100 */
[----:B------:R-:W-:Y:S01]  /*1f80*/  FMUL.FTZ R99, R83, R114 ;  /* 0x0000007253637220 */ /* 0x000fe20000410000 */
[----:B------:R-:W-:Y:S01]  /*1f90*/  ISETP.NE.AND.EX P0, PT, RZ, UR17, PT, P0 ;  /* 0x00000011ff007c0c */ /* 0x000fe2000bf05300 */
[----:B------:R-:W-:Y:S01]  /*1fa0*/  FMUL.FTZ R96, R97, UR18 ;  /* 0x0000001261607c20 */ /* 0x000fe20008410000 */
[----:B------:R-:W-:Y:S01]  /*1fb0*/  @P3 F2FP.F16.F32.PACK_AB R62, RZ, R62 ;  /* 0x0000003eff3e323e */ /* 0x000fe200000000ff */
[----:B------:R-:W-:Y:S01]  /*1fc0*/  @P1 FADD.FTZ R99, R99, R118 ;  /* 0x0000007663631221 */ /* 0x000fe20000010000 */
[----:B0-----:R-:W-:Y:S01]  /*1fd0*/  FSEL R113, R94, RZ, P6 ;  /* 0x000000ff5e717208 */ /* 0x001fe20003000000 */
[----:B------:R-:W0:Y:S01]  /*1fe0*/  F2F.F16.F32 R91, R91 ;  /* 0x0000005b005b7304 */ /* 0x000e220000200800 */
[----:B------:R-:W-:Y:S01]  /*1ff0*/  LOP3.LUT P6, RZ, R101, 0xff0000, RZ, 0xc0, !PT ;  /* 0x00ff000065ff7812 */ /* 0x000fe200078cc0ff */
[----:B------:R-:W-:Y:S01]  /*2000*/  FMUL.FTZ R83, R99, UR18 ;  /* 0x0000001263537c20 */ /* 0x000fe20008410000 */
[----:B------:R-:W-:Y:S02]  /*2010*/  @P3 F2FP.F16.F32.PACK_AB R63, RZ, R63 ;  /* 0x0000003fff3f323e */ /* 0x000fe400000000ff */
[----:B------:R-:W-:-:S02]  /*2020*/  FSEL R115, R95, RZ, P6 ;  /* 0x000000ff5f737208 */ /* 0x000fc40003000000 */
[C---:B------:R-:W-:Y:S01]  /*2030*/  LOP3.LUT P6, RZ, R101.reuse, 0xff000000, RZ, 0xc0, !PT ;  /* 0xff00000065ff7812 */ /* 0x040fe200078cc0ff */
[----:B------:R-:W1:Y:S01]  /*2040*/  F2F.F16.F32 R112, R112 ;  /* 0x0000007000707304 */ /* 0x000e620000200800 */
[----:B------:R-:W-:Y:S02]  /*2050*/  @P0 F2FP.F16.F32.PACK_AB R60, RZ, R60 ;  /* 0x0000003cff3c023e */ /* 0x000fe400000000ff */
[----:B------:R-:W-:Y:S02]  /*2060*/  FSEL R114, R96, RZ, P6 ;  /* 0x000000ff60727208 */ /* 0x000fe40003000000 */
[----:B------:R-:W-:Y:S02]  /*2070*/  @P0 F2FP.F16.F32.PACK_AB R61, RZ, R61 ;  /* 0x0000003dff3d023e */ /* 0x000fe400000000ff */
[----:B------:R-:W-:Y:S01]  /*2080*/  LOP3.LUT P6, RZ, R101, 0xff, RZ, 0xc0, !PT ;  /* 0x000000ff65ff7812 */ /* 0x000fe200078cc0ff */
[----:B------:R-:W2:Y:S01]  /*2090*/  F2F.F16.F32 R67, R67 ;  /* 0x0000004300437304 */ /* 0x000ea20000200800 */
[----:B------:R-:W-:-:S02]  /*20a0*/  @P0 PRMT R120, R60, 0x7610, R120 ;  /* 0x000076103c780816 */ /* 0x000fc40000000078 */
[----:B------:R-:W-:Y:S02]  /*20b0*/  @P0 PRMT R132, R61, 0x7610, R132 ;  /* 0x000076103d840816 */ /* 0x000fe40000000084 */
[----:B------:R-:W-:Y:S01]  /*20c0*/  FSEL R101, R83, RZ, P6 ;  /* 0x000000ff53657208 */ /* 0x000fe20003000000 */
[----:B------:R-:W3:Y:S01]  /*20d0*/  LDC.64 R60, c[0x0][0x2f8] ;  /* 0x0000be00ff3c7b82 */ /* 0x000ee20000000a00 */
[----:B------:R-:W-:Y:S01]  /*20e0*/  @P3 F2FP.F16.F32.PACK_AB R90, RZ, R90 ;  /* 0x0000005aff5a323e */ /* 0x000fe200000000ff */
[----:B------:R-:W4:Y:S01]  /*20f0*/  F2F.F16.F32 R113, R113 ;  /* 0x0000007100717304 */ /* 0x000f220000200800 */
[----:B------:R-:W-:Y:S02]  /*2100*/  @P0 F2FP.F16.F32.PACK_AB R64, RZ, R64 ;  /* 0x00000040ff40023e */ /* 0x000fe400000000ff */
[----:B------:R-:W-:Y:S02]  /*2110*/  @P3 F2FP.F16.F32.PACK_AB R109, RZ, R109 ;  /* 0x0000006dff6d323e */ /* 0x000fe400000000ff */
[----:B------:R-:W-:-:S02]  /*2120*/  @P3 PRMT R127, R62, 0x7610, R127 ;  /* 0x000076103e7f3816 */ /* 0x000fc4000000007f */
[----:B------:R-:W-:Y:S01]  /*2130*/  @P3 PRMT R131, R63, 0x7610, R131 ;  /* 0x000076103f833816 */ /* 0x000fe20000000083 */
[----:B------:R-:W4:Y:S01]  /*2140*/  F2F.F16.F32 R114, R114 ;  /* 0x0000007200727304 */ /* 0x000f220000200800 */
[----:B------:R-:W-:Y:S01]  /*2150*/  @P3 PRMT R121, R90, 0x7610, R121 ;  /* 0x000076105a793816 */ /* 0x000fe20000000079 */
[----:B0-----:R-:W-:Y:S01]  /*2160*/  IMAD.WIDE.U32 R62, R91, 0x10000, RZ ;  /* 0x000100005b3e7825 */ /* 0x001fe200078e00ff */
[----:B------:R-:W-:Y:S02]  /*2170*/  @P0 PRMT R129, R64, 0x7610, R129 ;  /* 0x0000761040810816 */ /* 0x000fe40000000081 */
[----:B------:R-:W-:Y:S01]  /*2180*/  SHF.L.U32 R90, R65, 0x10, RZ ;  /* 0x00000010415a7819 */ /* 0x000fe200000006ff */
[----:B------:R-:W-:Y:S01]  /*2190*/  IMAD.WIDE.U32 R64, R66, 0x10000, RZ ;  /* 0x0001000042407825 */ /* 0x000fe200078e00ff */
[----:B------:R-:W-:Y:S01]  /*21a0*/  @P3 PRMT R130, R109, 0x7610, R130 ;  /* 0x000076106d823816 */ /* 0x000fe20000000082 */
[----:B------:R-:W0:Y:S01]  /*21b0*/  F2F.F16.F32 R111, R111 ;  /* 0x0000006f006f7304 */ /* 0x000e220000200800 */
[----:B------:R-:W-:-:S02]  /*21c0*/  @P3 LOP3.LUT P6, RZ, R125, 0xff0000, RZ, 0xc0, !PT ;  /* 0x00ff00007dff3812 */ /* 0x000fc400078cc0ff */
[----:B-1----:R-:W-:Y:S02]  /*21d0*/  SHF.L.U32 R109, R112, 0x10, RZ ;  /* 0x00000010706d7819 */ /* 0x002fe400000006ff */
[----:B------:R-:W-:Y:S02]  /*21e0*/  LOP3.LUT R91, R63, R90, R93, 0xfe, !PT ;  /* 0x0000005a3f5b7212 */ /* 0x000fe400078efe5d */
[----:B--2---:R-:W-:Y:S01]  /*21f0*/  LOP3.LUT R90, R62, R67, RZ, 0xfc, !PT ;  /* 0x000000433e5a7212 */ /* 0x004fe200078efcff */
[----:B------:R-:W1:Y:S01]  /*2200*/  F2F.F16.F32 R115, R115 ;  /* 0x0000007300737304 */ /* 0x000e620000200800 */
[----:B------:R-:W-:Y:S01]  /*2210*/  @P3 FSEL R107, R107, RZ, P6 ;  /* 0x000000ff6b6b3208 */ /* 0x000fe20003000000 */
[----:B----4-:R-:W-:Y:S01]  /*2220*/  IMAD.WIDE.U32 R62, R113, 0x10000, RZ ;  /* 0x00010000713e7825 */ /* 0x010fe200078e00ff */
[----:B------:R-:W-:Y:S02]  /*2230*/  LOP3.LUT R67, R65, R109, R119, 0xfe, !PT ;  /* 0x0000006d41437212 */ /* 0x000fe400078efe77 */
[----:B------:R-:W-:-:S02]  /*2240*/  @P3 LOP3.LUT P6, RZ, R125, 0xff, RZ, 0xc0, !PT ;  /* 0x000000ff7dff3812 */ /* 0x000fc400078cc0ff */
[----:B------:R-:W-:Y:S01]  /*2250*/  SHF.L.U32 R65, R114, 0x10, RZ ;  /* 0x0000001072417819 */ /* 0x000fe200000006ff */
[----:B------:R-:W2:Y:S01]  /*2260*/  F2F.F16.F32 R101, R101 ;  /* 0x0000006500657304 */ /* 0x000ea20000200800 */
[----:B------:R-:W-:Y:S02]  /*2270*/  @P0 F2FP.F16.F32.PACK_AB R102, RZ, R102 ;  /* 0x00000066ff66023e */ /* 0x000fe400000000ff */
[----:B0-----:R-:W-:Y:S02]  /*2280*/  LOP3.LUT R66, R64, R111, RZ, 0xfc, !PT ;  /* 0x0000006f40427212 */ /* 0x001fe400078efcff */
[----:B------:R-:W-:Y:S02]  /*2290*/  @P3 FSEL R110, R110, RZ, P6 ;  /* 0x000000ff6e6e3208 */ /* 0x000fe40003000000 */
[----:B------:R-:W-:Y:S02]  /*22a0*/  @P0 F2FP.F16.F32.PACK_AB R109, RZ, R103 ;  /* 0x00000067ff6d023e */ /* 0x000fe400000000ff */
[----:B------:R-:W-:-:S02]  /*22b0*/  @P3 LOP3.LUT P6, RZ, R125, 0xff000000, RZ, 0xc0, !PT ;  /* 0xff0000007dff3812 */ /* 0x000fc400078cc0ff */
[----:B-1----:R-:W-:Y:S02]  /*22c0*/  LOP3.LUT R65, R63, R65, R115, 0xfe, !PT ;  /* 0x000000413f417212 */ /* 0x002fe400078efe73 */
[----:B------:R-:W-:Y:S02]  /*22d0*/  @P0 F2FP.F16.F32.PACK_AB R104, RZ, R104 ;  /* 0x00000068ff68023e */ /* 0x000fe400000000ff */
[----:B--2---:R-:W-:Y:S02]  /*22e0*/  LOP3.LUT R64, R62, R101, RZ, 0xfc, !PT ;  /* 0x000000653e407212 */ /* 0x004fe400078efcff */
[----:B------:R-:W-:Y:S02]  /*22f0*/  @P0 F2FP.F16.F32.PACK_AB R103, RZ, R92 ;  /* 0x0000005cff67023e */ /* 0x000fe400000000ff */
        /* <DEDUP_REMOVED lines=10> */
.L_x_1823:
        /* <DEDUP_REMOVED lines=15> */
.L_x_1824:
        /* <DEDUP_REMOVED lines=20> */
.L_x_1825:
        /* <DEDUP_REMOVED lines=18> */
.L_x_1826:
        /* <DEDUP_REMOVED lines=13> */
.L_x_1827:
        /* <DEDUP_REMOVED lines=25> */
.L_x_1828:
[----:B------:R-:W-:Y:S01]  /*2950*/  SEL R134, RZ, 0x1, P4 ;  /* 0x00000001ff867807 */ /* 0x000fe20002000000 */
[----:B------:R-:W-:Y:S06]  /*2960*/  @!P5 BRA `(.L_x_1829) ;  /* 0xffffffdc0000d947 */ /* 0x000fec000383ffff */
[----:B------:R-:W-:Y:S01]  /*2970*/  MOV R39, R69 ;  /* 0x0000004500277202 */ /* 0x000fe20000000f00 */
        /* <DEDUP_REMOVED lines=44> */
.L_x_1821:
        /* <DEDUP_REMOVED lines=27> */
.L_x_1822:
[----:B------:R-:W-:Y:S01]  /*2df0*/  HFMA2.MMA R133, -RZ, RZ, 0, 9.5367431640625e-07 ;  /* 0x00000010ff857435 */ /* 0x000fe200000001ff */
[----:B------:R-:W-:Y:S01]  /*2e00*/  MOV R140, R64 ;  /* 0x00000040008c7202 */ /* 0x000fe20000000f00 */
[----:B------:R-:W-:Y:S01]  /*2e10*/  IMAD.MOV.U32 R115, RZ, RZ, -0x1 ;  /* 0xffffffffff737424 */ /* 0x000fe200078e00ff */
[----:B------:R-:W-:-:S08]  /*2e20*/  MOV R142, 0x1f ;  /* 0x0000001f008e7802 */ /* 0x000fd00000000f00 */
[----:B-----5:R-:W-:Y:S05]  /*2e30*/  WARPSYNC.COLLECTIVE R115, `(.L_x_1830) ;  /* 0x0000000073087348 */ /* 0x020fea0003c00000 */
[----:B------:R0:W1:Y:S02]  /*2e40*/  SHFL.DOWN P2, R119, R140, R133, R142 ;  /* 0x080000858c777389 */ /* 0x000064000004008e */
[----:B01---5:R-:W-:Y:S01]  /*2e50*/  ENDCOLLECTIVE ;  /* 0x000000000000791b */ /* 0x023fe20003800000 */
.L_x_1830:
[----:B------:R-:W-:Y:S02]  /*2e60*/  MOV R140, R60 ;  /* 0x0000003c008c7202 */ /* 0x000fe40000000f00 */
[----:B------:R-:W-:-:S07]  /*2e70*/  MOV R61, R119 ;  /* 0x00000077003d7202 */ /* 0x000fce0000000f00 */
[----:B------:R-:W-:Y:S05]  /*2e80*/  WARPSYNC.COLLECTIVE R115, `(.L_x_1831) ;  /* 0x0000000073087348 */ /* 0x000fea0003c00000 */
[----:B------:R0:W1:Y:S02]  /*2e90*/  SHFL.DOWN P2, R119, R140, R133, R142 ;  /* 0x080000858c777389 */ /* 0x000064000004008e */
[----:B01----:R-:W-:Y:S01]  /*2ea0*/  ENDCOLLECTIVE ;  /* 0x000000000000791b */ /* 0x003fe20003800000 */
.L_x_1831:
[----:B------:R-:W-:Y:S01]  /*2eb0*/  FADD.FTZ R61, R64, R61 ;  /* 0x0000003d403d7221 */ /* 0x000fe20000010000 */
[----:B------:R-:W-:-:S04]  /*2ec0*/  HFMA2.MMA R133, -RZ, RZ, 0, 4.76837158203125e-07 ;  /* 0x00000008ff857435 */ /* 0x000fc800000001ff */
[----:B------:R-:W-:Y:S02]  /*2ed0*/  MOV R140, R61 ;  /* 0x0000003d008c7202 */ /* 0x000fe40000000f00 */
[----:B------:R-:W-:-:S07]  /*2ee0*/  MOV R65, R119 ;  /* 0x0000007700417202 */ /* 0x000fce0000000f00 */
[----:B------:R-:W-:Y:S05]  /*2ef0*/  WARPSYNC.COLLECTIVE R115, `(.L_x_1832) ;  /* 0x0000000073087348 */ /* 0x000fea0003c00000 */
[----:B------:R0:W1:Y:S02]  /*2f00*/  SHFL.DOWN P2, R119, R140, R133, R142 ;  /* 0x080000858c777389 */ /* 0x000064000004008e */
[----:B01----:R-:W-:Y:S01]  /*2f10*/  ENDCOLLECTIVE ;  /* 0x000000000000791b */ /* 0x003fe20003800000 */
.L_x_1832:
[----:B------:R-:W-:-:S05]  /*2f20*/  FADD.FTZ R65, R60, R65 ;  /* 0x000000413c417221 */ /* 0x000fca0000010000 */
[----:B------:R-:W-:Y:S01]  /*2f30*/  MOV R140, R65 ;  /* 0x00000041008c7202 */ /* 0x000fe20000000f00 */
[----:B------:R-:W-:-:S07]  /*2f40*/  IMAD.MOV.U32 R66, RZ, RZ, R119 ;  /* 0x000000ffff427224 */ /* 0x000fce00078e0077 */
[----:B------:R-:W-:Y:S05]  /*2f50*/  WARPSYNC.COLLECTIVE R115, `(.L_x_1833) ;  /* 0x0000000073087348 */ /* 0x000fea0003c00000 */
[----:B------:R0:W1:Y:S02]  /*2f60*/  SHFL.DOWN P2, R119, R140, R133, R142 ;  /* 0x080000858c777389 */ /* 0x000064000004008e */
[----:B01----:R-:W-:Y:S01]  /*2f70*/  ENDCOLLECTIVE ;  /* 0x000000000000791b */ /* 0x003fe20003800000 */
.L_x_1833:
[----:B------:R-:W-:Y:S01]  /*2f80*/  FADD.FTZ R66, R61, R66 ;  /* 0x000000423d427221 */ /* 0x000fe20000010000 */
[----:B------:R-:W-:-:S04]  /*2f90*/  HFMA2.MMA R133, -RZ, RZ, 0, 2.384185791015625e-07 ;  /* 0x00000004ff857435 */ /* 0x000fc800000001ff */
[----:B------:R-:W-:Y:S02]  /*2fa0*/  MOV R140, R66 ;  /* 0x00000042008c7202 */ /* 0x000fe40000000f00 */
[----:B------:R-:W-:-:S07]  /*2fb0*/  MOV R90, R119 ;  /* 0x00000077005a7202 */ /* 0x000fce0000000f00 */
[----:B------:R-:W-:Y:S05]  /*2fc0*/  WARPSYNC.COLLECTIVE R115, `(.L_x_1834) ;  /* 0x0000000073087348 */ /* 0x000fea0003c00000 */
[----:B------:R0:W1:Y:S02]  /*2fd0*/  SHFL.DOWN P2, R119, R140, R133, R142 ;  /* 0x080000858c777389 */ /* 0x000064000004008e */
[----:B01----:R-:W-:Y:S01]  /*2fe0*/  ENDCOLLECTIVE ;  /* 0x000000000000791b */ /* 0x003fe20003800000 */
.L_x_1834:
[----:B------:R-:W-:-:S04]  /*2ff0*/  FADD.FTZ R90, R65, R90 ;  /* 0x0000005a415a7221 */ /* 0x000fc80000010000 */
[----:B------:R-:W-:Y:S01]  /*3000*/  IMAD.MOV.U32 R140, RZ, RZ, R90 ;  /* 0x000000ffff8c7224 */ /* 0x000fe200078e005a */
[----:B------:R-:W-:-:S07]  /*3010*/  MOV R67, R119 ;  /* 0x0000007700437202 */ /* 0x000fce0000000f00 */
[----:B------:R-:W-:Y:S05]  /*3020*/  WARPSYNC.COLLECTIVE R115, `(.L_x_1835) ;  /* 0x0000000073087348 */ /* 0x000fea0003c00000 */
[----:B------:R0:W1:Y:S02]  /*3030*/  SHFL.DOWN P2, R119, R140, R133, R142 ;  /* 0x080000858c777389 */ /* 0x000064000004008e */
[----:B01----:R-:W-:Y:S01]  /*3040*/  ENDCOLLECTIVE ;  /* 0x000000000000791b */ /* 0x003fe20003800000 */
.L_x_1835:
[----:B------:R-:W-:Y:S01]  /*3050*/  FADD.FTZ R67, R66, R67 ;  /* 0x0000004342437221 */ /* 0x000fe20000010000 */
[----:B------:R-:W-:-:S04]  /*3060*/  HFMA2.MMA R133, -RZ, RZ, 0, 1.1920928955078125e-07 ;  /* 0x00000002ff857435 */ /* 0x000fc800000001ff */
[----:B------:R-:W-:Y:S02]  /*3070*/  MOV R140, R67 ;  /* 0x00000043008c7202 */ /* 0x000fe40000000f00 */
[----:B------:R-:W-:-:S07]  /*3080*/  MOV R91, R119 ;  /* 0x00000077005b7202 */ /* 0x000fce0000000f00 */
[----:B------:R-:W-:Y:S05]  /*3090*/  WARPSYNC.COLLECTIVE R115, `(.L_x_1836) ;  /* 0x0000000073087348 */ /* 0x000fea0003c00000 */
[----:B------:R0:W1:Y:S02]  /*30a0*/  SHFL.DOWN P2, R119, R140, R133, R142 ;  /* 0x080000858c777389 */ /* 0x000064000004008e */
[----:B01----:R-:W-:Y:S01]  /*30b0*/  ENDCOLLECTIVE ;  /* 0x000000000000791b */ /* 0x003fe20003800000 */
.L_x_1836:
[----:B------:R-:W-:-:S05]  /*30c0*/  FADD.FTZ R91, R90, R91 ;  /* 0x0000005b5a5b7221 */ /* 0x000fca0000010000 */
[----:B------:R-:W-:Y:S02]  /*30d0*/  MOV R140, R91 ;  /* 0x0000005b008c7202 */ /* 0x000fe40000000f00 */
[----:B------:R-:W-:-:S07]  /*30e0*/  MOV R60, R119 ;  /* 0x00000077003c7202 */ /* 0x000fce0000000f00 */
[----:B------:R-:W-:Y:S05]  /*30f0*/  WARPSYNC.COLLECTIVE R115, `(.L_x_1837) ;  /* 0x0000000073087348 */ /* 0x000fea0003c00000 */
[----:B------:R0:W1:Y:S02]  /*3100*/  SHFL.DOWN P2, R119, R140, R133, R142 ;  /* 0x080000858c777389 */ /* 0x000064000004008e */
[----:B01----:R-:W-:Y:S01]  /*3110*/  ENDCOLLECTIVE ;  /* 0x000000000000791b */ /* 0x003fe20003800000 */
.L_x_1837:
[----:B------:R-:W-:Y:S01]  /*3120*/  FADD.FTZ R60, R67, R60 ;  /* 0x0000003c433c7221 */ /* 0x000fe20000010000 */
[----:B------:R-:W-:-:S04]  /*3130*/  HFMA2.MMA R133, -RZ, RZ, 0, 5.9604644775390625e-08 ;  /* 0x00000001ff857435 */ /* 0x000fc800000001ff */
[----:B------:R-:W-:Y:S01]  /*3140*/  MOV R140, R60 ;  /* 0x0000003c008c7202 */ /* 0x000fe20000000f00 */
[----:B------:R-:W-:-:S07]  /*3150*/  IMAD.MOV.U32 R64, RZ, RZ, R119 ;  /* 0x000000ffff407224 */ /* 0x000fce00078e0077 */
[----:B------:R-:W-:Y:S05]  /*3160*/  WARPSYNC.COLLECTIVE R115, `(.L_x_1838) ;  /* 0x0000000073087348 */ /* 0x000fea0003c00000 */
[----:B------:R0:W1:Y:S02]  /*3170*/  SHFL.DOWN P2, R119, R140, R133, R142 ;  /* 0x080000858c777389 */ /* 0x000064000004008e */
[----:B01----:R-:W-:Y:S01]  /*3180*/  ENDCOLLECTIVE ;  /* 0x000000000000791b */ /* 0x003fe20003800000 */
.L_x_1838:
[----:B------:R-:W-:-:S05]  /*3190*/  FADD.FTZ R64, R91, R64 ;  /* 0x000000405b407221 */ /* 0x000fca0000010000 */
[----:B------:R-:W-:Y:S02]  /*31a0*/  MOV R140, R64 ;  /* 0x00000040008c7202 */ /* 0x000fe40000000f00 */
[----:B------:R-:W-:-:S07]  /*31b0*/  MOV R61, R119 ;  /* 0x00000077003d7202 */ /* 0x000fce0000000f00 */
[----:B------:R-:W-:Y:S05]  /*31c0*/  WARPSYNC.COLLECTIVE R115, `(.L_x_1839) ;  /* 0x0000000073087348 */ /* 0x000fea0003c00000 */
[----:B------:R0:W1:Y:S02]  /*31d0*/  SHFL.DOWN P2, R119, R140, R133, R142 ;  /* 0x080000858c777389 */ /* 0x000064000004008e */
[----:B01----:R-:W-:Y:S01]  /*31e0*/  ENDCOLLECTIVE ;  /* 0x000000000000791b */ /* 0x003fe20003800000 */
.L_x_1839:
[----:B------:R-:W-:Y:S01]  /*31f0*/  MOV R65, R119 ;  /* 0x0000007700417202 */ /* 0x000fe20000000f00 */
[----:B------:R-:W-:Y:S06]  /*3200*/  BRA `(.L_x_1840) ;  /* 0xffffffe400307947 */ /* 0x000fec000383ffff */
.L_x_1841:
        /* <DEDUP_REMOVED lines=15> */
.L_x_3332:


//--------------------- .text._ZN10layer_norm22ln_bwd_finalize_kernelINS_22Kernel_traits_finalizeILj1536Ef6__halfS2_S2_fjLb0ELj1024ELj4ENS_18Kernel_traits_baseILj1536EfS2_S2_S2_fjLj1024EEEEELb0ELb0EEEvNS_9BwdParamsE --------------------------
	.section	.text._ZN10layer_norm22ln_bwd_finalize_kernelINS_22Kernel_traits_finalizeILj1536Ef6__halfS2_S2_fjLb0ELj1024ELj4ENS_18Kernel_traits_baseILj1536EfS2_S2_S2_fjLj1024EEEEELb0ELb0EEEvNS_9BwdParamsE,"ax",@progbits
	.align	128
        .global         _ZN10layer_norm22ln_bwd_finalize_kernelINS_22Kernel_traits_finalizeILj1536Ef6__halfS2_S2_fjLb0ELj1024ELj4ENS_18Kernel_traits_baseILj1536EfS2_S2_S2_fjLj1024EEEEELb0ELb0EEEvNS_9BwdParamsE
        .type           _ZN10layer_norm22ln_bwd_finalize_kernelINS_22Kernel_traits_finalizeILj1536Ef6__halfS2_S2_fjLb0ELj1024ELj4ENS_18Kernel_traits_baseILj1536EfS2_S2_S2_fjLj1024EEEEELb0ELb0EEEvNS_9BwdParamsE,@function
        .size           _ZN10layer_norm22ln_bwd_finalize_kernelINS_22Kernel_traits_finalizeILj1536Ef6__halfS2_S2_fjLb0ELj1024ELj4ENS_18Kernel_traits_baseILj1536EfS2_S2_S2_fjLj1024EEEEELb0ELb0EEEvNS_9BwdParamsE,(.L_x_3333 - _ZN10layer_norm22ln_bwd_finalize_kernelINS_22Kernel_traits_finalizeILj1536Ef6__halfS2_S2_fjLb0ELj1024ELj4ENS_18Kernel_traits_baseILj1536EfS2_S2_S2_fjLj1024EEEEELb0ELb0EEEvNS_9BwdParamsE)
        .other          _ZN10layer_norm22ln_bwd_finalize_kernelINS_22Kernel_traits_finalizeILj1536Ef6__halfS2_S2_fjLb0ELj1024ELj4ENS_18Kernel_traits_baseILj1536EfS2_S2_S2_fjLj1024EEEEELb0ELb0EEEvNS_9BwdParamsE,@"STO_CUDA_ENTRY STV_DEFAULT"
_ZN10layer_norm22ln_bwd_finalize_kernelINS_22Kernel_traits_finalizeILj1536Ef6__halfS2_S2_fjLb0ELj1024ELj4ENS_18Kernel_traits_baseILj1536EfS2_S2_S2_fjLj1024EEEEELb0ELb0EEEvNS_9BwdParamsE:
.text._ZN10layer_norm22ln_bwd_finalize_kernelINS_22Kernel_traits_finalizeILj1536Ef6__halfS2_S2_fjLb0ELj1024ELj4ENS_18Kernel_traits_baseILj1536EfS2_S2_S2_fjLj1024EEEEELb0ELb0EEEvNS_9BwdParamsE:
        /* <DEDUP_REMOVED lines=25> */
.L_x_1854:
        /* <DEDUP_REMOVED lines=30> */
.L_x_1846:
        /* <DEDUP_REMOVED lines=36> */
.L_x_1845:
[----:B------:R-:W-:Y:S05]  /*05b0*/  BSYNC B1 ;  /* 0x0000000000017941 */ /* 0x000fea0003800000 */
.L_x_1844:
        /* <DEDUP_REMOVED lines=24> */
.L_x_1848:
[----:B------:R-:W-:Y:S05]  /*0740*/  BSYNC B1 ;  /* 0x0000000000017941 */ /* 0x000fea0003800000 */
.L_x_1847:
        /* <DEDUP_REMOVED lines=12> */
.L_x_1849:
[----:B------:R-:W-:Y:S05]  /*0810*/  BSYNC B1 ;  /* 0x0000000000017941 */ /* 0x000fea0003800000 */
.L_x_1843:
[----:B------:R-:W-:Y:S05]  /*0820*/  BSYNC B0 ;  /* 0x0000000000007941 */ /* 0x000fea0003800000 */
.L_x_1842:
        /* <DEDUP_REMOVED lines=29> */
.L_x_1865:
[----:B---3--:R-:W-:Y:S01]  /*0a00*/  FADD.FTZ R9, R18, R9 ;  /* 0x0000000912097221 */ /* 0x008fe20000010000 */
[----:B--2---:R-:W-:-:S04]  /*0a10*/  FADD.FTZ R11, R10, R11 ;  /* 0x0000000b0a0b7221 */ /* 0x004fc80000010000 */
[----:B------:R2:W-:Y:S04]  /*0a20*/  @!P1 STS [R6+0x2000], R9 ;  /* 0x0020000906009388 */ /* 0x0005e80000000800 */
[----:B------:R2:W-:Y:S02]  /*0a30*/  @!P1 STS [R6+0x2080], R11 ;  /* 0x0020800b06009388 */ /* 0x0005e40000000800 */
.L_x_1850:
        /* <DEDUP_REMOVED lines=16> */
.L_x_1853:
[----:B------:R-:W-:Y:S05]  /*0b40*/  BSYNC B0 ;  /* 0x0000000000007941 */ /* 0x000fea0003800000 */
.L_x_1852:
[C---:B------:R-:W-:Y:S01]  /*0b50*/  ISETP.GT.U32.AND P1, PT, R3.reuse, -0x601, PT ;  /* 0xfffff9ff0300780c */ /* 0x040fe20003f24070 */
[----:B------:R-:W-:Y:S01]  /*0b60*/  VIADD R4, R4, 0x300 ;  /* 0x0000030004047836 */ /* 0x000fe20000000000 */
[----:B------:R-:W-:-:S11]  /*0b70*/  IADD3 R3, R3, 0x600, RZ ;  /* 0x0000060003037810 */ /* 0x000fd60007ffe0ff */
[----:B------:R-:W-:Y:S05]  /*0b80*/  @P1 BRA `(.L_x_1854) ;  /* 0xfffffff400801947 */ /* 0x000fea000383ffff */
[----:B------:R-:W-:Y:S05]  /*0b90*/  EXIT ;  /* 0x000000000000794d */ /* 0x000fea0003800000 */
.L_x_1851:
[----:B------:R-:W-:Y:S01]  /*0ba0*/  HFMA2.MMA R21, -RZ, RZ, 0, 5.9604644775390625e-08 ;  /* 0x00000001ff157435 */ /* 0x000fe200000001ff */
[----:B0--3--:R-:W-:Y:S01]  /*0bb0*/  MOV R22, R10 ;  /* 0x0000000a00167202 */ /* 0x009fe20000000f00 */
[----:B------:R-:W-:Y:S01]  /*0bc0*/  IMAD.MOV.U32 R19, RZ, RZ, -0x1 ;  /* 0xffffffffff137424 */ /* 0x000fe200078e00ff */
[----:B------:R-:W-:-:S08]  /*0bd0*/  MOV R24, 0x1f ;  /* 0x0000001f00187802 */ /* 0x000fd00000000f00 */
[----:B-12---:R-:W-:Y:S05]  /*0be0*/  WARPSYNC.COLLECTIVE R19, `(.L_x_1855) ;  /* 0x0000000013087348 */ /* 0x006fea0003c00000 */
[----:B------:R0:W3:Y:S02]  /*0bf0*/  SHFL.BFLY P2, R20, R22, R21, R24 ;  /* 0x0c00001516147389 */ /* 0x0000e40000040018 */
[----:B0123--:R-:W-:Y:S01]  /*0c00*/  ENDCOLLECTIVE ;  /* 0x000000000000791b */ /* 0x00ffe20003800000 */
.L_x_1855:
[----:B------:R-:W-:Y:S01]  /*0c10*/  HFMA2.MMA R21, -RZ, RZ, 0, 1.1920928955078125e-07 ;  /* 0x00000002ff157435 */ /* 0x000fe200000001ff */
[----:B------:R-:W-:-:S05]  /*0c20*/  MOV R11, R20 ;  /* 0x00000014000b7202 */ /* 0x000fca0000000f00 */
[----:B------:R-:W-:-:S05]  /*0c30*/  FADD.FTZ R11, R10, R11 ;  /* 0x0000000b0a0b7221 */ /* 0x000fca0000010000 */
[----:B------:R-:W-:-:S07]  /*0c40*/  MOV R22, R11 ;  /* 0x0000000b00167202 */ /* 0x000fce0000000f00 */
[----:B------:R-:W-:Y:S05]  /*0c50*/  WARPSYNC.COLLECTIVE R19, `(.L_x_1856) ;  /* 0x0000000013087348 */ /* 0x000fea0003c00000 */
[----:B------:R0:W1:Y:S02]  /*0c60*/  SHFL.BFLY P2, R20, R22, R21, R24 ;  /* 0x0c00001516147389 */ /* 0x0000640000040018 */
[----:B01----:R-:W-:Y:S01]  /*0c70*/  ENDCOLLECTIVE ;  /* 0x000000000000791b */ /* 0x003fe20003800000 */
.L_x_1856:
[----:B------:R-:W-:Y:S01]  /*0c80*/  HFMA2.MMA R21, -RZ, RZ, 0, 2.384185791015625e-07 ;  /* 0x00000004ff157435 */ /* 0x000fe200000001ff */
[----:B------:R-:W-:-:S04]  /*0c90*/  IMAD.MOV.U32 R14, RZ, RZ, R20 ;  /* 0x000000ffff0e7224 */ /* 0x000fc800078e0014 */
[----:B------:R-:W-:-:S05]  /*0ca0*/  FADD.FTZ R14, R11, R14 ;  /* 0x0000000e0b0e7221 */ /* 0x000fca0000010000 */
[----:B------:R-:W-:-:S07]  /*0cb0*/  MOV R22, R14 ;  /* 0x0000000e00167202 */ /* 0x000fce0000000f00 */
[----:B------:R-:W-:Y:S05]  /*0cc0*/  WARPSYNC.COLLECTIVE R19, `(.L_x_1857) ;  /* 0x0000000013087348 */ /* 0x000fea0003c00000 */
[----:B------:R0:W1:Y:S02]  /*0cd0*/  SHFL.BFLY P2, R20, R22, R21, R24 ;  /* 0x0c00001516147389 */ /* 0x0000640000040018 */
[----:B01----:R-:W-:Y:S01]  /*0ce0*/  ENDCOLLECTIVE ;  /* 0x000000000000791b */ /* 0x003fe20003800000 */
.L_x_1857:
[----:B------:R-:W-:Y:S01]  /*0cf0*/  IMAD.MOV.U32 R21, RZ, RZ, 0x8 ;  /* 0x00000008ff157424 */ /* 0x000fe200078e00ff */
[----:B------:R-:W-:-:S05]  /*0d00*/  MOV R13, R20 ;  /* 0x00000014000d7202 */ /* 0x000fca0000000f00 */
[----:B------:R-:W-:-:S05]  /*0d10*/  FADD.FTZ R13, R14, R13 ;  /* 0x0000000d0e0d7221 */ /* 0x000fca0000010000 */
[----:B------:R-:W-:-:S07]  /*0d20*/  MOV R22, R13 ;  /* 0x0000000d00167202 */ /* 0x000fce0000000f00 */
[----:B------:R-:W-:Y:S05]  /*0d30*/  WARPSYNC.COLLECTIVE R19, `(.L_x_1858) ;  /* 0x0000000013087348 */ /* 0x000fea0003c00000 */
[----:B------:R0:W1:Y:S02]  /*0d40*/  SHFL.BFLY P2, R20, R22, R21, R24 ;  /* 0x0c00001516147389 */ /* 0x0000640000040018 */
[----:B01----:R-:W-:Y:S01]  /*0d50*/  ENDCOLLECTIVE ;  /* 0x000000000000791b */ /* 0x003fe20003800000 */
.L_x_1858:
[----:B------:R-:W-:Y:S01]  /*0d60*/  HFMA2.MMA R21, -RZ, RZ, 0, 9.5367431640625e-07 ;  /* 0x00000010ff157435 */ /* 0x000fe200000001ff */
[----:B------:R-:W-:-:S05]  /*0d70*/  MOV R10, R20 ;  /* 0x00000014000a7202 */ /* 0x000fca0000000f00 */
[----:B------:R-:W-:-:S05]  /*0d80*/  FADD.FTZ R10, R13, R10 ;  /* 0x0000000a0d0a7221 */ /* 0x000fca0000010000 */
[----:B------:R-:W-:-:S07]  /*0d90*/  MOV R22, R10 ;  /* 0x0000000a00167202 */ /* 0x000fce0000000f00 */
[----:B------:R-:W-:Y:S05]  /*0da0*/  WARPSYNC.COLLECTIVE R19, `(.L_x_1859) ;  /* 0x0000000013087348 */ /* 0x000fea0003c00000 */
[----:B------:R0:W1:Y:S02]  /*0db0*/  SHFL.BFLY P2, R20, R22, R21, R24 ;  /* 0x0c00001516147389 */ /* 0x0000640000040018 */
[----:B01----:R-:W-:Y:S01]  /*0dc0*/  ENDCOLLECTIVE ;  /* 0x000000000000791b */ /* 0x003fe20003800000 */
.L_x_1859:
[----:B------:R-:W-:Y:S01]  /*0dd0*/  HFMA2.MMA R21, -RZ, RZ, 0, 5.9604644775390625e-08 ;  /* 0x00000001ff157435 */ /* 0x000fe200000001ff */
[----:B------:R-:W-:Y:S01]  /*0de0*/  IMAD.MOV.U32 R22, RZ, RZ, R9 ;  /* 0x000000ffff167224 */ /* 0x000fe200078e0009 */
[----:B------:R-:W-:-:S09]  /*0df0*/  MOV R11, R20 ;  /* 0x00000014000b7202 */ /* 0x000fd20000000f00 */
[----:B------:R-:W-:Y:S05]  /*0e00*/  WARPSYNC.COLLECTIVE R19, `(.L_x_1860) ;  /* 0x0000000013087348 */ /* 0x000fea0003c00000 */
[----:B------:R0:W1:Y:S02]  /*0e10*/  SHFL.BFLY P2, R20, R22, R21, R24 ;  /* 0x0c00001516147389 */ /* 0x0000640000040018 */
[----:B01----:R-:W-:Y:S01]  /*0e20*/  ENDCOLLECTIVE ;  /* 0x000000000000791b */ /* 0x003fe20003800000 */
.L_x_1860:
[----:B------:R-:W-:Y:S01]  /*0e30*/  HFMA2.MMA R21, -RZ, RZ, 0, 1.1920928955078125e-07 ;  /* 0x00000002ff157435 */ /* 0x000fe200000001ff */
[----:B------:R-:W-:-:S05]  /*0e40*/  MOV R14, R20 ;  /* 0x00000014000e7202 */ /* 0x000fca0000000f00 */
[----:B------:R-:W-:-:S05]  /*0e50*/  FADD.FTZ R15, R9, R14 ;  /* 0x0000000e090f7221 */ /* 0x000fca0000010000 */
[----:B------:R-:W-:-:S07]  /*0e60*/  MOV R22, R15 ;  /* 0x0000000f00167202 */ /* 0x000fce0000000f00 */
[----:B------:R-:W-:Y:S05]  /*0e70*/  WARPSYNC.COLLECTIVE R19, `(.L_x_1861) ;  /* 0x0000000013087348 */ /* 0x000fea0003c00000 */
[----:B------:R0:W1:Y:S02]  /*0e80*/  SHFL.BFLY P2, R20, R22, R21, R24 ;  /* 0x0c00001516147389 */ /* 0x0000640000040018 */
[----:B01----:R-:W-:Y:S01]  /*0e90*/  ENDCOLLECTIVE ;  /* 0x000000000000791b */ /* 0x003fe20003800000 */
.L_x_1861:
[----:B------:R-:W-:Y:S01]  /*0ea0*/  HFMA2.MMA R21, -RZ, RZ, 0, 2.384185791015625e-07 ;  /* 0x00000004ff157435 */ /* 0x000fe200000001ff */
[----:B------:R-:W-:-:S04]  /*0eb0*/  IMAD.MOV.U32 R16, RZ, RZ, R20 ;  /* 0x000000ffff107224 */ /* 0x000fc800078e0014 */
[----:B------:R-:W-:-:S05]  /*0ec0*/  FADD.FTZ R16, R15, R16 ;  /* 0x000000100f107221 */ /* 0x000fca0000010000 */
[----:B------:R-:W-:-:S07]  /*0ed0*/  MOV R22, R16 ;  /* 0x0000001000167202 */ /* 0x000fce0000000f00 */
[----:B------:R-:W-:Y:S05]  /*0ee0*/  WARPSYNC.COLLECTIVE R19, `(.L_x_1862) ;  /* 0x0000000013087348 */ /* 0x000fea0003c00000 */
[----:B------:R0:W1:Y:S02]  /*0ef0*/  SHFL.BFLY P2, R20, R22, R21, R24 ;  /* 0x0c00001516147389 */ /* 0x0000640000040018 */
[----:B01----:R-:W-:Y:S01]  /*0f00*/  ENDCOLLECTIVE ;  /* 0x000000000000791b */ /* 0x003fe20003800000 */
.L_x_1862:
[----:B------:R-:W-:Y:S01]  /*0f10*/  IMAD.MOV.U32 R21, RZ, RZ, 0x8 ;  /* 0x00000008ff157424 */ /* 0x000fe200078e00ff */
[----:B------:R-:W-:-:S05]  /*0f20*/  MOV R17, R20 ;  /* 0x0000001400117202 */ /* 0x000fca0000000f00 */
[----:B------:R-:W-:-:S05]  /*0f30*/  FADD.FTZ R17, R16, R17 ;  /* 0x0000001110117221 */ /* 0x000fca0000010000 */
[----:B------:R-:W-:-:S07]  /*0f40*/  MOV R22, R17 ;  /* 0x0000001100167202 */ /* 0x000fce0000000f00 */
[----:B------:R-:W-:Y:S05]  /*0f50*/  WARPSYNC.COLLECTIVE R19, `(.L_x_1863) ;  /* 0x0000000013087348 */ /* 0x000fea0003c00000 */
[----:B------:R0:W1:Y:S02]  /*0f60*/  SHFL.BFLY P2, R20, R22, R21, R24 ;  /* 0x0c00001516147389 */ /* 0x0000640000040018 */
[----:B01----:R-:W-:Y:S01]  /*0f70*/  ENDCOLLECTIVE ;  /* 0x000000000000791b */ /* 0x003fe20003800000 */
.L_x_1863:
[----:B------:R-:W-:Y:S01]  /*0f80*/  HFMA2.MMA R21, -RZ, RZ, 0, 9.5367431640625e-07 ;  /* 0x00000010ff157435 */ /* 0x000fe200000001ff */
[----:B------:R-:W-:-:S05]  /*0f90*/  MOV R18, R20 ;  /* 0x0000001400127202 */ /* 0x000fca0000000f00 */
[----:B------:R-:W-:-:S05]  /*0fa0*/  FADD.FTZ R18, R17, R18 ;  /* 0x0000001211127221 */ /* 0x000fca0000010000 */
[----:B------:R-:W-:-:S07]  /*0fb0*/  MOV R22, R18 ;  /* 0x0000001200167202 */ /* 0x000fce0000000f00 */
[----:B------:R-:W-:Y:S05]  /*0fc0*/  WARPSYNC.COLLECTIVE R19, `(.L_x_1864) ;  /* 0x0000000013087348 */ /* 0x000fea0003c00000 */
[----:B------:R0:W1:Y:S02]  /*0fd0*/  SHFL.BFLY P2, R20, R22, R21, R24 ;  /* 0x0c00001516147389 */ /* 0x0000640000040018 */
[----:B01----:R-:W-:Y:S01]  /*0fe0*/  ENDCOLLECTIVE ;  /* 0x000000000000791b */ /* 0x003fe20003800000 */
.L_x_1864:
[----:B------:R-:W-:Y:S01]  /*0ff0*/  MOV R9, R20 ;  /* 0x0000001400097202 */ /* 0x000fe20000000f00 */
[----:B------:R-:W-:Y:S06]  /*1000*/  BRA `(.L_x_1865) ;  /* 0xfffffff8007c7947 */ /* 0x000fec000383ffff */
.L_x_1866:
        /* <DEDUP_REMOVED lines=15> */
.L_x_3333:


//--------------------- .text._ZN10layer_norm40ln_parallel_residual_bwd_finalize_kernelINS_22Kernel_traits_finalizeILj1536Ef6__halfS2_S2_fjLb0ELj1024ELj4ENS_18Kernel_traits_baseILj1536EfS2_S2_S2_fjLj1024EEEEELb0EEEvNS_9BwdParamsE --------------------------
	.section	.text._ZN10layer_norm40ln_parallel_residual_bwd_finalize_kernelINS_22Kernel_traits_finalizeILj1536Ef6__halfS2_S2_fjLb0ELj1024ELj4ENS_18Kernel_traits_baseILj1536EfS2_S2_S2_fjLj1024EEEEELb0EEEvNS_9BwdParamsE,"ax",@progbits
	.align	128
        .global         _ZN10layer_norm40ln_parallel_residual_bwd_finalize_kernelINS_22Kernel_traits_finalizeILj1536Ef6__halfS2_S2_fjLb0ELj1024ELj4ENS_18Kernel_traits_baseILj1536EfS2_S2_S2_fjLj1024EEEEELb0EEEvNS_9BwdParamsE
        .type           _ZN10layer_norm40ln_parallel_residual_bwd_finalize_kernelINS_22Kernel_traits_finalizeILj1536Ef6__halfS2_S2_fjLb0ELj1024ELj4ENS_18Kernel_traits_baseILj1536EfS2_S2_S2_fjLj1024EEEEELb0EEEvNS_9BwdParamsE,@function
        .size           _ZN10layer_norm40ln_parallel_residual_bwd_finalize_kernelINS_22Kernel_traits_finalizeILj1536Ef6__halfS2_S2_fjLb0ELj1024ELj4ENS_18Kernel_traits_baseILj1536EfS2_S2_S2_fjLj1024EEEEELb0EEEvNS_9BwdParamsE,(.L_x_3334 - _ZN10layer_norm40ln_parallel_residual_bwd_finalize_kernelINS_22Kernel_traits_finalizeILj1536Ef6__halfS2_S2_fjLb0ELj1024ELj4ENS_18Kernel_traits_baseILj1536EfS2_S2_S2_fjLj1024EEEEELb0EEEvNS_9BwdParamsE)
        .other          _ZN10layer_norm40ln_parallel_residual_bwd_finalize_kernelINS_22Kernel_traits_finalizeILj1536Ef6__halfS2_S2_fjLb0ELj1024ELj4ENS_18Kernel_traits_baseILj1536EfS2_S2_S2_fjLj1024EEEEELb0EEEvNS_9BwdParamsE,@"STO_CUDA_ENTRY STV_DEFAULT"
_ZN10layer_norm40ln_parallel_residual_bwd_finalize_kernelINS_22Kernel_traits_finalizeILj1536Ef6__halfS2_S2_fjLb0ELj1024ELj4ENS_18Kernel_traits_baseILj1536EfS2_S2_S2_fjLj1024EEEEELb0EEEvNS_9BwdParamsE:
.text._ZN10layer_norm40ln_parallel_residual_bwd_finalize_kernelINS_22Kernel_traits_finalizeILj1536Ef6__halfS2_S2_fjLb0ELj1024ELj4ENS_18Kernel_traits_baseILj1536EfS2_S2_S2_fjLj1024EEEEELb0EEEvNS_9BwdParamsE:
        /* <DEDUP_REMOVED lines=22> */
.L_x_1879:
        /* <DEDUP_REMOVED lines=42> */
.L_x_1871:
        /* <DEDUP_REMOVED lines=62> */
.L_x_1870:
[----:B------:R-:W-:Y:S05]  /*07e0*/  BSYNC B1 ;  /* 0x0000000000017941 */ /* 0x000fea0003800000 */
.L_x_1869:
        /* <DEDUP_REMOVED lines=38> */
.L_x_1873:
[----:B------:R-:W-:Y:S05]  /*0a50*/  BSYNC B1 ;  /* 0x0000000000017941 */ /* 0x000fea0003800000 */
.L_x_1872:
        /* <DEDUP_REMOVED lines=20> */
.L_x_1874:
[----:B------:R-:W-:Y:S05]  /*0ba0*/  BSYNC B1 ;  /* 0x0000000000017941 */ /* 0x000fea0003800000 */
.L_x_1868:
[----:B------:R-:W-:Y:S05]  /*0bb0*/  BSYNC B0 ;  /* 0x0000000000007941 */ /* 0x000fea0003800000 */
.L_x_1867:
        /* <DEDUP_REMOVED lines=54> */
.L_x_1900:
        /* <DEDUP_REMOVED lines=10> */
.L_x_1875:
        /* <DEDUP_REMOVED lines=24> */
.L_x_1878:
[----:B------:R-:W-:Y:S05]  /*1140*/  BSYNC B0 ;  /* 0x0000000000007941 */ /* 0x000fea0003800000 */
.L_x_1877:
[C---:B------:R-:W-:Y:S02]  /*1150*/  ISETP.GT.U32.AND P1, PT, R4.reuse, -0x601, PT ;  /* 0xfffff9ff0400780c */ /* 0x040fe40003f24070 */
[----:B------:R-:W-:Y:S02]  /*1160*/  IADD3 R4, R4, 0x600, RZ ;  /* 0x0000060004047810 */ /* 0x000fe40007ffe0ff */
[----:B------:R-:W-:-:S09]  /*1170*/  IADD3 R5, R5, 0x300, RZ ;  /* 0x0000030005057810 */ /* 0x000fd20007ffe0ff */
[----:B------:R-:W-:Y:S05]  /*1180*/  @P1 BRA `(.L_x_1879) ;  /* 0xffffffec00f41947 */ /* 0x000fea000383ffff */
[----:B------:R-:W-:Y:S05]  /*1190*/  EXIT ;  /* 0x000000000000794d */ /* 0x000fea0003800000 */
.L_x_1876:
[----:B------:R-:W-:Y:S01]  /*11a0*/  HFMA2.MMA R14, -RZ, RZ, 0, 5.9604644775390625e-08 ;  /* 0x00000001ff0e7435 */ /* 0x000fe200000001ff */
[----:B----4-:R-:W-:Y:S02]  /*11b0*/  MOV R27, R10 ;  /* 0x0000000a001b7202 */ /* 0x010fe40000000f00 */
[----:B------:R-:W-:Y:S02]  /*11c0*/  MOV R13, 0x1f ;  /* 0x0000001f000d7802 */ /* 0x000fe40000000f00 */
[----:B------:R-:W-:-:S07]  /*11d0*/  MOV R12, 0xffffffff ;  /* 0xffffffff000c7802 */ /* 0x000fce0000000f00 */
[----:B0123--:R-:W-:Y:S05]  /*11e0*/  WARPSYNC.COLLECTIVE R12, `(.L_x_1880) ;  /* 0x000000000c087348 */ /* 0x00ffea0003c00000 */
[----:B------:R4:W0:Y:S02]  /*11f0*/  SHFL.BFLY P2, R17, R27, R14, R13 ;  /* 0x0c00000e1b117389 */ /* 0x000824000004000d */
[----:B01234-:R-:W-:Y:S01]  /*1200*/  ENDCOLLECTIVE ;  /* 0x000000000000791b */ /* 0x01ffe20003800000 */
.L_x_1880:
[----:B------:R-:W-:Y:S01]  /*1210*/  HFMA2.MMA R14, -RZ, RZ, 0, 1.1920928955078125e-07 ;  /* 0x00000002ff0e7435 */ /* 0x000fe200000001ff */
[----:B------:R-:W-:-:S05]  /*1220*/  FADD.FTZ R11, R10, R17 ;  /* 0x000000110a0b7221 */ /* 0x000fca0000010000 */
[----:B------:R-:W-:-:S07]  /*1230*/  MOV R27, R11 ;  /* 0x0000000b001b7202 */ /* 0x000fce0000000f00 */
[----:B------:R-:W-:Y:S05]  /*1240*/  WARPSYNC.COLLECTIVE R12, `(.L_x_1881) ;  /* 0x000000000c087348 */ /* 0x000fea0003c00000 */
[----:B------:R0:W1:Y:S02]  /*1250*/  SHFL.BFLY P2, R17, R27, R14, R13 ;  /* 0x0c00000e1b117389 */ /* 0x000064000004000d */
[----:B01----:R-:W-:Y:S01]  /*1260*/  ENDCOLLECTIVE ;  /* 0x000000000000791b */ /* 0x003fe20003800000 */
.L_x_1881:
[----:B------:R-:W-:Y:S01]  /*1270*/  HFMA2.MMA R14, -RZ, RZ, 0, 2.384185791015625e-07 ;  /* 0x00000004ff0e7435 */ /* 0x000fe200000001ff */
[----:B------:R-:W-:-:S05]  /*1280*/  FADD.FTZ R10, R11, R17 ;  /* 0x000000110b0a7221 */ /* 0x000fca0000010000 */
[----:B------:R-:W-:-:S07]  /*1290*/  MOV R27, R10 ;  /* 0x0000000a001b7202 */ /* 0x000fce0000000f00 */
[----:B------:R-:W-:Y:S05]  /*12a0*/  WARPSYNC.COLLECTIVE R12, `(.L_x_1882) ;  /* 0x000000000c087348 */ /* 0x000fea0003c00000 */
[----:B------:R0:W1:Y:S02]  /*12b0*/  SHFL.BFLY P2, R17, R27, R14, R13 ;  /* 0x0c00000e1b117389 */ /* 0x000064000004000d */
[----:B01----:R-:W-:Y:S01]  /*12c0*/  ENDCOLLECTIVE ;  /* 0x000000000000791b */ /* 0x003fe20003800000 */
.L_x_1882:
[----:B------:R-:W-:Y:S01]  /*12d0*/  HFMA2.MMA R14, -RZ, RZ, 0, 4.76837158203125e-07 ;  /* 0x00000008ff0e7435 */ /* 0x000fe200000001ff */
[----:B------:R-:W-:-:S05]  /*12e0*/  FADD.FTZ R19, R10, R17 ;  /* 0x000000110a137221 */ /* 0x000fca0000010000 */
[----:B------:R-:W-:-:S07]  /*12f0*/  MOV R27, R19 ;  /* 0x00000013001b7202 */ /* 0x000fce0000000f00 */
[----:B------:R-:W-:Y:S05]  /*1300*/  WARPSYNC.COLLECTIVE R12, `(.L_x_1883) ;  /* 0x000000000c087348 */ /* 0x000fea0003c00000 */
[----:B------:R0:W1:Y:S02]  /*1310*/  SHFL.BFLY P2, R17, R27, R14, R13 ;  /* 0x0c00000e1b117389 */ /* 0x000064000004000d */
[----:B01----:R-:W-:Y:S01]  /*1320*/  ENDCOLLECTIVE ;  /* 0x000000000000791b */ /* 0x003fe20003800000 */
.L_x_1883:
[----:B------:R-:W-:Y:S01]  /*1330*/  HFMA2.MMA R14, -RZ, RZ, 0, 9.5367431640625e-07 ;  /* 0x00000010ff0e7435 */ /* 0x000fe200000001ff */
[----:B------:R-:W-:-:S05]  /*1340*/  FADD.FTZ R11, R19, R17 ;  /* 0x00000011130b7221 */ /* 0x000fca0000010000 */
[----:B------:R-:W-:-:S07]  /*1350*/  MOV R27, R11 ;  /* 0x0000000b001b7202 */ /* 0x000fce0000000f00 */
[----:B------:R-:W-:Y:S05]  /*1360*/  WARPSYNC.COLLECTIVE R12, `(.L_x_1884) ;  /* 0x000000000c087348 */ /* 0x000fea0003c00000 */
[----:B------:R0:W1:Y:S02]  /*1370*/  SHFL.BFLY P2, R17, R27, R14, R13 ;  /* 0x0c00000e1b117389 */ /* 0x000064000004000d */
[----:B01----:R-:W-:Y:S01]  /*1380*/  ENDCOLLECTIVE ;  /* 0x000000000000791b */ /* 0x003fe20003800000 */
.L_x_1884:
[----:B------:R-:W-:Y:S01]  /*1390*/  HFMA2.MMA R14, -RZ, RZ, 0, 5.9604644775390625e-08 ;  /* 0x00000001ff0e7435 */ /* 0x000fe200000001ff */
[----:B------:R-:W-:Y:S01]  /*13a0*/  IMAD.MOV.U32 R27, RZ, RZ, R15 ;  /* 0x000000ffff1b7224 */ /* 0x000fe200078e000f */
[----:B------:R-:W-:-:S09]  /*13b0*/  MOV R10, R17 ;  /* 0x00000011000a7202 */ /* 0x000fd20000000f00 */
[----:B------:R-:W-:Y:S05]  /*13c0*/  WARPSYNC.COLLECTIVE R12, `(.L_x_1885) ;  /* 0x000000000c087348 */ /* 0x000fea0003c00000 */
[----:B------:R0:W1:Y:S02]  /*13d0*/  SHFL.BFLY P2, R17, R27, R14, R13 ;  /* 0x0c00000e1b117389 */ /* 0x000064000004000d */
[----:B01----:R-:W-:Y:S01]  /*13e0*/  ENDCOLLECTIVE ;  /* 0x000000000000791b */ /* 0x003fe20003800000 */
.L_x_1885:
[----:B------:R-:W-:Y:S01]  /*13f0*/  HFMA2.MMA R14, -RZ, RZ, 0, 1.1920928955078125e-07 ;  /* 0x00000002ff0e7435 */ /* 0x000fe200000001ff */
[----:B------:R-:W-:-:S05]  /*1400*/  MOV R16, R17 ;  /* 0x0000001100107202 */ /* 0x000fca0000000f00 */
[----:B------:R-:W-:-:S05]  /*1410*/  FADD.FTZ R16, R15, R16 ;  /* 0x000000100f107221 */ /* 0x000fca0000010000 */
[----:B------:R-:W-:-:S07]  /*1420*/  MOV R27, R16 ;  /* 0x00000010001b7202 */ /* 0x000fce0000000f00 */
[----:B------:R-:W-:Y:S05]  /*1430*/  WARPSYNC.COLLECTIVE R12, `(.L_x_1886) ;  /* 0x000000000c087348 */ /* 0x000fea0003c00000 */
[----:B------:R0:W1:Y:S02]  /*1440*/  SHFL.BFLY P2, R17, R27, R14, R13 ;  /* 0x0c00000e1b117389 */ /* 0x000064000004000d */
[----:B01----:R-:W-:Y:S01]  /*1450*/  ENDCOLLECTIVE ;  /* 0x000000000000791b */ /* 0x003fe20003800000 */
.L_x_1886:
[----:B------:R-:W-:Y:S01]  /*1460*/  HFMA2.MMA R14, -RZ, RZ, 0, 2.384185791015625e-07 ;  /* 0x00000004ff0e7435 */ /* 0x000fe200000001ff */
[----:B------:R-:W-:-:S05]  /*1470*/  MOV R19, R17 ;  /* 0x0000001100137202 */ /* 0x000fca0000000f00 */
[----:B------:R-:W-:-:S05]  /*1480*/  FADD.FTZ R15, R16, R19 ;  /* 0x00000013100f7221 */ /* 0x000fca0000010000 */
[----:B------:R-:W-:-:S07]  /*1490*/  MOV R27, R15 ;  /* 0x0000000f001b7202 */ /* 0x000fce0000000f00 */
[----:B------:R-:W-:Y:S05]  /*14a0*/  WARPSYNC.COLLECTIVE R12, `(.L_x_1887) ;  /* 0x000000000c087348 */ /* 0x000fea0003c00000 */
[----:B------:R0:W1:Y:S02]  /*14b0*/  SHFL.BFLY P2, R17, R27, R14, R13 ;  /* 0x0c00000e1b117389 */ /* 0x000064000004000d */
[----:B01----:R-:W-:Y:S01]  /*14c0*/  ENDCOLLECTIVE ;  /* 0x000000000000791b */ /* 0x003fe20003800000 */
.L_x_1887:
[----:B------:R-:W-:Y:S01]  /*14d0*/  HFMA2.MMA R14, -RZ, RZ, 0, 4.76837158203125e-07 ;  /* 0x00000008ff0e7435 */ /* 0x000fe200000001ff */
[----:B------:R-:W-:-:S05]  /*14e0*/  MOV R18, R17 ;  /* 0x0000001100127202 */ /* 0x000fca0000000f00 */
[----:B------:R-:W-:-:S05]  /*14f0*/  FADD.FTZ R20, R15, R18 ;  /* 0x000000120f147221 */ /* 0x000fca0000010000 */
[----:B------:R-:W-:-:S07]  /*1500*/  MOV R27, R20 ;  /* 0x00000014001b7202 */ /* 0x000fce0000000f00 */
[----:B------:R-:W-:Y:S05]  /*1510*/  WARPSYNC.COLLECTIVE R12, `(.L_x_1888) ;  /* 0x000000000c087348 */ /* 0x000fea0003c00000 */
[----:B------:R0:W1:Y:S02]  /*1520*/  SHFL.BFLY P2, R17, R27, R14, R13 ;  /* 0x0c00000e1b117389 */ /* 0x000064000004000d */
[----:B01----:R-:W-:Y:S01]  /*1530*/  ENDCOLLECTIVE ;  /* 0x000000000000791b */ /* 0x003fe20003800000 */
.L_x_1888:
[----:B------:R-:W-:Y:S01]  /*1540*/  HFMA2.MMA R14, -RZ, RZ, 0, 9.5367431640625e-07 ;  /* 0x00000010ff0e7435 */ /* 0x000fe200000001ff */
[----:B------:R-:W-:-:S05]  /*1550*/  MOV R21, R17 ;  /* 0x0000001100157202 */ /* 0x000fca0000000f00 */
[----:B------:R-:W-:-:S05]  /*1560*/  FADD.FTZ R16, R20, R21 ;  /* 0x0000001514107221 */ /* 0x000fca0000010000 */
[----:B------:R-:W-:-:S07]  /*1570*/  MOV R27, R16 ;  /* 0x00000010001b7202 */ /* 0x000fce0000000f00 */
[----:B------:R-:W-:Y:S05]  /*1580*/  WARPSYNC.COLLECTIVE R12, `(.L_x_1889) ;  /* 0x000000000c087348 */ /* 0x000fea0003c00000 */
[----:B------:R0:W1:Y:S02]  /*1590*/  SHFL.BFLY P2, R17, R27, R14, R13 ;  /* 0x0c00000e1b117389 */ /* 0x000064000004000d */
[----:B01----:R-:W-:Y:S01]  /*15a0*/  ENDCOLLECTIVE ;  /* 0x000000000000791b */ /* 0x003fe20003800000 */
.L_x_1889:
[----:B------:R-:W-:Y:S01]  /*15b0*/  HFMA2.MMA R14, -RZ, RZ, 0, 5.9604644775390625e-08 ;  /* 0x00000001ff0e7435 */ /* 0x000fe200000001ff */
[----:B------:R-:W-:Y:S02]  /*15c0*/  MOV R27, R9 ;  /* 0x00000009001b7202 */ /* 0x000fe40000000f00 */
[----:B------:R-:W-:-:S08]  /*15d0*/  MOV R15, R17 ;  /* 0x00000011000f7202 */ /* 0x000fd00000000f00 */
[----:B------:R-:W-:Y:S05]  /*15e0*/  WARPSYNC.COLLECTIVE R12, `(.L_x_1890) ;  /* 0x000000000c087348 */ /* 0x000fea0003c00000 */
[----:B------:R0:W1:Y:S02]  /*15f0*/  SHFL.BFLY P2, R17, R27, R14, R13 ;  /* 0x0c00000e1b117389 */ /* 0x000064000004000d */
[----:B01----:R-:W-:Y:S01]  /*1600*/  ENDCOLLECTIVE ;  /* 0x000000000000791b */ /* 0x003fe20003800000 */
.L_x_1890:
[----:B------:R-:W-:Y:S01]  /*1610*/  HFMA2.MMA R14, -RZ, RZ, 0, 1.1920928955078125e-07 ;  /* 0x00000002ff0e7435 */ /* 0x000fe200000001ff */
[----:B------:R-:W-:-:S05]  /*1620*/  MOV R18, R17 ;  /* 0x0000001100127202 */ /* 0x000fca0000000f00 */
[----:B------:R-:W-:-:S05]  /*1630*/  FADD.FTZ R20, R9, R18 ;  /* 0x0000001209147221 */ /* 0x000fca0000010000 */
[----:B------:R-:W-:-:S07]  /*1640*/  MOV R27, R20 ;  /* 0x00000014001b7202 */ /* 0x000fce0000000f00 */
[----:B------:R-:W-:Y:S05]  /*1650*/  WARPSYNC.COLLECTIVE R12, `(.L_x_1891) ;  /* 0x000000000c087348 */ /* 0x000fea0003c00000 */
[----:B------:R0:W1:Y:S02]  /*1660*/  SHFL.BFLY P2, R17, R27, R14, R13 ;  /* 0x0c00000e1b117389 */ /* 0x000064000004000d */
[----:B01----:R-:W-:Y:S01]  /*1670*/  ENDCOLLECTIVE ;  /* 0x000000000000791b */ /* 0x003fe20003800000 */
.L_x_1891:
[----:B------:R-:W-:Y:S01]  /*1680*/  IMAD.MOV.U32 R14, RZ, RZ, 0x4 ;  /* 0x00000004ff0e7424 */ /* 0x000fe200078e00ff */
[----:B------:R-:W-:-:S05]  /*1690*/  MOV R21, R17 ;  /* 0x0000001100157202 */ /* 0x000fca0000000f00 */
[----:B------:R-:W-:-:S05]  /*16a0*/  FADD.FTZ R9, R20, R21 ;  /* 0x0000001514097221 */ /* 0x000fca0000010000 */
[----:B------:R-:W-:-:S07]  /*16b0*/  MOV R27, R9 ;  /* 0x00000009001b7202 */ /* 0x000fce0000000f00 */
[----:B------:R-:W-:Y:S05]  /*16c0*/  WARPSYNC.COLLECTIVE R12, `(.L_x_1892) ;  /* 0x000000000c087348 */ /* 0x000fea0003c00000 */
[----:B------:R0:W1:Y:S02]  /*16d0*/  SHFL.BFLY P2, R17, R27, R14, R13 ;  /* 0x0c00000e1b117389 */ /* 0x000064000004000d */
[----:B01----:R-:W-:Y:S01]  /*16e0*/  ENDCOLLECTIVE ;  /* 0x000000000000791b */ /* 0x003fe20003800000 */
.L_x_1892:
[----:B------:R-:W-:Y:S01]  /*16f0*/  HFMA2.MMA R14, -RZ, RZ, 0, 4.76837158203125e-07 ;  /* 0x00000008ff0e7435 */ /* 0x000fe200000001ff */
[----:B------:R-:W-:-:S05]  /*1700*/  MOV R22, R17 ;  /* 0x0000001100167202 */ /* 0x000fca0000000f00 */
[----:B------:R-:W-:-:S05]  /*1710*/  FADD.FTZ R22, R9, R22 ;  /* 0x0000001609167221 */ /* 0x000fca0000010000 */
[----:B------:R-:W-:-:S07]  /*1720*/  MOV R27, R22 ;  /* 0x00000016001b7202 */ /* 0x000fce0000000f00 */
[----:B------:R-:W-:Y:S05]  /*1730*/  WARPSYNC.COLLECTIVE R12, `(.L_x_1893) ;  /* 0x000000000c087348 */ /* 0x000fea0003c00000 */
[----:B------:R0:W1:Y:S02]  /*1740*/  SHFL.BFLY P2, R17, R27, R14, R13 ;  /* 0x0c00000e1b117389 */ /* 0x000064000004000d */
[----:B01----:R-:W-:Y:S01]  /*1750*/  ENDCOLLECTIVE ;  /* 0x000000000000791b */ /* 0x003fe20003800000 */
.L_x_1893:
[----:B------:R-:W-:Y:S01]  /*1760*/  HFMA2.MMA R14, -RZ, RZ, 0, 9.5367431640625e-07 ;  /* 0x00000010ff0e7435 */ /* 0x000fe200000001ff */
[----:B------:R-:W-:-:S05]  /*1770*/  MOV R23, R17 ;  /* 0x0000001100177202 */ /* 0x000fca0000000f00 */
[----:B------:R-:W-:-:S05]  /*1780*/  FADD.FTZ R18, R22, R23 ;  /* 0x0000001716127221 */ /* 0x000fca0000010000 */
[----:B------:R-:W-:-:S07]  /*1790*/  MOV R27, R18 ;  /* 0x00000012001b7202 */ /* 0x000fce0000000f00 */
[----:B------:R-:W-:Y:S05]  /*17a0*/  WARPSYNC.COLLECTIVE R12, `(.L_x_1894) ;  /* 0x000000000c087348 */ /* 0x000fea0003c00000 */
[----:B------:R0:W1:Y:S02]  /*17b0*/  SHFL.BFLY P2, R17, R27, R14, R13 ;  /* 0x0c00000e1b117389 */ /* 0x000064000004000d */
[----:B01----:R-:W-:Y:S01]  /*17c0*/  ENDCOLLECTIVE ;  /* 0x000000000000791b */ /* 0x003fe20003800000 */
.L_x_1894:
[----:B------:R-:W-:Y:S01]  /*17d0*/  HFMA2.MMA R14, -RZ, RZ, 0, 5.9604644775390625e-08 ;  /* 0x00000001ff0e7435 */ /* 0x000fe200000001ff */
[----:B------:R-:W-:Y:S02]  /*17e0*/  MOV R27, R8 ;  /* 0x00000008001b7202 */ /* 0x000fe40000000f00 */
[----:B------:R-:W-:-:S08]  /*17f0*/  MOV R9, R17 ;  /* 0x0000001100097202 */ /* 0x000fd00000000f00 */
[----:B------:R-:W-:Y:S05]  /*1800*/  WARPSYNC.COLLECTIVE R12, `(.L_x_1895) ;  /* 0x000000000c087348 */ /* 0x000fea0003c00000 */
[----:B------:R0:W1:Y:S02]  /*1810*/  SHFL.BFLY P2, R17, R27, R14, R13 ;  /* 0x0c00000e1b117389 */ /* 0x000064000004000d */
[----:B01----:R-:W-:Y:S01]  /*1820*/  ENDCOLLECTIVE ;  /* 0x000000000000791b */ /* 0x003fe20003800000 */
.L_x_1895:
[----:B------:R-:W-:Y:S01]  /*1830*/  HFMA2.MMA R14, -RZ, RZ, 0, 1.1920928955078125e-07 ;  /* 0x00000002ff0e7435 */ /* 0x000fe200000001ff */
[----:B------:R-:W-:-:S05]  /*1840*/  MOV R19, R17 ;  /* 0x0000001100137202 */ /* 0x000fca0000000f00 */
[----:B------:R-:W-:-:S05]  /*1850*/  FADD.FTZ R23, R8, R19 ;  /* 0x0000001308177221 */ /* 0x000fca0000010000 */
[----:B------:R-:W-:-:S07]  /*1860*/  MOV R27, R23 ;  /* 0x00000017001b7202 */ /* 0x000fce0000000f00 */
[----:B------:R-:W-:Y:S05]  /*1870*/  WARPSYNC.COLLECTIVE R12, `(.L_x_1896) ;  /* 0x000000000c087348 */ /* 0x000fea0003c00000 */
[----:B------:R0:W1:Y:S02]  /*1880*/  SHFL.BFLY P2, R17, R27, R14, R13 ;  /* 0x0c00000e1b117389 */ /* 0x000064000004000d */
[----:B01----:R-:W-:Y:S01]  /*1890*/  ENDCOLLECTIVE ;  /* 0x000000000000791b */ /* 0x003fe20003800000 */
.L_x_1896:
[----:B------:R-:W-:Y:S01]  /*18a0*/  HFMA2.MMA R14, -RZ, RZ, 0, 2.384185791015625e-07 ;  /* 0x00000004ff0e7435 */ /* 0x000fe200000001ff */
[----:B------:R-:W-:-:S05]  /*18b0*/  MOV R22, R17 ;  /* 0x0000001100167202 */ /* 0x000fca0000000f00 */
[----:B------:R-:W-:-:S05]  /*18c0*/  FADD.FTZ R8, R23, R22 ;  /* 0x0000001617087221 */ /* 0x000fca0000010000 */
[----:B------:R-:W-:-:S07]  /*18d0*/  MOV R27, R8 ;  /* 0x00000008001b7202 */ /* 0x000fce0000000f00 */
[----:B------:R-:W-:Y:S05]  /*18e0*/  WARPSYNC.COLLECTIVE R12, `(.L_x_1897) ;  /* 0x000000000c087348 */ /* 0x000fea0003c00000 */
[----:B------:R0:W1:Y:S02]  /*18f0*/  SHFL.BFLY P2, R17, R27, R14, R13 ;  /* 0x0c00000e1b117389 */ /* 0x000064000004000d */
[----:B01----:R-:W-:Y:S01]  /*1900*/  ENDCOLLECTIVE ;  /* 0x000000000000791b */ /* 0x003fe20003800000 */
.L_x_1897:
[----:B------:R-:W-:Y:S01]  /*1910*/  HFMA2.MMA R14, -RZ, RZ, 0, 4.76837158203125e-07 ;  /* 0x00000008ff0e7435 */ /* 0x000fe200000001ff */
[----:B------:R-:W-:-:S05]  /*1920*/  MOV R21, R17 ;  /* 0x0000001100157202 */ /* 0x000fca0000000f00 */
[----:B------:R-:W-:-:S05]  /*1930*/  FADD.FTZ R24, R8, R21 ;  /* 0x0000001508187221 */ /* 0x000fca0000010000 */
[----:B------:R-:W-:-:S07]  /*1940*/  MOV R27, R24 ;  /* 0x00000018001b7202 */ /* 0x000fce0000000f00 */
[----:B------:R-:W-:Y:S05]  /*1950*/  WARPSYNC.COLLECTIVE R12, `(.L_x_1898) ;  /* 0x000000000c087348 */ /* 0x000fea0003c00000 */
[----:B------:R0:W1:Y:S02]  /*1960*/  SHFL.BFLY P2, R17, R27, R14, R13 ;  /* 0x0c00000e1b117389 */ /* 0x000064000004000d */
[----:B01----:R-:W-:Y:S01]  /*1970*/  ENDCOLLECTIVE ;  /* 0x000000000000791b */ /* 0x003fe20003800000 */
.L_x_1898:
[----:B------:R-:W-:Y:S01]  /*1980*/  HFMA2.MMA R14, -RZ, RZ, 0, 9.5367431640625e-07 ;  /* 0x00000010ff0e7435 */ /* 0x000fe200000001ff */
[----:B------:R-:W-:-:S05]  /*1990*/  MOV R25, R17 ;  /* 0x0000001100197202 */ /* 0x000fca0000000f00 */
[----:B------:R-:W-:-:S05]  /*19a0*/  FADD.FTZ R25, R24, R25 ;  /* 0x0000001918197221 */ /* 0x000fca0000010000 */
[----:B------:R-:W-:-:S07]  /*19b0*/  MOV R27, R25 ;  /* 0x00000019001b7202 */ /* 0x000fce0000000f00 */
[----:B------:R-:W-:Y:S05]  /*19c0*/  WARPSYNC.COLLECTIVE R12, `(.L_x_1899) ;  /* 0x000000000c087348 */ /* 0x000fea0003c00000 */
[----:B------:R0:W1:Y:S02]  /*19d0*/  SHFL.BFLY P2, R17, R27, R14, R13 ;  /* 0x0c00000e1b117389 */ /* 0x000064000004000d */
[----:B01----:R-:W-:Y:S01]  /*19e0*/  ENDCOLLECTIVE ;  /* 0x000000000000791b */ /* 0x003fe20003800000 */
.L_x_1899:
[----:B------:R-:W-:Y:S05]  /*19f0*/  BRA `(.L_x_1900) ;  /* 0xfffffff400487947 */ /* 0x000fea000383ffff */
.L_x_1901:
        /* <DEDUP_REMOVED lines=16> */
.L_x_3334:


//--------------------- .text._ZN10layer_norm31ln_parallel_residual_bwd_kernelINS_13Kernel_traitsIf6__halfS2_S2_fjLj1536ELj1ELj1ELj4ELj8ENS_18Kernel_traits_baseILj1536EfS2_S2_S2_fjLj128EEEEELb1ELb1ELb0EEEvNS_9BwdParamsE --------------------------
	.section	.text._ZN10layer_norm31ln_parallel_residual_bwd_kernelINS_13Kernel_traitsIf6__halfS2_S2_fjLj1536ELj1ELj1ELj4ELj8ENS_18Kernel_traits_baseILj1536EfS2_S2_S2_fjLj128EEEEELb1ELb1ELb0EEEvNS_9BwdParamsE,"ax",@progbits
	.align	128
        .global         _ZN10layer_norm31ln_parallel_residual_bwd_kernelINS_13Kernel_traitsIf6__halfS2_S2_fjLj1536ELj1ELj1ELj4ELj8ENS_18Kernel_traits_baseILj1536EfS2_S2_S2_fjLj128EEEEELb1ELb1ELb0EEEvNS_9BwdParamsE
        .type           _ZN10layer_norm31ln_parallel_residual_bwd_kernelINS_13Kernel_traitsIf6__halfS2_S2_fjLj1536ELj1ELj1ELj4ELj8ENS_18Kernel_traits_baseILj1536EfS2_S2_S2_fjLj128EEEEELb1ELb1ELb0EEEvNS_9BwdParamsE,@function
        .size           _ZN10layer_norm31ln_parallel_residual_bwd_kernelINS_13Kernel_traitsIf6__halfS2_S2_fjLj1536ELj1ELj1ELj4ELj8ENS_18Kernel_traits_baseILj1536EfS2_S2_S2_fjLj128EEEEELb1ELb1ELb0EEEvNS_9BwdParamsE,(.L_x_3335 - _ZN10layer_norm31ln_parallel_residual_bwd_kernelINS_13Kernel_traitsIf6__halfS2_S2_fjLj1536ELj1ELj1ELj4ELj8ENS_18Kernel_traits_baseILj1536EfS2_S2_S2_fjLj128EEEEELb1ELb1ELb0EEEvNS_9BwdParamsE)
        .other          _ZN10layer_norm31ln_parallel_residual_bwd_kernelINS_13Kernel_traitsIf6__halfS2_S2_fjLj1536ELj1ELj1ELj4ELj8ENS_18Kernel_traits_baseILj1536EfS2_S2_S2_fjLj128EEEEELb1ELb1ELb0EEEvNS_9BwdParamsE,@"STO_CUDA_ENTRY STV_DEFAULT"
_ZN10layer_norm31ln_parallel_residual_bwd_kernelINS_13Kernel_traitsIf6__halfS2_S2_fjLj1536ELj1ELj1ELj4ELj8ENS_18Kernel_traits_baseILj1536EfS2_S2_S2_fjLj128EEEEELb1ELb1ELb0EEEvNS_9BwdParamsE:
.text._ZN10layer_norm31ln_parallel_residual_bwd_kernelINS_13Kernel_traitsIf6__halfS2_S2_fjLj1536ELj1ELj1ELj4ELj8ENS_18Kernel_traits_baseILj1536EfS2_S2_S2_fjLj128EEEEELb1ELb1ELb0EEEvNS_9BwdParamsE:
        /* <DEDUP_REMOVED lines=57> */
.L_x_1921:
[----:B--2--5:R-:W0:Y:S02]  /*0390*/  LDC.64 R6, c[0x0][0x250] ;  /* 0x00009400ff067b82 */ /* 0x024e240000000a00 */
[----:B01----:R-:W-:-:S06]  /*03a0*/  IMAD.WIDE R58, R5, 0x4, R6 ;  /* 0x00000004053a7825 */ /* 0x003fcc00078e0206 */
[----:B------:R-:W0:Y:S01]  /*03b0*/  LDC.64 R6, c[0x0][0x258] ;  /* 0x00009600ff067b82 */ /* 0x000e220000000a00 */
[----:B------:R-:W2:Y:S01]  /*03c0*/  LDG.E R58, desc[UR4][R58.64] ;  /* 0x000000043a3a7981 */ /* 0x000ea2000c1e1900 */
[----:B0-----:R-:W-:-:S05]  /*03d0*/  IMAD.WIDE R56, R5, 0x4, R6 ;  /* 0x0000000405387825 */ /* 0x001fca00078e0206 */
[----:B-----5:R0:W5:Y:S01]  /*03e0*/  LDG.E R6, desc[UR4][R56.64] ;  /* 0x0000000438067981 */ /* 0x020162000c1e1900 */
[----:B------:R-:W-:Y:S01]  /*03f0*/  MOV R2, UR23 ;  /* 0x0000001700027c02 */ /* 0x000fe20008000f00 */
[----:B------:R-:W-:Y:S01]  /*0400*/  BSSY B0, `(.L_x_1903) ;  /* 0x000004f000007945 */ /* 0x000fe20003800000 */
[----:B------:R-:W-:Y:S01]  /*0410*/  LOP3.LUT P0, RZ, R60, 0xff, RZ, 0xc0, !PT ;  /* 0x000000ff3cff7812 */ /* 0x000fe2000780c0ff */
[----:B------:R-:W-:Y:S02]  /*0420*/  IMAD.MOV.U32 R93, RZ, RZ, RZ ;  /* 0x000000ffff5d7224 */ /* 0x000fe400078e00ff */
[C---:B------:R-:W-:Y:S01]  /*0430*/  IMAD R7, R5.reuse, R2, RZ ;  /* 0x0000000205077224 */ /* 0x040fe200078e02ff */
[----:B------:R-:W-:Y:S01]  /*0440*/  IADD3 R5, R5, UR8, RZ ;  /* 0x0000000805057c10 */ /* 0x000fe2000fffe0ff */
[----:B------:R-:W-:-:S03]  /*0450*/  IMAD.MOV.U32 R98, RZ, RZ, RZ ;  /* 0x000000ffff627224 */ /* 0x000fc600078e00ff */
        /* <DEDUP_REMOVED lines=28> */
[----:B------:R-:W-:Y:S02]  /*0620*/  VIADD R97, R7, 0x80 ;  /* 0x0000008007617836 */ /* 0x000fe40000000000 */
[--C-:B--2---:R-:W-:Y:S01]  /*0630*/  IMAD.MOV.U32 R60, RZ, RZ, R11.reuse ;  /* 0x000000ffff3c7224 */ /* 0x104fe200078e000b */
[----:B------:R-:W-:Y:S01]  /*0640*/  SHF.R.U32.HI R61, RZ, 0x10, R11 ;  /* 0x00000010ff3d7819 */ /* 0x000fe2000001160b */
[----:B---3--:R-:W-:Y:S01]  /*0650*/  IMAD.MOV.U32 R3, RZ, RZ, R12 ;  /* 0x000000ffff037224 */ /* 0x008fe200078e000c */
[----:B------:R-:W-:Y:S02]  /*0660*/  SHF.R.U64 R63, R12, 0x10, R13 ;  /* 0x000000100c3f7819 */ /* 0x000fe4000000120d */
[----:B------:R-:W-:Y:S02]  /*0670*/  MOV R12, R10 ;  /* 0x0000000a000c7202 */ /* 0x000fe40000000f00 */
[----:B------:R-:W-:-:S03]  /*0680*/  SHF.R.U64 R10, R10, 0x10, R11 ;  /* 0x000000100a0a7819 */ /* 0x000fc6000000120b */
[----:B------:R-:W-:Y:S01]  /*0690*/  HADD2.F32 R11, -RZ, R12.H0_H0 ;  /* 0x2000000cff0b7230 */ /* 0x000fe20000004100 */
[--C-:B------:R-:W-:Y:S01]  /*06a0*/  SHF.R.U32.HI R62, RZ, 0x10, R13.reuse ;  /* 0x00000010ff3e7819 */ /* 0x100fe2000001160d */
[----:B------:R-:W-:Y:S02]  /*06b0*/  IMAD.MOV.U32 R16, RZ, RZ, R13 ;  /* 0x000000ffff107224 */ /* 0x000fe400078e000d */
[----:B------:R-:W-:Y:S02]  /*06c0*/  HADD2.F32 R13, -RZ, R3.H0_H0 ;  /* 0x20000003ff0d7230 */ /* 0x000fe40000004100 */
[----:B------:R-:W-:Y:S01]  /*06d0*/  FADD.FTZ R3, -R92, R11 ;  /* 0x0000000b5c037221 */ /* 0x000fe20000010100 */
[----:B0-----:R-:W-:Y:S02]  /*06e0*/  HADD2.F32 R15, -RZ, R10.H0_H0 ;  /* 0x2000000aff0f7230 */ /* 0x001fe40000004100 */
[----:B------:R-:W-:-:S03]  /*06f0*/  HADD2.F32 R11, -RZ, R60.H0_H0 ;  /* 0x2000003cff0b7230 */ /* 0x000fc60000004100 */
[C---:B------:R-:W-:Y:S02]  /*0700*/  FADD.FTZ R15, -R92.reuse, R15 ;  /* 0x0000000f5c0f7221 */ /* 0x040fe40000010100 */
[----:B------:R-:W-:Y:S01]  /*0710*/  FADD.FTZ R11, -R92, R11 ;  /* 0x0000000b5c0b7221 */ /* 0x000fe20000010100 */
[----:B------:R-:W-:Y:S02]  /*0720*/  HADD2.F32 R14, -RZ, R63.H0_H0 ;  /* 0x2000003fff0e7230 */ /* 0x000fe40000004100 */
[C---:B-----5:R-:W-:Y:S01]  /*0730*/  FMUL.FTZ R3, R6.reuse, R3 ;  /* 0x0000000306037220 */ /* 0x060fe20000410000 */
[----:B-1----:R-:W-:Y:S02]  /*0740*/  HADD2.F32 R57, -RZ, R16.H0_H0 ;  /* 0x20000010ff397230 */ /* 0x002fe40000004100 */
[C---:B------:R-:W-:Y:S01]  /*0750*/  FMUL.FTZ R10, R6.reuse, R15 ;  /* 0x0000000f060a7220 */ /* 0x040fe20000410000 */
        /* <DEDUP_REMOVED lines=9> */
[-C--:B------:R-:W-:Y:S01]  /*07f0*/  FFMA.FTZ R42, R11, R57.reuse, R42 ;  /* 0x000000390b2a7223 */ /* 0x080fe2000001002a */
[----:B------:R-:W-:Y:S01]  /*0800*/  FMUL.FTZ R14, R54, R57 ;  /* 0x00000039360e7220 */ /* 0x000fe20000410000 */
[----:B------:R-:W-:Y:S01]  /*0810*/  FADD.FTZ R16, RZ, R12 ;  /* 0x0000000cff107221 */ /* 0x000fe20000010000 */
[----:B------:R-:W-:Y:S01]  /*0820*/  FFMA.FTZ R57, R3, R12, RZ ;  /* 0x0000000c03397223 */ /* 0x000fe200000100ff */
[----:B------:R-:W-:Y:S02]  /*0830*/  HADD2.F32 R60, -RZ, R62.H0_H0 ;  /* 0x2000003eff3c7230 */ /* 0x000fe40000004100 */
        /* <DEDUP_REMOVED lines=11> */
.L_x_1904:
[----:B------:R-:W-:Y:S05]  /*08f0*/  BSYNC B0 ;  /* 0x0000000000007941 */ /* 0x000fea0003800000 */
.L_x_1903:
        /* <DEDUP_REMOVED lines=11> */
[C---:B------:R-:W-:Y:S02]  /*09b0*/  SHF.L.U32 R17, R97.reuse, 0x2, RZ ;  /* 0x0000000261117819 */ /* 0x040fe400000006ff */
        /* <DEDUP_REMOVED lines=15> */
[----:B0-----:R-:W-:Y:S02]  /*0ab0*/  HADD2.F32 R61, -RZ, R68.H0_H0 ;  /* 0x20000044ff3d7230 */ /* 0x001fe40000004100 */
[----:B---3--:R-:W-:Y:S01]  /*0ac0*/  IMAD.MOV.U32 R19, RZ, RZ, R56 ;  /* 0x000000ffff137224 */ /* 0x008fe200078e0038 */
[--C-:B------:R-:W-:Y:S01]  /*0ad0*/  SHF.R.U64 R70, R56, 0x10, R57.reuse ;  /* 0x0000001038467819 */ /* 0x100fe20000001239 */
[----:B------:R-:W-:Y:S01]  /*0ae0*/  IMAD.MOV.U32 R56, RZ, RZ, R58 ;  /* 0x000000ffff387224 */ /* 0x000fe200078e003a */
[----:B------:R-:W-:Y:S02]  /*0af0*/  MOV R66, R57 ;  /* 0x0000003900427202 */ /* 0x000fe40000000f00 */
[----:B------:R-:W-:Y:S02]  /*0b00*/  SHF.R.U32.HI R69, RZ, 0x10, R57 ;  /* 0x00000010ff457819 */ /* 0x000fe40000011639 */
[----:B------:R-:W-:Y:S01]  /*0b10*/  HADD2.F32 R57, -RZ, R56.H0_H0 ;  /* 0x20000038ff397230 */ /* 0x000fe20000004100 */
[----:B------:R-:W-:Y:S01]  /*0b20*/  SHF.R.U32.HI R58, RZ, 0x10, R59 ;  /* 0x00000010ff3a7819 */ /* 0x000fe2000001163b */
[----:B------:R-:W-:-:S02]  /*0b30*/  HADD2.F32 R59, -RZ, R19.H0_H0 ;  /* 0x20000013ff3b7230 */ /* 0x000fc40000004100 */
[C---:B------:R-:W-:Y:S01]  /*0b40*/  FADD.FTZ R61, -R92.reuse, R61 ;  /* 0x0000003d5c3d7221 */ /* 0x040fe20000010100 */
[----:B------:R-:W-:Y:S01]  /*0b50*/  FADD.FTZ R19, -R92, R57 ;  /* 0x000000395c137221 */ /* 0x000fe20000010100 */
[----:B------:R-:W-:Y:S02]  /*0b60*/  HADD2.F32 R67, -RZ, R67.H0_H0 ;  /* 0x20000043ff437230 */ /* 0x000fe40000004100 */
[C---:B-----5:R-:W-:Y:S01]  /*0b70*/  FMUL.FTZ R64, R6.reuse, R61 ;  /* 0x0000003d06407220 */ /* 0x060fe20000410000 */
[----:B------:R-:W-:Y:S02]  /*0b80*/  HADD2.F32 R56, -RZ, R70.H0_H0 ;  /* 0x20000046ff387230 */ /* 0x000fe40000004100 */
[----:B------:R-:W-:Y:S01]  /*0b90*/  FMUL.FTZ R19, R6, R19 ;  /* 0x0000001306137220 */ /* 0x000fe20000410000 */
[----:B-1----:R-:W-:Y:S02]  /*0ba0*/  HADD2.F32 R63, -RZ, R66.H0_H0 ;  /* 0x20000042ff3f7230 */ /* 0x002fe40000004100 */
[-C--:B------:R-:W-:Y:S01]  /*0bb0*/  FMUL.FTZ R66, R48, R59.reuse ;  /* 0x0000003b30427220 */ /* 0x080fe20000410000 */
[----:B------:R-:W-:Y:S01]  /*0bc0*/  FADD.FTZ R24, R24, R59 ;  /* 0x0000003b18187221 */ /* 0x000fe20000010000 */
[----:B------:R-:W-:Y:S01]  /*0bd0*/  FFMA.FTZ R36, R19, R59, R36 ;  /* 0x0000003b13247223 */ /* 0x000fe20000010024 */
[----:B------:R-:W-:Y:S01]  /*0be0*/  FADD.FTZ R65, -R92, R67 ;  /* 0x000000435c417221 */ /* 0x000fe20000010100 */
[----:B------:R-:W-:-:S02]  /*0bf0*/  HADD2.F32 R59, -RZ, R58.H0_H0 ;  /* 0x2000003aff3b7230 */ /* 0x000fc40000004100 */
[----:B------:R-:W-:Y:S01]  /*0c00*/  FADD.FTZ R25, R25, R56 ;  /* 0x0000003819197221 */ /* 0x000fe20000010000 */
[-C--:B------:R-:W-:Y:S01]  /*0c10*/  FFMA.FTZ R37, R64, R56.reuse, R37 ;  /* 0x0000003840257223 */ /* 0x080fe20000010025 */
[----:B------:R-:W-:Y:S01]  /*0c20*/  FMUL.FTZ R67, R49, R56 ;  /* 0x0000003831437220 */ /* 0x000fe20000410000 */
[----:B------:R-:W-:Y:S01]  /*0c30*/  FADD.FTZ R56, R93, R66 ;  /* 0x000000425d387221 */ /* 0x000fe20000010000 */
[----:B------:R-:W-:Y:S01]  /*0c40*/  FFMA.FTZ R57, R19, R66, R98 ;  /* 0x0000004213397223 */ /* 0x000fe20000010062 */
[----:B------:R-:W-:Y:S01]  /*0c50*/  FADD.FTZ R61, -R92, R59 ;  /* 0x0000003b5c3d7221 */ /* 0x000fe20000010100 */
        /* <DEDUP_REMOVED lines=15> */
.L_x_1906:
[----:B------:R-:W-:Y:S05]  /*0d50*/  BSYNC B0 ;  /* 0x0000000000007941 */ /* 0x000fea0003800000 */
.L_x_1905:
        /* <DEDUP_REMOVED lines=18> */
[----:B------:R1:W5:Y:S01]  /*0e80*/  @P5 LDG.E.64 R82, desc[UR4][R58.64] ;  /* 0x000000043a525981 */ /* 0x000362000c1e1b00 */
[----:B------:R-:W-:Y:S02]  /*0e90*/  IADD3.X R75, R76, UR15, RZ, P6, !PT ;  /* 0x0000000f4c4b7c10 */ /* 0x000fe4000b7fe4ff */
[----:B0-----:R-:W-:-:S03]  /*0ea0*/  @P1 IADD3 R62, P6, R71, R62, RZ ;  /* 0x0000003e473e1210 */ /* 0x001fc60007fde0ff */
[----:B------:R0:W5:Y:S02]  /*0eb0*/  LDG.E R71, desc[UR4][R74.64] ;  /* 0x000000044a477981 */ /* 0x000164000c1e1900 */
[----:B------:R-:W-:-:S05]  /*0ec0*/  @P1 IMAD.X R63, R76, 0x1, R63, P6 ;  /* 0x000000014c3f1824 */ /* 0x000fca00030e063f */
[----:B------:R4:W5:Y:S01]  /*0ed0*/  @P1 LDG.E R72, desc[UR4][R62.64] ;  /* 0x000000043e481981 */ /* 0x000962000c1e1900 */
[--C-:B--2---:R-:W-:Y:S01]  /*0ee0*/  IMAD.MOV.U32 R76, RZ, RZ, R57.reuse ;  /* 0x000000ffff4c7224 */ /* 0x104fe200078e0039 */
[--C-:B------:R-:W-:Y:S02]  /*0ef0*/  SHF.R.U64 R78, R56, 0x10, R57.reuse ;  /* 0x00000010384e7819 */ /* 0x100fe40000001239 */
[----:B------:R-:W-:Y:S02]  /*0f00*/  MOV R73, R56 ;  /* 0x0000003800497202 */ /* 0x000fe40000000f00 */
[----:B------:R-:W-:Y:S01]  /*0f10*/  SHF.R.U32.HI R77, RZ, 0x10, R57 ;  /* 0x00000010ff4d7819 */ /* 0x000fe20000011639 */
[----:B-1----:R-:W-:Y:S02]  /*0f20*/  HADD2.F32 R59, -RZ, R76.H0_H0 ;  /* 0x2000004cff3b7230 */ /* 0x002fe40000004100 */
[----:B0-----:R-:W-:Y:S02]  /*0f30*/  HADD2.F32 R75, -RZ, R78.H0_H0 ;  /* 0x2000004eff4b7230 */ /* 0x001fe40000004100 */
[----:B------:R-:W-:-:S02]  /*0f40*/  HADD2.F32 R73, -RZ, R73.H0_H0 ;  /* 0x20000049ff497230 */ /* 0x000fc40000004100 */
[----:B----4-:R-:W-:Y:S02]  /*0f50*/  HADD2.F32 R63, -RZ, R77.H0_H0 ;  /* 0x2000004dff3f7230 */ /* 0x010fe40000004100 */
[C---:B------:R-:W-:Y:S01]  /*0f60*/  FADD.FTZ R77, -R92.reuse, R59 ;  /* 0x0000003b5c4d7221 */ /* 0x040fe20000010100 */
[----:B------:R-:W-:Y:S01]  /*0f70*/  FADD.FTZ R75, -R92, R75 ;  /* 0x0000004b5c4b7221 */ /* 0x000fe20000010100 */
[----:B---3--:R-:W-:Y:S01]  /*0f80*/  IMAD.MOV.U32 R56, RZ, RZ, R60 ;  /* 0x000000ffff387224 */ /* 0x008fe200078e003c */
[----:B------:R-:W-:Y:S01]  /*0f90*/  SHF.R.U64 R79, R60, 0x10, R61 ;  /* 0x000000103c4f7819 */ /* 0x000fe2000000123d */
[----:B------:R-:W-:-:S03]  /*0fa0*/  FADD.FTZ R73, -R92, R73 ;  /* 0x000000495c497221 */ /* 0x000fc60000010100 */
[----:B------:R-:W-:Y:S01]  /*0fb0*/  HADD2.F32 R59, -RZ, R56.H0_H0 ;  /* 0x20000038ff3b7230 */ /* 0x000fe20000004100 */
[----:B------:R-:W-:Y:S01]  /*0fc0*/  MOV R57, R61 ;  /* 0x0000003d00397202 */ /* 0x000fe20000000f00 */
[----:B------:R-:W-:Y:S02]  /*0fd0*/  HADD2.F32 R56, -RZ, R79.H0_H0 ;  /* 0x2000004fff387230 */ /* 0x000fe40000004100 */
[C---:B-----5:R-:W-:Y:S01]  /*0fe0*/  FMUL.FTZ R74, R6.reuse, R75 ;  /* 0x0000004b064a7220 */ /* 0x060fe20000410000 */
[----:B------:R-:W-:Y:S01]  /*0ff0*/  FMUL.FTZ R73, R6, R73 ;  /* 0x0000004906497220 */ /* 0x000fe20000410000 */
[----:B------:R-:W-:Y:S01]  /*1000*/  FMUL.FTZ R76, R44, R59 ;  /* 0x0000003b2c4c7220 */ /* 0x000fe20000410000 */
[----:B------:R-:W-:Y:S01]  /*1010*/  SHF.R.U32.HI R60, RZ, 0x10, R61 ;  /* 0x00000010ff3c7819 */ /* 0x000fe2000001163d */
[----:B------:R-:W-:Y:S01]  /*1020*/  FADD.FTZ R21, R21, R56 ;  /* 0x0000003815157221 */ /* 0x000fe20000010000 */
[-C--:B------:R-:W-:Y:S01]  /*1030*/  FFMA.FTZ R33, R74, R56.reuse, R33 ;  /* 0x000000384a217223 */ /* 0x080fe20000010021 */
[----:B------:R-:W-:Y:S01]  /*1040*/  FMUL.FTZ R75, R45, R56 ;  /* 0x000000382d4b7220 */ /* 0x000fe20000410000 */
[----:B------:R-:W-:-:S02]  /*1050*/  HADD2.F32 R61, -RZ, R57.H0_H0 ;  /* 0x20000039ff3d7230 */ /* 0x000fc40000004100 */
[----:B------:R-:W-:Y:S01]  /*1060*/  FADD.FTZ R56, R93, R76 ;  /* 0x0000004c5d387221 */ /* 0x000fe20000010000 */
[C---:B------:R-:W-:Y:S01]  /*1070*/  FFMA.FTZ R57, R73.reuse, R76, R98 ;  /* 0x0000004c49397223 */ /* 0x040fe20000010062 */
[----:B------:R-:W-:Y:S01]  /*1080*/  FADD.FTZ R20, R20, R59 ;  /* 0x0000003b14147221 */ /* 0x000fe20000010000 */
[----:B------:R-:W-:Y:S01]  /*1090*/  FFMA.FTZ R32, R73, R59, R32 ;  /* 0x0000003b49207223 */ /* 0x000fe20000010020 */
[----:B------:R-:W-:Y:S02]  /*10a0*/  HADD2.F32 R60, -RZ, R60.H0_H0 ;  /* 0x2000003cff3c7230 */ /* 0x000fe40000004100 */
        /* <DEDUP_REMOVED lines=15> */
.L_x_1908:
[----:B------:R-:W-:Y:S05]  /*11a0*/  BSYNC B0 ;  /* 0x0000000000007941 */ /* 0x000fea0003800000 */
.L_x_1907:
        /* <DEDUP_REMOVED lines=26> */
.L_x_1932:
        /* <DEDUP_REMOVED lines=108> */
.L_x_1912:
        /* <DEDUP_REMOVED lines=18> */
.L_x_1913:
[----:B------:R-:W-:-:S07]  /*1b30*/  IADD3 R7, R7, 0x80, RZ ;  /* 0x0000008007077810 */ /* 0x000fce0007ffe0ff */
.L_x_1911:
[----:B------:R-:W-:Y:S05]  /*1b40*/  BSYNC B0 ;  /* 0x0000000000007941 */ /* 0x000fea0003800000 */
.L_x_1910:
        /* <DEDUP_REMOVED lines=81> */
.L_x_1916:
        /* <DEDUP_REMOVED lines=18> */
.L_x_1917:
[----:B------:R-:W-:-:S07]  /*2180*/  IADD3 R7, R7, 0x80, RZ ;  /* 0x0000008007077810 */ /* 0x000fce0007ffe0ff */
.L_x_1915:
[----:B------:R-:W-:Y:S05]  /*2190*/  BSYNC B0 ;  /* 0x0000000000007941 */ /* 0x000fea0003800000 */
.L_x_1914:
        /* <DEDUP_REMOVED lines=81> */
.L_x_1920:
        /* <DEDUP_REMOVED lines=18> */
.L_x_1919:
[----:B------:R-:W-:Y:S05]  /*27d0*/  BSYNC B0 ;  /* 0x0000000000007941 */ /* 0x000fea0003800000 */
.L_x_1918:
[----:B------:R-:W-:Y:S02]  /*27e0*/  ISETP.NE.AND P5, PT, R97, RZ, PT ;  /* 0x000000ff6100720c */ /* 0x000fe40003fa5270 */
[----:B0-----:R-:W-:-:S11]  /*27f0*/  SEL R60, RZ, 0x1, P0 ;  /* 0x00000001ff3c7807 */ /* 0x001fd60000000000 */
[----:B------:R-:W-:Y:S05]  /*2800*/  @!P5 BRA `(.L_x_1921) ;  /* 0xffffffd800e0d947 */ /* 0x000fea000383ffff */
.L_x_1902:
        /* <DEDUP_REMOVED lines=28> */
.L_x_1909:
[----:B------:R-:W-:Y:S01]  /*29d0*/  HFMA2.MMA R104, -RZ, RZ, 0, 1.847743988037109375e-06 ;  /* 0x0000001fff687435 */ /* 0x000fe200000001ff */
[----:B------:R-:W-:Y:S01]  /*29e0*/  MOV R102, R93 ;  /* 0x0000005d00667202 */ /* 0x000fe20000000f00 */
[----:B------:R-:W-:Y:S02]  /*29f0*/  IMAD.MOV.U32 R101, RZ, RZ, 0x10 ;  /* 0x00000010ff657424 */ /* 0x000fe400078e00ff */
[----:B------:R-:W-:-:S07]  /*2a00*/  IMAD.MOV.U32 R99, RZ, RZ, -0x1 ;  /* 0xffffffffff637424 */ /* 0x000fce00078e00ff */
[----:B-----5:R-:W-:Y:S05]  /*2a10*/  WARPSYNC.COLLECTIVE R99, `(.L_x_1922) ;  /* 0x0000000063087348 */ /* 0x020fea0003c00000 */
[----:B------:R0:W1:Y:S02]  /*2a20*/  SHFL.DOWN P1, R100, R102, R101, R104 ;  /* 0x0800006566647389 */ /* 0x0000640000020068 */
[----:B01---5:R-:W-:Y:S01]  /*2a30*/  ENDCOLLECTIVE ;  /* 0x000000000000791b */ /* 0x023fe20003800000 */
.L_x_1922:
[----:B------:R-:W-:Y:S01]  /*2a40*/  IMAD.MOV.U32 R102, RZ, RZ, R98 ;  /* 0x000000ffff667224 */ /* 0x000fe200078e0062 */
[----:B------:R-:W-:-:S07]  /*2a50*/  MOV R58, R100 ;  /* 0x00000064003a7202 */ /* 0x000fce0000000f00 */
[----:B------:R-:W-:Y:S05]  /*2a60*/  WARPSYNC.COLLECTIVE R99, `(.L_x_1923) ;  /* 0x0000000063087348 */ /* 0x000fea0003c00000 */
[----:B------:R0:W1:Y:S02]  /*2a70*/  SHFL.DOWN P1, R100, R102, R101, R104 ;  /* 0x0800006566647389 */ /* 0x0000640000020068 */
[----:B01----:R-:W-:Y:S01]  /*2a80*/  ENDCOLLECTIVE ;  /* 0x000000000000791b */ /* 0x003fe20003800000 */
.L_x_1923:
[----:B------:R-:W-:Y:S01]  /*2a90*/  FADD.FTZ R58, R58, R93 ;  /* 0x0000005d3a3a7221 */ /* 0x000fe20000010000 */
[----:B------:R-:W-:-:S03]  /*2aa0*/  HFMA2.MMA R101, -RZ, RZ, 0, 4.76837158203125e-07 ;  /* 0x00000008ff657435 */ /* 0x000fc600000001ff */
[----:B------:R-:W-:Y:S01]  /*2ab0*/  IMAD.MOV.U32 R102, RZ, RZ, R58 ;  /* 0x000000ffff667224 */ /* 0x000fe200078e003a */
[----:B------:R-:W-:-:S07]  /*2ac0*/  MOV R59, R100 ;  /* 0x00000064003b7202 */ /* 0x000fce0000000f00 */
[----:B------:R-:W-:Y:S05]  /*2ad0*/  WARPSYNC.COLLECTIVE R99, `(.L_x_1924) ;  /* 0x0000000063087348 */ /* 0x000fea0003c00000 */
[----:B------:R0:W1:Y:S02]  /*2ae0*/  SHFL.DOWN P1, R100, R102, R101, R104 ;  /* 0x0800006566647389 */ /* 0x0000640000020068 */
[----:B01----:R-:W-:Y:S01]  /*2af0*/  ENDCOLLECTIVE ;  /* 0x000000000000791b */ /* 0x003fe20003800000 */
.L_x_1924:
[----:B------:R-:W-:-:S05]  /*2b00*/  FADD.FTZ R59, R59, R98 ;  /* 0x000000623b3b7221 */ /* 0x000fca0000010000 */
[----:B------:R-:W-:Y:S01]  /*2b10*/  MOV R102, R59 ;  /* 0x0000003b00667202 */ /* 0x000fe20000000f00 */
[----:B------:R-:W-:-:S07]  /*2b20*/  IMAD.MOV.U32 R61, RZ, RZ, R100 ;  /* 0x000000ffff3d7224 */ /* 0x000fce00078e0064 */
[----:B------:R-:W-:Y:S05]  /*2b30*/  WARPSYNC.COLLECTIVE R99, `(.L_x_1925) ;  /* 0x0000000063087348 */ /* 0x000fea0003c00000 */
[----:B------:R0:W1:Y:S02]  /*2b40*/  SHFL.DOWN P1, R100, R102, R101, R104 ;  /* 0x0800006566647389 */ /* 0x0000640000020068 */
[----:B01----:R-:W-:Y:S01]  /*2b50*/  ENDCOLLECTIVE ;  /* 0x000000000000791b */ /* 0x003fe20003800000 */
.L_x_1925:
[----:B------:R-:W-:-:S05]  /*2b60*/  FADD.FTZ R61, R58, R61 ;  /* 0x0000003d3a3d7221 */ /* 0x000fca0000010000 */
[----:B------:R-:W-:Y:S01]  /*2b70*/  MOV R102, R61 ;  /* 0x0000003d00667202 */ /* 0x000fe20000000f00 */
[----:B------:R-:W-:Y:S02]  /*2b80*/  IMAD.MOV.U32 R101, RZ, RZ, 0x4 ;  /* 0x00000004ff657424 */ /* 0x000fe400078e00ff */
[----:B------:R-:W-:-:S07]  /*2b90*/  IMAD.MOV.U32 R60, RZ, RZ, R100 ;  /* 0x000000ffff3c7224 */ /* 0x000fce00078e0064 */
[----:B------:R-:W-:Y:S05]  /*2ba0*/  WARPSYNC.COLLECTIVE R99, `(.L_x_1926) ;  /* 0x0000000063087348 */ /* 0x000fea0003c00000 */
[----:B------:R0:W1:Y:S02]  /*2bb0*/  SHFL.DOWN P1, R100, R102, R101, R104 ;  /* 0x0800006566647389 */ /* 0x0000640000020068 */
[----:B01----:R-:W-:Y:S01]  /*2bc0*/  ENDCOLLECTIVE ;  /* 0x000000000000791b */ /* 0x003fe20003800000 */
.L_x_1926:
[----:B------:R-:W-:-:S04]  /*2bd0*/  FADD.FTZ R60, R59, R60 ;  /* 0x0000003c3b3c7221 */ /* 0x000fc80000010000 */
[----:B------:R-:W-:Y:S01]  /*2be0*/  IMAD.MOV.U32 R102, RZ, RZ, R60 ;  /* 0x000000ffff667224 */ /* 0x000fe200078e003c */
[----:B------:R-:W-:-:S07]  /*2bf0*/  MOV R62, R100 ;  /* 0x00000064003e7202 */ /* 0x000fce0000000f00 */
[----:B------:R-:W-:Y:S05]  /*2c00*/  WARPSYNC.COLLECTIVE R99, `(.L_x_1927) ;  /* 0x0000000063087348 */ /* 0x000fea0003c00000 */
[----:B------:R0:W1:Y:S02]  /*2c10*/  SHFL.DOWN P1, R100, R102, R101, R104 ;  /* 0x0800006566647389 */ /* 0x0000640000020068 */
[----:B01----:R-:W-:Y:S01]  /*2c20*/  ENDCOLLECTIVE ;  /* 0x000000000000791b */ /* 0x003fe20003800000 */
.L_x_1927:
[----:B------:R-:W-:Y:S01]  /*2c30*/  FADD.FTZ R62, R61, R62 ;  /* 0x0000003e3d3e7221 */ /* 0x000fe20000010000 */
[----:B------:R-:W-:-:S03]  /*2c40*/  HFMA2.MMA R101, -RZ, RZ, 0, 1.1920928955078125e-07 ;  /* 0x00000002ff657435 */ /* 0x000fc600000001ff */
[----:B------:R-:W-:Y:S01]  /*2c50*/  IMAD.MOV.U32 R102, RZ, RZ, R62 ;  /* 0x000000ffff667224 */ /* 0x000fe200078e003e */
[----:B------:R-:W-:-:S07]  /*2c60*/  MOV R63, R100 ;  /* 0x00000064003f7202 */ /* 0x000fce0000000f00 */
[----:B------:R-:W-:Y:S05]  /*2c70*/  WARPSYNC.COLLECTIVE R99, `(.L_x_1928) ;  /* 0x0000000063087348 */ /* 0x000fea0003c00000 */
[----:B------:R0:W1:Y:S02]  /*2c80*/  SHFL.DOWN P1, R100, R102, R101, R104 ;  /* 0x0800006566647389 */ /* 0x0000640000020068 */
[----:B01----:R-:W-:Y:S01]  /*2c90*/  ENDCOLLECTIVE ;  /* 0x000000000000791b */ /* 0x003fe20003800000 */
.L_x_1928:
[----:B------:R-:W-:-:S05]  /*2ca0*/  FADD.FTZ R63, R60, R63 ;  /* 0x0000003f3c3f7221 */ /* 0x000fca0000010000 */
[----:B------:R-:W-:Y:S01]  /*2cb0*/  MOV R102, R63 ;  /* 0x0000003f00667202 */ /* 0x000fe20000000f00 */
[----:B------:R-:W-:-:S07]  /*2cc0*/  IMAD.MOV.U32 R93, RZ, RZ, R100 ;  /* 0x000000ffff5d7224 */ /* 0x000fce00078e0064 */
[----:B------:R-:W-:Y:S05]  /*2cd0*/  WARPSYNC.COLLECTIVE R99, `(.L_x_1929) ;  /* 0x0000000063087348 */ /* 0x000fea0003c00000 */
[----:B------:R0:W1:Y:S02]  /*2ce0*/  SHFL.DOWN P1, R100, R102, R101, R104 ;  /* 0x0800006566647389 */ /* 0x0000640000020068 */
[----:B01----:R-:W-:Y:S01]  /*2cf0*/  ENDCOLLECTIVE ;  /* 0x000000000000791b */ /* 0x003fe20003800000 */
.L_x_1929:
[----:B------:R-:W-:-:S05]  /*2d00*/  FADD.FTZ R93, R62, R93 ;  /* 0x0000005d3e5d7221 */ /* 0x000fca0000010000 */
[----:B------:R-:W-:Y:S01]  /*2d10*/  MOV R102, R93 ;  /* 0x0000005d00667202 */ /* 0x000fe20000000f00 */
[----:B------:R-:W-:Y:S02]  /*2d20*/  IMAD.MOV.U32 R101, RZ, RZ, 0x1 ;  /* 0x00000001ff657424 */ /* 0x000fe400078e00ff */
[----:B------:R-:W-:-:S07]  /*2d30*/  IMAD.MOV.U32 R92, RZ, RZ, R100 ;  /* 0x000000ffff5c7224 */ /* 0x000fce00078e0064 */
[----:B------:R-:W-:Y:S05]  /*2d40*/  WARPSYNC.COLLECTIVE R99, `(.L_x_1930) ;  /* 0x0000000063087348 */ /* 0x000fea0003c00000 */
[----:B------:R0:W1:Y:S02]  /*2d50*/  SHFL.DOWN P1, R100, R102, R101, R104 ;  /* 0x0800006566647389 */ /* 0x0000640000020068 */
[----:B01----:R-:W-:Y:S01]  /*2d60*/  ENDCOLLECTIVE ;  /* 0x000000000000791b */ /* 0x003fe20003800000 */
.L_x_1930:
[----:B------:R-:W-:-:S04]  /*2d70*/  FADD.FTZ R58, R63, R92 ;  /* 0x0000005c3f3a7221 */ /* 0x000fc80000010000 */
[----:B------:R-:W-:Y:S01]  /*2d80*/  IMAD.MOV.U32 R102, RZ, RZ, R58 ;  /* 0x000000ffff667224 */ /* 0x000fe200078e003a */
[----:B------:R-:W-:-:S07]  /*2d90*/  MOV R92, R100 ;  /* 0x00000064005c7202 */ /* 0x000fce0000000f00 */
[----:B------:R-:W-:Y:S05]  /*2da0*/  WARPSYNC.COLLECTIVE R99, `(.L_x_1931) ;  /* 0x0000000063087348 */ /* 0x000fea0003c00000 */
[----:B------:R0:W1:Y:S02]  /*2db0*/  SHFL.DOWN P1, R100, R102, R101, R104 ;  /* 0x0800006566647389 */ /* 0x0000640000020068 */
[----:B01----:R-:W-:Y:S01]  /*2dc0*/  ENDCOLLECTIVE ;  /* 0x000000000000791b */ /* 0x003fe20003800000 */
.L_x_1931:
[----:B------:R-:W-:Y:S01]  /*2dd0*/  MOV R59, R100 ;  /* 0x00000064003b7202 */ /* 0x000fe20000000f00 */
[----:B------:R-:W-:Y:S06]  /*2de0*/  BRA `(.L_x_1932) ;  /* 0xffffffe400587947 */ /* 0x000fec000383ffff */
.L_x_1933:
        /* <DEDUP_REMOVED lines=9> */
.L_x_3335:


//--------------------- .text._ZN10layer_norm22ln_bwd_finalize_kernelINS_22Kernel_traits_finalizeILj1536Ef6__halfS2_S2_fjLb0ELj1024ELj4ENS_18Kernel_traits_baseILj1536EfS2_S2_S2_fjLj1024EEEEELb0ELb1EEEvNS_9BwdParamsE --------------------------
	.section	.text._ZN10layer_norm22ln_bwd_finalize_kernelINS_22Kernel_traits_finalizeILj1536Ef6__halfS2_S2_fjLb0ELj1024ELj4ENS_18Kernel_traits_baseILj1536EfS2_S2_S2_fjLj1024EEEEELb0ELb1EEEvNS_9BwdParamsE,"ax",@progbits
	.align	128
        .global         _ZN10layer_norm22ln_bwd_finalize_kernelINS_22Kernel_traits_finalizeILj1536Ef6__halfS2_S2_fjLb0ELj1024ELj4ENS_18Kernel_traits_baseILj1536EfS2_S2_S2_fjLj1024EEEEELb0ELb1EEEvNS_9BwdParamsE
        .type           _ZN10layer_norm22ln_bwd_finalize_kernelINS_22Kernel_traits_finalizeILj1536Ef6__halfS2_S2_fjLb0ELj1024ELj4ENS_18Kernel_traits_baseILj1536EfS2_S2_S2_fjLj1024EEEEELb0ELb1EEEvNS_9BwdParamsE,@function
        .size           _ZN10layer_norm22ln_bwd_finalize_kernelINS_22Kernel_traits_finalizeILj1536Ef6__halfS2_S2_fjLb0ELj1024ELj4ENS_18Kernel_traits_baseILj1536EfS2_S2_S2_fjLj1024EEEEELb0ELb1EEEvNS_9BwdParamsE,(.L_x_3336 - _ZN10layer_norm22ln_bwd_finalize_kernelINS_22Kernel_traits_finalizeILj1536Ef6__halfS2_S2_fjLb0ELj1024ELj4ENS_18Kernel_traits_baseILj1536EfS2_S2_S2_fjLj1024EEEEELb0ELb1EEEvNS_9BwdParamsE)
        .other          _ZN10layer_norm22ln_bwd_finalize_kernelINS_22Kernel_traits_finalizeILj1536Ef6__halfS2_S2_fjLb0ELj1024ELj4ENS_18Kernel_traits_baseILj1536EfS2_S2_S2_fjLj1024EEEEELb0ELb1EEEvNS_9BwdParamsE,@"STO_CUDA_ENTRY STV_DEFAULT"
_ZN10layer_norm22ln_bwd_finalize_kernelINS_22Kernel_traits_finalizeILj1536Ef6__halfS2_S2_fjLb0ELj1024ELj4ENS_18Kernel_traits_baseILj1536EfS2_S2_S2_fjLj1024EEEEELb0ELb1EEEvNS_9BwdParamsE:
.text._ZN10layer_norm22ln_bwd_finalize_kernelINS_22Kernel_traits_finalizeILj1536Ef6__halfS2_S2_fjLb0ELj1024ELj4ENS_18Kernel_traits_baseILj1536EfS2_S2_S2_fjLj1024EEEEELb0ELb1EEEvNS_9BwdParamsE:
        /* <DEDUP_REMOVED lines=26> */
.L_x_1943:
        /* <DEDUP_REMOVED lines=31> */
.L_x_1938:
        /* <DEDUP_REMOVED lines=34> */
.L_x_1937:
[----:B------:R-:W-:Y:S05]  /*05b0*/  BSYNC B1 ;  /* 0x0000000000017941 */ /* 0x000fea0003800000 */
.L_x_1936:
        /* <DEDUP_REMOVED lines=25> */
.L_x_1940:
[----:B------:R-:W-:Y:S05]  /*0750*/  BSYNC B1 ;  /* 0x0000000000017941 */ /* 0x000fea0003800000 */
.L_x_1939:
        /* <DEDUP_REMOVED lines=12> */
.L_x_1935:
[----:B------:R-:W-:Y:S05]  /*0820*/  BSYNC B0 ;  /* 0x0000000000007941 */ /* 0x000fea0003800000 */
.L_x_1934:
        /* <DEDUP_REMOVED lines=29> */
.L_x_1954:
[----:B------:R-:W-:Y:S01]  /*0a00*/  @!P1 SHF.R.U32.HI R12, RZ, 0x3, R0 ;  /* 0x00000003ff0c9819 */ /* 0x000fe20000011600 */
[----:B----4-:R-:W-:Y:S01]  /*0a10*/  FADD.FTZ R14, R9, R14 ;  /* 0x0000000e090e7221 */ /* 0x010fe20000010000 */
[----:B---3--:R-:W-:Y:S02]  /*0a20*/  FADD.FTZ R11, R10, R11 ;  /* 0x0000000b0a0b7221 */ /* 0x008fe40000010000 */
[----:B------:R-:W-:-:S05]  /*0a30*/  @!P1 LOP3.LUT R12, R12, 0x1ffffffc, RZ, 0xc0, !PT ;  /* 0x1ffffffc0c0c9812 */ /* 0x000fca00078ec0ff */
[----:B------:R3:W-:Y:S04]  /*0a40*/  @!P1 STS [R12+UR4+0x2000], R14 ;  /* 0x0020000e0c009988 */ /* 0x0007e80008000804 */
[----:B------:R3:W-:Y:S02]  /*0a50*/  @!P1 STS [R12+UR4+0x2080], R11 ;  /* 0x0020800b0c009988 */ /* 0x0007e40008000804 */
.L_x_1941:
        /* <DEDUP_REMOVED lines=15> */
.L_x_1942:
[----:B------:R-:W-:Y:S01]  /*0b50*/  HFMA2.MMA R19, -RZ, RZ, 0, 5.9604644775390625e-08 ;  /* 0x00000001ff137435 */ /* 0x000fe200000001ff */
[----:B0--3--:R-:W-:Y:S01]  /*0b60*/  MOV R20, R10 ;  /* 0x0000000a00147202 */ /* 0x009fe20000000f00 */
[----:B------:R-:W-:Y:S01]  /*0b70*/  IMAD.MOV.U32 R22, RZ, RZ, 0x1f ;  /* 0x0000001fff167424 */ /* 0x000fe200078e00ff */
[----:B------:R-:W-:-:S08]  /*0b80*/  MOV R17, 0xffffffff ;  /* 0xffffffff00117802 */ /* 0x000fd00000000f00 */
[----:B-12---:R-:W-:Y:S05]  /*0b90*/  WARPSYNC.COLLECTIVE R17, `(.L_x_1944) ;  /* 0x0000000011087348 */ /* 0x006fea0003c00000 */
[----:B------:R0:W3:Y:S02]  /*0ba0*/  SHFL.BFLY P2, R18, R20, R19, R22 ;  /* 0x0c00001314127389 */ /* 0x0000e40000040016 */
[----:B0123--:R-:W-:Y:S01]  /*0bb0*/  ENDCOLLECTIVE ;  /* 0x000000000000791b */ /* 0x00ffe20003800000 */
.L_x_1944:
[----:B------:R-:W-:Y:S01]  /*0bc0*/  HFMA2.MMA R19, -RZ, RZ, 0, 1.1920928955078125e-07 ;  /* 0x00000002ff137435 */ /* 0x000fe200000001ff */
[----:B------:R-:W-:-:S05]  /*0bd0*/  MOV R11, R18 ;  /* 0x00000012000b7202 */ /* 0x000fca0000000f00 */
[----:B------:R-:W-:-:S05]  /*0be0*/  FADD.FTZ R11, R10, R11 ;  /* 0x0000000b0a0b7221 */ /* 0x000fca0000010000 */
[----:B------:R-:W-:-:S07]  /*0bf0*/  MOV R20, R11 ;  /* 0x0000000b00147202 */ /* 0x000fce0000000f00 */
[----:B------:R-:W-:Y:S05]  /*0c00*/  WARPSYNC.COLLECTIVE R17, `(.L_x_1945) ;  /* 0x0000000011087348 */ /* 0x000fea0003c00000 */
[----:B------:R0:W1:Y:S02]  /*0c10*/  SHFL.BFLY P2, R18, R20, R19, R22 ;  /* 0x0c00001314127389 */ /* 0x0000640000040016 */
[----:B01----:R-:W-:Y:S01]  /*0c20*/  ENDCOLLECTIVE ;  /* 0x000000000000791b */ /* 0x003fe20003800000 */
.L_x_1945:
[----:B------:R-:W-:Y:S01]  /*0c30*/  HFMA2.MMA R19, -RZ, RZ, 0, 2.384185791015625e-07 ;  /* 0x00000004ff137435 */ /* 0x000fe200000001ff */
[----:B------:R-:W-:-:S04]  /*0c40*/  IMAD.MOV.U32 R12, RZ, RZ, R18 ;  /* 0x000000ffff0c7224 */ /* 0x000fc800078e0012 */
[----:B------:R-:W-:-:S05]  /*0c50*/  FADD.FTZ R12, R11, R12 ;  /* 0x0000000c0b0c7221 */ /* 0x000fca0000010000 */
[----:B------:R-:W-:-:S07]  /*0c60*/  MOV R20, R12 ;  /* 0x0000000c00147202 */ /* 0x000fce0000000f00 */
[----:B------:R-:W-:Y:S05]  /*0c70*/  WARPSYNC.COLLECTIVE R17, `(.L_x_1946) ;  /* 0x0000000011087348 */ /* 0x000fea0003c00000 */
[----:B------:R0:W1:Y:S02]  /*0c80*/  SHFL.BFLY P2, R18, R20, R19, R22 ;  /* 0x0c00001314127389 */ /* 0x0000640000040016 */
[----:B01----:R-:W-:Y:S01]  /*0c90*/  ENDCOLLECTIVE ;  /* 0x000000000000791b */ /* 0x003fe20003800000 */
.L_x_1946:
[----:B------:R-:W-:Y:S01]  /*0ca0*/  IMAD.MOV.U32 R19, RZ, RZ, 0x8 ;  /* 0x00000008ff137424 */ /* 0x000fe200078e00ff */
[----:B------:R-:W-:-:S05]  /*0cb0*/  MOV R13, R18 ;  /* 0x00000012000d7202 */ /* 0x000fca0000000f00 */
[----:B------:R-:W-:-:S05]  /*0cc0*/  FADD.FTZ R13, R12, R13 ;  /* 0x0000000d0c0d7221 */ /* 0x000fca0000010000 */
[----:B------:R-:W-:-:S07]  /*0cd0*/  MOV R20, R13 ;  /* 0x0000000d00147202 */ /* 0x000fce0000000f00 */
[----:B------:R-:W-:Y:S05]  /*0ce0*/  WARPSYNC.COLLECTIVE R17, `(.L_x_1947) ;  /* 0x0000000011087348 */ /* 0x000fea0003c00000 */
[----:B------:R0:W1:Y:S02]  /*0cf0*/  SHFL.BFLY P2, R18, R20, R19, R22 ;  /* 0x0c00001314127389 */ /* 0x0000640000040016 */
[----:B01----:R-:W-:Y:S01]  /*0d00*/  ENDCOLLECTIVE ;  /* 0x000000000000791b */ /* 0x003fe20003800000 */
.L_x_1947:
[----:B------:R-:W-:Y:S01]  /*0d10*/  HFMA2.MMA R19, -RZ, RZ, 0, 9.5367431640625e-07 ;  /* 0x00000010ff137435 */ /* 0x000fe200000001ff */
[----:B------:R-:W-:-:S05]  /*0d20*/  MOV R10, R18 ;  /* 0x00000012000a7202 */ /* 0x000fca0000000f00 */
[----:B------:R-:W-:-:S05]  /*0d30*/  FADD.FTZ R10, R13, R10 ;  /* 0x0000000a0d0a7221 */ /* 0x000fca0000010000 */
[----:B------:R-:W-:-:S07]  /*0d40*/  MOV R20, R10 ;  /* 0x0000000a00147202 */ /* 0x000fce0000000f00 */
[----:B------:R-:W-:Y:S05]  /*0d50*/  WARPSYNC.COLLECTIVE R17, `(.L_x_1948) ;  /* 0x0000000011087348 */ /* 0x000fea0003c00000 */
[----:B------:R0:W1:Y:S02]  /*0d60*/  SHFL.BFLY P2, R18, R20, R19, R22 ;  /* 0x0c00001314127389 */ /* 0x0000640000040016 */
[----:B01----:R-:W-:Y:S01]  /*0d70*/  ENDCOLLECTIVE ;  /* 0x000000000000791b */ /* 0x003fe20003800000 */
.L_x_1948:
[----:B------:R-:W-:Y:S01]  /*0d80*/  HFMA2.MMA R19, -RZ, RZ, 0, 5.9604644775390625e-08 ;  /* 0x00000001ff137435 */ /* 0x000fe200000001ff */
[----:B------:R-:W-:Y:S01]  /*0d90*/  IMAD.MOV.U32 R20, RZ, RZ, R9 ;  /* 0x000000ffff147224 */ /* 0x000fe200078e0009 */
[----:B------:R-:W-:-:S09]  /*0da0*/  MOV R11, R18 ;  /* 0x00000012000b7202 */ /* 0x000fd20000000f00 */
[----:B------:R-:W-:Y:S05]  /*0db0*/  WARPSYNC.COLLECTIVE R17, `(.L_x_1949) ;  /* 0x0000000011087348 */ /* 0x000fea0003c00000 */
[----:B------:R0:W1:Y:S02]  /*0dc0*/  SHFL.BFLY P2, R18, R20, R19, R22 ;  /* 0x0c00001314127389 */ /* 0x0000640000040016 */
[----:B01----:R-:W-:Y:S01]  /*0dd0*/  ENDCOLLECTIVE ;  /* 0x000000000000791b */ /* 0x003fe20003800000 */
.L_x_1949:
[----:B------:R-:W-:Y:S01]  /*0de0*/  HFMA2.MMA R19, -RZ, RZ, 0, 1.1920928955078125e-07 ;  /* 0x00000002ff137435 */ /* 0x000fe200000001ff */
[----:B------:R-:W-:-:S05]  /*0df0*/  MOV R12, R18 ;  /* 0x00000012000c7202 */ /* 0x000fca0000000f00 */
[----:B------:R-:W-:-:S05]  /*0e00*/  FADD.FTZ R14, R9, R12 ;  /* 0x0000000c090e7221 */ /* 0x000fca0000010000 */
[----:B------:R-:W-:-:S07]  /*0e10*/  MOV R20, R14 ;  /* 0x0000000e00147202 */ /* 0x000fce0000000f00 */
[----:B------:R-:W-:Y:S05]  /*0e20*/  WARPSYNC.COLLECTIVE R17, `(.L_x_1950) ;  /* 0x0000000011087348 */ /* 0x000fea0003c00000 */
[----:B------:R0:W1:Y:S02]  /*0e30*/  SHFL.BFLY P2, R18, R20, R19, R22 ;  /* 0x0c00001314127389 */ /* 0x0000640000040016 */
[----:B01----:R-:W-:Y:S01]  /*0e40*/  ENDCOLLECTIVE ;  /* 0x000000000000791b */ /* 0x003fe20003800000 */
.L_x_1950:
[----:B------:R-:W-:Y:S01]  /*0e50*/  HFMA2.MMA R19, -RZ, RZ, 0, 2.384185791015625e-07 ;  /* 0x00000004ff137435 */ /* 0x000fe200000001ff */
[----:B------:R-:W-:-:S04]  /*0e60*/  IMAD.MOV.U32 R13, RZ, RZ, R18 ;  /* 0x000000ffff0d7224 */ /* 0x000fc800078e0012 */
[----:B------:R-:W-:-:S05]  /*0e70*/  FADD.FTZ R15, R14, R13 ;  /* 0x0000000d0e0f7221 */ /* 0x000fca0000010000 */
[----:B------:R-:W-:-:S07]  /*0e80*/  MOV R20, R15 ;  /* 0x0000000f00147202 */ /* 0x000fce0000000f00 */
[----:B------:R-:W-:Y:S05]  /*0e90*/  WARPSYNC.COLLECTIVE R17, `(.L_x_1951) ;  /* 0x0000000011087348 */ /* 0x000fea0003c00000 */
[----:B------:R0:W1:Y:S02]  /*0ea0*/  SHFL.BFLY P2, R18, R20, R19, R22 ;  /* 0x0c00001314127389 */ /* 0x0000640000040016 */
[----:B01----:R-:W-:Y:S01]  /*0eb0*/  ENDCOLLECTIVE ;  /* 0x000000000000791b */ /* 0x003fe20003800000 */
.L_x_1951:
[----:B------:R-:W-:Y:S01]  /*0ec0*/  IMAD.MOV.U32 R19, RZ, RZ, 0x8 ;  /* 0x00000008ff137424 */ /* 0x000fe200078e00ff */
[----:B------:R-:W-:-:S05]  /*0ed0*/  MOV R16, R18 ;  /* 0x0000001200107202 */ /* 0x000fca0000000f00 */
[----:B------:R-:W-:-:S05]  /*0ee0*/  FADD.FTZ R16, R15, R16 ;  /* 0x000000100f107221 */ /* 0x000fca0000010000 */
[----:B------:R-:W-:-:S07]  /*0ef0*/  MOV R20, R16 ;  /* 0x0000001000147202 */ /* 0x000fce0000000f00 */
[----:B------:R-:W-:Y:S05]  /*0f00*/  WARPSYNC.COLLECTIVE R17, `(.L_x_1952) ;  /* 0x0000000011087348 */ /* 0x000fea0003c00000 */
[----:B------:R0:W1:Y:S02]  /*0f10*/  SHFL.BFLY P2, R18, R20, R19, R22 ;  /* 0x0c00001314127389 */ /* 0x0000640000040016 */
[----:B01----:R-:W-:Y:S01]  /*0f20*/  ENDCOLLECTIVE ;  /* 0x000000000000791b */ /* 0x003fe20003800000 */
.L_x_1952:
[----:B------:R-:W-:Y:S01]  /*0f30*/  HFMA2.MMA R19, -RZ, RZ, 0, 9.5367431640625e-07 ;  /* 0x00000010ff137435 */ /* 0x000fe200000001ff */
[----:B------:R-:W-:-:S05]  /*0f40*/  MOV R9, R18 ;  /* 0x0000001200097202 */ /* 0x000fca0000000f00 */
[----:B------:R-:W-:-:S05]  /*0f50*/  FADD.FTZ R9, R16, R9 ;  /* 0x0000000910097221 */ /* 0x000fca0000010000 */
[----:B------:R-:W-:-:S07]  /*0f60*/  MOV R20, R9 ;  /* 0x0000000900147202 */ /* 0x000fce0000000f00 */
[----:B------:R-:W-:Y:S05]  /*0f70*/  WARPSYNC.COLLECTIVE R17, `(.L_x_1953) ;  /* 0x0000000011087348 */ /* 0x000fea0003c00000 */
[----:B------:R0:W1:Y:S02]  /*0f80*/  SHFL.BFLY P2, R18, R20, R19, R22 ;  /* 0x0c00001314127389 */ /* 0x0000640000040016 */
[----:B01----:R-:W-:Y:S01]  /*0f90*/  ENDCOLLECTIVE ;  /* 0x000000000000791b */ /* 0x003fe20003800000 */
.L_x_1953:
[----:B------:R-:W-:Y:S01]  /*0fa0*/  MOV R14, R18 ;  /* 0x00000012000e7202 */ /* 0x000fe20000000f00 */
[----:B------:R-:W-:Y:S06]  /*0fb0*/  BRA `(.L_x_1954) ;  /* 0xfffffff800907947 */ /* 0x000fec000383ffff */
.L_x_1955:
        /* <DEDUP_REMOVED lines=12> */
.L_x_3336:


//--------------------- .text._ZN10layer_norm40ln_parallel_residual_bwd_finalize_kernelINS_22Kernel_traits_finalizeILj1536Ef6__halfS2_S2_fjLb0ELj1024ELj4ENS_18Kernel_traits_baseILj1536EfS2_S2_S2_fjLj1024EEEEELb1EEEvNS_9BwdParamsE --------------------------
	.section	.text._ZN10layer_norm40ln_parallel_residual_bwd_finalize_kernelINS_22Kernel_traits_finalizeILj1536Ef6__halfS2_S2_fjLb0ELj1024ELj4ENS_18Kernel_traits_baseILj1536EfS2_S2_S2_fjLj1024EEEEELb1EEEvNS_9BwdParamsE,"ax",@progbits
	.align	128
        .global         _ZN10layer_norm40ln_parallel_residual_bwd_finalize_kernelINS_22Kernel_traits_finalizeILj1536Ef6__halfS2_S2_fjLb0ELj1024ELj4ENS_18Kernel_traits_baseILj1536EfS2_S2_S2_fjLj1024EEEEELb1EEEvNS_9BwdParamsE
        .type           _ZN10layer_norm40ln_parallel_residual_bwd_finalize_kernelINS_22Kernel_traits_finalizeILj1536Ef6__halfS2_S2_fjLb0ELj1024ELj4ENS_18Kernel_traits_baseILj1536EfS2_S2_S2_fjLj1024EEEEELb1EEEvNS_9BwdParamsE,@function
        .size           _ZN10layer_norm40ln_parallel_residual_bwd_finalize_kernelINS_22Kernel_traits_finalizeILj1536Ef6__halfS2_S2_fjLb0ELj1024ELj4ENS_18Kernel_traits_baseILj1536EfS2_S2_S2_fjLj1024EEEEELb1EEEvNS_9BwdParamsE,(.L_x_3337 - _ZN10layer_norm40ln_parallel_residual_bwd_finalize_kernelINS_22Kernel_traits_finalizeILj1536Ef6__halfS2_S2_fjLb0ELj1024ELj4ENS_18Kernel_traits_baseILj1536EfS2_S2_S2_fjLj1024EEEEELb1EEEvNS_9BwdParamsE)
        .other          _ZN10layer_norm40ln_parallel_residual_bwd_finalize_kernelINS_22Kernel_traits_finalizeILj1536Ef6__halfS2_S2_fjLb0ELj1024ELj4ENS_18Kernel_traits_baseILj1536EfS2_S2_S2_fjLj1024EEEEELb1EEEvNS_9BwdParamsE,@"STO_CUDA_ENTRY STV_DEFAULT"
_ZN10layer_norm40ln_parallel_residual_bwd_finalize_kernelINS_22Kernel_traits_finalizeILj1536Ef6__halfS2_S2_fjLb0ELj1024ELj4ENS_18Kernel_traits_baseILj1536EfS2_S2_S2_fjLj1024EEEEELb1EEEvNS_9BwdParamsE:
.text._ZN10layer_norm40ln_parallel_residual_bwd_finalize_kernelINS_22Kernel_traits_finalizeILj1536Ef6__halfS2_S2_fjLb0ELj1024ELj4ENS_18Kernel_traits_baseILj1536EfS2_S2_S2_fjLj1024EEEEELb1EEEvNS_9BwdParamsE:
        /* <DEDUP_REMOVED lines=23> */
.L_x_1967:
        /* <DEDUP_REMOVED lines=41> */
.L_x_1960:
        /* <DEDUP_REMOVED lines=62> */
.L_x_1959:
[----:B------:R-:W-:Y:S05]  /*07e0*/  BSYNC B1 ;  /* 0x0000000000017941 */ /* 0x000fea0003800000 */
.L_x_1958:
        /* <DEDUP_REMOVED lines=39> */
.L_x_1962:
[----:B------:R-:W-:Y:S05]  /*0a60*/  BSYNC B1 ;  /* 0x0000000000017941 */ /* 0x000fea0003800000 */
.L_x_1961:
        /* <DEDUP_REMOVED lines=20> */
.L_x_1957:
[----:B------:R-:W-:Y:S05]  /*0bb0*/  BSYNC B0 ;  /* 0x0000000000007941 */ /* 0x000fea0003800000 */
.L_x_1956:
        /* <DEDUP_REMOVED lines=54> */
.L_x_1988:
        /* <DEDUP_REMOVED lines=10> */
.L_x_1963:
        /* <DEDUP_REMOVED lines=22> */
.L_x_1966:
[----:B------:R-:W-:Y:S05]  /*1120*/  BSYNC B0 ;  /* 0x0000000000007941 */ /* 0x000fea0003800000 */
.L_x_1965:
[C---:B------:R-:W-:Y:S02]  /*1130*/  ISETP.GT.U32.AND P1, PT, R4.reuse, -0x601, PT ;  /* 0xfffff9ff0400780c */ /* 0x040fe40003f24070 */
[----:B------:R-:W-:Y:S02]  /*1140*/  IADD3 R4, R4, 0x600, RZ ;  /* 0x0000060004047810 */ /* 0x000fe40007ffe0ff */
[----:B------:R-:W-:-:S09]  /*1150*/  IADD3 R5, R5, 0x300, RZ ;  /* 0x0000030005057810 */ /* 0x000fd20007ffe0ff */
[----:B------:R-:W-:Y:S05]  /*1160*/  @P1 BRA `(.L_x_1967) ;  /* 0xfffffff000001947 */ /* 0x000fea000383ffff */
[----:B------:R-:W-:Y:S05]  /*1170*/  EXIT ;  /* 0x000000000000794d */ /* 0x000fea0003800000 */
.L_x_1964:
[----:B------:R-:W-:Y:S01]  /*1180*/  HFMA2.MMA R13, -RZ, RZ, 0, 5.9604644775390625e-08 ;  /* 0x00000001ff0d7435 */ /* 0x000fe200000001ff */
[----:B0-----:R-:W-:Y:S02]  /*1190*/  MOV R26, R9 ;  /* 0x00000009001a7202 */ /* 0x001fe40000000f00 */
[----:B------:R-:W-:Y:S02]  /*11a0*/  MOV R12, 0x1f ;  /* 0x0000001f000c7802 */ /* 0x000fe40000000f00 */
[----:B------:R-:W-:-:S07]  /*11b0*/  MOV R11, 0xffffffff ;  /* 0xffffffff000b7802 */ /* 0x000fce0000000f00 */
[----:B-1234-:R-:W-:Y:S05]  /*11c0*/  WARPSYNC.COLLECTIVE R11, `(.L_x_1968) ;  /* 0x000000000b087348 */ /* 0x01efea0003c00000 */
[----:B------:R0:W0:Y:S02]  /*11d0*/  SHFL.BFLY P2, R16, R26, R13, R12 ;  /* 0x0c00000d1a107389 */ /* 0x000024000004000c */
[----:B01234-:R-:W-:Y:S01]  /*11e0*/  ENDCOLLECTIVE ;  /* 0x000000000000791b */ /* 0x01ffe20003800000 */
.L_x_1968:
[----:B------:R-:W-:Y:S01]  /*11f0*/  HFMA2.MMA R13, -RZ, RZ, 0, 1.1920928955078125e-07 ;  /* 0x00000002ff0d7435 */ /* 0x000fe200000001ff */
[----:B------:R-:W-:-:S05]  /*1200*/  FADD.FTZ R10, R9, R16 ;  /* 0x00000010090a7221 */ /* 0x000fca0000010000 */
[----:B------:R-:W-:-:S07]  /*1210*/  MOV R26, R10 ;  /* 0x0000000a001a7202 */ /* 0x000fce0000000f00 */
[----:B------:R-:W-:Y:S05]  /*1220*/  WARPSYNC.COLLECTIVE R11, `(.L_x_1969) ;  /* 0x000000000b087348 */ /* 0x000fea0003c00000 */
[----:B------:R0:W1:Y:S02]  /*1230*/  SHFL.BFLY P2, R16, R26, R13, R12 ;  /* 0x0c00000d1a107389 */ /* 0x000064000004000c */
[----:B01----:R-:W-:Y:S01]  /*1240*/  ENDCOLLECTIVE ;  /* 0x000000000000791b */ /* 0x003fe20003800000 */
.L_x_1969:
[----:B------:R-:W-:Y:S01]  /*1250*/  HFMA2.MMA R13, -RZ, RZ, 0, 2.384185791015625e-07 ;  /* 0x00000004ff0d7435 */ /* 0x000fe200000001ff */
[----:B------:R-:W-:-:S05]  /*1260*/  FADD.FTZ R9, R10, R16 ;  /* 0x000000100a097221 */ /* 0x000fca0000010000 */
[----:B------:R-:W-:-:S07]  /*1270*/  MOV R26, R9 ;  /* 0x00000009001a7202 */ /* 0x000fce0000000f00 */
[----:B------:R-:W-:Y:S05]  /*1280*/  WARPSYNC.COLLECTIVE R11, `(.L_x_1970) ;  /* 0x000000000b087348 */ /* 0x000fea0003c00000 */
[----:B------:R0:W1:Y:S02]  /*1290*/  SHFL.BFLY P2, R16, R26, R13, R12 ;  /* 0x0c00000d1a107389 */ /* 0x000064000004000c */
[----:B01----:R-:W-:Y:S01]  /*12a0*/  ENDCOLLECTIVE ;  /* 0x000000000000791b */ /* 0x003fe20003800000 */
.L_x_1970:
[----:B------:R-:W-:Y:S01]  /*12b0*/  HFMA2.MMA R13, -RZ, RZ, 0, 4.76837158203125e-07 ;  /* 0x00000008ff0d7435 */ /* 0x000fe200000001ff */
[----:B------:R-:W-:-:S05]  /*12c0*/  FADD.FTZ R18, R9, R16 ;  /* 0x0000001009127221 */ /* 0x000fca0000010000 */
[----:B------:R-:W-:-:S07]  /*12d0*/  MOV R26, R18 ;  /* 0x00000012001a7202 */ /* 0x000fce0000000f00 */
[----:B------:R-:W-:Y:S05]  /*12e0*/  WARPSYNC.COLLECTIVE R11, `(.L_x_1971) ;  /* 0x000000000b087348 */ /* 0x000fea0003c00000 */
[----:B------:R0:W1:Y:S02]  /*12f0*/  SHFL.BFLY P2, R16, R26, R13, R12 ;  /* 0x0c00000d1a107389 */ /* 0x000064000004000c */
[----:B01----:R-:W-:Y:S01]  /*1300*/  ENDCOLLECTIVE ;  /* 0x000000000000791b */ /* 0x003fe20003800000 */
.L_x_1971:
[----:B------:R-:W-:Y:S01]  /*1310*/  HFMA2.MMA R13, -RZ, RZ, 0, 9.5367431640625e-07 ;  /* 0x00000010ff0d7435 */ /* 0x000fe200000001ff */
[----:B------:R-:W-:-:S05]  /*1320*/  FADD.FTZ R10, R18, R16 ;  /* 0x00000010120a7221 */ /* 0x000fca0000010000 */
[----:B------:R-:W-:-:S07]  /*1330*/  MOV R26, R10 ;  /* 0x0000000a001a7202 */ /* 0x000fce0000000f00 */
[----:B------:R-:W-:Y:S05]  /*1340*/  WARPSYNC.COLLECTIVE R11, `(.L_x_1972) ;  /* 0x000000000b087348 */ /* 0x000fea0003c00000 */
[----:B------:R0:W1:Y:S02]  /*1350*/  SHFL.BFLY P2, R16, R26, R13, R12 ;  /* 0x0c00000d1a107389 */ /* 0x000064000004000c */
[----:B01----:R-:W-:Y:S01]  /*1360*/  ENDCOLLECTIVE ;  /* 0x000000000000791b */ /* 0x003fe20003800000 */
.L_x_1972:
[----:B------:R-:W-:Y:S01]  /*1370*/  HFMA2.MMA R13, -RZ, RZ, 0, 5.9604644775390625e-08 ;  /* 0x00000001ff0d7435 */ /* 0x000fe200000001ff */
[----:B------:R-:W-:Y:S02]  /*1380*/  MOV R26, R14 ;  /* 0x0000000e001a7202 */ /* 0x000fe40000000f00 */
[----:B------:R-:W-:-:S08]  /*1390*/  MOV R9, R16 ;  /* 0x0000001000097202 */ /* 0x000fd00000000f00 */
[----:B------:R-:W-:Y:S05]  /*13a0*/  WARPSYNC.COLLECTIVE R11, `(.L_x_1973) ;  /* 0x000000000b087348 */ /* 0x000fea0003c00000 */
[----:B------:R0:W1:Y:S02]  /*13b0*/  SHFL.BFLY P2, R16, R26, R13, R12 ;  /* 0x0c00000d1a107389 */ /* 0x000064000004000c */
[----:B01----:R-:W-:Y:S01]  /*13c0*/  ENDCOLLECTIVE ;  /* 0x000000000000791b */ /* 0x003fe20003800000 */
.L_x_1973:
[----:B------:R-:W-:Y:S01]  /*13d0*/  HFMA2.MMA R13, -RZ, RZ, 0, 1.1920928955078125e-07 ;  /* 0x00000002ff0d7435 */ /* 0x000fe200000001ff */
[----:B------:R-:W-:-:S05]  /*13e0*/  MOV R15, R16 ;  /* 0x00000010000f7202 */ /* 0x000fca0000000f00 */
[----:B------:R-:W-:-:S05]  /*13f0*/  FADD.FTZ R15, R14, R15 ;  /* 0x0000000f0e0f7221 */ /* 0x000fca0000010000 */
[----:B------:R-:W-:-:S07]  /*1400*/  MOV R26, R15 ;  /* 0x0000000f001a7202 */ /* 0x000fce0000000f00 */
[----:B------:R-:W-:Y:S05]  /*1410*/  WARPSYNC.COLLECTIVE R11, `(.L_x_1974) ;  /* 0x000000000b087348 */ /* 0x000fea0003c00000 */
[----:B------:R0:W1:Y:S02]  /*1420*/  SHFL.BFLY P2, R16, R26, R13, R12 ;  /* 0x0c00000d1a107389 */ /* 0x000064000004000c */
[----:B01----:R-:W-:Y:S01]  /*1430*/  ENDCOLLECTIVE ;  /* 0x000000000000791b */ /* 0x003fe20003800000 */
.L_x_1974:
[----:B------:R-:W-:Y:S01]  /*1440*/  HFMA2.MMA R13, -RZ, RZ, 0, 2.384185791015625e-07 ;  /* 0x00000004ff0d7435 */ /* 0x000fe200000001ff */
[----:B------:R-:W-:-:S05]  /*1450*/  MOV R18, R16 ;  /* 0x0000001000127202 */ /* 0x000fca0000000f00 */
[----:B------:R-:W-:-:S05]  /*1460*/  FADD.FTZ R14, R15, R18 ;  /* 0x000000120f0e7221 */ /* 0x000fca0000010000 */
[----:B------:R-:W-:-:S07]  /*1470*/  MOV R26, R14 ;  /* 0x0000000e001a7202 */ /* 0x000fce0000000f00 */
[----:B------:R-:W-:Y:S05]  /*1480*/  WARPSYNC.COLLECTIVE R11, `(.L_x_1975) ;  /* 0x000000000b087348 */ /* 0x000fea0003c00000 */
[----:B------:R0:W1:Y:S02]  /*1490*/  SHFL.BFLY P2, R16, R26, R13, R12 ;  /* 0x0c00000d1a107389 */ /* 0x000064000004000c */
[----:B01----:R-:W-:Y:S01]  /*14a0*/  ENDCOLLECTIVE ;  /* 0x000000000000791b */ /* 0x003fe20003800000 */
.L_x_1975:
[----:B------:R-:W-:Y:S01]  /*14b0*/  HFMA2.MMA R13, -RZ, RZ, 0, 4.76837158203125e-07 ;  /* 0x00000008ff0d7435 */ /* 0x000fe200000001ff */
[----:B------:R-:W-:-:S05]  /*14c0*/  MOV R17, R16 ;  /* 0x0000001000117202 */ /* 0x000fca0000000f00 */
[----:B------:R-:W-:-:S05]  /*14d0*/  FADD.FTZ R19, R14, R17 ;  /* 0x000000110e137221 */ /* 0x000fca0000010000 */
[----:B------:R-:W-:-:S07]  /*14e0*/  MOV R26, R19 ;  /* 0x00000013001a7202 */ /* 0x000fce0000000f00 */
[----:B------:R-:W-:Y:S05]  /*14f0*/  WARPSYNC.COLLECTIVE R11, `(.L_x_1976) ;  /* 0x000000000b087348 */ /* 0x000fea0003c00000 */
[----:B------:R0:W1:Y:S02]  /*1500*/  SHFL.BFLY P2, R16, R26, R13, R12 ;  /* 0x0c00000d1a107389 */ /* 0x000064000004000c */
[----:B01----:R-:W-:Y:S01]  /*1510*/  ENDCOLLECTIVE ;  /* 0x000000000000791b */ /* 0x003fe20003800000 */
.L_x_1976:
[----:B------:R-:W-:Y:S01]  /*1520*/  HFMA2.MMA R13, -RZ, RZ, 0, 9.5367431640625e-07 ;  /* 0x00000010ff0d7435 */ /* 0x000fe200000001ff */
[----:B------:R-:W-:-:S05]  /*1530*/  MOV R20, R16 ;  /* 0x0000001000147202 */ /* 0x000fca0000000f00 */
[----:B------:R-:W-:-:S05]  /*1540*/  FADD.FTZ R15, R19, R20 ;  /* 0x00000014130f7221 */ /* 0x000fca0000010000 */
[----:B------:R-:W-:-:S07]  /*1550*/  MOV R26, R15 ;  /* 0x0000000f001a7202 */ /* 0x000fce0000000f00 */
[----:B------:R-:W-:Y:S05]  /*1560*/  WARPSYNC.COLLECTIVE R11, `(.L_x_1977) ;  /* 0x000000000b087348 */ /* 0x000fea0003c00000 */
[----:B------:R0:W1:Y:S02]  /*1570*/  SHFL.BFLY P2, R16, R26, R13, R12 ;  /* 0x0c00000d1a107389 */ /* 0x000064000004000c */
[----:B01----:R-:W-:Y:S01]  /*1580*/  ENDCOLLECTIVE ;  /* 0x000000000000791b */ /* 0x003fe20003800000 */
.L_x_1977:
[----:B------:R-:W-:Y:S01]  /*1590*/  HFMA2.MMA R13, -RZ, RZ, 0, 5.9604644775390625e-08 ;  /* 0x00000001ff0d7435 */ /* 0x000fe200000001ff */
[----:B------:R-:W-:Y:S02]  /*15a0*/  MOV R26, R8 ;  /* 0x00000008001a7202 */ /* 0x000fe40000000f00 */
[----:B------:R-:W-:-:S08]  /*15b0*/  MOV R14, R16 ;  /* 0x00000010000e7202 */ /* 0x000fd00000000f00 */
[----:B------:R-:W-:Y:S05]  /*15c0*/  WARPSYNC.COLLECTIVE R11, `(.L_x_1978) ;  /* 0x000000000b087348 */ /* 0x000fea0003c00000 */
[----:B------:R0:W1:Y:S02]  /*15d0*/  SHFL.BFLY P2, R16, R26, R13, R12 ;  /* 0x0c00000d1a107389 */ /* 0x000064000004000c */
[----:B01----:R-:W-:Y:S01]  /*15e0*/  ENDCOLLECTIVE ;  /* 0x000000000000791b */ /* 0x003fe20003800000 */
.L_x_1978:
[----:B------:R-:W-:Y:S01]  /*15f0*/  HFMA2.MMA R13, -RZ, RZ, 0, 1.1920928955078125e-07 ;  /* 0x00000002ff0d7435 */ /* 0x000fe200000001ff */
[----:B------:R-:W-:-:S05]  /*1600*/  MOV R17, R16 ;  /* 0x0000001000117202 */ /* 0x000fca0000000f00 */
[----:B------:R-:W-:-:S05]  /*1610*/  FADD.FTZ R19, R8, R17 ;  /* 0x0000001108137221 */ /* 0x000fca0000010000 */
[----:B------:R-:W-:-:S07]  /*1620*/  MOV R26, R19 ;  /* 0x00000013001a7202 */ /* 0x000fce0000000f00 */
[----:B------:R-:W-:Y:S05]  /*1630*/  WARPSYNC.COLLECTIVE R11, `(.L_x_1979) ;  /* 0x000000000b087348 */ /* 0x000fea0003c00000 */
[----:B------:R0:W1:Y:S02]  /*1640*/  SHFL.BFLY P2, R16, R26, R13, R12 ;  /* 0x0c00000d1a107389 */ /* 0x000064000004000c */
[----:B01----:R-:W-:Y:S01]  /*1650*/  ENDCOLLECTIVE ;  /* 0x000000000000791b */ /* 0x003fe20003800000 */
.L_x_1979:
[----:B------:R-:W-:Y:S01]  /*1660*/  HFMA2.MMA R13, -RZ, RZ, 0, 2.384185791015625e-07 ;  /* 0x00000004ff0d7435 */ /* 0x000fe200000001ff */
[----:B------:R-:W-:-:S05]  /*1670*/  MOV R20, R16 ;  /* 0x0000001000147202 */ /* 0x000fca0000000f00 */
[----:B------:R-:W-:-:S05]  /*1680*/  FADD.FTZ R8, R19, R20 ;  /* 0x0000001413087221 */ /* 0x000fca0000010000 */
[----:B------:R-:W-:-:S07]  /*1690*/  MOV R26, R8 ;  /* 0x00000008001a7202 */ /* 0x000fce0000000f00 */
[----:B------:R-:W-:Y:S05]  /*16a0*/  WARPSYNC.COLLECTIVE R11, `(.L_x_1980) ;  /* 0x000000000b087348 */ /* 0x000fea0003c00000 */
[----:B------:R0:W1:Y:S02]  /*16b0*/  SHFL.BFLY P2, R16, R26, R13, R12 ;  /* 0x0c00000d1a107389 */ /* 0x000064000004000c */
[----:B01----:R-:W-:Y:S01]  /*16c0*/  ENDCOLLECTIVE ;  /* 0x000000000000791b */ /* 0x003fe20003800000 */
.L_x_1980:
[----:B------:R-:W-:Y:S01]  /*16d0*/  HFMA2.MMA R13, -RZ, RZ, 0, 4.76837158203125e-07 ;  /* 0x00000008ff0d7435 */ /* 0x000fe200000001ff */
[----:B------:R-:W-:-:S05]  /*16e0*/  MOV R21, R16 ;  /* 0x0000001000157202 */ /* 0x000fca0000000f00 */
[----:B------:R-:W-:-:S05]  /*16f0*/  FADD.FTZ R21, R8, R21 ;  /* 0x0000001508157221 */ /* 0x000fca0000010000 */
[----:B------:R-:W-:-:S07]  /*1700*/  MOV R26, R21 ;  /* 0x00000015001a7202 */ /* 0x000fce0000000f00 */
[----:B------:R-:W-:Y:S05]  /*1710*/  WARPSYNC.COLLECTIVE R11, `(.L_x_1981) ;  /* 0x000000000b087348 */ /* 0x000fea0003c00000 */
[----:B------:R0:W1:Y:S02]  /*1720*/  SHFL.BFLY P2, R16, R26, R13, R12 ;  /* 0x0c00000d1a107389 */ /* 0x000064000004000c */
[----:B01----:R-:W-:Y:S01]  /*1730*/  ENDCOLLECTIVE ;  /* 0x000000000000791b */ /* 0x003fe20003800000 */
.L_x_1981:
[----:B------:R-:W-:Y:S01]  /*1740*/  HFMA2.MMA R13, -RZ, RZ, 0, 9.5367431640625e-07 ;  /* 0x00000010ff0d7435 */ /* 0x000fe200000001ff */
[----:B------:R-:W-:-:S05]  /*1750*/  MOV R22, R16 ;  /* 0x0000001000167202 */ /* 0x000fca0000000f00 */
[----:B------:R-:W-:-:S05]  /*1760*/  FADD.FTZ R17, R21, R22 ;  /* 0x0000001615117221 */ /* 0x000fca0000010000 */
[----:B------:R-:W-:-:S07]  /*1770*/  MOV R26, R17 ;  /* 0x00000011001a7202 */ /* 0x000fce0000000f00 */
[----:B------:R-:W-:Y:S05]  /*1780*/  WARPSYNC.COLLECTIVE R11, `(.L_x_1982) ;  /* 0x000000000b087348 */ /* 0x000fea0003c00000 */
[----:B------:R0:W1:Y:S02]  /*1790*/  SHFL.BFLY P2, R16, R26, R13, R12 ;  /* 0x0c00000d1a107389 */ /* 0x000064000004000c */
[----:B01----:R-:W-:Y:S01]  /*17a0*/  ENDCOLLECTIVE ;  /* 0x000000000000791b */ /* 0x003fe20003800000 */
.L_x_1982:
[----:B------:R-:W-:Y:S01]  /*17b0*/  HFMA2.MMA R13, -RZ, RZ, 0, 5.9604644775390625e-08 ;  /* 0x00000001ff0d7435 */ /* 0x000fe200000001ff */
[----:B------:R-:W-:Y:S02]  /*17c0*/  MOV R26, R7 ;  /* 0x00000007001a7202 */ /* 0x000fe40000000f00 */
[----:B------:R-:W-:-:S08]  /*17d0*/  MOV R8, R16 ;  /* 0x0000001000087202 */ /* 0x000fd00000000f00 */
[----:B------:R-:W-:Y:S05]  /*17e0*/  WARPSYNC.COLLECTIVE R11, `(.L_x_1983) ;  /* 0x000000000b087348 */ /* 0x000fea0003c00000 */
[----:B------:R0:W1:Y:S02]  /*17f0*/  SHFL.BFLY P2, R16, R26, R13, R12 ;  /* 0x0c00000d1a107389 */ /* 0x000064000004000c */
[----:B01----:R-:W-:Y:S01]  /*1800*/  ENDCOLLECTIVE ;  /* 0x000000000000791b */ /* 0x003fe20003800000 */
.L_x_1983:
[----:B------:R-:W-:Y:S01]  /*1810*/  HFMA2.MMA R13, -RZ, RZ, 0, 1.1920928955078125e-07 ;  /* 0x00000002ff0d7435 */ /* 0x000fe200000001ff */
[----:B------:R-:W-:-:S05]  /*1820*/  MOV R18, R16 ;  /* 0x0000001000127202 */ /* 0x000fca0000000f00 */
[----:B------:R-:W-:-:S05]  /*1830*/  FADD.FTZ R22, R7, R18 ;  /* 0x0000001207167221 */ /* 0x000fca0000010000 */
[----:B------:R-:W-:-:S07]  /*1840*/  MOV R26, R22 ;  /* 0x00000016001a7202 */ /* 0x000fce0000000f00 */
[----:B------:R-:W-:Y:S05]  /*1850*/  WARPSYNC.COLLECTIVE R11, `(.L_x_1984) ;  /* 0x000000000b087348 */ /* 0x000fea0003c00000 */
[----:B------:R0:W1:Y:S02]  /*1860*/  SHFL.BFLY P2, R16, R26, R13, R12 ;  /* 0x0c00000d1a107389 */ /* 0x000064000004000c */
[----:B01----:R-:W-:Y:S01]  /*1870*/  ENDCOLLECTIVE ;  /* 0x000000000000791b */ /* 0x003fe20003800000 */
.L_x_1984:
[----:B------:R-:W-:Y:S01]  /*1880*/  HFMA2.MMA R13, -RZ, RZ, 0, 2.384185791015625e-07 ;  /* 0x00000004ff0d7435 */ /* 0x000fe200000001ff */
[----:B------:R-:W-:-:S05]  /*1890*/  MOV R21, R16 ;  /* 0x0000001000157202 */ /* 0x000fca0000000f00 */
[----:B------:R-:W-:-:S05]  /*18a0*/  FADD.FTZ R7, R22, R21 ;  /* 0x0000001516077221 */ /* 0x000fca0000010000 */
[----:B------:R-:W-:-:S07]  /*18b0*/  MOV R26, R7 ;  /* 0x00000007001a7202 */ /* 0x000fce0000000f00 */
[----:B------:R-:W-:Y:S05]  /*18c0*/  WARPSYNC.COLLECTIVE R11, `(.L_x_1985) ;  /* 0x000000000b087348 */ /* 0x000fea0003c00000 */
[----:B------:R0:W1:Y:S02]  /*18d0*/  SHFL.BFLY P2, R16, R26, R13, R12 ;  /* 0x0c00000d1a107389 */ /* 0x000064000004000c */
[----:B01----:R-:W-:Y:S01]  /*18e0*/  ENDCOLLECTIVE ;  /* 0x000000000000791b */ /* 0x003fe20003800000 */
.L_x_1985:
[----:B------:R-:W-:Y:S01]  /*18f0*/  HFMA2.MMA R13, -RZ, RZ, 0, 4.76837158203125e-07 ;  /* 0x00000008ff0d7435 */ /* 0x000fe200000001ff */
[----:B------:R-:W-:-:S05]  /*1900*/  MOV R20, R16 ;  /* 0x0000001000147202 */ /* 0x000fca0000000f00 */
[----:B------:R-:W-:-:S05]  /*1910*/  FADD.FTZ R23, R7, R20 ;  /* 0x0000001407177221 */ /* 0x000fca0000010000 */
[----:B------:R-:W-:-:S07]  /*1920*/  MOV R26, R23 ;  /* 0x00000017001a7202 */ /* 0x000fce0000000f00 */
[----:B------:R-:W-:Y:S05]  /*1930*/  WARPSYNC.COLLECTIVE R11, `(.L_x_1986) ;  /* 0x000000000b087348 */ /* 0x000fea0003c00000 */
[----:B------:R0:W1:Y:S02]  /*1940*/  SHFL.BFLY P2, R16, R26, R13, R12 ;  /* 0x0c00000d1a107389 */ /* 0x000064000004000c */
[----:B01----:R-:W-:Y:S01]  /*1950*/  ENDCOLLECTIVE ;  /* 0x000000000000791b */ /* 0x003fe20003800000 */
.L_x_1986:
[----:B------:R-:W-:Y:S01]  /*1960*/  HFMA2.MMA R13, -RZ, RZ, 0, 9.5367431640625e-07 ;  /* 0x00000010ff0d7435 */ /* 0x000fe200000001ff */
[----:B------:R-:W-:-:S05]  /*1970*/  MOV R24, R16 ;  /* 0x0000001000187202 */ /* 0x000fca0000000f00 */
[----:B------:R-:W-:-:S05]  /*1980*/  FADD.FTZ R24, R23, R24 ;  /* 0x0000001817187221 */ /* 0x000fca0000010000 */
[----:B------:R-:W-:-:S07]  /*1990*/  MOV R26, R24 ;  /* 0x00000018001a7202 */ /* 0x000fce0000000f00 */
[----:B------:R-:W-:Y:S05]  /*19a0*/  WARPSYNC.COLLECTIVE R11, `(.L_x_1987) ;  /* 0x000000000b087348 */ /* 0x000fea0003c00000 */
[----:B------:R0:W1:Y:S02]  /*19b0*/  SHFL.BFLY P2, R16, R26, R13, R12 ;  /* 0x0c00000d1a107389 */ /* 0x000064000004000c */
[----:B01----:R-:W-:Y:S01]  /*19c0*/  ENDCOLLECTIVE ;  /* 0x000000000000791b */ /* 0x003fe20003800000 */
.L_x_1987:
[----:B------:R-:W-:Y:S05]  /*19d0*/  BRA `(.L_x_1988) ;  /* 0xfffffff400507947 */ /* 0x000fea000383ffff */
.L_x_1989:
        /* <DEDUP_REMOVED lines=10> */
.L_x_3337:


//--------------------- .text._ZN10layer_norm31ln_parallel_residual_bwd_kernelINS_13Kernel_traitsIf6__halfS2_S2_fjLj1536ELj1ELj1ELj4ELj8ENS_18Kernel_traits_baseILj1536EfS2_S2_S2_fjLj128EEEEELb1ELb1ELb1EEEvNS_9BwdParamsE --------------------------
	.section	.text._ZN10layer_norm31ln_parallel_residual_bwd_kernelINS_13Kernel_traitsIf6__halfS2_S2_fjLj1536ELj1ELj1ELj4ELj8ENS_18Kernel_traits_baseILj1536EfS2_S2_S2_fjLj128EEEEELb1ELb1ELb1EEEvNS_9BwdParamsE,"ax",@progbits
	.align	128
        .global         _ZN10layer_norm31ln_parallel_residual_bwd_kernelINS_13Kernel_traitsIf6__halfS2_S2_fjLj1536ELj1ELj1ELj4ELj8ENS_18Kernel_traits_baseILj1536EfS2_S2_S2_fjLj128EEEEELb1ELb1ELb1EEEvNS_9BwdParamsE
        .type           _ZN10layer_norm31ln_parallel_residual_bwd_kernelINS_13Kernel_traitsIf6__halfS2_S2_fjLj1536ELj1ELj1ELj4ELj8ENS_18Kernel_traits_baseILj1536EfS2_S2_S2_fjLj128EEEEELb1ELb1ELb1EEEvNS_9BwdParamsE,@function
        .size           _ZN10layer_norm31ln_parallel_residual_bwd_kernelINS_13Kernel_traitsIf6__halfS2_S2_fjLj1536ELj1ELj1ELj4ELj8ENS_18Kernel_traits_baseILj1536EfS2_S2_S2_fjLj128EEEEELb1ELb1ELb1EEEvNS_9BwdParamsE,(.L_x_3338 - _ZN10layer_norm31ln_parallel_residual_bwd_kernelINS_13Kernel_traitsIf6__halfS2_S2_fjLj1536ELj1ELj1ELj4ELj8ENS_18Kernel_traits_baseILj1536EfS2_S2_S2_fjLj128EEEEELb1ELb1ELb1EEEvNS_9BwdParamsE)
        .other          _ZN10layer_norm31ln_parallel_residual_bwd_kernelINS_13Kernel_traitsIf6__halfS2_S2_fjLj1536ELj1ELj1ELj4ELj8ENS_18Kernel_traits_baseILj1536EfS2_S2_S2_fjLj128EEEEELb1ELb1ELb1EEEvNS_9BwdParamsE,@"STO_CUDA_ENTRY STV_DEFAULT"
_ZN10layer_norm31ln_parallel_residual_bwd_kernelINS_13Kernel_traitsIf6__halfS2_S2_fjLj1536ELj1ELj1ELj4ELj8ENS_18Kernel_traits_baseILj1536EfS2_S2_S2_fjLj128EEEEELb1ELb1ELb1EEEvNS_9BwdParamsE:
.text._ZN10layer_norm31ln_parallel_residual_bwd_kernelINS_13Kernel_traitsIf6__halfS2_S2_fjLj1536ELj1ELj1ELj4ELj8ENS_18Kernel_traits_baseILj1536EfS2_S2_S2_fjLj128EEEEELb1ELb1ELb1EEEvNS_9BwdParamsE:
        /* <DEDUP_REMOVED lines=31> */
.L_x_1990:
        /* <DEDUP_REMOVED lines=30> */
[----:B------:R-:W-:Y:S01]  /*03d0*/  PLOP3.LUT P5, PT, PT, PT, UP0, 0x80, 0x0 ;  /* 0x000000000000781c */ /* 0x000fe20003faf008 */
[----:B------:R-:W-:Y:S01]  /*03e0*/  IMAD.MOV.U32 R94, RZ, RZ, RZ ;  /* 0x000000ffff5e7224 */ /* 0x000fe200078e00ff */
[----:B------:R-:W-:-:S02]  /*03f0*/  LOP3.LUT R17, R0, 0x7f, RZ, 0xc0, !PT ;  /* 0x0000007f00117812 */ /* 0x000fc400078ec0ff */
[----:B0-----:R-:W-:-:S09]  /*0400*/  LOP3.LUT R18, R18, 0x3, RZ, 0xc0, !PT ;  /* 0x0000000312127812 */ /* 0x001fd200078ec0ff */
.L_x_1999:
[----:B------:R-:W-:Y:S01]  /*0410*/  IMAD R19, R56, UR8, RZ ;  /* 0x0000000838137c24 */ /* 0x000fe2000f8e02ff */
[----:B0-----:R-:W0:Y:S04]  /*0420*/  LDC.64 R68, c[0x0][0x2b8] ;  /* 0x0000ae00ff447b82 */ /* 0x001e280000000a00 */
[----:B---3--:R-:W-:-:S04]  /*0430*/  SHF.R.S32.HI R20, RZ, 0x1f, R19 ;  /* 0x0000001fff147819 */ /* 0x008fc80000011413 */
[----:B------:R-:W-:Y:S01]  /*0440*/  LEA.HI R20, R20, R19, RZ, 0x2 ;  /* 0x0000001314147211 */ /* 0x000fe200078f10ff */
[----:B-1----:R-:W1:Y:S03]  /*0450*/  LDC.64 R58, c[0x0][0x250] ;  /* 0x00009400ff3a7b82 */ /* 0x002e660000000a00 */
[----:B------:R-:W-:-:S04]  /*0460*/  LEA.HI.SX32 R101, R20, R17, 0x1e ;  /* 0x0000001114657211 */ /* 0x000fc800078ff2ff */
[----:B------:R-:W-:Y:S01]  /*0470*/  SHF.R.U32.HI R22, RZ, 0x1d, R101 ;  /* 0x0000001dff167819 */ /* 0x000fe20000011665 */
[C---:B------:R-:W-:Y:S01]  /*0480*/  VIADD R103, R101.reuse, 0x80 ;  /* 0x0000008065677836 */ /* 0x040fe20000000000 */
[----:B--2---:R-:W2:Y:S01]  /*0490*/  LDC.64 R70, c[0x0][0x258] ;  /* 0x00009600ff467b82 */ /* 0x004ea20000000a00 */
[C---:B------:R-:W-:Y:S02]  /*04a0*/  IMAD.SHL.U32 R21, R101.reuse, 0x8, RZ ;  /* 0x0000000865157824 */ /* 0x040fe400078e00ff */
[----:B------:R-:W-:Y:S01]  /*04b0*/  VIADD R99, R101, 0x100 ;  /* 0x0000010065637836 */ /* 0x000fe20000000000 */
[----:B------:R-:W-:Y:S02]  /*04c0*/  SHF.L.U32 R19, R103, 0x3, RZ ;  /* 0x0000000367137819 */ /* 0x000fe400000006ff */
[----:B------:R-:W-:Y:S02]  /*04d0*/  IADD3 R42, P0, R21, UR12, RZ ;  /* 0x0000000c152a7c10 */ /* 0x000fe4000ff1e0ff */
[----:B------:R-:W-:Y:S01]  /*04e0*/  SHF.L.U32 R23, R99, 0x3, RZ ;  /* 0x0000000363177819 */ /* 0x000fe200000006ff */
[----:B------:R-:W3:Y:S01]  /*04f0*/  @P1 LDC.64 R80, c[0x0][0x2c8] ;  /* 0x0000b200ff501b82 */ /* 0x000ee20000000a00 */
[----:B------:R-:W-:-:S02]  /*0500*/  SHF.R.U32.HI R20, RZ, 0x1d, R103 ;  /* 0x0000001dff147819 */ /* 0x000fc40000011667 */
[----:B------:R-:W-:Y:S02]  /*0510*/  IADD3 R46, P2, R19, UR12, RZ ;  /* 0x0000000c132e7c10 */ /* 0x000fe4000ff5e0ff */
[----:B------:R-:W-:Y:S02]  /*0520*/  IADD3.X R43, R22, UR13, RZ, P0, !PT ;  /* 0x0000000d162b7c10 */ /* 0x000fe400087fe4ff */
[----:B------:R-:W-:Y:S01]  /*0530*/  SHF.R.U32.HI R24, RZ, 0x1d, R99 ;  /* 0x0000001dff187819 */ /* 0x000fe20000011663 */
[----:B------:R-:W4:Y:S01]  /*0540*/  @P1 LDC.64 R76, c[0x0][0x2c8] ;  /* 0x0000b200ff4c1b82 */ /* 0x000f220000000a00 */
[----:B------:R-:W-:Y:S01]  /*0550*/  IADD3 R66, P0, R23, UR12, RZ ;  /* 0x0000000c17427c10 */ /* 0x000fe2000ff1e0ff */
[--C-:B0-----:R-:W-:Y:S01]  /*0560*/  IMAD.WIDE.U32 R44, R101, 0x8, R68.reuse ;  /* 0x00000008652c7825 */ /* 0x101fe200078e0044 */
[----:B------:R-:W-:Y:S01]  /*0570*/  IADD3.X R47, R20, UR13, RZ, P2, !PT ;  /* 0x0000000d142f7c10 */ /* 0x000fe200097fe4ff */
[----:B------:R-:W4:Y:S01]  /*0580*/  LDG.E.64 R42, desc[UR4][R42.64] ;  /* 0x000000042a2a7981 */ /* 0x000f22000c1e1b00 */
[----:B------:R-:W-:Y:S01]  /*0590*/  IADD3.X R67, R24, UR13, RZ, P0, !PT ;  /* 0x0000000d18437c10 */ /* 0x000fe200087fe4ff */
[----:B------:R-:W-:-:S02]  /*05a0*/  IMAD.WIDE.U32 R40, R103, 0x8, R68 ;  /* 0x0000000867287825 */ /* 0x000fc400078e0044 */
[----:B------:R-:W4:Y:S02]  /*05b0*/  LDG.E.64 R44, desc[UR4][R44.64] ;  /* 0x000000042c2c7981 */ /* 0x000f24000c1e1b00 */
[----:B------:R-:W-:Y:S02]  /*05c0*/  IMAD.WIDE.U32 R68, R99, 0x8, R68 ;  /* 0x0000000863447825 */ /* 0x000fe400078e0044 */
[----:B------:R-:W4:Y:S02]  /*05d0*/  LDG.E.64 R46, desc[UR4][R46.64] ;  /* 0x000000042e2e7981 */ /* 0x000f24000c1e1b00 */
[C---:B-1----:R-:W-:Y:S02]  /*05e0*/  IMAD.WIDE R72, R56.reuse, 0x4, R58 ;  /* 0x0000000438487825 */ /* 0x042fe400078e023a */
[----:B------:R-:W4:Y:S01]  /*05f0*/  LDG.E.64 R68, desc[UR4][R68.64] ;  /* 0x0000000444447981 */ /* 0x000f22000c1e1b00 */
[----:B------:R-:W0:Y:S03]  /*0600*/  LDC.64 R58, c[0x0][0x300] ;  /* 0x0000c000ff3a7b82 */ /* 0x000e260000000a00 */
[----:B------:R-:W4:Y:S04]  /*0610*/  LDG.E.64 R66, desc[UR4][R66.64] ;  /* 0x0000000442427981 */ /* 0x000f28000c1e1b00 */
[----:B------:R-:W4:Y:S04]  /*0620*/  LDG.E.64 R40, desc[UR4][R40.64] ;  /* 0x0000000428287981 */ /* 0x000f28000c1e1b00 */
[----:B------:R1:W4:Y:S01]  /*0630*/  LDG.E R100, desc[UR4][R72.64] ;  /* 0x0000000448647981 */ /* 0x000322000c1e1900 */
[----:B--2---:R-:W-:-:S05]  /*0640*/  IMAD.WIDE R70, R56, 0x4, R70 ;  /* 0x0000000438467825 */ /* 0x004fca00078e0246 */
[----:B------:R2:W4:Y:S01]  /*0650*/  LDG.E R98, desc[UR4][R70.64] ;  /* 0x0000000446627981 */ /* 0x000522000c1e1900 */
[----:B------:R-:W-:Y:S01]  /*0660*/  IMAD.SHL.U32 R105, R101, 0x4, RZ ;  /* 0x0000000465697824 */ /* 0x000fe200078e00ff */
[----:B------:R-:W-:Y:S01]  /*0670*/  SHF.R.U32.HI R102, RZ, 0x1e, R101 ;  /* 0x0000001eff667819 */ /* 0x000fe20000011665 */
[----:B------:R-:W-:Y:S01]  /*0680*/  IMAD.SHL.U32 R107, R103, 0x4, RZ ;  /* 0x00000004676b7824 */ /* 0x000fe200078e00ff */
[----:B-1----:R-:W1:Y:S01]  /*0690*/  @P1 LDC.64 R72, c[0x0][0x2c8] ;  /* 0x0000b200ff481b82 */ /* 0x002e620000000a00 */
[----:B0-----:R-:W-:-:S04]  /*06a0*/  ISETP.NE.U32.AND P0, PT, R58, RZ, PT ;  /* 0x000000ff3a00720c */ /* 0x001fc80003f05070 */
[----:B------:R-:W-:-:S13]  /*06b0*/  ISETP.NE.AND.EX P0, PT, R59, RZ, PT, P0 ;  /* 0x000000ff3b00720c */ /* 0x000fda0003f05300 */
[----:B------:R-:W0:Y:S01]  /*06c0*/  @P0 LDC.64 R82, c[0x0][0x248] ;  /* 0x00009200ff520b82 */ /* 0x000e220000000a00 */
[----:B------:R-:W-:-:S07]  /*06d0*/  IADD3 R86, P2, R105, UR14, RZ ;  /* 0x0000000e69567c10 */ /* 0x000fce000ff5e0ff */
[----:B------:R-:W1:Y:S01]  /*06e0*/  @P0 LDC.64 R78, c[0x0][0x248] ;  /* 0x00009200ff4e0b82 */ /* 0x000e620000000a00 */
[----:B------:R-:W-:Y:S02]  /*06f0*/  IADD3.X R87, R102, UR15, RZ, P2, !PT ;  /* 0x0000000f66577c10 */ /* 0x000fe400097fe4ff */
[----:B------:R-:W-:Y:S02]  /*0700*/  SHF.R.U32.HI R104, RZ, 0x1e, R103 ;  /* 0x0000001eff687819 */ /* 0x000fe40000011667 */
[----:B------:R-:W-:Y:S01]  /*0710*/  IADD3 R84, P2, R107, UR14, RZ ;  /* 0x0000000e6b547c10 */ /* 0x000fe2000ff5e0ff */
[----:B-----5:R-:W5:Y:S02]  /*0720*/  LDG.E R86, desc[UR4][R86.64] ;  /* 0x0000000456567981 */ /* 0x020f64000c1e1900 */
[----:B------:R-:W1:Y:S01]  /*0730*/  @P0 LDC.64 R74, c[0x0][0x248] ;  /* 0x00009200ff4a0b82 */ /* 0x000e620000000a00 */
[----:B------:R-:W-:Y:S02]  /*0740*/  IADD3.X R85, R104, UR15, RZ, P2, !PT ;  /* 0x0000000f68557c10 */ /* 0x000fe400097fe4ff */
[----:B------:R-:W-:-:S02]  /*0750*/  SHF.L.U32 R109, R99, 0x2, RZ ;  /* 0x00000002636d7819 */ /* 0x000fc400000006ff */
[----:B------:R-:W-:Y:S01]  /*0760*/  SHF.R.U32.HI R106, RZ, 0x1e, R99 ;  /* 0x0000001eff6a7819 */ /* 0x000fe20000011663 */
[----:B------:R-:W5:Y:S01]  /*0770*/  LDG.E R84, desc[UR4][R84.64] ;  /* 0x0000000454547981 */ /* 0x000f62000c1e1900 */
[----:B0-----:R-:W-:Y:S02]  /*0780*/  @P0 IADD3 R82, P2, R105, R82, RZ ;  /* 0x0000005269520210 */ /* 0x001fe40007f5e0ff */
[----:B--2---:R-:W-:-:S03]  /*0790*/  IADD3 R70, P3, R109, UR14, RZ ;  /* 0x0000000e6d467c10 */ /* 0x004fc6000ff7e0ff */
[----:B------:R-:W-:Y:S01]  /*07a0*/  @P0 IMAD.X R83, R102, 0x1, R83, P2 ;  /* 0x0000000166530824 */ /* 0x000fe200010e0653 */
[C---:B---3--:R-:W-:Y:S02]  /*07b0*/  @P1 LEA R80, P2, R103.reuse, R80, 0x3 ;  /* 0x0000005067501211 */ /* 0x048fe400078418ff */
[----:B------:R-:W-:Y:S02]  /*07c0*/  IADD3.X R71, R106, UR15, RZ, P3, !PT ;  /* 0x0000000f6a477c10 */ /* 0x000fe40009ffe4ff */
[----:B------:R-:W-:Y:S01]  /*07d0*/  @P1 LEA.HI.X R81, R103, R81, RZ, 0x3, P2 ;  /* 0x0000005167511211 */ /* 0x000fe200010f1cff */
[----:B------:R-:W5:Y:S01]  /*07e0*/  @P0 LDG.E R27, desc[UR4][R82.64] ;  /* 0x00000004521b0981 */ /* 0x000f62000c1e1900 */
[----:B----4-:R-:W-:Y:S02]  /*07f0*/  @P1 LEA R76, P2, R101, R76, 0x3 ;  /* 0x0000004c654c1211 */ /* 0x010fe400078418ff */
[----:B-1----:R-:W-:Y:S01]  /*0800*/  @P0 IADD3 R78, P3, R107, R78, RZ ;  /* 0x0000004e6b4e0210 */ /* 0x002fe20007f7e0ff */
[----:B------:R-:W5:Y:S01]  /*0810*/  LDG.E R70, desc[UR4][R70.64] ;  /* 0x0000000446467981 */ /* 0x000f62000c1e1900 */
[----:B------:R-:W-:-:S02]  /*0820*/  @P1 LEA.HI.X R77, R101, R77, RZ, 0x3, P2 ;  /* 0x0000004d654d1211 */ /* 0x000fc400010f1cff */
[----:B------:R-:W-:Y:S01]  /*0830*/  @P0 IADD3 R74, P2, R109, R74, RZ ;  /* 0x0000004a6d4a0210 */ /* 0x000fe20007f5e0ff */
[----:B------:R-:W-:Y:S01]  /*0840*/  @P0 IMAD.X R79, R104, 0x1, R79, P3 ;  /* 0x00000001684f0824 */ /* 0x000fe200018e064f */
[C---:B------:R-:W-:Y:S01]  /*0850*/  @P1 LEA R72, P3, R99.reuse, R72, 0x3 ;  /* 0x0000004863481211 */ /* 0x040fe200078618ff */
[----:B------:R-:W5:Y:S01]  /*0860*/  @P1 LDG.E.64 R62, desc[UR4][R76.64] ;  /* 0x000000044c3e1981 */ /* 0x000f62000c1e1b00 */
[----:B------:R-:W-:Y:S02]  /*0870*/  @P0 IADD3.X R75, R106, R75, RZ, P2, !PT ;  /* 0x0000004b6a4b0210 */ /* 0x000fe400017fe4ff */
[----:B------:R-:W-:Y:S01]  /*0880*/  @P1 LEA.HI.X R73, R99, R73, RZ, 0x3, P3 ;  /* 0x0000004963491211 */ /* 0x000fe200018f1cff */
[----:B------:R0:W5:Y:S01]  /*0890*/  @P0 LDG.E R48, desc[UR4][R78.64] ;  /* 0x000000044e300981 */ /* 0x000162000c1e1900 */
[----:B------:R-:W-:-:S03]  /*08a0*/  LOP3.LUT P4, RZ, R97, 0xff, RZ, 0xc0, !PT ;  /* 0x000000ff61ff7812 */ /* 0x000fc6000788c0ff */
[----:B------:R1:W5:Y:S04]  /*08b0*/  @P0 LDG.E R49, desc[UR4][R74.64] ;  /* 0x000000044a310981 */ /* 0x000368000c1e1900 */
[----:B------:R2:W5:Y:S04]  /*08c0*/  @P1 LDG.E.64 R60, desc[UR4][R80.64] ;  /* 0x00000004503c1981 */ /* 0x000568000c1e1b00 */
[----:B------:R3:W5:Y:S01]  /*08d0*/  @P1 LDG.E.64 R64, desc[UR4][R72.64] ;  /* 0x0000000448401981 */ /* 0x000762000c1e1b00 */
[----:B------:R-:W-:Y:S01]  /*08e0*/  SHF.R.U32.HI R102, RZ, 0x7, R0 ;  /* 0x00000007ff667819 */ /* 0x000fe20000011600 */
[----:B------:R-:W-:Y:S01]  /*08f0*/  UMOV UR6, 0xffffffff ;  /* 0xffffffff00067882 */ /* 0x000fe20000000000 */
[----:B------:R-:W-:-:S04]  /*0900*/  IADD3 R56, R56, UR10, RZ ;  /* 0x0000000a38387c10 */ /* 0x000fc8000fffe0ff */
[----:B------:R-:W-:Y:S02]  /*0910*/  ISETP.GE.AND P3, PT, R56, UR11, PT ;  /* 0x0000000b38007c0c */ /* 0x000fe4000bf66270 */
[--C-:B------:R-:W-:Y:S01]  /*0920*/  SHF.R.U32.HI R97, RZ, 0x10, R43.reuse ;  /* 0x00000010ff617819 */ /* 0x100fe2000001162b */
[----:B0-----:R-:W-:Y:S01]  /*0930*/  IMAD.MOV.U32 R79, RZ, RZ, R43 ;  /* 0x000000ffff4f7224 */ /* 0x001fe200078e002b */
[----:B------:R-:W-:Y:S02]  /*0940*/  MOV R71, R42 ;  /* 0x0000002a00477202 */ /* 0x000fe40000000f00 */
[----:B------:R-:W-:Y:S02]  /*0950*/  SHF.R.U64 R76, R44, 0x10, R45 ;  /* 0x000000102c4c7819 */ /* 0x000fe4000000122d */
[----:B-1----:R-:W-:Y:S01]  /*0960*/  MOV R74, R45 ;  /* 0x0000002d004a7202 */ /* 0x002fe20000000f00 */
[----:B------:R-:W-:Y:S01]  /*0970*/  IMAD.MOV.U32 R82, RZ, RZ, R46 ;  /* 0x000000ffff527224 */ /* 0x000fe200078e002e */
[----:B------:R-:W-:-:S02]  /*0980*/  SHF.R.U64 R87, R46, 0x10, R47 ;  /* 0x000000102e577819 */ /* 0x000fc4000000122f */
[----:B------:R-:W-:Y:S01]  /*0990*/  SHF.R.U32.HI R75, RZ, 0x10, R45 ;  /* 0x00000010ff4b7819 */ /* 0x000fe2000001162d */
[--C-:B--2---:R-:W-:Y:S01]  /*09a0*/  IMAD.MOV.U32 R80, RZ, RZ, R47.reuse ;  /* 0x000000ffff507224 */ /* 0x104fe200078e002f */
[----:B------:R-:W-:Y:S02]  /*09b0*/  SHF.R.U32.HI R83, RZ, 0x10, R47 ;  /* 0x00000010ff537819 */ /* 0x000fe4000001162f */
[----:B------:R-:W-:Y:S01]  /*09c0*/  SHF.R.U64 R99, R42, 0x10, R43 ;  /* 0x000000102a637819 */ /* 0x000fe2000000122b */
[----:B------:R-:W-:Y:S01]  /*09d0*/  IMAD.MOV.U32 R81, RZ, RZ, R67 ;  /* 0x000000ffff517224 */ /* 0x000fe200078e0043 */
[----:B------:R-:W-:Y:S02]  /*09e0*/  MOV R45, R68 ;  /* 0x00000044002d7202 */ /* 0x000fe40000000f00 */
[----:B------:R-:W-:Y:S02]  /*09f0*/  SHF.R.U64 R46, R68, 0x10, R69 ;  /* 0x00000010442e7819 */ /* 0x000fe40000001245 */
[----:B------:R-:W-:Y:S01]  /*0a00*/  SHF.R.U64 R77, R66, 0x10, R67 ;  /* 0x00000010424d7819 */ /* 0x000fe20000001243 */
[----:B------:R-:W-:Y:S01]  /*0a10*/  IMAD.MOV.U32 R78, RZ, RZ, R44 ;  /* 0x000000ffff4e7224 */ /* 0x000fe200078e002c */
[----:B------:R-:W-:Y:S01]  /*0a20*/  MOV R68, R66 ;  /* 0x0000004200447202 */ /* 0x000fe20000000f00 */
[----:B------:R-:W-:Y:S01]  /*0a30*/  IMAD.MOV.U32 R42, RZ, RZ, R41 ;  /* 0x000000ffff2a7224 */ /* 0x000fe200078e0029 */
[----:B------:R-:W-:-:S02]  /*0a40*/  SHF.R.U32.HI R85, RZ, 0x10, R67 ;  /* 0x00000010ff557819 */ /* 0x000fc40000011643 */
[--C-:B------:R-:W-:Y:S02]  /*0a50*/  SHF.R.U64 R43, R40, 0x10, R41.reuse ;  /* 0x00000010282b7819 */ /* 0x100fe40000001229 */
[----:B---3--:R-:W-:Y:S01]  /*0a60*/  SHF.R.U32.HI R72, RZ, 0x10, R41 ;  /* 0x00000010ff487819 */ /* 0x008fe20000011629 */
[----:B------:R-:W-:Y:S01]  /*0a70*/  HADD2.F32 R41, -RZ, R97.H0_H0 ;  /* 0x20000061ff297230 */ /* 0x000fe20000004100 */
[----:B------:R-:W-:Y:S01]  /*0a80*/  FSEL R100, R100, RZ, !P5 ;  /* 0x000000ff64647208 */ /* 0x000fe20006800000 */
[----:B------:R-:W-:Y:S01]  /*0a90*/  IMAD.MOV.U32 R73, RZ, RZ, R40 ;  /* 0x000000ffff497224 */ /* 0x000fe200078e0028 */
[--C-:B------:R-:W-:Y:S01]  /*0aa0*/  SHF.R.U32.HI R47, RZ, 0x10, R69.reuse ;  /* 0x00000010ff2f7819 */ /* 0x100fe20000011645 */
[----:B------:R-:W-:Y:S02]  /*0ab0*/  IMAD.MOV.U32 R44, RZ, RZ, R69 ;  /* 0x000000ffff2c7224 */ /* 0x000fe400078e0045 */
        /* <DEDUP_REMOVED lines=11> */
[C---:B------:R-:W-:Y:S01]  /*0b70*/  FADD.FTZ R81, -R100.reuse, R41 ;  /* 0x0000002964517221 */ /* 0x040fe20000010100 */
[----:B------:R-:W-:Y:S02]  /*0b80*/  HADD2.F32 R78, -RZ, R78.H0_H0 ;  /* 0x2000004eff4e7230 */ /* 0x000fe40000004100 */
        /* <DEDUP_REMOVED lines=11> */
[----:B------:R-:W-:-:S02]  /*0c40*/  IMAD.SHL.U32 R40, R102, 0x4, RZ ;  /* 0x0000000466287824 */ /* 0x000fc400078e00ff */
[----:B------:R-:W-:Y:S01]  /*0c50*/  FMUL.FTZ R102, R28, R78 ;  /* 0x0000004e1c667220 */ /* 0x000fe20000410000 */
[----:B------:R-:W-:Y:S02]  /*0c60*/  HADD2.F32 R76, -RZ, R76.H0_H0 ;  /* 0x2000004cff4c7230 */ /* 0x000fe40000004100 */
[C---:B------:R-:W-:Y:S01]  /*0c70*/  FMUL.FTZ R100, R98.reuse, R81 ;  /* 0x0000005162647220 */ /* 0x040fe20000410000 */
[----:B------:R-:W-:Y:S02]  /*0c80*/  HADD2.F32 R66, -RZ, R75.H0_H0 ;  /* 0x2000004bff427230 */ /* 0x000fe40000004100 */
[----:B------:R-:W-:Y:S01]  /*0c90*/  FMUL.FTZ R67, R98, R67 ;  /* 0x0000004362437220 */ /* 0x000fe20000410000 */
[----:B------:R-:W-:Y:S02]  /*0ca0*/  HADD2.F32 R106, -RZ, R43.H0_H0 ;  /* 0x2000002bff6a7230 */ /* 0x000fe40000004100 */
[----:B------:R-:W-:Y:S01]  /*0cb0*/  FMUL.FTZ R85, R29, R76 ;  /* 0x0000004c1d557220 */ /* 0x000fe20000410000 */
[----:B------:R-:W-:-:S02]  /*0cc0*/  HADD2.F32 R74, -RZ, R74.H0_H0 ;  /* 0x2000004aff4a7230 */ /* 0x000fc40000004100 */
[----:B------:R-:W-:Y:S01]  /*0cd0*/  FADD.FTZ R55, R66, R55 ;  /* 0x0000003742377221 */ /* 0x000fe20000010000 */
[----:B------:R-:W-:Y:S02]  /*0ce0*/  HADD2.F32 R43, -RZ, R44.H0_H0 ;  /* 0x2000002cff2b7230 */ /* 0x000fe40000004100 */
        /* <DEDUP_REMOVED lines=9> */
[----:B------:R-:W-:-:S02]  /*0d80*/  HADD2.F32 R73, -RZ, R73.H0_H0 ;  /* 0x20000049ff497230 */ /* 0x000fc40000004100 */
[----:B------:R-:W-:Y:S01]  /*0d90*/  FADD.FTZ R44, R44, R83 ;  /* 0x000000532c2c7221 */ /* 0x000fe20000010000 */
[----:B------:R-:W-:Y:S02]  /*0da0*/  HADD2.F32 R105, -RZ, R45.H0_H0 ;  /* 0x2000002dff697230 */ /* 0x000fe40000004100 */
[C---:B------:R-:W-:Y:S01]  /*0db0*/  FFMA.FTZ R45, R87.reuse, R83, R66 ;  /* 0x00000053572d7223 */ /* 0x040fe20000010042 */
[----:B------:R-:W-:Y:S02]  /*0dc0*/  HADD2.F32 R68, -RZ, R42.H0_H0 ;  /* 0x2000002aff447230 */ /* 0x000fe40000004100 */
[----:B------:R-:W-:Y:S01]  /*0dd0*/  FMUL.FTZ R75, R98, R99 ;  /* 0x00000063624b7220 */ /* 0x000fe20000410000 */
[----:B------:R-:W-:Y:S02]  /*0de0*/  HADD2.F32 R42, -RZ, R47.H0_H0 ;  /* 0x2000002fff2a7230 */ /* 0x000fe40000004100 */
        /* <DEDUP_REMOVED lines=77> */
.L_x_2010:
        /* <DEDUP_REMOVED lines=117> */
.L_x_1993:
        /* <DEDUP_REMOVED lines=10> */
.L_x_1994:
[----:B-12---:R-:W-:Y:S02]  /*1ab0*/  @P1 HADD2.F32 R40, -RZ, R81.H0_H0 ;  /* 0x20000051ff281230 */ /* 0x006fe40000004100 */
[----:B------:R-:W-:Y:S01]  /*1ac0*/  FMUL.FTZ R21, R98, R101 ;  /* 0x0000006562157220 */ /* 0x000fe20000410000 */
[----:B0-----:R-:W-:Y:S01]  /*1ad0*/  FMUL.FTZ R44, R67, UR18 ;  /* 0x00000012432c7c20 */ /* 0x001fe20008410000 */
[----:B------:R-:W-:Y:S01]  /*1ae0*/  LOP3.LUT P6, RZ, R84, 0xff00, RZ, 0xc0, !PT ;  /* 0x0000ff0054ff7812 */ /* 0x000fe200078cc0ff */
[-C--:B------:R-:W-:Y:S01]  /*1af0*/  FFMA.FTZ R75, R75, R69.reuse, R68 ;  /* 0x000000454b4b7223 */ /* 0x080fe20000010044 */
[----:B------:R-:W-:Y:S01]  /*1b00*/  @P1 FADD.FTZ R21, R21, R40 ;  /* 0x0000002815151221 */ /* 0x000fe20000010000 */
[----:B------:R-:W-:Y:S01]  /*1b10*/  @P1 MOV R22, R60 ;  /* 0x0000003c00161202 */ /* 0x000fe20000000f00 */
[----:B------:R-:W-:Y:S01]  /*1b20*/  FFMA.FTZ R73, R73, R69, R68 ;  /* 0x0000004549497223 */ /* 0x000fe20000010044 */
[----:B------:R-:W-:Y:S01]  /*1b30*/  FSEL R40, R44, RZ, P6 ;  /* 0x000000ff2c287208 */ /* 0x000fe20003000000 */
[----:B------:R-:W-:Y:S01]  /*1b40*/  FADD.FTZ R75, R74, -R75 ;  /* 0x8000004b4a4b7221 */ /* 0x000fe20000010000 */
[----:B------:R-:W-:Y:S01]  /*1b50*/  @P0 LOP3.LUT P6, RZ, R48, 0xff00, RZ, 0xc0, !PT ;  /* 0x0000ff0030ff0812 */ /* 0x000fe200078cc0ff */
[----:B------:R-:W-:Y:S01]  /*1b60*/  FMUL.FTZ R46, R21, UR18 ;  /* 0x00000012152e7c20 */ /* 0x000fe20008410000 */
[----:B------:R-:W-:-:S02]  /*1b70*/  @P1 HADD2.F32 R22, -RZ, R22.H0_H0 ;  /* 0x20000016ff161230 */ /* 0x000fc40000004100 */
[----:B------:R-:W-:Y:S01]  /*1b80*/  FMUL.FTZ R47, R98, R75 ;  /* 0x0000004b622f7220 */ /* 0x000fe20000410000 */
[----:B------:R-:W-:Y:S01]  /*1b90*/  @P0 FSEL R44, R44, RZ, P6 ;  /* 0x000000ff2c2c0208 */ /* 0x000fe20003000000 */
[----:B------:R-:W-:Y:S01]  /*1ba0*/  FADD.FTZ R73, R72, -R73 ;  /* 0x8000004948497221 */ /* 0x000fe20000010000 */
[----:B------:R-:W-:Y:S01]  /*1bb0*/  LOP3.LUT P6, RZ, R84, 0xff0000, RZ, 0xc0, !PT ;  /* 0x00ff000054ff7812 */ /* 0x000fe200078cc0ff */
[----:B------:R-:W-:Y:S01]  /*1bc0*/  @P1 FADD.FTZ R47, R47, R22 ;  /* 0x000000162f2f1221 */ /* 0x000fe20000010000 */
[----:B------:R-:W-:Y:S01]  /*1bd0*/  @P1 SHF.R.U32.HI R43, RZ, 0x10, R61 ;  /* 0x00000010ff2b1819 */ /* 0x000fe2000001163d */
[----:B------:R-:W-:Y:S01]  /*1be0*/  FFMA.FTZ R75, R78, R69, R68 ;  /* 0x000000454e4b7223 */ /* 0x000fe20000010044 */
[----:B------:R-:W-:Y:S01]  /*1bf0*/  FSEL R41, R46, RZ, P6 ;  /* 0x000000ff2e297208 */ /* 0x000fe20003000000 */
[----:B------:R-:W-:Y:S01]  /*1c00*/  FMUL.FTZ R45, R47, UR18 ;  /* 0x000000122f2d7c20 */ /* 0x000fe20008410000 */
[----:B------:R-:W-:Y:S01]  /*1c10*/  @P0 LOP3.LUT P6, RZ, R48, 0xff0000, RZ, 0xc0, !PT ;  /* 0x00ff000030ff0812 */ /* 0x000fe200078cc0ff */
[----:B------:R-:W-:-:S02]  /*1c20*/  @P1 HADD2.F32 R43, -RZ, R43.H0_H0 ;  /* 0x2000002bff2b1230 */ /* 0x000fc40000004100 */
[----:B------:R-:W-:Y:S01]  /*1c30*/  FMUL.FTZ R74, R98, R73 ;  /* 0x00000049624a7220 */ /* 0x000fe20000410000 */
[----:B------:R-:W-:Y:S01]  /*1c40*/  @P1 SHF.R.U64 R22, R64, 0x10, R65 ;  /* 0x0000001040161819 */ /* 0x000fe20000001241 */
[----:B------:R-:W-:Y:S01]  /*1c50*/  FADD.FTZ R75, R76, -R75 ;  /* 0x8000004b4c4b7221 */ /* 0x000fe20000010000 */
[----:B------:R-:W-:Y:S01]  /*1c60*/  @P0 FSEL R46, R46, RZ, P6 ;  /* 0x000000ff2e2e0208 */ /* 0x000fe20003000000 */
[-CC-:B------:R-:W-:Y:S01]  /*1c70*/  FFMA.FTZ R71, R71, R69.reuse, R68.reuse ;  /* 0x0000004547477223 */ /* 0x180fe20000010044 */
[----:B------:R-:W-:Y:S01]  /*1c80*/  LOP3.LUT P6, RZ, R84, 0xff, RZ, 0xc0, !PT ;  /* 0x000000ff54ff7812 */ /* 0x000fe200078cc0ff */
[----:B------:R-:W-:Y:S01]  /*1c90*/  @P1 FADD.FTZ R74, R74, R43 ;  /* 0x0000002b4a4a1221 */ /* 0x000fe20000010000 */
[----:B------:R-:W-:Y:S02]  /*1ca0*/  @P1 HADD2.F32 R43, -RZ, R22.H0_H0 ;  /* 0x20000016ff2b1230 */ /* 0x000fe40000004100 */
[--C-:B------:R-:W-:Y:S01]  /*1cb0*/  FFMA.FTZ R77, R77, R69, R68.reuse ;  /* 0x000000454d4d7223 */ /* 0x100fe20000010044 */
[----:B------:R-:W-:Y:S01]  /*1cc0*/  FSEL R42, R45, RZ, P6 ;  /* 0x000000ff2d2a7208 */ /* 0x000fe20003000000 */
[----:B------:R-:W-:Y:S01]  /*1cd0*/  FMUL.FTZ R22, R98, R75 ;  /* 0x0000004b62167220 */ /* 0x000fe20000410000 */
[----:B------:R-:W-:Y:S01]  /*1ce0*/  @P0 LOP3.LUT P6, RZ, R48, 0xff, RZ, 0xc0, !PT ;  /* 0x000000ff30ff0812 */ /* 0x000fe200078cc0ff */
[----:B------:R-:W-:Y:S01]  /*1cf0*/  FFMA.FTZ R69, R79, R69, R68 ;  /* 0x000000454f457223 */ /* 0x000fe20000010044 */
[----:B------:R-:W-:Y:S01]  /*1d00*/  FADD.FTZ R71, R66, -R71 ;  /* 0x8000004742477221 */ /* 0x000fe20000010000 */
[----:B------:R-:W-:Y:S01]  /*1d10*/  FMUL.FTZ R75, R74, UR18 ;  /* 0x000000124a4b7c20 */ /* 0x000fe20008410000 */
[----:B------:R-:W-:Y:S01]  /*1d20*/  @P0 FSEL R45, R45, RZ, P6 ;  /* 0x000000ff2d2d0208 */ /* 0x000fe20003000000 */
[----:B------:R0:W-:Y:S01]  /*1d30*/  F2F.F16.F32 R78, R40 ;  /* 0x00000028004e7304 */ /* 0x0001e20000200800 */
[----:B------:R-:W-:Y:S01]  /*1d40*/  LOP3.LUT P6, RZ, R84, 0xff000000, RZ, 0xc0, !PT ;  /* 0xff00000054ff7812 */ /* 0x000fe200078cc0ff */
[----:B------:R-:W-:-:S02]  /*1d50*/  @P1 IMAD.MOV.U32 R66, RZ, RZ, R65 ;  /* 0x000000ffff421224 */ /* 0x000fc400078e0041 */
[----:B------:R-:W-:Y:S01]  /*1d60*/  FADD.FTZ R77, R80, -R77 ;  /* 0x8000004d504d7221 */ /* 0x000fe20000010000 */
[----:B------:R-:W-:Y:S01]  /*1d70*/  FADD.FTZ R73, R82, -R69 ;  /* 0x8000004552497221 */ /* 0x000fe20000010000 */
[----:B------:R-:W-:Y:S01]  /*1d80*/  @P1 FADD.FTZ R22, R22, R43 ;  /* 0x0000002b16161221 */ /* 0x000fe20000010000 */
[C---:B------:R-:W-:Y:S01]  /*1d90*/  FSEL R43, R75.reuse, RZ, P6 ;  /* 0x000000ff4b2b7208 */ /* 0x040fe20003000000 */
[----:B------:R-:W-:Y:S01]  /*1da0*/  @P1 HADD2.F32 R69, -RZ, R66.H0_H0 ;  /* 0x20000042ff451230 */ /* 0x000fe20000004100 */
[----:B------:R-:W-:Y:S01]  /*1db0*/  @P0 LOP3.LUT P6, RZ, R48, 0xff000000, RZ, 0xc0, !PT ;  /* 0xff00000030ff0812 */ /* 0x000fe200078cc0ff */
[C---:B------:R-:W-:Y:S01]  /*1dc0*/  FMUL.FTZ R72, R98.reuse, R77 ;  /* 0x0000004d62487220 */ /* 0x040fe20000410000 */
[----:B0-----:R-:W-:Y:S01]  /*1dd0*/  @P1 SHF.R.U32.HI R40, RZ, 0x10, R65 ;  /* 0x00000010ff281819 */ /* 0x001fe20000011641 */
[----:B------:R-:W-:Y:S01]  /*1de0*/  FMUL.FTZ R73, R98, R73 ;  /* 0x0000004962497220 */ /* 0x000fe20000410000 */
[----:B------:R-:W-:Y:S01]  /*1df0*/  FMUL.FTZ R68, R22, UR18 ;  /* 0x0000001216447c20 */ /* 0x000fe20008410000 */
[----:B------:R-:W-:Y:S01]  /*1e00*/  @P0 FSEL R66, R75, RZ, P6 ;  /* 0x000000ff4b420208 */ /* 0x000fe20003000000 */
[----:B------:R-:W-:Y:S01]  /*1e10*/  @P1 FADD.FTZ R72, R72, R69 ;  /* 0x0000004548481221 */ /* 0x000fe20000010000 */
[----:B------:R-:W-:Y:S01]  /*1e20*/  @P1 HADD2.F32 R40, -RZ, R40.H0_H0 ;  /* 0x20000028ff281230 */ /* 0x000fe20000004100 */
[----:B------:R-:W-:Y:S01]  /*1e30*/  LOP3.LUT P6, RZ, R70, 0xff00, RZ, 0xc0, !PT ;  /* 0x0000ff0046ff7812 */ /* 0x000fe200078cc0ff */
[----:B------:R0:W1:Y:S01]  /*1e40*/  F2F.F16.F32 R79, R43 ;  /* 0x0000002b004f7304 */ /* 0x0000620000200800 */
[----:B------:R-:W-:Y:S01]  /*1e50*/  FMUL.FTZ R69, R72, UR18 ;  /* 0x0000001248457c20 */ /* 0x000fe20008410000 */
[----:B------:R-:W-:Y:S01]  /*1e60*/  FMUL.FTZ R98, R98, R71 ;  /* 0x0000004762627220 */ /* 0x000fe20000410000 */
[----:B------:R-:W-:Y:S01]  /*1e70*/  @P1 FADD.FTZ R73, R73, R40 ;  /* 0x0000002849491221 */ /* 0x000fe20000010000 */
[----:B------:R-:W-:-:S02]  /*1e80*/  @P1 MOV R40, R64 ;  /* 0x0000004000281202 */ /* 0x000fc40000000f00 */
[----:B------:R-:W-:Y:S01]  /*1e90*/  FSEL R75, R68, RZ, P6 ;  /* 0x000000ff444b7208 */ /* 0x000fe20003000000 */
[----:B------:R-:W-:Y:S01]  /*1ea0*/  FMUL.FTZ R71, R73, UR18 ;  /* 0x0000001249477c20 */ /* 0x000fe20008410000 */
[----:B------:R-:W-:Y:S01]  /*1eb0*/  LOP3.LUT P6, RZ, R70, 0xff0000, RZ, 0xc0, !PT ;  /* 0x00ff000046ff7812 */ /* 0x000fe200078cc0ff */
[----:B0-----:R-:W-:Y:S01]  /*1ec0*/  @P1 HADD2.F32 R43, -RZ, R40.H0_H0 ;  /* 0x20000028ff2b1230 */ /* 0x001fe20000004100 */
[----:B------:R0:W2:Y:S01]  /*1ed0*/  F2F.F16.F32 R80, R41 ;  /* 0x0000002900507304 */ /* 0x0000a20000200800 */
[----:B------:R-:W-:Y:S02]  /*1ee0*/  @P2 F2FP.F16.F32.PACK_AB R21, RZ, R21 ;  /* 0x00000015ff15223e */ /* 0x000fe400000000ff */
[----:B------:R-:W-:Y:S01]  /*1ef0*/  FSEL R76, R69, RZ, P6 ;  /* 0x000000ff454c7208 */ /* 0x000fe20003000000 */
[----:B------:R-:W-:Y:S01]  /*1f00*/  @P1 FADD.FTZ R98, R98, R43 ;  /* 0x0000002b62621221 */ /* 0x000fe20000010000 */
[----:B------:R-:W-:Y:S01]  /*1f10*/  LOP3.LUT P6, RZ, R70, 0xff000000, RZ, 0xc0, !PT ;  /* 0xff00000046ff7812 */ /* 0x000fe200078cc0ff */
[----:B-1----:R-:W-:Y:S01]  /*1f20*/  IMAD.U32 R79, R79, 0x10000, RZ ;  /* 0x000100004f4f7824 */ /* 0x002fe200078e00ff */
[----:B------:R-:W-:Y:S01]  /*1f30*/  @P2 PRMT R16, R21, 0x7610, R16 ;  /* 0x0000761015102816 */ /* 0x000fe20000000010 */
[----:B------:R-:W1:Y:S01]  /*1f40*/  F2F.F16.F32 R81, R42 ;  /* 0x0000002a00517304 */ /* 0x000e620000200800 */
[----:B------:R-:W-:Y:S01]  /*1f50*/  FSEL R77, R71, RZ, P6 ;  /* 0x000000ff474d7208 */ /* 0x000fe20003000000 */
[----:B0-----:R-:W-:Y:S01]  /*1f60*/  IMAD.WIDE.U32 R40, R78, 0x10000, RZ ;  /* 0x000100004e287825 */ /* 0x001fe200078e00ff */
[----:B------:R-:W-:-:S03]  /*1f70*/  LOP3.LUT P6, RZ, R70, 0xff, RZ, 0xc0, !PT ;  /* 0x000000ff46ff7812 */ /* 0x000fc600078cc0ff */
[----:B------:R-:W-:Y:S01]  /*1f80*/  FMUL.FTZ R70, R98, UR18 ;  /* 0x0000001262467c20 */ /* 0x000fe20008410000 */
[----:B------:R-:W-:Y:S02]  /*1f90*/  @P2 F2FP.F16.F32.PACK_AB R67, RZ, R67 ;  /* 0x00000043ff43223e */ /* 0x000fe400000000ff */
[----:B--2---:R-:W-:Y:S01]  /*1fa0*/  LOP3.LUT R43, R41, R79, R80, 0xfe, !PT ;  /* 0x0000004f292b7212 */ /* 0x004fe200078efe50 */
[----:B------:R-:W0:Y:S01]  /*1fb0*/  F2F.F16.F32 R82, R75 ;  /* 0x0000004b00527304 */ /* 0x000e220000200800 */
[----:B------:R-:W-:Y:S02]  /*1fc0*/  FSEL R21, R70, RZ, P6 ;  /* 0x000000ff46157208 */ /* 0x000fe40003000000 */
[----:B------:R-:W-:Y:S02]  /*1fd0*/  @P0 F2FP.F16.F32.PACK_AB R41, RZ, R44 ;  /* 0x0000002cff29023e */ /* 0x000fe400000000ff */
[----:B------:R-:W-:Y:S02]  /*1fe0*/  @P2 F2FP.F16.F32.PACK_AB R47, RZ, R47 ;  /* 0x0000002fff2f223e */ /* 0x000fe400000000ff */
[----:B-1----:R-:W-:Y:S01]  /*1ff0*/  LOP3.LUT R42, R40, R81, RZ, 0xfc, !PT ;  /* 0x00000051282a7212 */ /* 0x002fe200078efcff */
[----:B------:R-:W1:Y:S01]  /*2000*/  F2F.F16.F32 R75, R77 ;  /* 0x0000004d004b7304 */ /* 0x000e620000200800 */
[----:B------:R-:W-:-:S02]  /*2010*/  @P0 F2FP.F16.F32.PACK_AB R40, RZ, R45 ;  /* 0x0000002dff28023e */ /* 0x000fc400000000ff */
[----:B------:R-:W-:Y:S02]  /*2020*/  @P2 F2FP.F16.F32.PACK_AB R74, RZ, R74 ;  /* 0x0000004aff4a223e */ /* 0x000fe400000000ff */
[----:B------:R-:W-:Y:S02]  /*2030*/  @P0 F2FP.F16.F32.PACK_AB R46, RZ, R46 ;  /* 0x0000002eff2e023e */ /* 0x000fe400000000ff */
[----:B------:R-:W-:Y:S01]  /*2040*/  IADD3 R44, P6, R19, UR20, RZ ;  /* 0x00000014132c7c10 */ /* 0x000fe2000ffde0ff */
[----:B------:R-:W2:Y:S01]  /*2050*/  F2F.F16.F32 R76, R76 ;  /* 0x0000004c004c7304 */ /* 0x000ea20000200800 */
[----:B------:R-:W-:Y:S02]  /*2060*/  @P0 F2FP.F16.F32.PACK_AB R66, RZ, R66 ;  /* 0x00000042ff42023e */ /* 0x000fe400000000ff */
[----:B------:R-:W-:Y:S02]  /*2070*/  @P0 PRMT R57, R41, 0x7610, R57 ;  /* 0x0000761029390816 */ /* 0x000fe40000000039 */
[----:B------:R-:W-:Y:S01]  /*2080*/  @P0 PRMT R5, R40, 0x7610, R5 ;  /* 0x0000761028050816 */ /* 0x000fe20000000005 */
[----:B0-----:R-:W-:Y:S01]  /*2090*/  IMAD.WIDE.U32 R40, R82, 0x10000, RZ ;  /* 0x0001000052287825 */ /* 0x001fe200078e00ff */
[----:B------:R-:W-:Y:S01]  /*20a0*/  @P2 PRMT R26, R67, 0x7610, R26 ;  /* 0x00007610431a2816 */ /* 0x000fe2000000001a */
[----:B------:R0:W3:Y:S01]  /*20b0*/  F2F.F16.F32 R79, R21 ;  /* 0x00000015004f7304 */ /* 0x0000e20000200800 */
[----:B------:R-:W-:-:S02]  /*20c0*/  @P2 PRMT R95, R47, 0x7610, R95 ;  /* 0x000076102f5f2816 */ /* 0x000fc4000000005f */
[----:B------:R-:W-:Y:S02]  /*20d0*/  @P2 PRMT R7, R74, 0x7610, R7 ;  /* 0x000076104a072816 */ /* 0x000fe40000000007 */
[----:B------:R-:W-:Y:S02]  /*20e0*/  IADD3.X R45, R20, UR21, RZ, P6, !PT ;  /* 0x00000015142d7c10 */ /* 0x000fe4000b7fe4ff */
[----:B------:R-:W-:Y:S02]  /*20f0*/  @P0 PRMT R4, R46, 0x7610, R4 ;  /* 0x000076102e040816 */ /* 0x000fe40000000004 */
[----:B------:R-:W-:Y:S02]  /*2100*/  @P0 PRMT R13, R66, 0x7610, R13 ;  /* 0x00007610420d0816 */ /* 0x000fe4000000000d */
[----:B-1----:R-:W-:Y:S01]  /*2110*/  SHF.L.U32 R75, R75, 0x10, RZ ;  /* 0x000000104b4b7819 */ /* 0x002fe200000006ff */
[----:B0-2---:R-:W-:Y:S06]  /*2120*/  @!P2 BRA `(.L_x_1995) ;  /* 0x000000000020a947 */ /* 0x005fec0003800000 */
        /* <DEDUP_REMOVED lines=8> */
.L_x_1995:
        /* <DEDUP_REMOVED lines=10> */
.L_x_1996:
[----:B--2---:R-:W-:Y:S02]  /*2250*/  IADD3 R20, P6, R23, UR20, RZ ;  /* 0x0000001417147c10 */ /* 0x004fe4000ffde0ff */
[----:B------:R-:W-:Y:S02]  /*2260*/  @P2 F2FP.F16.F32.PACK_AB R22, RZ, R22 ;  /* 0x00000016ff16223e */ /* 0x000fe400000000ff */
[----:B------:R-:W-:Y:S02]  /*2270*/  @P2 F2FP.F16.F32.PACK_AB R72, RZ, R72 ;  /* 0x00000048ff48223e */ /* 0x000fe400000000ff */
[----:B------:R-:W-:Y:S02]  /*2280*/  @P2 F2FP.F16.F32.PACK_AB R98, RZ, R98 ;  /* 0x00000062ff62223e */ /* 0x000fe400000000ff */
[----:B------:R-:W-:Y:S02]  /*2290*/  @P2 F2FP.F16.F32.PACK_AB R73, RZ, R73 ;  /* 0x00000049ff49223e */ /* 0x000fe400000000ff */
        /* <DEDUP_REMOVED lines=17> */
.L_x_1997:
        /* <DEDUP_REMOVED lines=25> */
.L_x_1998:
[----:B------:R-:W-:Y:S01]  /*2540*/  SEL R97, RZ, 0x1, P4 ;  /* 0x00000001ff617807 */ /* 0x000fe20002000000 */
[----:B------:R-:W-:Y:S06]  /*2550*/  @!P3 BRA `(.L_x_1999) ;  /* 0xffffffdc00acb947 */ /* 0x000fec000383ffff */
        /* <DEDUP_REMOVED lines=21> */
.L_x_1991:
        /* <DEDUP_REMOVED lines=17> */
.L_x_1992:
[----:B------:R-:W-:Y:S01]  /*27c0*/  HFMA2.MMA R110, -RZ, RZ, 0, 1.847743988037109375e-06 ;  /* 0x0000001fff6e7435 */ /* 0x000fe200000001ff */
[----:B------:R-:W-:Y:S01]  /*27d0*/  MOV R108, R43 ;  /* 0x0000002b006c7202 */ /* 0x000fe20000000f00 */
[----:B------:R-:W-:Y:S02]  /*27e0*/  IMAD.MOV.U32 R107, RZ, RZ, 0x10 ;  /* 0x00000010ff6b7424 */ /* 0x000fe400078e00ff */
[----:B------:R-:W-:-:S07]  /*27f0*/  IMAD.MOV.U32 R103, RZ, RZ, -0x1 ;  /* 0xffffffffff677424 */ /* 0x000fce00078e00ff */
[----:B-----5:R-:W-:Y:S05]  /*2800*/  WARPSYNC.COLLECTIVE R103, `(.L_x_2000) ;  /* 0x0000000067087348 */ /* 0x020fea0003c00000 */
[----:B------:R0:W1:Y:S02]  /*2810*/  SHFL.DOWN P2, R105, R108, R107, R110 ;  /* 0x0800006b6c697389 */ /* 0x000064000004006e */
[----:B01---5:R-:W-:Y:S01]  /*2820*/  ENDCOLLECTIVE ;  /* 0x000000000000791b */ /* 0x023fe20003800000 */
.L_x_2000:
[----:B------:R-:W-:Y:S01]  /*2830*/  IMAD.MOV.U32 R108, RZ, RZ, R45 ;  /* 0x000000ffff6c7224 */ /* 0x000fe200078e002d */
[----:B------:R-:W-:-:S07]  /*2840*/  MOV R40, R105 ;  /* 0x0000006900287202 */ /* 0x000fce0000000f00 */
[----:B------:R-:W-:Y:S05]  /*2850*/  WARPSYNC.COLLECTIVE R103, `(.L_x_2001) ;  /* 0x0000000067087348 */ /* 0x000fea0003c00000 */
[----:B------:R0:W1:Y:S02]  /*2860*/  SHFL.DOWN P2, R105, R108, R107, R110 ;  /* 0x0800006b6c697389 */ /* 0x000064000004006e */
[----:B01----:R-:W-:Y:S01]  /*2870*/  ENDCOLLECTIVE ;  /* 0x000000000000791b */ /* 0x003fe20003800000 */
.L_x_2001:
[----:B------:R-:W-:Y:S01]  /*2880*/  FADD.FTZ R40, R43, R40 ;  /* 0x000000282b287221 */ /* 0x000fe20000010000 */
[----:B------:R-:W-:-:S03]  /*2890*/  HFMA2.MMA R107, -RZ, RZ, 0, 4.76837158203125e-07 ;  /* 0x00000008ff6b7435 */ /* 0x000fc600000001ff */
[----:B------:R-:W-:Y:S01]  /*28a0*/  IMAD.MOV.U32 R108, RZ, RZ, R40 ;  /* 0x000000ffff6c7224 */ /* 0x000fe200078e0028 */
[----:B------:R-:W-:-:S07]  /*28b0*/  MOV R42, R105 ;  /* 0x00000069002a7202 */ /* 0x000fce0000000f00 */
[----:B------:R-:W-:Y:S05]  /*28c0*/  WARPSYNC.COLLECTIVE R103, `(.L_x_2002) ;  /* 0x0000000067087348 */ /* 0x000fea0003c00000 */
[----:B------:R0:W1:Y:S02]  /*28d0*/  SHFL.DOWN P2, R105, R108, R107, R110 ;  /* 0x0800006b6c697389 */ /* 0x000064000004006e */
[----:B01----:R-:W-:Y:S01]  /*28e0*/  ENDCOLLECTIVE ;  /* 0x000000000000791b */ /* 0x003fe20003800000 */
.L_x_2002:
[----:B------:R-:W-:-:S05]  /*28f0*/  FADD.FTZ R42, R45, R42 ;  /* 0x0000002a2d2a7221 */ /* 0x000fca0000010000 */
[----:B------:R-:W-:Y:S01]  /*2900*/  MOV R108, R42 ;  /* 0x0000002a006c7202 */ /* 0x000fe20000000f00 */
[----:B------:R-:W-:-:S07]  /*2910*/  IMAD.MOV.U32 R47, RZ, RZ, R105 ;  /* 0x000000ffff2f7224 */ /* 0x000fce00078e0069 */
[----:B------:R-:W-:Y:S05]  /*2920*/  WARPSYNC.COLLECTIVE R103, `(.L_x_2003) ;  /* 0x0000000067087348 */ /* 0x000fea0003c00000 */
[----:B------:R0:W1:Y:S02]  /*2930*/  SHFL.DOWN P2, R105, R108, R107, R110 ;  /* 0x0800006b6c697389 */ /* 0x000064000004006e */
[----:B01----:R-:W-:Y:S01]  /*2940*/  ENDCOLLECTIVE ;  /* 0x000000000000791b */ /* 0x003fe20003800000 */
.L_x_2003:
[----:B------:R-:W-:-:S05]  /*2950*/  FADD.FTZ R47, R40, R47 ;  /* 0x0000002f282f7221 */ /* 0x000fca0000010000 */
[----:B------:R-:W-:Y:S01]  /*2960*/  MOV R108, R47 ;  /* 0x0000002f006c7202 */ /* 0x000fe20000000f00 */
[----:B------:R-:W-:Y:S02]  /*2970*/  IMAD.MOV.U32 R107, RZ, RZ, 0x4 ;  /* 0x00000004ff6b7424 */ /* 0x000fe400078e00ff */
[----:B------:R-:W-:-:S07]  /*2980*/  IMAD.MOV.U32 R69, RZ, RZ, R105 ;  /* 0x000000ffff457224 */ /* 0x000fce00078e0069 */
[----:B------:R-:W-:Y:S05]  /*2990*/  WARPSYNC.COLLECTIVE R103, `(.L_x_2004) ;  /* 0x0000000067087348 */ /* 0x000fea0003c00000 */
[----:B------:R0:W1:Y:S02]  /*29a0*/  SHFL.DOWN P2, R105, R108, R107, R110 ;  /* 0x0800006b6c697389 */ /* 0x000064000004006e */
[----:B01----:R-:W-:Y:S01]  /*29b0*/  ENDCOLLECTIVE ;  /* 0x000000000000791b */ /* 0x003fe20003800000 */
.L_x_2004:
[----:B------:R-:W-:-:S04]  /*29c0*/  FADD.FTZ R69, R42, R69 ;  /* 0x000000452a457221 */ /* 0x000fc80000010000 */
[----:B------:R-:W-:Y:S01]  /*29d0*/  IMAD.MOV.U32 R108, RZ, RZ, R69 ;  /* 0x000000ffff6c7224 */ /* 0x000fe200078e0045 */
[----:B------:R-:W-:-:S07]  /*29e0*/  MOV R44, R105 ;  /* 0x00000069002c7202 */ /* 0x000fce0000000f00 */
[----:B------:R-:W-:Y:S05]  /*29f0*/  WARPSYNC.COLLECTIVE R103, `(.L_x_2005) ;  /* 0x0000000067087348 */ /* 0x000fea0003c00000 */
[----:B------:R0:W1:Y:S02]  /*2a00*/  SHFL.DOWN P2, R105, R108, R107, R110 ;  /* 0x0800006b6c697389 */ /* 0x000064000004006e */
[----:B01----:R-:W-:Y:S01]  /*2a10*/  ENDCOLLECTIVE ;  /* 0x000000000000791b */ /* 0x003fe20003800000 */
.L_x_2005:
[----:B------:R-:W-:Y:S01]  /*2a20*/  FADD.FTZ R44, R47, R44 ;  /* 0x0000002c2f2c7221 */ /* 0x000fe20000010000 */
[----:B------:R-:W-:-:S03]  /*2a30*/  HFMA2.MMA R107, -RZ, RZ, 0, 1.1920928955078125e-07 ;  /* 0x00000002ff6b7435 */ /* 0x000fc600000001ff */
[----:B------:R-:W-:Y:S01]  /*2a40*/  IMAD.MOV.U32 R108, RZ, RZ, R44 ;  /* 0x000000ffff6c7224 */ /* 0x000fe200078e002c */
[----:B------:R-:W-:-:S07]  /*2a50*/  MOV R46, R105 ;  /* 0x00000069002e7202 */ /* 0x000fce0000000f00 */
[----:B------:R-:W-:Y:S05]  /*2a60*/  WARPSYNC.COLLECTIVE R103, `(.L_x_2006) ;  /* 0x0000000067087348 */ /* 0x000fea0003c00000 */
[----:B------:R0:W1:Y:S02]  /*2a70*/  SHFL.DOWN P2, R105, R108, R107, R110 ;  /* 0x0800006b6c697389 */ /* 0x000064000004006e */
[----:B01----:R-:W-:Y:S01]  /*2a80*/  ENDCOLLECTIVE ;  /* 0x000000000000791b */ /* 0x003fe20003800000 */
.L_x_2006:
[----:B------:R-:W-:-:S05]  /*2a90*/  FADD.FTZ R46, R69, R46 ;  /* 0x0000002e452e7221 */ /* 0x000fca0000010000 */
[----:B------:R-:W-:Y:S01]  /*2aa0*/  MOV R108, R46 ;  /* 0x0000002e006c7202 */ /* 0x000fe20000000f00 */
[----:B------:R-:W-:-:S07]  /*2ab0*/  IMAD.MOV.U32 R43, RZ, RZ, R105 ;  /* 0x000000ffff2b7224 */ /* 0x000fce00078e0069 */
[----:B------:R-:W-:Y:S05]  /*2ac0*/  WARPSYNC.COLLECTIVE R103, `(.L_x_2007) ;  /* 0x0000000067087348 */ /* 0x000fea0003c00000 */
[----:B------:R0:W1:Y:S02]  /*2ad0*/  SHFL.DOWN P2, R105, R108, R107, R110 ;  /* 0x0800006b6c697389 */ /* 0x000064000004006e */
[----:B01----:R-:W-:Y:S01]  /*2ae0*/  ENDCOLLECTIVE ;  /* 0x000000000000791b */ /* 0x003fe20003800000 */
.L_x_2007:
[----:B------:R-:W-:-:S05]  /*2af0*/  FADD.FTZ R43, R44, R43 ;  /* 0x0000002b2c2b7221 */ /* 0x000fca0000010000 */
[----:B------:R-:W-:Y:S01]  /*2b00*/  MOV R108, R43 ;  /* 0x0000002b006c7202 */ /* 0x000fe20000000f00 */
[----:B------:R-:W-:Y:S02]  /*2b10*/  IMAD.MOV.U32 R107, RZ, RZ, 0x1 ;  /* 0x00000001ff6b7424 */ /* 0x000fe400078e00ff */
[----:B------:R-:W-:-:S07]  /*2b20*/  IMAD.MOV.U32 R45, RZ, RZ, R105 ;  /* 0x000000ffff2d7224 */ /* 0x000fce00078e0069 */
[----:B------:R-:W-:Y:S05]  /*2b30*/  WARPSYNC.COLLECTIVE R103, `(.L_x_2008) ;  /* 0x0000000067087348 */ /* 0x000fea0003c00000 */
[----:B------:R0:W1:Y:S02]  /*2b40*/  SHFL.DOWN P2, R105, R108, R107, R110 ;  /* 0x0800006b6c697389 */ /* 0x000064000004006e */
[----:B01----:R-:W-:Y:S01]  /*2b50*/  ENDCOLLECTIVE ;  /* 0x000000000000791b */ /* 0x003fe20003800000 */
.L_x_2008:
[----:B------:R-:W-:-:S04]  /*2b60*/  FADD.FTZ R45, R46, R45 ;  /* 0x0000002d2e2d7221 */ /* 0x000fc80000010000 */
[----:B------:R-:W-:Y:S01]  /*2b70*/  IMAD.MOV.U32 R108, RZ, RZ, R45 ;  /* 0x000000ffff6c7224 */ /* 0x000fe200078e002d */
[----:B------:R-:W-:-:S07]  /*2b80*/  MOV R68, R105 ;  /* 0x0000006900447202 */ /* 0x000fce0000000f00 */
[----:B------:R-:W-:Y:S05]  /*2b90*/  WARPSYNC.COLLECTIVE R103, `(.L_x_2009) ;  /* 0x0000000067087348 */ /* 0x000fea0003c00000 */
[----:B------:R0:W1:Y:S02]  /*2ba0*/  SHFL.DOWN P2, R105, R108, R107, R110 ;  /* 0x0800006b6c697389 */ /* 0x000064000004006e */
[----:B01----:R-:W-:Y:S01]  /*2bb0*/  ENDCOLLECTIVE ;  /* 0x000000000000791b */ /* 0x003fe20003800000 */
.L_x_2009:
[----:B------:R-:W-:Y:S01]  /*2bc0*/  MOV R40, R105 ;  /* 0x0000006900287202 */ /* 0x000fe20000000f00 */
[----:B------:R-:W-:Y:S06]  /*2bd0*/  BRA `(.L_x_2010) ;  /* 0xffffffe400b87947 */ /* 0x000fec000383ffff */
.L_x_2011:
        /* <DEDUP_REMOVED lines=10> */
.L_x_3338:


//--------------------- .text._ZN10layer_norm31ln_parallel_residual_bwd_kernelINS_13Kernel_traitsI6__halfS2_fS2_fjLj1536ELj1ELj1ELj4ELj8ENS_18Kernel_traits_baseILj1536ES2_S2_fS2_fjLj128EEEEELb0ELb0ELb0EEEvNS_9BwdParamsE --------------------------
	.section	.text._ZN10layer_norm31ln_parallel_residual_bwd_kernelINS_13Kernel_traitsI6__halfS2_fS2_fjLj1536ELj1ELj1ELj4ELj8ENS_18Kernel_traits_baseILj1536ES2_S2_fS2_fjLj128EEEEELb0ELb0ELb0EEEvNS_9BwdParamsE,"ax",@progbits
	.align	128
        .global         _ZN10layer_norm31ln_parallel_residual_bwd_kernelINS_13Kernel_traitsI6__halfS2_fS2_fjLj1536ELj1ELj1ELj4ELj8ENS_18Kernel_traits_baseILj1536ES2_S2_fS2_fjLj128EEEEELb0ELb0ELb0EEEvNS_9BwdParamsE
        .type           _ZN10layer_norm31ln_parallel_residual_bwd_kernelINS_13Kernel_traitsI6__halfS2_fS2_fjLj1536ELj1ELj1ELj4ELj8ENS_18Kernel_traits_baseILj1536ES2_S2_fS2_fjLj128EEEEELb0ELb0ELb0EEEvNS_9BwdParamsE,@function
        .size           _ZN10layer_norm31ln_parallel_residual_bwd_kernelINS_13Kernel_traitsI6__halfS2_fS2_fjLj1536ELj1ELj1ELj4ELj8ENS_18Kernel_traits_baseILj1536ES2_S2_fS2_fjLj128EEEEELb0ELb0ELb0EEEvNS_9BwdParamsE,(.L_x_3339 - _ZN10layer_norm31ln_parallel_residual_bwd_kernelINS_13Kernel_traitsI6__halfS2_fS2_fjLj1536ELj1ELj1ELj4ELj8ENS_18Kernel_traits_baseILj1536ES2_S2_fS2_fjLj128EEEEELb0ELb0ELb0EEEvNS_9BwdParamsE)
        .other          _ZN10layer_norm31ln_parallel_residual_bwd_kernelINS_13Kernel_traitsI6__halfS2_fS2_fjLj1536ELj1ELj1ELj4ELj8ENS_18Kernel_traits_baseILj1536ES2_S2_fS2_fjLj128EEEEELb0ELb0ELb0EEEvNS_9BwdParamsE,@"STO_CUDA_ENTRY STV_DEFAULT"
_ZN10layer_norm31ln_parallel_residual_bwd_kernelINS_13Kernel_traitsI6__halfS2_fS2_fjLj1536ELj1ELj1ELj4ELj8ENS_18Kernel_traits_baseILj1536ES2_S2_fS2_fjLj128EEEEELb0ELb0ELb0EEEvNS_9BwdParamsE:
.text._ZN10layer_norm31ln_parallel_residual_bwd_kernelINS_13Kernel_traitsI6__halfS2_fS2_fjLj1536ELj1ELj1ELj4ELj8ENS_18Kernel_traits_baseILj1536ES2_S2_fS2_fjLj128EEEEELb0ELb0ELb0EEEvNS_9BwdParamsE:
        /* <DEDUP_REMOVED lines=88> */
[----:B------:R-:W-:-:S02]  /*0580*/  MOV R19, R10 ;  /* 0x0000000a00137202 */ /* 0x000fc40000000f00 */
[--C-:B------:R-:W-:Y:S02]  /*0590*/  SHF.R.U64 R18, R10, 0x10, R11.reuse ;  /* 0x000000100a127819 */ /* 0x100fe4000000120b */
[----:B------:R-:W-:Y:S01]  /*05a0*/  MOV R2, R11 ;  /* 0x0000000b00027202 */ /* 0x000fe20000000f00 */
[----:B------:R-:W-:Y:S01]  /*05b0*/  HADD2.F32 R19, -RZ, R19.H0_H0 ;  /* 0x20000013ff137230 */ /* 0x000fe20000004100 */
[----:B------:R-:W-:Y:S01]  /*05c0*/  SHF.R.U32.HI R14, RZ, 0x10, R11 ;  /* 0x00000010ff0e7819 */ /* 0x000fe2000001160b */
[----:B------:R-:W-:Y:S01]  /*05d0*/  HADD2.F32 R18, -RZ, R18.H0_H0 ;  /* 0x20000012ff127230 */ /* 0x000fe20000004100 */
[----:B------:R-:W-:Y:S02]  /*05e0*/  MOV R15, R12 ;  /* 0x0000000c000f7202 */ /* 0x000fe40000000f00 */
[--C-:B------:R-:W-:Y:S02]  /*05f0*/  SHF.R.U64 R72, R12, 0x10, R13.reuse ;  /* 0x000000100c487819 */ /* 0x100fe4000000120d */
[----:B------:R-:W-:Y:S01]  /*0600*/  MOV R3, R13 ;  /* 0x0000000d00037202 */ /* 0x000fe20000000f00 */
[----:B------:R-:W-:Y:S01]  /*0610*/  HADD2.F32 R15, -RZ, R15.H0_H0 ;  /* 0x2000000fff0f7230 */ /* 0x000fe20000004100 */
[----:B------:R-:W-:-:S02]  /*0620*/  SHF.R.U32.HI R12, RZ, 0x10, R13 ;  /* 0x00000010ff0c7819 */ /* 0x000fc4000001160d */
        /* <DEDUP_REMOVED lines=25> */
[----:B------:R-:W-:-:S07]  /*07c0*/  HADD2.F32 R4, -RZ, R4.H0_H0 ;  /* 0x20000004ff047230 */ /* 0x000fce0000004100 */
.L_x_2028:
        /* <DEDUP_REMOVED lines=46> */
[----:B------:R-:W-:Y:S01]  /*0ab0*/  FADD.FTZ R93, -R135, R88 ;  /* 0x00000058875d7221 */ /* 0x000fe20000010100 */
[----:B------:R-:W-:Y:S02]  /*0ac0*/  HADD2.F32 R88, -RZ, R3.H0_H0 ;  /* 0x20000003ff587230 */ /* 0x000fe40000004100 */
[----:B0-----:R-:W-:Y:S01]  /*0ad0*/  FMUL.FTZ R108, R23, R94 ;  /* 0x0000005e176c7220 */ /* 0x001fe20000410000 */
[----:B------:R-:W-:-:S02]  /*0ae0*/  HADD2.F32 R90, -RZ, R110.H0_H0 ;  /* 0x2000006eff5a7230 */ /* 0x000fc40000004100 */
[----:B-----5:R-:W-:Y:S01]  /*0af0*/  FMUL.FTZ R3, R2, R93 ;  /* 0x0000005d02037220 */ /* 0x020fe20000410000 */
[----:B------:R-:W-:Y:S01]  /*0b00*/  FADD.FTZ R56, R56, R88 ;  /* 0x0000005838387221 */ /* 0x000fe20000010000 */
[-C--:B------:R-:W-:Y:S02]  /*0b10*/  FFMA.FTZ R108, R99, R88.reuse, R108 ;  /* 0x00000058636c7223 */ /* 0x080fe4000001006c */
[----:B------:R-:W-:Y:S01]  /*0b20*/  FFMA.FTZ R68, R3, R88, R68 ;  /* 0x0000005803447223 */ /* 0x000fe20000010044 */
[----:B------:R-:W-:Y:S02]  /*0b30*/  HADD2.F32 R88, -RZ, R114.H0_H0 ;  /* 0x20000072ff587230 */ /* 0x000fe40000004100 */
[----:B------:R-:W-:Y:S01]  /*0b40*/  FMUL.FTZ R109, R22, R90 ;  /* 0x0000005a166d7220 */ /* 0x000fe20000410000 */
[----:B------:R-:W-:Y:S01]  /*0b50*/  FMUL.FTZ R110, R2, R89 ;  /* 0x00000059026e7220 */ /* 0x000fe20000410000 */
[----:B------:R-:W-:Y:S02]  /*0b60*/  HADD2.F32 R95, -RZ, R95.H0_H0 ;  /* 0x2000005fff5f7230 */ /* 0x000fe40000004100 */
[----:B------:R-:W-:Y:S01]  /*0b70*/  FADD.FTZ R33, R33, R90 ;  /* 0x0000005a21217221 */ /* 0x000fe20000010000 */
[----:B------:R-:W-:Y:S01]  /*0b80*/  FADD.FTZ R57, R57, R88 ;  /* 0x0000005839397221 */ /* 0x000fe20000010000 */
[-C--:B------:R-:W-:Y:S01]  /*0b90*/  FFMA.FTZ R109, R98, R88.reuse, R109 ;  /* 0x00000058626d7223 */ /* 0x080fe2000001006d */
[C---:B------:R-:W-:Y:S01]  /*0ba0*/  FFMA.FTZ R69, R110.reuse, R88, R69 ;  /* 0x000000586e457223 */ /* 0x040fe20000010045 */
[----:B------:R-:W-:Y:S01]  /*0bb0*/  FFMA.FTZ R45, R110, R90, R45 ;  /* 0x0000005a6e2d7223 */ /* 0x000fe2000001002d */
[----:B------:R-:W-:-:S02]  /*0bc0*/  HADD2.F32 R88, -RZ, R111.H0_H0 ;  /* 0x2000006fff587230 */ /* 0x000fc40000004100 */
[----:B------:R-:W-:Y:S01]  /*0bd0*/  FMUL.FTZ R111, R2, R113 ;  /* 0x00000071026f7220 */ /* 0x000fe20000410000 */
[----:B------:R-:W-:Y:S02]  /*0be0*/  HADD2.F32 R90, -RZ, R112.H0_H0 ;  /* 0x20000070ff5a7230 */ /* 0x000fe40000004100 */
[----:B------:R-:W-:Y:S01]  /*0bf0*/  FMUL.FTZ R112, R21, R95 ;  /* 0x0000005f15707220 */ /* 0x000fe20000410000 */
[----:B------:R-:W-:Y:S01]  /*0c00*/  FADD.FTZ R91, -R135, R91 ;  /* 0x0000005b875b7221 */ /* 0x000fe20000010100 */
[----:B------:R-:W-:Y:S02]  /*0c10*/  HADD2.F32 R92, -RZ, R92.H0_H0 ;  /* 0x2000005cff5c7230 */ /* 0x000fe40000004100 */
        /* <DEDUP_REMOVED lines=22> */
.L_x_2014:
[----:B------:R-:W-:Y:S05]  /*0d80*/  BSYNC B0 ;  /* 0x0000000000007941 */ /* 0x000fea0003800000 */
.L_x_2013:
        /* <DEDUP_REMOVED lines=73> */
.L_x_2016:
[----:B------:R-:W-:Y:S05]  /*1220*/  BSYNC B0 ;  /* 0x0000000000007941 */ /* 0x000fea0003800000 */
.L_x_2015:
        /* <DEDUP_REMOVED lines=29> */
[----:B------:R-:W-:Y:S01]  /*1400*/  FMUL.FTZ R126, R7, R94 ;  /* 0x0000005e077e7220 */ /* 0x000fe20000410000 */
        /* <DEDUP_REMOVED lines=13> */
[----:B------:R-:W-:Y:S01]  /*14e0*/  FMUL.FTZ R130, R5, R95 ;  /* 0x0000005f05827220 */ /* 0x000fe20000410000 */
        /* <DEDUP_REMOVED lines=28> */
.L_x_2018:
[----:B------:R-:W-:Y:S05]  /*16b0*/  BSYNC B0 ;  /* 0x0000000000007941 */ /* 0x000fea0003800000 */
.L_x_2017:
        /* <DEDUP_REMOVED lines=21> */
.L_x_2043:
        /* <DEDUP_REMOVED lines=50> */
[----:B------:R-:W1:Y:S01]  /*1b30*/  F2F.F16.F32 R137, R92 ;  /* 0x0000005c00897304 */ /* 0x000e620000200800 */
[----:B------:R-:W-:Y:S01]  /*1b40*/  SEL R85, R92, R85, P0 ;  /* 0x000000555c557207 */ /* 0x000fe20000000000 */
[----:B------:R-:W2:Y:S01]  /*1b50*/  LDC.64 R90, c[0x0][0x2f8] ;  /* 0x0000be00ff5a7b82 */ /* 0x000ea20000000a00 */
[----:B------:R-:W-:-:S02]  /*1b60*/  SEL R86, R133, R86, P0 ;  /* 0x0000005685567207 */ /* 0x000fc40000000000 */
[----:B------:R-:W-:Y:S02]  /*1b70*/  SEL R84, R125, R84, P0 ;  /* 0x000000547d547207 */ /* 0x000fe40000000000 */
[----:B------:R-:W-:Y:S01]  /*1b80*/  SEL R87, R124, R87, P0 ;  /* 0x000000577c577207 */ /* 0x000fe20000000000 */
[----:B------:R-:W3:Y:S01]  /*1b90*/  F2F.F16.F32 R136, R124 ;  /* 0x0000007c00887304 */ /* 0x000ee20000200800 */
[----:B------:R-:W-:-:S04]  /*1ba0*/  ISETP.NE.U32.AND P1, PT, RZ, UR16, PT ;  /* 0x00000010ff007c0c */ /* 0x000fc8000bf25070 */
[----:B------:R-:W-:Y:S01]  /*1bb0*/  ISETP.NE.AND.EX P1, PT, RZ, UR17, PT, P1 ;  /* 0x00000011ff007c0c */ /* 0x000fe2000bf25310 */
[----:B-1----:R-:W-:Y:S02]  /*1bc0*/  IMAD.WIDE.U32 R92, R137, 0x10000, RZ ;  /* 0x00010000895c7825 */ /* 0x002fe400078e00ff */
[----:B------:R3:W1:Y:S02]  /*1bd0*/  F2F.F16.F32 R134, R133 ;  /* 0x0000008500867304 */ /* 0x0006640000200800 */
[----:B0-----:R-:W-:-:S06]  /*1be0*/  @P0 IMAD.WIDE.U32 R88, R0, 0x10, R88 ;  /* 0x0000001000580825 */ /* 0x001fcc00078e0058 */
[----:B------:R-:W0:Y:S01]  /*1bf0*/  F2F.F16.F32 R135, R125 ;  /* 0x0000007d00877304 */ /* 0x000e220000200800 */
        /* <DEDUP_REMOVED lines=19> */
.L_x_2022:
[----:B------:R-:W-:-:S07]  /*1d30*/  IADD3 R0, R0, 0x80, RZ ;  /* 0x0000008000007810 */ /* 0x000fce0007ffe0ff */
.L_x_2021:
[----:B------:R-:W-:Y:S05]  /*1d40*/  BSYNC B0 ;  /* 0x0000000000007941 */ /* 0x000fea0003800000 */
.L_x_2020:
        /* <DEDUP_REMOVED lines=55> */
.L_x_2025:
[----:B------:R-:W-:-:S07]  /*20c0*/  IADD3 R0, R0, 0x80, RZ ;  /* 0x0000008000007810 */ /* 0x000fce0007ffe0ff */
.L_x_2024:
[----:B------:R-:W-:Y:S05]  /*20d0*/  BSYNC B0 ;  /* 0x0000000000007941 */ /* 0x000fea0003800000 */
.L_x_2023:
        /* <DEDUP_REMOVED lines=23> */
[----:B------:R-:W1:Y:S01]  /*2250*/  F2F.F16.F32 R134, R92 ;  /* 0x0000005c00867304 */ /* 0x000e620000200800 */
[----:B------:R-:W2:Y:S01]  /*2260*/  @P1 LDC.64 R88, c[0x0][0x308] ;  /* 0x0000c200ff581b82 */ /* 0x000ea20000000a00 */
[----:B------:R-:W-:-:S02]  /*2270*/  SEL R85, R92, R85, P1 ;  /* 0x000000555c557207 */ /* 0x000fc40000800000 */
[----:B------:R-:W-:Y:S02]  /*2280*/  SEL R84, R95, R84, P1 ;  /* 0x000000545f547207 */ /* 0x000fe40000800000 */
[----:B------:R-:W-:Y:S02]  /*2290*/  SEL R86, R125, R86, P1 ;  /* 0x000000567d567207 */ /* 0x000fe40000800000 */
[----:B------:R-:W3:Y:S01]  /*22a0*/  F2F.F16.F32 R2, R94 ;  /* 0x0000005e00027304 */ /* 0x000ee20000200800 */
[----:B------:R-:W-:Y:S02]  /*22b0*/  SEL R87, R94, R87, P1 ;  /* 0x000000575e577207 */ /* 0x000fe40000800000 */
[----:B------:R-:W-:Y:S01]  /*22c0*/  ISETP.NE.U32.AND P0, PT, RZ, UR16, PT ;  /* 0x00000010ff007c0c */ /* 0x000fe2000bf05070 */
[----:B-1----:R-:W-:-:S04]  /*22d0*/  IMAD.WIDE.U32 R92, R134, 0x10000, RZ ;  /* 0x00010000865c7825 */ /* 0x002fc800078e00ff */
[----:B------:R-:W1:Y:S01]  /*22e0*/  F2F.F16.F32 R124, R125 ;  /* 0x0000007d007c7304 */ /* 0x000e620000200800 */
[----:B------:R-:W-:Y:S01]  /*22f0*/  ISETP.NE.AND.EX P0, PT, RZ, UR17, PT, P0 ;  /* 0x00000011ff007c0c */ /* 0x000fe2000bf05300 */
[----:B0-----:R-:W-:Y:S01]  /*2300*/  IMAD.WIDE.U32 R90, R0, 0x8, R90 ;  /* 0x00000008005a7825 */ /* 0x001fe200078e005a */
[----:B---3--:R-:W-:-:S05]  /*2310*/  SHF.L.U32 R133, R2, 0x10, RZ ;  /* 0x0000001002857819 */ /* 0x008fca00000006ff */
[----:B------:R-:W0:Y:S01]  /*2320*/  F2F.F16.F32 R135, R95 ;  /* 0x0000005f00877304 */ /* 0x000e220000200800 */
        /* <DEDUP_REMOVED lines=18> */
.L_x_2027:
[----:B------:R-:W-:Y:S05]  /*2450*/  BSYNC B0 ;  /* 0x0000000000007941 */ /* 0x000fea0003800000 */
.L_x_2026:
[----:B------:R-:W-:Y:S02]  /*2460*/  IADD3 R100, R100, UR18, RZ ;  /* 0x0000001264647c10 */ /* 0x000fe4000fffe0ff */
[----:B------:R-:W-:Y:S02]  /*2470*/  SEL R0, RZ, 0x1, P6 ;  /* 0x00000001ff007807 */ /* 0x000fe40003000000 */
[----:B------:R-:W-:-:S13]  /*2480*/  ISETP.GE.AND P0, PT, R100, UR19, PT ;  /* 0x0000001364007c0c */ /* 0x000fda000bf06270 */
[----:B------:R-:W-:Y:S05]  /*2490*/  @!P0 BRA `(.L_x_2028) ;  /* 0xffffffe000cc8947 */ /* 0x000fea000383ffff */
.L_x_2012:
        /* <DEDUP_REMOVED lines=21> */
.L_x_2030:
[----:B------:R-:W-:Y:S05]  /*25f0*/  BSYNC B0 ;  /* 0x0000000000007941 */ /* 0x000fea0003800000 */
.L_x_2029:
        /* <DEDUP_REMOVED lines=15> */
.L_x_2032:
[----:B------:R-:W-:Y:S05]  /*26f0*/  BSYNC B0 ;  /* 0x0000000000007941 */ /* 0x000fea0003800000 */
.L_x_2031:
        /* <DEDUP_REMOVED lines=14> */
.L_x_2019:
[----:B------:R-:W-:Y:S01]  /*27e0*/  HFMA2.MMA R139, -RZ, RZ, 0, 9.5367431640625e-07 ;  /* 0x00000010ff8b7435 */ /* 0x000fe200000001ff */
[----:B------:R-:W-:Y:S02]  /*27f0*/  MOV R138, R137 ;  /* 0x00000089008a7202 */ /* 0x000fe40000000f00 */
[----:B------:R-:W-:Y:S02]  /*2800*/  MOV R140, 0x1f ;  /* 0x0000001f008c7802 */ /* 0x000fe40000000f00 */
[----:B------:R-:W-:-:S07]  /*2810*/  MOV R135, 0xffffffff ;  /* 0xffffffff00877802 */ /* 0x000fce0000000f00 */
[----:B-----5:R-:W-:Y:S05]  /*2820*/  WARPSYNC.COLLECTIVE R135, `(.L_x_2033) ;  /* 0x0000000087087348 */ /* 0x020fea0003c00000 */
[----:B------:R0:W1:Y:S02]  /*2830*/  SHFL.DOWN P0, R125, R138, R139, R140 ;  /* 0x0800008b8a7d7389 */ /* 0x000064000000008c */
[----:B01---5:R-:W-:Y:S01]  /*2840*/  ENDCOLLECTIVE ;  /* 0x000000000000791b */ /* 0x023fe20003800000 */
.L_x_2033:
[----:B------:R-:W-:Y:S02]  /*2850*/  MOV R138, R136 ;  /* 0x00000088008a7202 */ /* 0x000fe40000000f00 */
[----:B------:R-:W-:-:S07]  /*2860*/  MOV R88, R125 ;  /* 0x0000007d00587202 */ /* 0x000fce0000000f00 */
[----:B------:R-:W-:Y:S05]  /*2870*/  WARPSYNC.COLLECTIVE R135, `(.L_x_2034) ;  /* 0x0000000087087348 */ /* 0x000fea0003c00000 */
[----:B------:R0:W1:Y:S02]  /*2880*/  SHFL.DOWN P0, R125, R138, R139, R140 ;  /* 0x0800008b8a7d7389 */ /* 0x000064000000008c */
[----:B01----:R-:W-:Y:S01]  /*2890*/  ENDCOLLECTIVE ;  /* 0x000000000000791b */ /* 0x003fe20003800000 */
.L_x_2034:
[----:B------:R-:W-:Y:S01]  /*28a0*/  FADD.FTZ R88, R88, R137 ;  /* 0x0000008958587221 */ /* 0x000fe20000010000 */
[----:B------:R-:W-:-:S04]  /*28b0*/  HFMA2.MMA R139, -RZ, RZ, 0, 4.76837158203125e-07 ;  /* 0x00000008ff8b7435 */ /* 0x000fc800000001ff */
[----:B------:R-:W-:Y:S02]  /*28c0*/  MOV R138, R88 ;  /* 0x00000058008a7202 */ /* 0x000fe40000000f00 */
[----:B------:R-:W-:-:S07]  /*28d0*/  MOV R89, R125 ;  /* 0x0000007d00597202 */ /* 0x000fce0000000f00 */
[----:B------:R-:W-:Y:S05]  /*28e0*/  WARPSYNC.COLLECTIVE R135, `(.L_x_2035) ;  /* 0x0000000087087348 */ /* 0x000fea0003c00000 */
[----:B------:R0:W1:Y:S02]  /*28f0*/  SHFL.DOWN P0, R125, R138, R139, R140 ;  /* 0x0800008b8a7d7389 */ /* 0x000064000000008c */
[----:B01----:R-:W-:Y:S01]  /*2900*/  ENDCOLLECTIVE ;  /* 0x000000000000791b */ /* 0x003fe20003800000 */
.L_x_2035:
[----:B------:R-:W-:-:S05]  /*2910*/  FADD.FTZ R89, R89, R136 ;  /* 0x0000008859597221 */ /* 0x000fca0000010000 */
[----:B------:R-:W-:Y:S02]  /*2920*/  MOV R138, R89 ;  /* 0x00000059008a7202 */ /* 0x000fe40000000f00 */
[----:B------:R-:W-:-:S07]  /*2930*/  MOV R91, R125 ;  /* 0x0000007d005b7202 */ /* 0x000fce0000000f00 */
[----:B------:R-:W-:Y:S05]  /*2940*/  WARPSYNC.COLLECTIVE R135, `(.L_x_2036) ;  /* 0x0000000087087348 */ /* 0x000fea0003c00000 */
[----:B------:R0:W1:Y:S02]  /*2950*/  SHFL.DOWN P0, R125, R138, R139, R140 ;  /* 0x0800008b8a7d7389 */ /* 0x000064000000008c */
[----:B01----:R-:W-:Y:S01]  /*2960*/  ENDCOLLECTIVE ;  /* 0x000000000000791b */ /* 0x003fe20003800000 */
.L_x_2036:
[----:B------:R-:W-:Y:S01]  /*2970*/  FADD.FTZ R91, R88, R91 ;  /* 0x0000005b585b7221 */ /* 0x000fe20000010000 */
[----:B------:R-:W-:-:S04]  /*2980*/  HFMA2.MMA R139, -RZ, RZ, 0, 2.384185791015625e-07 ;  /* 0x00000004ff8b7435 */ /* 0x000fc800000001ff */
[----:B------:R-:W-:Y:S02]  /*2990*/  MOV R138, R91 ;  /* 0x0000005b008a7202 */ /* 0x000fe40000000f00 */
[----:B------:R-:W-:-:S07]  /*29a0*/  MOV R90, R125 ;  /* 0x0000007d005a7202 */ /* 0x000fce0000000f00 */
[----:B------:R-:W-:Y:S05]  /*29b0*/  WARPSYNC.COLLECTIVE R135, `(.L_x_2037) ;  /* 0x0000000087087348 */ /* 0x000fea0003c00000 */
[----:B------:R0:W1:Y:S02]  /*29c0*/  SHFL.DOWN P0, R125, R138, R139, R140 ;  /* 0x0800008b8a7d7389 */ /* 0x000064000000008c */
[----:B01----:R-:W-:Y:S01]  /*29d0*/  ENDCOLLECTIVE ;  /* 0x000000000000791b */ /* 0x003fe20003800000 */
.L_x_2037:
[----:B------:R-:W-:-:S05]  /*29e0*/  FADD.FTZ R90, R89, R90 ;  /* 0x0000005a595a7221 */ /* 0x000fca0000010000 */
[----:B------:R-:W-:Y:S02]  /*29f0*/  MOV R138, R90 ;  /* 0x0000005a008a7202 */ /* 0x000fe40000000f00 */
[----:B------:R-:W-:-:S07]  /*2a00*/  MOV R92, R125 ;  /* 0x0000007d005c7202 */ /* 0x000fce0000000f00 */
[----:B------:R-:W-:Y:S05]  /*2a10*/  WARPSYNC.COLLECTIVE R135, `(.L_x_2038) ;  /* 0x0000000087087348 */ /* 0x000fea0003c00000 */
[----:B------:R0:W1:Y:S02]  /*2a20*/  SHFL.DOWN P0, R125, R138, R139, R140 ;  /* 0x0800008b8a7d7389 */ /* 0x000064000000008c */
[----:B01----:R-:W-:Y:S01]  /*2a30*/  ENDCOLLECTIVE ;  /* 0x000000000000791b */ /* 0x003fe20003800000 */
.L_x_2038:
[----:B------:R-:W-:Y:S01]  /*2a40*/  FADD.FTZ R92, R91, R92 ;  /* 0x0000005c5b5c7221 */ /* 0x000fe20000010000 */
[----:B------:R-:W-:-:S04]  /*2a50*/  HFMA2.MMA R139, -RZ, RZ, 0, 1.1920928955078125e-07 ;  /* 0x00000002ff8b7435 */ /* 0x000fc800000001ff */
[----:B------:R-:W-:Y:S02]  /*2a60*/  MOV R138, R92 ;  /* 0x0000005c008a7202 */ /* 0x000fe40000000f00 */
[----:B------:R-:W-:-:S07]  /*2a70*/  MOV R93, R125 ;  /* 0x0000007d005d7202 */ /* 0x000fce0000000f00 */
[----:B------:R-:W-:Y:S05]  /*2a80*/  WARPSYNC.COLLECTIVE R135, `(.L_x_2039) ;  /* 0x0000000087087348 */ /* 0x000fea0003c00000 */
[----:B------:R0:W1:Y:S02]  /*2a90*/  SHFL.DOWN P0, R125, R138, R139, R140 ;  /* 0x0800008b8a7d7389 */ /* 0x000064000000008c */
[----:B01----:R-:W-:Y:S01]  /*2aa0*/  ENDCOLLECTIVE ;  /* 0x000000000000791b */ /* 0x003fe20003800000 */
.L_x_2039:
[----:B------:R-:W-:-:S05]  /*2ab0*/  FADD.FTZ R93, R90, R93 ;  /* 0x0000005d5a5d7221 */ /* 0x000fca0000010000 */
[----:B------:R-:W-:Y:S02]  /*2ac0*/  MOV R138, R93 ;  /* 0x0000005d008a7202 */ /* 0x000fe40000000f00 */
[----:B------:R-:W-:-:S07]  /*2ad0*/  MOV R95, R125 ;  /* 0x0000007d005f7202 */ /* 0x000fce0000000f00 */
[----:B------:R-:W-:Y:S05]  /*2ae0*/  WARPSYNC.COLLECTIVE R135, `(.L_x_2040) ;  /* 0x0000000087087348 */ /* 0x000fea0003c00000 */
[----:B------:R0:W1:Y:S02]  /*2af0*/  SHFL.DOWN P0, R125, R138, R139, R140 ;  /* 0x0800008b8a7d7389 */ /* 0x000064000000008c */
[----:B01----:R-:W-:Y:S01]  /*2b00*/  ENDCOLLECTIVE ;  /* 0x000000000000791b */ /* 0x003fe20003800000 */
.L_x_2040:
[----:B------:R-:W-:Y:S01]  /*2b10*/  FADD.FTZ R95, R92, R95 ;  /* 0x0000005f5c5f7221 */ /* 0x000fe20000010000 */
[----:B------:R-:W-:-:S04]  /*2b20*/  HFMA2.MMA R139, -RZ, RZ, 0, 5.9604644775390625e-08 ;  /* 0x00000001ff8b7435 */ /* 0x000fc800000001ff */
[----:B------:R-:W-:Y:S02]  /*2b30*/  MOV R138, R95 ;  /* 0x0000005f008a7202 */ /* 0x000fe40000000f00 */
[----:B------:R-:W-:-:S07]  /*2b40*/  MOV R94, R125 ;  /* 0x0000007d005e7202 */ /* 0x000fce0000000f00 */
[----:B------:R-:W-:Y:S05]  /*2b50*/  WARPSYNC.COLLECTIVE R135, `(.L_x_2041) ;  /* 0x0000000087087348 */ /* 0x000fea0003c00000 */
[----:B------:R0:W1:Y:S02]  /*2b60*/  SHFL.DOWN P0, R125, R138, R139, R140 ;  /* 0x0800008b8a7d7389 */ /* 0x000064000000008c */
[----:B01----:R-:W-:Y:S01]  /*2b70*/  ENDCOLLECTIVE ;  /* 0x000000000000791b */ /* 0x003fe20003800000 */
.L_x_2041:
[----:B------:R-:W-:-:S05]  /*2b80*/  FADD.FTZ R94, R93, R94 ;  /* 0x0000005e5d5e7221 */ /* 0x000fca0000010000 */
[----:B------:R-:W-:Y:S02]  /*2b90*/  MOV R138, R94 ;  /* 0x0000005e008a7202 */ /* 0x000fe40000000f00 */
[----:B------:R-:W-:-:S07]  /*2ba0*/  MOV R124, R125 ;  /* 0x0000007d007c7202 */ /* 0x000fce0000000f00 */
[----:B------:R-:W-:Y:S05]  /*2bb0*/  WARPSYNC.COLLECTIVE R135, `(.L_x_2042) ;  /* 0x0000000087087348 */ /* 0x000fea0003c00000 */
[----:B------:R0:W1:Y:S02]  /*2bc0*/  SHFL.DOWN P0, R125, R138, R139, R140 ;  /* 0x0800008b8a7d7389 */ /* 0x000064000000008c */
[----:B01----:R-:W-:Y:S01]  /*2bd0*/  ENDCOLLECTIVE ;  /* 0x000000000000791b */ /* 0x003fe20003800000 */
.L_x_2042:
[----:B------:R-:W-:Y:S05]  /*2be0*/  BRA `(.L_x_2043) ;  /* 0xffffffec00087947 */ /* 0x000fea000383ffff */
.L_x_2044:
        /* <DEDUP_REMOVED lines=9> */
.L_x_3339:


//--------------------- .text._ZN10layer_norm31ln_parallel_residual_bwd_kernelINS_13Kernel_traitsI6__halfS2_fS2_fjLj1536ELj1ELj1ELj4ELj8ENS_18Kernel_traits_baseILj1536ES2_S2_fS2_fjLj128EEEEELb0ELb0ELb1EEEvNS_9BwdParamsE --------------------------
	.section	.text._ZN10layer_norm31ln_parallel_residual_bwd_kernelINS_13Kernel_traitsI6__halfS2_fS2_fjLj1536ELj1ELj1ELj4ELj8ENS_18Kernel_traits_baseILj1536ES2_S2_fS2_fjLj128EEEEELb0ELb0ELb1EEEvNS_9BwdParamsE,"ax",@progbits
	.align	128
        .global         _ZN10layer_norm31ln_parallel_residual_bwd_kernelINS_13Kernel_traitsI6__halfS2_fS2_fjLj1536ELj1ELj1ELj4ELj8ENS_18Kernel_traits_baseILj1536ES2_S2_fS2_fjLj128EEEEELb0ELb0ELb1EEEvNS_9BwdParamsE
        .type           _ZN10layer_norm31ln_parallel_residual_bwd_kernelINS_13Kernel_traitsI6__halfS2_fS2_fjLj1536ELj1ELj1ELj4ELj8ENS_18Kernel_traits_baseILj1536ES2_S2_fS2_fjLj128EEEEELb0ELb0ELb1EEEvNS_9BwdParamsE,@function
        .size           _ZN10layer_norm31ln_parallel_residual_bwd_kernelINS_13Kernel_traitsI6__halfS2_fS2_fjLj1536ELj1ELj1ELj4ELj8ENS_18Kernel_traits_baseILj1536ES2_S2_fS2_fjLj128EEEEELb0ELb0ELb1EEEvNS_9BwdParamsE,(.L_x_3340 - _ZN10layer_norm31ln_parallel_residual_bwd_kernelINS_13Kernel_traitsI6__halfS2_fS2_fjLj1536ELj1ELj1ELj4ELj8ENS_18Kernel_traits_baseILj1536ES2_S2_fS2_fjLj128EEEEELb0ELb0ELb1EEEvNS_9BwdParamsE)
        .other          _ZN10layer_norm31ln_parallel_residual_bwd_kernelINS_13Kernel_traitsI6__halfS2_fS2_fjLj1536ELj1ELj1ELj4ELj8ENS_18Kernel_traits_baseILj1536ES2_S2_fS2_fjLj128EEEEELb0ELb0ELb1EEEvNS_9BwdParamsE,@"STO_CUDA_ENTRY STV_DEFAULT"
_ZN10layer_norm31ln_parallel_residual_bwd_kernelINS_13Kernel_traitsI6__halfS2_fS2_fjLj1536ELj1ELj1ELj4ELj8ENS_18Kernel_traits_baseILj1536ES2_S2_fS2_fjLj128EEEEELb0ELb0ELb1EEEvNS_9BwdParamsE:
.text._ZN10layer_norm31ln_parallel_residual_bwd_kernelINS_13Kernel_traitsI6__halfS2_fS2_fjLj1536ELj1ELj1ELj4ELj8ENS_18Kernel_traits_baseILj1536ES2_S2_fS2_fjLj128EEEEELb0ELb0ELb1EEEvNS_9BwdParamsE:
        /* <DEDUP_REMOVED lines=40> */
.L_x_2045:
        /* <DEDUP_REMOVED lines=43> */
[----:B------:R-:W-:Y:S02]  /*0530*/  CS2R R2, SRZ ;  /* 0x0000000000027805 */ /* 0x000fe4000001ff00 */
[----:B------:R-:W-:-:S02]  /*0540*/  MOV R0, RZ ;  /* 0x000000ff00007202 */ /* 0x000fc40000000f00 */
        /* <DEDUP_REMOVED lines=25> */
[----:B------:R-:W-:Y:S01]  /*06e0*/  HFMA2.MMA R110, -RZ, RZ, 0, 0 ;  /* 0x00000000ff6e7435 */ /* 0x000fe200000001ff */
        /* <DEDUP_REMOVED lines=10> */
[----:B------:R-:W-:Y:S02]  /*0790*/  HADD2.F32 R81, -RZ, R81.H0_H0 ;  /* 0x20000051ff517230 */ /* 0x000fe40000004100 */
[----:B------:R-:W-:Y:S02]  /*07a0*/  HADD2.F32 R80, -RZ, R80.H0_H0 ;  /* 0x20000050ff507230 */ /* 0x000fe40000004100 */
[----:B------:R-:W-:-:S07]  /*07b0*/  HADD2.F32 R79, -RZ, R79.H0_H0 ;  /* 0x2000004fff4f7230 */ /* 0x000fce0000004100 */
.L_x_2052:
        /* <DEDUP_REMOVED lines=38> */
[----:B------:R1:W5:Y:S03]  /*0a20*/  @P2 LDG.E.128 R40, desc[UR6][R104.64] ;  /* 0x0000000668282981 */ /* 0x000366000c1e1d00 */
        /* <DEDUP_REMOVED lines=14> */
[----:B------:R-:W-:Y:S01]  /*0b10*/  HADD2.F32 R54, -RZ, R54.H0_H0 ;  /* 0x20000036ff367230 */ /* 0x000fe20000004100 */
[----:B------:R-:W-:Y:S02]  /*0b20*/  MOV R52, R88 ;  /* 0x0000005800347202 */ /* 0x000fe40000000f00 */
[--C-:B------:R-:W-:Y:S02]  /*0b30*/  SHF.R.U64 R134, R88, 0x10, R89.reuse ;  /* 0x0000001058867819 */ /* 0x100fe40000001259 */
[----:B------:R-:W-:Y:S02]  /*0b40*/  MOV R53, R89 ;  /* 0x0000005900357202 */ /* 0x000fe40000000f00 */
[----:B------:R-:W-:Y:S01]  /*0b50*/  SHF.R.U32.HI R132, RZ, 0x10, R89 ;  /* 0x00000010ff847819 */ /* 0x000fe20000011659 */
[----:B------:R-:W-:Y:S01]  /*0b60*/  FMUL.FTZ R89, R128, R131 ;  /* 0x0000008380597220 */ /* 0x000fe20000410000 */
[----:B------:R-:W-:Y:S02]  /*0b70*/  SHF.R.U32.HI R88, RZ, 0x10, R91 ;  /* 0x00000010ff587819 */ /* 0x000fe4000001165b */
[----:B------:R-:W-:Y:S01]  /*0b80*/  MOV R55, R91 ;  /* 0x0000005b00377202 */ /* 0x000fe20000000f00 */
[----:B------:R-:W-:-:S02]  /*0b90*/  HADD2.F32 R91, -RZ, R52.H0_H0 ;  /* 0x20000034ff5b7230 */ /* 0x000fc40000004100 */
[CC--:B------:R-:W-:Y:S01]  /*0ba0*/  FFMA.FTZ R75, R89.reuse, R54.reuse, R75 ;  /* 0x00000036594b7223 */ /* 0x0c0fe2000001004b */
[----:B------:R-:W-:Y:S01]  /*0bb0*/  FADD.FTZ R74, R54, R74 ;  /* 0x0000004a364a7221 */ /* 0x000fe20000010000 */
[----:B0-----:R-:W-:Y:S01]  /*0bc0*/  FMUL.FTZ R101, R116, R54 ;  /* 0x0000003674657220 */ /* 0x001fe20000410000 */
[----:B------:R-:W-:Y:S02]  /*0bd0*/  HADD2.F32 R54, -RZ, R88.H0_H0 ;  /* 0x20000058ff367230 */ /* 0x000fe40000004100 */
[----:B------:R-:W-:Y:S01]  /*0be0*/  FMUL.FTZ R90, R128, R139 ;  /* 0x0000008b805a7220 */ /* 0x000fe20000410000 */
[-C--:B------:R-:W-:Y:S01]  /*0bf0*/  FFMA.FTZ R110, R89, R91.reuse, R110 ;  /* 0x0000005b596e7223 */ /* 0x080fe2000001006e */
[----:B------:R-:W-:Y:S01]  /*0c00*/  FADD.FTZ R76, R91, R76 ;  /* 0x0000004c5b4c7221 */ /* 0x000fe20000010000 */
[----:B------:R-:W-:Y:S01]  /*0c10*/  FFMA.FTZ R104, R122, R91, R101 ;  /* 0x0000005b7a687223 */ /* 0x000fe20000010065 */
[----:B------:R-:W-:Y:S02]  /*0c20*/  HADD2.F32 R105, -RZ, R105.H0_H0 ;  /* 0x20000069ff697230 */ /* 0x000fe40000004100 */
[----:B---3--:R-:W-:Y:S01]  /*0c30*/  FMUL.FTZ R102, R128, R135 ;  /* 0x0000008780667220 */ /* 0x008fe20000410000 */
[----:B------:R-:W-:-:S02]  /*0c40*/  HADD2.F32 R91, -RZ, R132.H0_H0 ;  /* 0x20000084ff5b7230 */ /* 0x000fc40000004100 */
[-C--:B------:R-:W-:Y:S01]  /*0c50*/  FFMA.FTZ R35, R90, R54.reuse, R35 ;  /* 0x000000365a237223 */ /* 0x080fe20000010023 */
[----:B------:R-:W-:Y:S01]  /*0c60*/  FADD.FTZ R27, R54, R27 ;  /* 0x0000001b361b7221 */ /* 0x000fe20000010000 */
[----:B------:R-:W-:Y:S01]  /*0c70*/  FMUL.FTZ R54, R83, R54 ;  /* 0x0000003653367220 */ /* 0x000fe20000410000 */
[----:B------:R-:W-:Y:S02]  /*0c80*/  HADD2.F32 R103, -RZ, R134.H0_H0 ;  /* 0x20000086ff677230 */ /* 0x000fe40000004100 */
[----:B------:R-:W-:Y:S01]  /*0c90*/  FFMA.FTZ R71, R102, R105, R71 ;  /* 0x0000006966477223 */ /* 0x000fe20000010047 */
[----:B------:R-:W-:Y:S01]  /*0ca0*/  FADD.FTZ R70, R105, R70 ;  /* 0x0000004669467221 */ /* 0x000fe20000010000 */
[----:B------:R-:W-:Y:S02]  /*0cb0*/  HADD2.F32 R52, -RZ, R55.H0_H0 ;  /* 0x20000037ff347230 */ /* 0x000fe40000004100 */
[----:B------:R-:W-:Y:S01]  /*0cc0*/  FFMA.FTZ R65, R90, R91, R65 ;  /* 0x0000005b5a417223 */ /* 0x000fe20000010041 */
[----:B------:R-:W-:Y:S01]  /*0cd0*/  FADD.FTZ R64, R91, R64 ;  /* 0x000000405b407221 */ /* 0x000fe20000010000 */
[----:B------:R-:W-:Y:S01]  /*0ce0*/  FMUL.FTZ R105, R84, R105 ;  /* 0x0000006954697220 */ /* 0x000fe20000410000 */
[----:B------:R-:W-:Y:S01]  /*0cf0*/  FMUL.FTZ R100, R128, R137 ;  /* 0x0000008980647220 */ /* 0x000fe20000410000 */
[----:B------:R-:W-:Y:S01]  /*0d00*/  FFMA.FTZ R91, R107, R91, R54 ;  /* 0x0000005b6b5b7223 */ /* 0x000fe20000010036 */
[C---:B------:R-:W-:Y:S01]  /*0d10*/  FADD.FTZ R131, -R133.reuse, R56 ;  /* 0x0000003885837221 */ /* 0x040fe20000010100 */
[C---:B------:R-:W-:Y:S01]  /*0d20*/  FADD.FTZ R57, -R133.reuse, R57 ;  /* 0x0000003985397221 */ /* 0x040fe20000010100 */
[----:B------:R-:W-:Y:S01]  /*0d30*/  MOV R54, R94 ;  /* 0x0000005e00367202 */ /* 0x000fe20000000f00 */
[----:B------:R-:W-:Y:S01]  /*0d40*/  FADD.FTZ R137, -R133, R59 ;  /* 0x0000003b85897221 */ /* 0x000fe20000010100 */
[--C-:B------:R-:W-:Y:S01]  /*0d50*/  SHF.R.U32.HI R56, RZ, 0x10, R95.reuse ;  /* 0x00000010ff387819 */ /* 0x100fe2000001165f */
[----:B------:R-:W-:Y:S01]  /*0d60*/  HADD2.F32 R53, -RZ, R53.H0_H0 ;  /* 0x20000035ff357230 */ /* 0x000fe20000004100 */
[----:B------:R-:W-:Y:S01]  /*0d70*/  SHF.R.U64 R59, R94, 0x10, R95 ;  /* 0x000000105e3b7819 */ /* 0x000fe2000000125f */
[----:B------:R-:W-:Y:S01]  /*0d80*/  FFMA.FTZ R101, R108, R103, R105 ;  /* 0x000000676c657223 */ /* 0x000fe20000010069 */
[----:B------:R-:W-:Y:S01]  /*0d90*/  MOV R55, R95 ;  /* 0x0000005f00377202 */ /* 0x000fe20000000f00 */
[-C--:B------:R-:W-:Y:S01]  /*0da0*/  FFMA.FTZ R67, R100, R52.reuse, R67 ;  /* 0x0000003464437223 */ /* 0x080fe20000010043 */
[----:B------:R-:W-:Y:S01]  /*0db0*/  FADD.FTZ R66, R52, R66 ;  /* 0x0000004234427221 */ /* 0x000fe20000010000 */
[----:B------:R-:W-:Y:S01]  /*0dc0*/  FMUL.FTZ R88, R115, R52 ;  /* 0x0000003473587220 */ /* 0x000fe20000410000 */
[----:B------:R-:W-:Y:S01]  /*0dd0*/  FADD.FTZ R135, -R133, R58 ;  /* 0x0000003a85877221 */ /* 0x000fe20000010100 */
[----:B------:R-:W-:Y:S01]  /*0de0*/  MOV R52, R92 ;  /* 0x0000005c00347202 */ /* 0x000fe20000000f00 */
[----:B------:R-:W-:Y:S01]  /*0df0*/  FMUL.FTZ R132, R128, R57 ;  /* 0x0000003980847220 */ /* 0x000fe20000410000 */
[--C-:B------:R-:W-:Y:S01]  /*0e00*/  SHF.R.U64 R105, R92, 0x10, R93.reuse ;  /* 0x000000105c697819 */ /* 0x100fe2000000125d */
[----:B------:R-:W-:Y:S01]  /*0e10*/  HADD2.F32 R57, -RZ, R54.H0_H0 ;  /* 0x20000036ff397230 */ /* 0x000fe20000004100 */
[----:B------:R-:W-:Y:S01]  /*0e20*/  SHF.R.U32.HI R92, RZ, 0x10, R93 ;  /* 0x00000010ff5c7819 */ /* 0x000fe2000001165d */
[----:B------:R-:W-:-:S02]  /*0e30*/  HADD2.F32 R54, -RZ, R56.H0_H0 ;  /* 0x20000038ff367230 */ /* 0x000fc40000004100 */
[-C--:B------:R-:W-:Y:S01]  /*0e40*/  FFMA.FTZ R69, R100, R53.reuse, R69 ;  /* 0x0000003564457223 */ /* 0x080fe20000010045 */
[----:B------:R-:W-:Y:S01]  /*0e50*/  FADD.FTZ R68, R53, R68 ;  /* 0x0000004435447221 */ /* 0x000fe20000010000 */
[----:B------:R-:W-:Y:S01]  /*0e60*/  FFMA.FTZ R88, R121, R53, R88 ;  /* 0x0000003579587223 */ /* 0x000fe20000010058 */
[----:B------:R-:W-:Y:S02]  /*0e70*/  HADD2.F32 R59, -RZ, R59.H0_H0 ;  /* 0x2000003bff3b7230 */ /* 0x000fe40000004100 */
[C---:B------:R-:W-:Y:S01]  /*0e80*/  FMUL.FTZ R94, R128.reuse, R137 ;  /* 0x00000089805e7220 */ /* 0x040fe20000410000 */
[----:B------:R-:W-:Y:S01]  /*0e90*/  HADD2.F32 R55, -RZ, R55.H0_H0 ;  /* 0x20000037ff377230 */ /* 0x000fe20000004100 */
[----:B------:R-:W-:Y:S01]  /*0ea0*/  MOV R53, R93 ;  /* 0x0000005d00357202 */ /* 0x000fe20000000f00 */
[C---:B------:R-:W-:Y:S01]  /*0eb0*/  FMUL.FTZ R95, R128.reuse, R135 ;  /* 0x00000087805f7220 */ /* 0x040fe20000410000 */
[----:B------:R-:W-:Y:S01]  /*0ec0*/  FMUL.FTZ R131, R128, R131 ;  /* 0x0000008380837220 */ /* 0x000fe20000410000 */
[----:B------:R-:W-:Y:S01]  /*0ed0*/  FFMA.FTZ R73, R102, R103, R73 ;  /* 0x0000006766497223 */ /* 0x000fe20000010049 */
[----:B------:R-:W-:Y:S01]  /*0ee0*/  FADD.FTZ R72, R103, R72 ;  /* 0x0000004867487221 */ /* 0x000fe20000010000 */
[----:B------:R-:W-:-:S02]  /*0ef0*/  HADD2.F32 R92, -RZ, R92.H0_H0 ;  /* 0x2000005cff5c7230 */ /* 0x000fc40000004100 */
[-C--:B------:R-:W-:Y:S01]  /*0f00*/  FFMA.FTZ R33, R94, R54.reuse, R33 ;  /* 0x000000365e217223 */ /* 0x080fe20000010021 */
[----:B------:R-:W-:Y:S02]  /*0f10*/  HADD2.F32 R103, -RZ, R52.H0_H0 ;  /* 0x20000034ff677230 */ /* 0x000fe40000004100 */
[----:B------:R-:W-:Y:S01]  /*0f20*/  FADD.FTZ R24, R54, R24 ;  /* 0x0000001836187221 */ /* 0x000fe20000010000 */
[----:B------:R-:W-:Y:S02]  /*0f30*/  HADD2.F32 R105, -RZ, R105.H0_H0 ;  /* 0x20000069ff697230 */ /* 0x000fe40000004100 */
[----:B------:R-:W-:Y:S01]  /*0f40*/  FFMA.FTZ R17, R132, R59, R17 ;  /* 0x0000003b84117223 */ /* 0x000fe20000010011 */
[----:B------:R-:W-:Y:S01]  /*0f50*/  FADD.FTZ R26, R59, R26 ;  /* 0x0000001a3b1a7221 */ /* 0x000fe20000010000 */
[-C--:B------:R-:W-:Y:S01]  /*0f60*/  FFMA.FTZ R32, R95, R55.reuse, R32 ;  /* 0x000000375f207223 */ /* 0x080fe20000010020 */
[----:B------:R-:W-:Y:S01]  /*0f70*/  FADD.FTZ R23, R55, R23 ;  /* 0x0000001737177221 */ /* 0x000fe20000010000 */
[----:B------:R-:W-:Y:S01]  /*0f80*/  FMUL.FTZ R52, R113, R55 ;  /* 0x0000003771347220 */ /* 0x000fe20000410000 */
[----:B------:R-:W-:Y:S01]  /*0f90*/  FMUL.FTZ R54, R81, R54 ;  /* 0x0000003651367220 */ /* 0x000fe20000410000 */
[----:B------:R-:W-:Y:S01]  /*0fa0*/  FFMA.FTZ R18, R131, R57, R18 ;  /* 0x0000003983127223 */ /* 0x000fe20000010012 */
[----:B------:R-:W-:Y:S01]  /*0fb0*/  FADD.FTZ R25, R57, R25 ;  /* 0x0000001939197221 */ /* 0x000fe20000010000 */
[----:B------:R-:W-:Y:S01]  /*0fc0*/  FMUL.FTZ R59, R82, R59 ;  /* 0x0000003b523b7220 */ /* 0x000fe20000410000 */
[----:B------:R-:W-:Y:S01]  /*0fd0*/  HADD2.F32 R53, -RZ, R53.H0_H0 ;  /* 0x20000035ff357230 */ /* 0x000fe20000004100 */
[----:B------:R-:W-:Y:S01]  /*0fe0*/  MOV R55, R96 ;  /* 0x0000006000377202 */ /* 0x000fe20000000f00 */
[----:B------:R-:W-:Y:S01]  /*0ff0*/  FMUL.FTZ R57, R114, R57 ;  /* 0x0000003972397220 */ /* 0x000fe20000410000 */
[-C--:B------:R-:W-:Y:S01]  /*1000*/  FFMA.FTZ R3, R94, R92.reuse, R3 ;  /* 0x0000005c5e037223 */ /* 0x080fe20000010003 */
[----:B------:R-:W-:Y:S01]  /*1010*/  FADD.FTZ R11, R92, R11 ;  /* 0x0000000b5c0b7221 */ /* 0x000fe20000010000 */
[----:B------:R-:W-:Y:S01]  /*1020*/  FFMA.FTZ R0, R132, R105, R0 ;  /* 0x0000006984007223 */ /* 0x000fe20000010000 */
[----:B------:R-:W-:Y:S01]  /*1030*/  FADD.FTZ R9, R105, R9 ;  /* 0x0000000969097221 */ /* 0x000fe20000010000 */
[----:B------:R-:W-:Y:S01]  /*1040*/  FFMA.FTZ R92, R87, R92, R54 ;  /* 0x0000005c575c7223 */ /* 0x000fe20000010036 */
[----:B------:R-:W-:Y:S01]  /*1050*/  FFMA.FTZ R2, R131, R103, R2 ;  /* 0x0000006783027223 */ /* 0x000fe20000010002 */
[----:B------:R-:W-:Y:S01]  /*1060*/  FADD.FTZ R10, R103, R10 ;  /* 0x0000000a670a7221 */ /* 0x000fe20000010000 */
[----:B------:R-:W-:Y:S01]  /*1070*/  FFMA.FTZ R105, R106, R105, R59 ;  /* 0x000000696a697223 */ /* 0x000fe2000001003b */
[----:B------:R-:W-:Y:S01]  /*1080*/  MOV R54, R98 ;  /* 0x0000006200367202 */ /* 0x000fe20000000f00 */
[----:B------:R-:W-:Y:S01]  /*1090*/  FFMA.FTZ R103, R120, R103, R57 ;  /* 0x0000006778677223 */ /* 0x000fe20000010039 */
[-C--:B------:R-:W-:Y:S01]  /*10a0*/  FFMA.FTZ R4, R95, R53.reuse, R4 ;  /* 0x000000355f047223 */ /* 0x080fe20000010004 */
[----:B------:R-:W-:Y:S01]  /*10b0*/  FADD.FTZ R12, R53, R12 ;  /* 0x0000000c350c7221 */ /* 0x000fe20000010000 */
[----:B------:R-:W-:Y:S01]  /*10c0*/  FFMA.FTZ R93, R119, R53, R52 ;  /* 0x00000035775d7223 */ /* 0x000fe20000010034 */
[----:B------:R-:W-:Y:S01]  /*10d0*/  SHF.R.U64 R96, R96, 0x10, R97 ;  /* 0x0000001060607819 */ /* 0x000fe20000001261 */
[----:B------:R-:W-:Y:S01]  /*10e0*/  FADD.FTZ R59, -R133, R60 ;  /* 0x0000003c853b7221 */ /* 0x000fe20000010100 */
[----:B------:R-:W-:Y:S01]  /*10f0*/  HADD2.F32 R58, -RZ, R55.H0_H0 ;  /* 0x20000037ff3a7230 */ /* 0x000fe20000004100 */
[----:B------:R-:W-:-:S02]  /*1100*/  SHF.R.U64 R98, R98, 0x10, R99 ;  /* 0x0000001062627819 */ /* 0x000fc40000001263 */
[----:B------:R-:W-:Y:S02]  /*1110*/  MOV R56, R99 ;  /* 0x0000006300387202 */ /* 0x000fe40000000f00 */
[----:B------:R-:W-:Y:S01]  /*1120*/  SHF.R.U32.HI R52, RZ, 0x10, R99 ;  /* 0x00000010ff347819 */ /* 0x000fe20000011663 */
[C---:B------:R-:W-:Y:S01]  /*1130*/  FADD.FTZ R99, -R133.reuse, R62 ;  /* 0x0000003e85637221 */ /* 0x040fe20000010100 */
[----:B------:R-:W-:Y:S02]  /*1140*/  MOV R57, R97 ;  /* 0x0000006100397202 */ /* 0x000fe40000000f00 */
[----:B------:R-:W-:Y:S01]  /*1150*/  SHF.R.U32.HI R53, RZ, 0x10, R97 ;  /* 0x00000010ff357819 */ /* 0x000fe20000011661 */
[C---:B------:R-:W-:Y:S01]  /*1160*/  FADD.FTZ R97, -R133.reuse, R61 ;  /* 0x0000003d85617221 */ /* 0x040fe20000010100 */
[----:B------:R-:W-:Y:S01]  /*1170*/  FADD.FTZ R133, -R133, R63 ;  /* 0x0000003f85857221 */ /* 0x000fe20000010100 */
[----:B------:R-:W-:Y:S02]  /*1180*/  HADD2.F32 R55, -RZ, R54.H0_H0 ;  /* 0x20000036ff377230 */ /* 0x000fe40000004100 */
[----:B------:R-:W-:Y:S01]  /*1190*/  FMUL.FTZ R63, R128, R59 ;  /* 0x0000003b803f7220 */ /* 0x000fe20000410000 */
[----:B------:R-:W-:Y:S01]  /*11a0*/  FMUL.FTZ R61, R112, R58 ;  /* 0x0000003a703d7220 */ /* 0x000fe20000410000 */
[----:B------:R-:W-:-:S02]  /*11b0*/  HADD2.F32 R59, -RZ, R96.H0_H0 ;  /* 0x20000060ff3b7230 */ /* 0x000fc40000004100 */
[----:B------:R-:W-:Y:S01]  /*11c0*/  FMUL.FTZ R96, R128, R97 ;  /* 0x0000006180607220 */ /* 0x000fe20000410000 */
[----:B------:R-:W-:Y:S01]  /*11d0*/  FADD.FTZ R14, R55, R14 ;  /* 0x0000000e370e7221 */ /* 0x000fe20000010000 */
[-C--:B------:R-:W-:Y:S01]  /*11e0*/  FFMA.FTZ R62, R118, R55.reuse, R61 ;  /* 0x00000037763e7223 */ /* 0x080fe2000001003d */
[----:B------:R-:W-:Y:S01]  /*11f0*/  FFMA.FTZ R6, R63, R55, R6 ;  /* 0x000000373f067223 */ /* 0x000fe20000010006 */
[----:B------:R-:W-:Y:S02]  /*1200*/  HADD2.F32 R54, -RZ, R98.H0_H0 ;  /* 0x20000062ff367230 */ /* 0x000fe40000004100 */
[----:B------:R-:W-:Y:S01]  /*1210*/  FMUL.FTZ R55, R80, R59 ;  /* 0x0000003b50377220 */ /* 0x000fe20000410000 */
[----:B------:R-:W-:Y:S02]  /*1220*/  FADD.FTZ R21, R58, R21 ;  /* 0x000000153a157221 */ /* 0x000fe40000010000 */
[----:B------:R-:W-:Y:S01]  /*1230*/  FADD.FTZ R13, R54, R13 ;  /* 0x0000000d360d7221 */ /* 0x000fe20000010000 */
[-C--:B------:R-:W-:Y:S01]  /*1240*/  FFMA.FTZ R60, R86, R54.reuse, R55 ;  /* 0x00000036563c7223 */ /* 0x080fe20000010037 */
[----:B------:R-:W-:Y:S01]  /*1250*/  FFMA.FTZ R5, R96, R54, R5 ;  /* 0x0000003660057223 */ /* 0x000fe20000010005 */
[----:B------:R-:W-:Y:S01]  /*1260*/  FADD.FTZ R54, RZ, R104 ;  /* 0x00000068ff367221 */ /* 0x000fe20000010000 */
[----:B------:R-:W-:Y:S01]  /*1270*/  FFMA.FTZ R55, R89, R104, RZ ;  /* 0x0000006859377223 */ /* 0x000fe200000100ff */
[----:B------:R-:W-:Y:S01]  /*1280*/  FFMA.FTZ R30, R63, R58, R30 ;  /* 0x0000003a3f1e7223 */ /* 0x000fe2000001001e */
[----:B------:R-:W-:-:S02]  /*1290*/  HADD2.F32 R58, -RZ, R57.H0_H0 ;  /* 0x20000039ff3a7230 */ /* 0x000fc40000004100 */
[----:B------:R-:W-:Y:S01]  /*12a0*/  FADD.FTZ R57, R101, R54 ;  /* 0x0000003665397221 */ /* 0x000fe20000010000 */
[----:B------:R-:W-:-:S03]  /*12b0*/  FFMA.FTZ R55, R102, R101, R55 ;  /* 0x0000006566377223 */ /* 0x000fc60000010037 */
        /* <DEDUP_REMOVED lines=15> */
[----:B------:R-:W-:Y:S02]  /*13b0*/  HADD2.F32 R57, -RZ, R53.H0_H0 ;  /* 0x20000035ff397230 */ /* 0x000fe40000004100 */
        /* <DEDUP_REMOVED lines=42> */
.L_x_2063:
[----:B01----:R-:W-:Y:S01]  /*1660*/  FADD.FTZ R52, R52, R53 ;  /* 0x0000003534347221 */ /* 0x003fe20000010000 */
[----:B------:R-:W-:Y:S01]  /*1670*/  LOP3.LUT P4, RZ, R130, 0xff, RZ, 0xc0, !PT ;  /* 0x000000ff82ff7812 */ /* 0x000fe2000788c0ff */
[----:B--2---:R-:W-:Y:S01]  /*1680*/  FADD.FTZ R53, R54, R55 ;  /* 0x0000003736357221 */ /* 0x004fe20000010000 */
        /* <DEDUP_REMOVED lines=10> */
.L_x_2048:
        /* <DEDUP_REMOVED lines=60> */
[----:B------:R-:W1:Y:S01]  /*1af0*/  F2F.F16.F32 R56, R54 ;  /* 0x0000003600387304 */ /* 0x000e620000200800 */
[----:B------:R-:W-:Y:S01]  /*1b00*/  FMUL.FTZ R131, R128, R93 ;  /* 0x0000005d80837220 */ /* 0x000fe20000410000 */
[----:B------:R-:W-:Y:S01]  /*1b10*/  @P3 FADD.FTZ R104, R43, R104 ;  /* 0x000000682b683221 */ /* 0x000fe20000010000 */
[----:B------:R-:W-:Y:S01]  /*1b20*/  @P3 FADD.FTZ R137, R38, R137 ;  /* 0x0000008926893221 */ /* 0x000fe20000010000 */
[----:B------:R-:W-:Y:S01]  /*1b30*/  @P3 FADD.FTZ R55, R36, R55 ;  /* 0x0000003724373221 */ /* 0x000fe20000010000 */
[----:B------:R-:W-:Y:S01]  /*1b40*/  @P3 FADD.FTZ R131, R42, R131 ;  /* 0x000000832a833221 */ /* 0x000fe20000010000 */
[----:B------:R-:W-:Y:S01]  /*1b50*/  FADD.FTZ R63, R62, -R63 ;  /* 0x8000003f3e3f7221 */ /* 0x000fe20000010000 */
[----:B------:R-:W2:Y:S01]  /*1b60*/  LDC.64 R58, c[0x0][0x2f8] ;  /* 0x0000be00ff3a7b82 */ /* 0x000ea20000000a00 */
[----:B------:R-:W3:Y:S01]  /*1b70*/  F2F.F16.F32 R88, R136 ;  /* 0x0000008800587304 */ /* 0x000ee20000200800 */
[----:B------:R-:W-:Y:S01]  /*1b80*/  FADD.FTZ R53, R60, -R53 ;  /* 0x800000353c357221 */ /* 0x000fe20000010000 */
[----:B------:R-:W-:Y:S01]  /*1b90*/  FADD.FTZ R61, R98, -R61 ;  /* 0x8000003d623d7221 */ /* 0x000fe20000010000 */
[----:B------:R-:W-:Y:S01]  /*1ba0*/  FADD.FTZ R99, R99, -R134 ;  /* 0x8000008663637221 */ /* 0x000fe20000010000 */
[C---:B------:R-:W-:Y:S01]  /*1bb0*/  FMUL.FTZ R103, R128.reuse, R103 ;  /* 0x0000006780677220 */ /* 0x040fe20000410000 */
[C---:B------:R-:W-:Y:S01]  /*1bc0*/  FMUL.FTZ R133, R128.reuse, R63 ;  /* 0x0000003f80857220 */ /* 0x040fe20000410000 */
[C---:B------:R-:W-:Y:S01]  /*1bd0*/  FMUL.FTZ R132, R128.reuse, R53 ;  /* 0x0000003580847220 */ /* 0x040fe20000410000 */
[C---:B------:R-:W-:Y:S01]  /*1be0*/  FMUL.FTZ R139, R128.reuse, R61 ;  /* 0x0000003d808b7220 */ /* 0x040fe20000410000 */
[----:B------:R-:W4:Y:S01]  /*1bf0*/  F2F.F16.F32 R100, R102 ;  /* 0x0000006600647304 */ /* 0x000f220000200800 */
[----:B------:R-:W-:Y:S01]  /*1c00*/  FMUL.FTZ R128, R128, R99 ;  /* 0x0000006380807220 */ /* 0x000fe20000410000 */
[----:B------:R-:W-:Y:S01]  /*1c10*/  @P3 FADD.FTZ R103, R40, R103 ;  /* 0x0000006728673221 */ /* 0x000fe20000010000 */
[----:B------:R-:W-:Y:S01]  /*1c20*/  @P3 FADD.FTZ R133, R44, R133 ;  /* 0x000000852c853221 */ /* 0x000fe20000010000 */
[----:B------:R-:W-:Y:S01]  /*1c30*/  @P3 FADD.FTZ R132, R45, R132 ;  /* 0x000000842d843221 */ /* 0x000fe20000010000 */
[----:B------:R-:W-:Y:S01]  /*1c40*/  @P3 FADD.FTZ R139, R46, R139 ;  /* 0x0000008b2e8b3221 */ /* 0x000fe20000010000 */
[----:B------:R-:W-:Y:S01]  /*1c50*/  @P3 FADD.FTZ R128, R47, R128 ;  /* 0x000000802f803221 */ /* 0x000fe20000010000 */
[----:B------:R-:W-:Y:S01]  /*1c60*/  ISETP.NE.U32.AND P3, PT, RZ, UR14, PT ;  /* 0x0000000eff007c0c */ /* 0x000fe2000bf65070 */
[----:B------:R-:W4:Y:S01]  /*1c70*/  F2F.F16.F32 R130, R104 ;  /* 0x0000006800827304 */ /* 0x000f220000200800 */
[----:B-1----:R-:W-:Y:S01]  /*1c80*/  IMAD.WIDE.U32 R52, R56, 0x10000, RZ ;  /* 0x0001000038347825 */ /* 0x002fe200078e00ff */
[----:B---3--:R-:W-:-:S02]  /*1c90*/  SHF.L.U32 R91, R88, 0x10, RZ ;  /* 0x00000010585b7819 */ /* 0x008fc400000006ff */
[----:B------:R-:W-:Y:S01]  /*1ca0*/  ISETP.NE.AND.EX P3, PT, RZ, UR15, PT, P3 ;  /* 0x0000000fff007c0c */ /* 0x000fe2000bf65330 */
[----:B0-----:R-:W-:Y:S01]  /*1cb0*/  @P1 IMAD.WIDE.U32 R94, R129, 0x10, R94 ;  /* 0x00000010815e1825 */ /* 0x001fe200078e005e */
[----:B------:R-:W-:Y:S02]  /*1cc0*/  @P0 PRMT R124, R56, 0x7610, R124 ;  /* 0x00007610387c0816 */ /* 0x000fe4000000007c */
[----:B------:R-:W0:Y:S01]  /*1cd0*/  F2F.F16.F32 R90, R137 ;  /* 0x00000089005a7304 */ /* 0x000e220000200800 */
[----:B----4-:R-:W-:Y:S01]  /*1ce0*/  IMAD.WIDE.U32 R62, R100, 0x10000, RZ ;  /* 0x00010000643e7825 */ /* 0x010fe200078e00ff */
[----:B------:R-:W-:Y:S01]  /*1cf0*/  @P0 PRMT R125, R88, 0x7610, R125 ;  /* 0x00007610587d0816 */ /* 0x000fe2000000007d */
[----:B------:R-:W1:Y:S01]  /*1d00*/  @P1 LDC.64 R56, c[0x0][0x308] ;  /* 0x0000c200ff381b82 */ /* 0x000e620000000a00 */
[----:B------:R-:W-:-:S04]  /*1d10*/  SHF.L.U32 R92, R130, 0x10, RZ ;  /* 0x00000010825c7819 */ /* 0x000fc800000006ff */
[----:B------:R-:W3:Y:S03]  /*1d20*/  F2F.F16.F32 R135, R55 ;  /* 0x0000003700877304 */ /* 0x000ee60000200800 */
[----:B------:R-:W4:Y:S01]  /*1d30*/  @P1 LDC.64 R88, c[0x0][0x308] ;  /* 0x0000c200ff581b82 */ /* 0x000f220000000a00 */
[----:B0-----:R-:W-:-:S04]  /*1d40*/  @P0 PRMT R126, R90, 0x7610, R126 ;  /* 0x000076105a7e0816 */ /* 0x001fc8000000007e */
[----:B------:R-:W0:Y:S01]  /*1d50*/  F2F.F16.F32 R105, R131 ;  /* 0x0000008300697304 */ /* 0x000e220000200800 */
[----:B------:R-:W-:Y:S02]  /*1d60*/  LOP3.LUT R91, R53, R91, R90, 0xfe, !PT ;  /* 0x0000005b355b7212 */ /* 0x000fe400078efe5a */
[----:B------:R-:W-:Y:S02]  /*1d70*/  SEL R53, R54, R49, P3 ;  /* 0x0000003136357207 */ /* 0x000fe40001800000 */
[----:B------:R-:W-:Y:S02]  /*1d80*/  SEL R54, R137, R50, P3 ;  /* 0x0000003289367207 */ /* 0x000fe40001800000 */
[----:B---3--:R-:W-:Y:S01]  /*1d90*/  LOP3.LUT R90, R52, R135, RZ, 0xfc, !PT ;  /* 0x00000087345a7212 */ /* 0x008fe200078efcff */
[----:B------:R-:W3:Y:S01]  /*1da0*/  F2F.F16.F32 R96, R132 ;  /* 0x0000008400607304 */ /* 0x000ee20000200800 */
[----:B------:R-:W-:Y:S02]  /*1db0*/  SEL R52, R55, R48, P3 ;  /* 0x0000003037347207 */ /* 0x000fe40001800000 */
[----:B------:R-:W-:-:S02]  /*1dc0*/  SEL R55, R136, R51, P3 ;  /* 0x0000003388377207 */ /* 0x000fc40001800000 */
[----:B------:R-:W-:Y:S02]  /*1dd0*/  @P0 PRMT R127, R135, 0x7610, R127 ;  /* 0x00007610877f0816 */ /* 0x000fe4000000007f */
[----:B0-----:R-:W-:Y:S01]  /*1de0*/  LOP3.LUT R63, R63, R92, R105, 0xfe, !PT ;  /* 0x0000005c3f3f7212 */ /* 0x001fe200078efe69 */
[----:B--2---:R-:W-:Y:S01]  /*1df0*/  IMAD.WIDE.U32 R92, R129, 0x8, R58 ;  /* 0x00000008815c7825 */ /* 0x004fe200078e003a */
[----:B------:R0:W-:Y:S01]  /*1e00*/  @P1 STG.E.128 desc[UR6][R94.64], R52 ;  /* 0x000000345e001986 */ /* 0x0001e2000c101d06 */
[----:B------:R-:W2:Y:S03]  /*1e10*/  F2F.F16.F32 R98, R128 ;  /* 0x0000008000627304 */ /* 0x000ea60000200800 */
[----:B------:R0:W-:Y:S01]  /*1e20*/  STG.E.64 desc[UR6][R92.64], R90 ;  /* 0x0000005a5c007986 */ /* 0x0001e2000c101b06 */
[----:B---3--:R-:W-:-:S04]  /*1e30*/  IMAD.WIDE.U32 R60, R96, 0x10000, RZ ;  /* 0x00010000603c7825 */ /* 0x008fc800078e00ff */
[----:B------:R-:W3:Y:S01]  /*1e40*/  F2F.F16.F32 R101, R103 ;  /* 0x0000006700657304 */ /* 0x000ee20000200800 */
[----:B--2---:R-:W-:-:S07]  /*1e50*/  SHF.L.U32 R134, R98, 0x10, RZ ;  /* 0x0000001062867819 */ /* 0x004fce00000006ff */
[----:B------:R-:W2:Y:S01]  /*1e60*/  F2F.F16.F32 R97, R133 ;  /* 0x0000008500617304 */ /* 0x000ea20000200800 */
[----:B---3--:R-:W-:-:S07]  /*1e70*/  LOP3.LUT R62, R62, R101, RZ, 0xfc, !PT ;  /* 0x000000653e3e7212 */ /* 0x008fce00078efcff */
[----:B------:R-:W3:Y:S01]  /*1e80*/  F2F.F16.F32 R99, R139 ;  /* 0x0000008b00637304 */ /* 0x000ee20000200800 */
        /* <DEDUP_REMOVED lines=11> */
.L_x_2049:
        /* <DEDUP_REMOVED lines=27> */
.L_x_2050:
        /* <DEDUP_REMOVED lines=15> */
.L_x_2051:
[----:B------:R-:W-:Y:S01]  /*21e0*/  SEL R130, RZ, 0x1, P4 ;  /* 0x00000001ff827807 */ /* 0x000fe20002000000 */
[----:B------:R-:W-:Y:S06]  /*21f0*/  @!P5 BRA `(.L_x_2052) ;  /* 0xffffffe40070d947 */ /* 0x000fec000383ffff */
[----:B------:R-:W-:Y:S02]  /*2200*/  MOV R46, R67 ;  /* 0x00000043002e7202 */ /* 0x000fe40000000f00 */
[----:B------:R-:W-:Y:S02]  /*2210*/  MOV R39, R65 ;  /* 0x0000004100277202 */ /* 0x000fe40000000f00 */
[----:B------:R-:W-:Y:S02]  /*2220*/  MOV R43, R64 ;  /* 0x00000040002b7202 */ /* 0x000fe40000000f00 */
[----:B--2---:R-:W-:Y:S02]  /*2230*/  MOV R58, R12 ;  /* 0x0000000c003a7202 */ /* 0x004fe40000000f00 */
        /* <DEDUP_REMOVED lines=17> */
[----:B01-3--:R-:W-:Y:S02]  /*2350*/  MOV R52, R2 ;  /* 0x0000000200347202 */ /* 0x00bfe40000000f00 */
        /* <DEDUP_REMOVED lines=24> */
.L_x_2046:
        /* <DEDUP_REMOVED lines=27> */
.L_x_2047:
[----:B------:R-:W-:Y:S01]  /*2690*/  HFMA2.MMA R135, -RZ, RZ, 0, 9.5367431640625e-07 ;  /* 0x00000010ff877435 */ /* 0x000fe200000001ff */
[----:B------:R-:W-:Y:S02]  /*26a0*/  MOV R136, R54 ;  /* 0x0000003600887202 */ /* 0x000fe40000000f00 */
[----:B------:R-:W-:Y:S02]  /*26b0*/  MOV R138, 0x1f ;  /* 0x0000001f008a7802 */ /* 0x000fe40000000f00 */
[----:B------:R-:W-:-:S07]  /*26c0*/  MOV R97, 0xffffffff ;  /* 0xffffffff00617802 */ /* 0x000fce0000000f00 */
[----:B-----5:R-:W-:Y:S05]  /*26d0*/  WARPSYNC.COLLECTIVE R97, `(.L_x_2053) ;  /* 0x0000000061087348 */ /* 0x020fea0003c00000 */
[----:B------:R0:W1:Y:S02]  /*26e0*/  SHFL.DOWN P1, R133, R136, R135, R138 ;  /* 0x0800008788857389 */ /* 0x000064000002008a */
[----:B01---5:R-:W-:Y:S01]  /*26f0*/  ENDCOLLECTIVE ;  /* 0x000000000000791b */ /* 0x023fe20003800000 */
.L_x_2053:
[----:B------:R-:W-:Y:S02]  /*2700*/  MOV R136, R52 ;  /* 0x0000003400887202 */ /* 0x000fe40000000f00 */
[----:B------:R-:W-:-:S07]  /*2710*/  MOV R53, R133 ;  /* 0x0000008500357202 */ /* 0x000fce0000000f00 */
[----:B------:R-:W-:Y:S05]  /*2720*/  WARPSYNC.COLLECTIVE R97, `(.L_x_2054) ;  /* 0x0000000061087348 */ /* 0x000fea0003c00000 */
[----:B------:R0:W1:Y:S02]  /*2730*/  SHFL.DOWN P1, R133, R136, R135, R138 ;  /* 0x0800008788857389 */ /* 0x000064000002008a */
[----:B01----:R-:W-:Y:S01]  /*2740*/  ENDCOLLECTIVE ;  /* 0x000000000000791b */ /* 0x003fe20003800000 */
.L_x_2054:
[----:B------:R-:W-:Y:S01]  /*2750*/  FADD.FTZ R53, R54, R53 ;  /* 0x0000003536357221 */ /* 0x000fe20000010000 */
[----:B------:R-:W-:-:S04]  /*2760*/  HFMA2.MMA R135, -RZ, RZ, 0, 4.76837158203125e-07 ;  /* 0x00000008ff877435 */ /* 0x000fc800000001ff */
[----:B------:R-:W-:Y:S02]  /*2770*/  MOV R136, R53 ;  /* 0x0000003500887202 */ /* 0x000fe40000000f00 */
[----:B------:R-:W-:-:S07]  /*2780*/  MOV R55, R133 ;  /* 0x0000008500377202 */ /* 0x000fce0000000f00 */
[----:B------:R-:W-:Y:S05]  /*2790*/  WARPSYNC.COLLECTIVE R97, `(.L_x_2055) ;  /* 0x0000000061087348 */ /* 0x000fea0003c00000 */
[----:B------:R0:W1:Y:S02]  /*27a0*/  SHFL.DOWN P1, R133, R136, R135, R138 ;  /* 0x0800008788857389 */ /* 0x000064000002008a */
[----:B01----:R-:W-:Y:S01]  /*27b0*/  ENDCOLLECTIVE ;  /* 0x000000000000791b */ /* 0x003fe20003800000 */
.L_x_2055:
[----:B------:R-:W-:-:S05]  /*27c0*/  FADD.FTZ R55, R52, R55 ;  /* 0x0000003734377221 */ /* 0x000fca0000010000 */
[----:B------:R-:W-:Y:S02]  /*27d0*/  MOV R136, R55 ;  /* 0x0000003700887202 */ /* 0x000fe40000000f00 */
[----:B------:R-:W-:-:S07]  /*27e0*/  MOV R56, R133 ;  /* 0x0000008500387202 */ /* 0x000fce0000000f00 */
[----:B------:R-:W-:Y:S05]  /*27f0*/  WARPSYNC.COLLECTIVE R97, `(.L_x_2056) ;  /* 0x0000000061087348 */ /* 0x000fea0003c00000 */
[----:B------:R0:W1:Y:S02]  /*2800*/  SHFL.DOWN P1, R133, R136, R135, R138 ;  /* 0x0800008788857389 */ /* 0x000064000002008a */
[----:B01----:R-:W-:Y:S01]  /*2810*/  ENDCOLLECTIVE ;  /* 0x000000000000791b */ /* 0x003fe20003800000 */
.L_x_2056:
[----:B------:R-:W-:Y:S01]  /*2820*/  FADD.FTZ R56, R53, R56 ;  /* 0x0000003835387221 */ /* 0x000fe20000010000 */
[----:B------:R-:W-:-:S04]  /*2830*/  HFMA2.MMA R135, -RZ, RZ, 0, 2.384185791015625e-07 ;  /* 0x00000004ff877435 */ /* 0x000fc800000001ff */
[----:B------:R-:W-:Y:S02]  /*2840*/  MOV R136, R56 ;  /* 0x0000003800887202 */ /* 0x000fe40000000f00 */
[----:B------:R-:W-:-:S07]  /*2850*/  MOV R58, R133 ;  /* 0x00000085003a7202 */ /* 0x000fce0000000f00 */
[----:B------:R-:W-:Y:S05]  /*2860*/  WARPSYNC.COLLECTIVE R97, `(.L_x_2057) ;  /* 0x0000000061087348 */ /* 0x000fea0003c00000 */
[----:B------:R0:W1:Y:S02]  /*2870*/  SHFL.DOWN P1, R133, R136, R135, R138 ;  /* 0x0800008788857389 */ /* 0x000064000002008a */
[----:B01----:R-:W-:Y:S01]  /*2880*/  ENDCOLLECTIVE ;  /* 0x000000000000791b */ /* 0x003fe20003800000 */
.L_x_2057:
[----:B------:R-:W-:-:S05]  /*2890*/  FADD.FTZ R58, R55, R58 ;  /* 0x0000003a373a7221 */ /* 0x000fca0000010000 */
[----:B------:R-:W-:Y:S02]  /*28a0*/  MOV R136, R58 ;  /* 0x0000003a00887202 */ /* 0x000fe40000000f00 */
[----:B------:R-:W-:-:S07]  /*28b0*/  MOV R57, R133 ;  /* 0x0000008500397202 */ /* 0x000fce0000000f00 */
[----:B------:R-:W-:Y:S05]  /*28c0*/  WARPSYNC.COLLECTIVE R97, `(.L_x_2058) ;  /* 0x0000000061087348 */ /* 0x000fea0003c00000 */
[----:B------:R0:W1:Y:S02]  /*28d0*/  SHFL.DOWN P1, R133, R136, R135, R138 ;  /* 0x0800008788857389 */ /* 0x000064000002008a */
[----:B01----:R-:W-:Y:S01]  /*28e0*/  ENDCOLLECTIVE ;  /* 0x000000000000791b */ /* 0x003fe20003800000 */
.L_x_2058:
[----:B------:R-:W-:Y:S01]  /*28f0*/  FADD.FTZ R57, R56, R57 ;  /* 0x0000003938397221 */ /* 0x000fe20000010000 */
[----:B------:R-:W-:-:S04]  /*2900*/  HFMA2.MMA R135, -RZ, RZ, 0, 1.1920928955078125e-07 ;  /* 0x00000002ff877435 */ /* 0x000fc800000001ff */
[----:B------:R-:W-:Y:S02]  /*2910*/  MOV R136, R57 ;  /* 0x0000003900887202 */ /* 0x000fe40000000f00 */
[----:B------:R-:W-:-:S07]  /*2920*/  MOV R59, R133 ;  /* 0x00000085003b7202 */ /* 0x000fce0000000f00 */
[----:B------:R-:W-:Y:S05]  /*2930*/  WARPSYNC.COLLECTIVE R97, `(.L_x_2059) ;  /* 0x0000000061087348 */ /* 0x000fea0003c00000 */
[----:B------:R0:W1:Y:S02]  /*2940*/  SHFL.DOWN P1, R133, R136, R135, R138 ;  /* 0x0800008788857389 */ /* 0x000064000002008a */
[----:B01----:R-:W-:Y:S01]  /*2950*/  ENDCOLLECTIVE ;  /* 0x000000000000791b */ /* 0x003fe20003800000 */
.L_x_2059:
[----:B------:R-:W-:-:S05]  /*2960*/  FADD.FTZ R59, R58, R59 ;  /* 0x0000003b3a3b7221 */ /* 0x000fca0000010000 */
[----:B------:R-:W-:Y:S02]  /*2970*/  MOV R136, R59 ;  /* 0x0000003b00887202 */ /* 0x000fe40000000f00 */
[----:B------:R-:W-:-:S07]  /*2980*/  MOV R52, R133 ;  /* 0x0000008500347202 */ /* 0x000fce0000000f00 */
[----:B------:R-:W-:Y:S05]  /*2990*/  WARPSYNC.COLLECTIVE R97, `(.L_x_2060) ;  /* 0x0000000061087348 */ /* 0x000fea0003c00000 */
[----:B------:R0:W1:Y:S02]  /*29a0*/  SHFL.DOWN P1, R133, R136, R135, R138 ;  /* 0x0800008788857389 */ /* 0x000064000002008a */
[----:B01----:R-:W-:Y:S01]  /*29b0*/  ENDCOLLECTIVE ;  /* 0x000000000000791b */ /* 0x003fe20003800000 */
.L_x_2060:
[----:B------:R-:W-:Y:S01]  /*29c0*/  FADD.FTZ R52, R57, R52 ;  /* 0x0000003439347221 */ /* 0x000fe20000010000 */
[----:B------:R-:W-:-:S04]  /*29d0*/  HFMA2.MMA R135, -RZ, RZ, 0, 5.9604644775390625e-08 ;  /* 0x00000001ff877435 */ /* 0x000fc800000001ff */
[----:B------:R-:W-:Y:S02]  /*29e0*/  MOV R136, R52 ;  /* 0x0000003400887202 */ /* 0x000fe40000000f00 */
[----:B------:R-:W-:-:S07]  /*29f0*/  MOV R54, R133 ;  /* 0x0000008500367202 */ /* 0x000fce0000000f00 */
[----:B------:R-:W-:Y:S05]  /*2a00*/  WARPSYNC.COLLECTIVE R97, `(.L_x_2061) ;  /* 0x0000000061087348 */ /* 0x000fea0003c00000 */
[----:B------:R0:W1:Y:S02]  /*2a10*/  SHFL.DOWN P1, R133, R136, R135, R138 ;  /* 0x0800008788857389 */ /* 0x000064000002008a */
[----:B01----:R-:W-:Y:S01]  /*2a20*/  ENDCOLLECTIVE ;  /* 0x000000000000791b */ /* 0x003fe20003800000 */
.L_x_2061:
[----:B------:R-:W-:-:S05]  /*2a30*/  FADD.FTZ R54, R59, R54 ;  /* 0x000000363b367221 */ /* 0x000fca0000010000 */
[----:B------:R-:W-:Y:S02]  /*2a40*/  MOV R136, R54 ;  /* 0x0000003600887202 */ /* 0x000fe40000000f00 */
[----:B------:R-:W-:-:S07]  /*2a50*/  MOV R53, R133 ;  /* 0x0000008500357202 */ /* 0x000fce0000000f00 */
[----:B------:R-:W-:Y:S05]  /*2a60*/  WARPSYNC.COLLECTIVE R97, `(.L_x_2062) ;  /* 0x0000000061087348 */ /* 0x000fea0003c00000 */
[----:B------:R0:W1:Y:S02]  /*2a70*/  SHFL.DOWN P1, R133, R136, R135, R138 ;  /* 0x0800008788857389 */ /* 0x000064000002008a */
[----:B01----:R-:W-:Y:S01]  /*2a80*/  ENDCOLLECTIVE ;  /* 0x000000000000791b */ /* 0x003fe20003800000 */
.L_x_2062:
[----:B------:R-:W-:Y:S01]  /*2a90*/  MOV R55, R133 ;  /* 0x0000008500377202 */ /* 0x000fe20000000f00 */
[----:B------:R-:W-:Y:S06]  /*2aa0*/  BRA `(.L_x_2063) ;  /* 0xffffffe800ec7947 */ /* 0x000fec000383ffff */
.L_x_2064:
        /* <DEDUP_REMOVED lines=13> */
.L_x_3340:


//--------------------- .text._ZN10layer_norm31ln_parallel_residual_bwd_kernelINS_13Kernel_traitsI6__halfS2_fS2_fjLj1536ELj1ELj1ELj4ELj8ENS_18Kernel_traits_baseILj1536ES2_S2_fS2_fjLj128EEEEELb0ELb1ELb0EEEvNS_9BwdParamsE --------------------------
	.section	.text._ZN10layer_norm31ln_parallel_residual_bwd_kernelINS_13Kernel_traitsI6__halfS2_fS2_fjLj1536ELj1ELj1ELj4ELj8ENS_18Kernel_traits_baseILj1536ES2_S2_fS2_fjLj128EEEEELb0ELb1ELb0EEEvNS_9BwdParamsE,"ax",@progbits
	.align	128
        .global         _ZN10layer_norm31ln_parallel_residual_bwd_kernelINS_13Kernel_traitsI6__halfS2_fS2_fjLj1536ELj1ELj1ELj4ELj8ENS_18Kernel_traits_baseILj1536ES2_S2_fS2_fjLj128EEEEELb0ELb1ELb0EEEvNS_9BwdParamsE
        .type           _ZN10layer_norm31ln_parallel_residual_bwd_kernelINS_13Kernel_traitsI6__halfS2_fS2_fjLj1536ELj1ELj1ELj4ELj8ENS_18Kernel_traits_baseILj1536ES2_S2_fS2_fjLj128EEEEELb0ELb1ELb0EEEvNS_9BwdParamsE,@function
        .size           _ZN10layer_norm31ln_parallel_residual_bwd_kernelINS_13Kernel_traitsI6__halfS2_fS2_fjLj1536ELj1ELj1ELj4ELj8ENS_18Kernel_traits_baseILj1536ES2_S2_fS2_fjLj128EEEEELb0ELb1ELb0EEEvNS_9BwdParamsE,(.L_x_3341 - _ZN10layer_norm31ln_parallel_residual_bwd_kernelINS_13Kernel_traitsI6__halfS2_fS2_fjLj1536ELj1ELj1ELj4ELj8ENS_18Kernel_traits_baseILj1536ES2_S2_fS2_fjLj128EEEEELb0ELb1ELb0EEEvNS_9BwdParamsE)
        .other          _ZN10layer_norm31ln_parallel_residual_bwd_kernelINS_13Kernel_traitsI6__halfS2_fS2_fjLj1536ELj1ELj1ELj4ELj8ENS_18Kernel_traits_baseILj1536ES2_S2_fS2_fjLj128EEEEELb0ELb1ELb0EEEvNS_9BwdParamsE,@"STO_CUDA_ENTRY STV_DEFAULT"
_ZN10layer_norm31ln_parallel_residual_bwd_kernelINS_13Kernel_traitsI6__halfS2_fS2_fjLj1536ELj1ELj1ELj4ELj8ENS_18Kernel_traits_baseILj1536ES2_S2_fS2_fjLj128EEEEELb0ELb1ELb0EEEvNS_9BwdParamsE:
.text._ZN10layer_norm31ln_parallel_residual_bwd_kernelINS_13Kernel_traitsI6__halfS2_fS2_fjLj1536ELj1ELj1ELj4ELj8ENS_18Kernel_traits_baseILj1536ES2_S2_fS2_fjLj128EEEEELb0ELb1ELb0EEEvNS_9BwdParamsE:
        /* <DEDUP_REMOVED lines=80> */
.L_x_2081:
        /* <DEDUP_REMOVED lines=36> */
[----:B--2---:R-:W-:Y:S01]  /*0740*/  FADD.FTZ R65, -R92, R60 ;  /* 0x0000003c5c417221 */ /* 0x004fe20000010100 */
[----:B------:R-:W-:-:S02]  /*0750*/  HADD2.F32 R74, -RZ, R3.H0_H0 ;  /* 0x20000003ff4a7230 */ /* 0x000fc40000004100 */
[----:B------:R-:W-:Y:S01]  /*0760*/  FADD.FTZ R61, -R92, R61 ;  /* 0x0000003d5c3d7221 */ /* 0x000fe20000010100 */
[----:B-----5:R-:W-:Y:S01]  /*0770*/  FMUL.FTZ R3, R2, R65 ;  /* 0x0000004102037220 */ /* 0x020fe20000410000 */
[----:B------:R-:W-:Y:S02]  /*0780*/  HADD2.F32 R73, -RZ, R73.H0_H0 ;  /* 0x20000049ff497230 */ /* 0x000fe40000004100 */
[----:B------:R-:W-:Y:S01]  /*0790*/  FADD.FTZ R32, R32, R74 ;  /* 0x0000004a20207221 */ /* 0x000fe20000010000 */
[----:B------:R-:W-:Y:S02]  /*07a0*/  HADD2.F32 R76, -RZ, R72.H0_H0 ;  /* 0x20000048ff4c7230 */ /* 0x000fe40000004100 */
        /* <DEDUP_REMOVED lines=11> */
[----:B------:R-:W-:-:S02]  /*0860*/  HADD2.F32 R64, -RZ, R77.H0_H0 ;  /* 0x2000004dff407230 */ /* 0x000fc40000004100 */
        /* <DEDUP_REMOVED lines=13> */
.L_x_2067:
[----:B------:R-:W-:Y:S05]  /*0940*/  BSYNC B0 ;  /* 0x0000000000007941 */ /* 0x000fea0003800000 */
.L_x_2066:
        /* <DEDUP_REMOVED lines=50> */
.L_x_2069:
[----:B------:R-:W-:Y:S05]  /*0c70*/  BSYNC B0 ;  /* 0x0000000000007941 */ /* 0x000fea0003800000 */
.L_x_2068:
        /* <DEDUP_REMOVED lines=13> */
[----:B---3--:R-:W-:Y:S02]  /*0d50*/  MOV R87, R64 ;  /* 0x0000004000577202 */ /* 0x008fe40000000f00 */
[--C-:B------:R-:W-:Y:S02]  /*0d60*/  SHF.R.U64 R89, R64, 0x10, R65.reuse ;  /* 0x0000001040597819 */ /* 0x100fe40000001241 */
[----:B------:R-:W-:Y:S02]  /*0d70*/  MOV R88, R65 ;  /* 0x0000004100587202 */ /* 0x000fe40000000f00 */
[----:B------:R-:W-:Y:S01]  /*0d80*/  SHF.R.U32.HI R95, RZ, 0x10, R65 ;  /* 0x00000010ff5f7819 */ /* 0x000fe20000011641 */
[C---:B--2---:R-:W-:Y:S01]  /*0d90*/  FADD.FTZ R65, -R92.reuse, R60 ;  /* 0x0000003c5c417221 */ /* 0x044fe20000010100 */
[----:B------:R-:W-:Y:S02]  /*0da0*/  HADD2.F32 R90, -RZ, R87.H0_H0 ;  /* 0x20000057ff5a7230 */ /* 0x000fe40000004100 */
[----:B------:R-:W-:Y:S01]  /*0db0*/  FADD.FTZ R61, -R92, R61 ;  /* 0x0000003d5c3d7221 */ /* 0x000fe20000010100 */
[----:B-----5:R-:W-:Y:S01]  /*0dc0*/  FMUL.FTZ R87, R2, R65 ;  /* 0x0000004102577220 */ /* 0x020fe20000410000 */
[----:B------:R-:W-:-:S02]  /*0dd0*/  HADD2.F32 R89, -RZ, R89.H0_H0 ;  /* 0x20000059ff597230 */ /* 0x000fc40000004100 */
        /* <DEDUP_REMOVED lines=27> */
.L_x_2071:
[----:B------:R-:W-:Y:S05]  /*0f90*/  BSYNC B0 ;  /* 0x0000000000007941 */ /* 0x000fea0003800000 */
.L_x_2070:
        /* <DEDUP_REMOVED lines=21> */
.L_x_2092:
        /* <DEDUP_REMOVED lines=82> */
.L_x_2075:
[----:B------:R-:W-:-:S07]  /*1610*/  IADD3 R0, R0, 0x80, RZ ;  /* 0x0000008000007810 */ /* 0x000fce0007ffe0ff */
.L_x_2074:
[----:B------:R-:W-:Y:S05]  /*1620*/  BSYNC B0 ;  /* 0x0000000000007941 */ /* 0x000fea0003800000 */
.L_x_2073:
        /* <DEDUP_REMOVED lines=55> */
.L_x_2078:
[----:B------:R-:W-:-:S07]  /*19a0*/  IADD3 R0, R0, 0x80, RZ ;  /* 0x0000008000007810 */ /* 0x000fce0007ffe0ff */
.L_x_2077:
[----:B------:R-:W-:Y:S05]  /*19b0*/  BSYNC B0 ;  /* 0x0000000000007941 */ /* 0x000fea0003800000 */
.L_x_2076:
        /* <DEDUP_REMOVED lines=55> */
.L_x_2080:
[----:B------:R-:W-:Y:S05]  /*1d30*/  BSYNC B0 ;  /* 0x0000000000007941 */ /* 0x000fea0003800000 */
.L_x_2079:
[----:B------:R-:W-:Y:S02]  /*1d40*/  IADD3 R16, R16, UR18, RZ ;  /* 0x0000001210107c10 */ /* 0x000fe4000fffe0ff */
[----:B------:R-:W-:Y:S02]  /*1d50*/  SEL R0, RZ, 0x1, P6 ;  /* 0x00000001ff007807 */ /* 0x000fe40003000000 */
[----:B------:R-:W-:-:S13]  /*1d60*/  ISETP.GE.AND P0, PT, R16, UR19, PT ;  /* 0x0000001310007c0c */ /* 0x000fda000bf06270 */
[----:B------:R-:W-:Y:S05]  /*1d70*/  @!P0 BRA `(.L_x_2081) ;  /* 0xffffffe400e08947 */ /* 0x000fea000383ffff */
.L_x_2065:
[----:B------:R-:W4:Y:S01]  /*1d80*/  S2R R0, SR_TID.X ;  /* 0x0000000000007919 */ /* 0x000f220000002100 */
[----:B------:R-:W4:Y:S08]  /*1d90*/  S2UR UR6, SR_CTAID.X ;  /* 0x00000000000679c3 */ /* 0x000f300000002500 */
[----:B-----5:R-:W0:Y:S08]  /*1da0*/  @P2 LDC.64 R2, c[0x0][0x2d0] ;  /* 0x0000b400ff022b82 */ /* 0x020e300000000a00 */
[----:B------:R-:W1:Y:S08]  /*1db0*/  @P2 LDC.64 R4, c[0x0][0x2d8] ;  /* 0x0000b600ff042b82 */ /* 0x000e700000000a00 */
[----:B------:R-:W2:Y:S01]  /*1dc0*/  @P3 LDC.64 R6, c[0x0][0x2d0] ;  /* 0x0000b400ff063b82 */ /* 0x000ea20000000a00 */
[----:B----4-:R-:W-:-:S07]  /*1dd0*/  LEA.HI R10, R0, UR6, RZ, 0x19 ;  /* 0x00000006000a7c11 */ /* 0x010fce000f8fc8ff */
[----:B------:R-:W4:Y:S01]  /*1de0*/  @P3 LDC.64 R8, c[0x0][0x2d8] ;  /* 0x0000b600ff083b82 */ /* 0x000f220000000a00 */
[----:B------:R-:W-:Y:S01]  /*1df0*/  LOP3.LUT R0, R0, 0x7f, RZ, 0xc0, !PT ;  /* 0x0000007f00007812 */ /* 0x000fe200078ec0ff */
[----:B------:R-:W-:-:S05]  /*1e00*/  IMAD R19, R10, R19, RZ ;  /* 0x000000130a137224 */ /* 0x000fca00078e02ff */
[----:B------:R-:W-:-:S05]  /*1e10*/  LEA.HI R19, R19, R0, RZ, 0x1e ;  /* 0x0000000013137211 */ /* 0x000fca00078ff0ff */
[----:B0-----:R-:W-:-:S04]  /*1e20*/  @P2 IMAD.WIDE.U32 R2, R19, 0x10, R2 ;  /* 0x0000001013022825 */ /* 0x001fc800078e0002 */
[C---:B-1----:R-:W-:Y:S01]  /*1e30*/  @P2 IMAD.WIDE.U32 R4, R19.reuse, 0x10, R4 ;  /* 0x0000001013042825 */ /* 0x042fe200078e0004 */
[----:B------:R-:W-:Y:S01]  /*1e40*/  @P2 IADD3 R19, R19, 0x80, RZ ;  /* 0x0000008013132810 */ /* 0x000fe20007ffe0ff */
[----:B------:R0:W-:Y:S04]  /*1e50*/  @P2 STG.E.128 desc[UR4][R2.64], R32 ;  /* 0x0000002002002986 */ /* 0x0001e8000c101d04 */
[C---:B--2---:R-:W-:Y:S01]  /*1e60*/  @P3 IMAD.WIDE.U32 R6, R19.reuse, 0x10, R6 ;  /* 0x0000001013063825 */ /* 0x044fe200078e0006 */
[----:B------:R0:W-:Y:S03]  /*1e70*/  @P2 STG.E.128 desc[UR4][R4.64], R20 ;  /* 0x0000001404002986 */ /* 0x0001e6000c101d04 */
[----:B----4-:R-:W-:Y:S01]  /*1e80*/  @P3 IMAD.WIDE.U32 R8, R19, 0x10, R8 ;  /* 0x0000001013083825 */ /* 0x010fe200078e0008 */
        /* <DEDUP_REMOVED lines=11> */
.L_x_2072:
[----:B------:R-:W-:Y:S01]  /*1f40*/  HFMA2.MMA R102, -RZ, RZ, 0, 9.5367431640625e-07 ;  /* 0x00000010ff667435 */ /* 0x000fe200000001ff */
[----:B------:R-:W-:Y:S02]  /*1f50*/  MOV R103, R99 ;  /* 0x0000006300677202 */ /* 0x000fe40000000f00 */
[----:B------:R-:W-:Y:S02]  /*1f60*/  MOV R105, 0x1f ;  /* 0x0000001f00697802 */ /* 0x000fe40000000f00 */
[----:B------:R-:W-:-:S07]  /*1f70*/  MOV R100, 0xffffffff ;  /* 0xffffffff00647802 */ /* 0x000fce0000000f00 */
[----:B-----5:R-:W-:Y:S05]  /*1f80*/  WARPSYNC.COLLECTIVE R100, `(.L_x_2082) ;  /* 0x0000000064087348 */ /* 0x020fea0003c00000 */
[----:B------:R0:W1:Y:S02]  /*1f90*/  SHFL.DOWN P0, R101, R103, R102, R105 ;  /* 0x0800006667657389 */ /* 0x0000640000000069 */
[----:B01---5:R-:W-:Y:S01]  /*1fa0*/  ENDCOLLECTIVE ;  /* 0x000000000000791b */ /* 0x023fe20003800000 */
.L_x_2082:
[----:B------:R-:W-:Y:S02]  /*1fb0*/  MOV R103, R98 ;  /* 0x0000006200677202 */ /* 0x000fe40000000f00 */
[----:B------:R-:W-:-:S07]  /*1fc0*/  MOV R60, R101 ;  /* 0x00000065003c7202 */ /* 0x000fce0000000f00 */
[----:B------:R-:W-:Y:S05]  /*1fd0*/  WARPSYNC.COLLECTIVE R100, `(.L_x_2083) ;  /* 0x0000000064087348 */ /* 0x000fea0003c00000 */
[----:B------:R0:W1:Y:S02]  /*1fe0*/  SHFL.DOWN P0, R101, R103, R102, R105 ;  /* 0x0800006667657389 */ /* 0x0000640000000069 */
[----:B01----:R-:W-:Y:S01]  /*1ff0*/  ENDCOLLECTIVE ;  /* 0x000000000000791b */ /* 0x003fe20003800000 */
.L_x_2083:
[----:B------:R-:W-:Y:S01]  /*2000*/  FADD.FTZ R60, R60, R99 ;  /* 0x000000633c3c7221 */ /* 0x000fe20000010000 */
[----:B------:R-:W-:-:S04]  /*2010*/  HFMA2.MMA R102, -RZ, RZ, 0, 4.76837158203125e-07 ;  /* 0x00000008ff667435 */ /* 0x000fc800000001ff */
[----:B------:R-:W-:Y:S02]  /*2020*/  MOV R103, R60 ;  /* 0x0000003c00677202 */ /* 0x000fe40000000f00 */
[----:B------:R-:W-:-:S07]  /*2030*/  MOV R61, R101 ;  /* 0x00000065003d7202 */ /* 0x000fce0000000f00 */
[----:B------:R-:W-:Y:S05]  /*2040*/  WARPSYNC.COLLECTIVE R100, `(.L_x_2084) ;  /* 0x0000000064087348 */ /* 0x000fea0003c00000 */
[----:B------:R0:W1:Y:S02]  /*2050*/  SHFL.DOWN P0, R101, R103, R102, R105 ;  /* 0x0800006667657389 */ /* 0x0000640000000069 */
[----:B01----:R-:W-:Y:S01]  /*2060*/  ENDCOLLECTIVE ;  /* 0x000000000000791b */ /* 0x003fe20003800000 */
.L_x_2084:
[----:B------:R-:W-:-:S05]  /*2070*/  FADD.FTZ R61, R61, R98 ;  /* 0x000000623d3d7221 */ /* 0x000fca0000010000 */
[----:B------:R-:W-:Y:S02]  /*2080*/  MOV R103, R61 ;  /* 0x0000003d00677202 */ /* 0x000fe40000000f00 */
[----:B------:R-:W-:-:S07]  /*2090*/  MOV R63, R101 ;  /* 0x00000065003f7202 */ /* 0x000fce0000000f00 */
[----:B------:R-:W-:Y:S05]  /*20a0*/  WARPSYNC.COLLECTIVE R100, `(.L_x_2085) ;  /* 0x0000000064087348 */ /* 0x000fea0003c00000 */
[----:B------:R0:W1:Y:S02]  /*20b0*/  SHFL.DOWN P0, R101, R103, R102, R105 ;  /* 0x0800006667657389 */ /* 0x0000640000000069 */
[----:B01----:R-:W-:Y:S01]  /*20c0*/  ENDCOLLECTIVE ;  /* 0x000000000000791b */ /* 0x003fe20003800000 */
.L_x_2085:
[----:B------:R-:W-:Y:S01]  /*20d0*/  FADD.FTZ R63, R60, R63 ;  /* 0x0000003f3c3f7221 */ /* 0x000fe20000010000 */
[----:B------:R-:W-:-:S04]  /*20e0*/  HFMA2.MMA R102, -RZ, RZ, 0, 2.384185791015625e-07 ;  /* 0x00000004ff667435 */ /* 0x000fc800000001ff */
[----:B------:R-:W-:Y:S02]  /*20f0*/  MOV R103, R63 ;  /* 0x0000003f00677202 */ /* 0x000fe40000000f00 */
[----:B------:R-:W-:-:S07]  /*2100*/  MOV R62, R101 ;  /* 0x00000065003e7202 */ /* 0x000fce0000000f00 */
[----:B------:R-:W-:Y:S05]  /*2110*/  WARPSYNC.COLLECTIVE R100, `(.L_x_2086) ;  /* 0x0000000064087348 */ /* 0x000fea0003c00000 */
[----:B------:R0:W1:Y:S02]  /*2120*/  SHFL.DOWN P0, R101, R103, R102, R105 ;  /* 0x0800006667657389 */ /* 0x0000640000000069 */
[----:B01----:R-:W-:Y:S01]  /*2130*/  ENDCOLLECTIVE ;  /* 0x000000000000791b */ /* 0x003fe20003800000 */
.L_x_2086:
[----:B------:R-:W-:-:S05]  /*2140*/  FADD.FTZ R62, R61, R62 ;  /* 0x0000003e3d3e7221 */ /* 0x000fca0000010000 */
[----:B------:R-:W-:Y:S02]  /*2150*/  MOV R103, R62 ;  /* 0x0000003e00677202 */ /* 0x000fe40000000f00 */
[----:B------:R-:W-:-:S07]  /*2160*/  MOV R64, R101 ;  /* 0x0000006500407202 */ /* 0x000fce0000000f00 */
[----:B------:R-:W-:Y:S05]  /*2170*/  WARPSYNC.COLLECTIVE R100, `(.L_x_2087) ;  /* 0x0000000064087348 */ /* 0x000fea0003c00000 */
[----:B------:R0:W1:Y:S02]  /*2180*/  SHFL.DOWN P0, R101, R103, R102, R105 ;  /* 0x0800006667657389 */ /* 0x0000640000000069 */
[----:B01----:R-:W-:Y:S01]  /*2190*/  ENDCOLLECTIVE ;  /* 0x000000000000791b */ /* 0x003fe20003800000 */
.L_x_2087:
[----:B------:R-:W-:Y:S01]  /*21a0*/  FADD.FTZ R64, R63, R64 ;  /* 0x000000403f407221 */ /* 0x000fe20000010000 */
[----:B------:R-:W-:-:S04]  /*21b0*/  HFMA2.MMA R102, -RZ, RZ, 0, 1.1920928955078125e-07 ;  /* 0x00000002ff667435 */ /* 0x000fc800000001ff */
[----:B------:R-:W-:Y:S02]  /*21c0*/  MOV R103, R64 ;  /* 0x0000004000677202 */ /* 0x000fe40000000f00 */
[----:B------:R-:W-:-:S07]  /*21d0*/  MOV R65, R101 ;  /* 0x0000006500417202 */ /* 0x000fce0000000f00 */
[----:B------:R-:W-:Y:S05]  /*21e0*/  WARPSYNC.COLLECTIVE R100, `(.L_x_2088) ;  /* 0x0000000064087348 */ /* 0x000fea0003c00000 */
[----:B------:R0:W1:Y:S02]  /*21f0*/  SHFL.DOWN P0, R101, R103, R102, R105 ;  /* 0x0800006667657389 */ /* 0x0000640000000069 */
[----:B01----:R-:W-:Y:S01]  /*2200*/  ENDCOLLECTIVE ;  /* 0x000000000000791b */ /* 0x003fe20003800000 */
.L_x_2088:
[----:B------:R-:W-:-:S05]  /*2210*/  FADD.FTZ R65, R62, R65 ;  /* 0x000000413e417221 */ /* 0x000fca0000010000 */
[----:B------:R-:W-:Y:S02]  /*2220*/  MOV R103, R65 ;  /* 0x0000004100677202 */ /* 0x000fe40000000f00 */
[----:B------:R-:W-:-:S07]  /*2230*/  MOV R67, R101 ;  /* 0x0000006500437202 */ /* 0x000fce0000000f00 */
[----:B------:R-:W-:Y:S05]  /*2240*/  WARPSYNC.COLLECTIVE R100, `(.L_x_2089) ;  /* 0x0000000064087348 */ /* 0x000fea0003c00000 */
[----:B------:R0:W1:Y:S02]  /*2250*/  SHFL.DOWN P0, R101, R103, R102, R105 ;  /* 0x0800006667657389 */ /* 0x0000640000000069 */
[----:B01----:R-:W-:Y:S01]  /*2260*/  ENDCOLLECTIVE ;  /* 0x000000000000791b */ /* 0x003fe20003800000 */
.L_x_2089:
[----:B------:R-:W-:Y:S01]  /*2270*/  FADD.FTZ R67, R64, R67 ;  /* 0x0000004340437221 */ /* 0x000fe20000010000 */
[----:B------:R-:W-:-:S04]  /*2280*/  HFMA2.MMA R102, -RZ, RZ, 0, 5.9604644775390625e-08 ;  /* 0x00000001ff667435 */ /* 0x000fc800000001ff */
[----:B------:R-:W-:Y:S02]  /*2290*/  MOV R103, R67 ;  /* 0x0000004300677202 */ /* 0x000fe40000000f00 */
[----:B------:R-:W-:-:S07]  /*22a0*/  MOV R66, R101 ;  /* 0x0000006500427202 */ /* 0x000fce0000000f00 */
[----:B------:R-:W-:Y:S05]  /*22b0*/  WARPSYNC.COLLECTIVE R100, `(.L_x_2090) ;  /* 0x0000000064087348 */ /* 0x000fea0003c00000 */
[----:B------:R0:W1:Y:S02]  /*22c0*/  SHFL.DOWN P0, R101, R103, R102, R105 ;  /* 0x0800006667657389 */ /* 0x0000640000000069 */
[----:B01----:R-:W-:Y:S01]  /*22d0*/  ENDCOLLECTIVE ;  /* 0x000000000000791b */ /* 0x003fe20003800000 */
.L_x_2090:
[----:B------:R-:W-:-:S05]  /*22e0*/  FADD.FTZ R66, R65, R66 ;  /* 0x0000004241427221 */ /* 0x000fca0000010000 */
[----:B------:R-:W-:Y:S02]  /*22f0*/  MOV R103, R66 ;  /* 0x0000004200677202 */ /* 0x000fe40000000f00 */
[----:B------:R-:W-:-:S07]  /*2300*/  MOV R92, R101 ;  /* 0x00000065005c7202 */ /* 0x000fce0000000f00 */
[----:B------:R-:W-:Y:S05]  /*2310*/  WARPSYNC.COLLECTIVE R100, `(.L_x_2091) ;  /* 0x0000000064087348 */ /* 0x000fea0003c00000 */
[----:B------:R0:W1:Y:S02]  /*2320*/  SHFL.DOWN P0, R101, R103, R102, R105 ;  /* 0x0800006667657389 */ /* 0x0000640000000069 */
[----:B01----:R-:W-:Y:S01]  /*2330*/  ENDCOLLECTIVE ;  /* 0x000000000000791b */ /* 0x003fe20003800000 */
.L_x_2091:
[----:B------:R-:W-:Y:S01]  /*2340*/  MOV R61, R101 ;  /* 0x00000065003d7202 */ /* 0x000fe20000000f00 */
[----:B------:R-:W-:Y:S06]  /*2350*/  BRA `(.L_x_2092) ;  /* 0xffffffec00647947 */ /* 0x000fec000383ffff */
.L_x_2093:
        /* <DEDUP_REMOVED lines=10> */
.L_x_3341:


//--------------------- .text._ZN10layer_norm31ln_parallel_residual_bwd_kernelINS_13Kernel_traitsI6__halfS2_fS2_fjLj1536ELj1ELj1ELj4ELj8ENS_18Kernel_traits_baseILj1536ES2_S2_fS2_fjLj128EEEEELb0ELb1ELb1EEEvNS_9BwdParamsE --------------------------
	.section	.text._ZN10layer_norm31ln_parallel_residual_bwd_kernelINS_13Kernel_traitsI6__halfS2_fS2_fjLj1536ELj1ELj1ELj4ELj8ENS_18Kernel_traits_baseILj1536ES2_S2_fS2_fjLj128EEEEELb0ELb1ELb1EEEvNS_9BwdParamsE,"ax",@progbits
	.align	128
        .global         _ZN10layer_norm31ln_parallel_residual_bwd_kernelINS_13Kernel_traitsI6__halfS2_fS2_fjLj1536ELj1ELj1ELj4ELj8ENS_18Kernel_traits_baseILj1536ES2_S2_fS2_fjLj128EEEEELb0ELb1ELb1EEEvNS_9BwdParamsE
        .type           _ZN10layer_norm31ln_parallel_residual_bwd_kernelINS_13Kernel_traitsI6__halfS2_fS2_fjLj1536ELj1ELj1ELj4ELj8ENS_18Kernel_traits_baseILj1536ES2_S2_fS2_fjLj128EEEEELb0ELb1ELb1EEEvNS_9BwdParamsE,@function
        .size           _ZN10layer_norm31ln_parallel_residual_bwd_kernelINS_13Kernel_traitsI6__halfS2_fS2_fjLj1536ELj1ELj1ELj4ELj8ENS_18Kernel_traits_baseILj1536ES2_S2_fS2_fjLj128EEEEELb0ELb1ELb1EEEvNS_9BwdParamsE,(.L_x_3342 - _ZN10layer_norm31ln_parallel_residual_bwd_kernelINS_13Kernel_traitsI6__halfS2_fS2_fjLj1536ELj1ELj1ELj4ELj8ENS_18Kernel_traits_baseILj1536ES2_S2_fS2_fjLj128EEEEELb0ELb1ELb1EEEvNS_9BwdParamsE)
        .other          _ZN10layer_norm31ln_parallel_residual_bwd_kernelINS_13Kernel_traitsI6__halfS2_fS2_fjLj1536ELj1ELj1ELj4ELj8ENS_18Kernel_traits_baseILj1536ES2_S2_fS2_fjLj128EEEEELb0ELb1ELb1EEEvNS_9BwdParamsE,@"STO_CUDA_ENTRY STV_DEFAULT"
_ZN10layer_norm31ln_parallel_residual_bwd_kernelINS_13Kernel_traitsI6__halfS2_fS2_fjLj1536ELj1ELj1ELj4ELj8ENS_18Kernel_traits_baseILj1536ES2_S2_fS2_fjLj128EEEEELb0ELb1ELb1EEEvNS_9BwdParamsE:
.text._ZN10layer_norm31ln_parallel_residual_bwd_kernelINS_13Kernel_traitsI6__halfS2_fS2_fjLj1536ELj1ELj1ELj4ELj8ENS_18Kernel_traits_baseILj1536ES2_S2_fS2_fjLj128EEEEELb0ELb1ELb1EEEvNS_9BwdParamsE:
        /* <DEDUP_REMOVED lines=30> */
.L_x_2094:
        /* <DEDUP_REMOVED lines=10> */
[----:B------:R-:W-:Y:S01]  /*0280*/  ULDC.U8 UR4, c[0x0][0x2a0] ;  /* 0x0000a80000047ab9 */ /* 0x000fe20000000000 */
[----:B------:R-:W-:Y:S01]  /*0290*/  HFMA2.MMA R0, -RZ, RZ, 0, 5.9604644775390625e-08 ;  /* 0x00000001ff007435 */ /* 0x000fe200000001ff */
[----:B------:R-:W-:Y:S01]  /*02a0*/  UISETP.NE.AND UP0, UPT, UR4, URZ, UPT ;  /* 0x0000003f0400728c */ /* 0x000fe2000bf05270 */
        /* <DEDUP_REMOVED lines=33> */
.L_x_2101:
        /* <DEDUP_REMOVED lines=40> */
[----:B------:R-:W-:Y:S01]  /*0740*/  UMOV UR4, 0xffffffff ;  /* 0xffffffff00047882 */ /* 0x000fe20000000000 */
[----:B------:R-:W-:Y:S02]  /*0750*/  IADD3 R45, R45, UR10, RZ ;  /* 0x0000000a2d2d7c10 */ /* 0x000fe4000fffe0ff */
[----:B------:R-:W-:Y:S02]  /*0760*/  LOP3.LUT P0, RZ, R44, 0x1f, RZ, 0xc0, !PT ;  /* 0x0000001f2cff7812 */ /* 0x000fe4000780c0ff */
[----:B------:R-:W-:-:S02]  /*0770*/  ISETP.GE.AND P4, PT, R45, UR11, PT ;  /* 0x0000000b2d007c0c */ /* 0x000fc4000bf86270 */
[----:B----4-:R-:W-:Y:S02]  /*0780*/  FSEL R91, R90, RZ, !P6 ;  /* 0x000000ff5a5b7208 */ /* 0x010fe40007000000 */
[----:B--2---:R-:W-:Y:S02]  /*0790*/  MOV R0, R2 ;  /* 0x0000000200007202 */ /* 0x004fe40000000f00 */
[----:B------:R-:W-:Y:S01]  /*07a0*/  SHF.R.U64 R100, R2, 0x10, R3 ;  /* 0x0000001002647819 */ /* 0x000fe20000001203 */
        /* <DEDUP_REMOVED lines=12> */
[----:B------:R-:W-:-:S02]  /*0870*/  HADD2.F32 R91, -RZ, R0.H0_H0 ;  /* 0x20000000ff5b7230 */ /* 0x000fc40000004100 */
[----:B------:R-:W-:Y:S01]  /*0880*/  FMUL.FTZ R0, R43, R92 ;  /* 0x0000005c2b007220 */ /* 0x000fe20000410000 */
[----:B------:R-:W-:Y:S02]  /*0890*/  MOV R90, R3 ;  /* 0x00000003005a7202 */ /* 0x000fe40000000f00 */
[--C-:B------:R-:W-:Y:S02]  /*08a0*/  SHF.R.U64 R95, R32, 0x10, R33.reuse ;  /* 0x00000010205f7819 */ /* 0x100fe40000001221 */
[----:B------:R-:W-:Y:S02]  /*08b0*/  MOV R21, R33 ;  /* 0x0000002100157202 */ /* 0x000fe40000000f00 */
[----:B------:R-:W-:Y:S02]  /*08c0*/  SHF.R.U32.HI R97, RZ, 0x10, R33 ;  /* 0x00000010ff617819 */ /* 0x000fe40000011621 */
[----:B------:R-:W-:Y:S02]  /*08d0*/  SHF.R.U32.HI R99, RZ, 0x10, R3 ;  /* 0x00000010ff637819 */ /* 0x000fe40000011603 */
[----:B------:R-:W-:-:S02]  /*08e0*/  MOV R33, R34 ;  /* 0x0000002200217202 */ /* 0x000fc40000000f00 */
[----:B------:R-:W-:Y:S01]  /*08f0*/  SHF.R.U64 R93, R34, 0x10, R35 ;  /* 0x00000010225d7819 */ /* 0x000fe20000001223 */
[----:B------:R-:W-:Y:S01]  /*0900*/  HADD2.F32 R34, -RZ, R100.H0_H0 ;  /* 0x20000064ff227230 */ /* 0x000fe20000004100 */
[----:B------:R-:W-:Y:S01]  /*0910*/  MOV R3, R32 ;  /* 0x0000002000037202 */ /* 0x000fe20000000f00 */
[----:B------:R-:W-:Y:S01]  /*0920*/  FADD.FTZ R62, R91, R62 ;  /* 0x0000003e5b3e7221 */ /* 0x000fe20000010000 */
[----:B------:R-:W-:Y:S01]  /*0930*/  MOV R40, R35 ;  /* 0x0000002300287202 */ /* 0x000fe20000000f00 */
[-C--:B------:R-:W-:Y:S01]  /*0940*/  FFMA.FTZ R75, R0, R91.reuse, R75 ;  /* 0x0000005b004b7223 */ /* 0x080fe2000001004b */
[----:B------:R-:W-:Y:S01]  /*0950*/  SHF.R.U32.HI R41, RZ, 0x10, R35 ;  /* 0x00000010ff297819 */ /* 0x000fe20000011623 */
[----:B------:R-:W-:Y:S01]  /*0960*/  FMUL.FTZ R35, R43, R94 ;  /* 0x0000005e2b237220 */ /* 0x000fe20000410000 */
[----:B------:R-:W-:Y:S01]  /*0970*/  FMUL.FTZ R91, R46, R91 ;  /* 0x0000005b2e5b7220 */ /* 0x000fe20000410000 */
[----:B------:R-:W-:Y:S02]  /*0980*/  HADD2.F32 R90, -RZ, R90.H0_H0 ;  /* 0x2000005aff5a7230 */ /* 0x000fe40000004100 */
[----:B------:R-:W-:Y:S01]  /*0990*/  FADD.FTZ R63, R34, R63 ;  /* 0x0000003f223f7221 */ /* 0x000fe20000010000 */
[----:B------:R-:W-:Y:S01]  /*09a0*/  FFMA.FTZ R74, R35, R34, R74 ;  /* 0x00000022234a7223 */ /* 0x000fe2000001004a */
[----:B------:R-:W-:-:S02]  /*09b0*/  HADD2.F32 R23, -RZ, R3.H0_H0 ;  /* 0x20000003ff177230 */ /* 0x000fc40000004100 */
[----:B------:R-:W-:Y:S01]  /*09c0*/  FMUL.FTZ R34, R77, R34 ;  /* 0x000000224d227220 */ /* 0x000fe20000410000 */
[----:B------:R-:W-:Y:S02]  /*09d0*/  HADD2.F32 R26, -RZ, R95.H0_H0 ;  /* 0x2000005fff1a7230 */ /* 0x000fe40000004100 */
[----:B------:R-:W-:Y:S01]  /*09e0*/  FADD.FTZ R3, RZ, R91 ;  /* 0x0000005bff037221 */ /* 0x000fe20000010000 */
[C---:B------:R-:W-:Y:S01]  /*09f0*/  FMUL.FTZ R95, R43.reuse, R24 ;  /* 0x000000182b5f7220 */ /* 0x040fe20000410000 */
[C---:B------:R-:W-:Y:S01]  /*0a00*/  FMUL.FTZ R37, R43.reuse, R22 ;  /* 0x000000162b257220 */ /* 0x040fe20000410000 */
[----:B------:R-:W-:Y:S01]  /*0a10*/  FFMA.FTZ R24, R0, R91, RZ ;  /* 0x0000005b00187223 */ /* 0x000fe200000100ff */
[----:B------:R-:W-:Y:S02]  /*0a20*/  HADD2.F32 R39, -RZ, R99.H0_H0 ;  /* 0x20000063ff277230 */ /* 0x000fe40000004100 */
[C---:B------:R-:W-:Y:S01]  /*0a30*/  FMUL.FTZ R30, R43.reuse, R36 ;  /* 0x000000242b1e7220 */ /* 0x040fe20000410000 */
[----:B------:R-:W-:Y:S01]  /*0a40*/  FMUL.FTZ R36, R43, R38 ;  /* 0x000000262b247220 */ /* 0x000fe20000410000 */
[-C--:B------:R-:W-:Y:S01]  /*0a50*/  FMUL.FTZ R32, R47, R90.reuse ;  /* 0x0000005a2f207220 */ /* 0x080fe20000410000 */
[----:B------:R-:W-:Y:S01]  /*0a60*/  FADD.FTZ R3, R3, R34 ;  /* 0x0000002203037221 */ /* 0x000fe20000010000 */
[----:B------:R-:W-:Y:S01]  /*0a70*/  FADD.FTZ R60, R90, R60 ;  /* 0x0000003c5a3c7221 */ /* 0x000fe20000010000 */
[----:B------:R-:W-:Y:S01]  /*0a80*/  FFMA.FTZ R72, R37, R90, R72 ;  /* 0x0000005a25487223 */ /* 0x000fe20000010048 */
[----:B------:R-:W-:Y:S01]  /*0a90*/  FFMA.FTZ R24, R35, R34, R24 ;  /* 0x0000002223187223 */ /* 0x000fe20000010018 */
[----:B------:R-:W-:-:S02]  /*0aa0*/  HADD2.F32 R21, -RZ, R21.H0_H0 ;  /* 0x20000015ff157230 */ /* 0x000fc40000004100 */
[----:B------:R-:W-:Y:S01]  /*0ab0*/  FADD.FTZ R61, R39, R61 ;  /* 0x0000003d273d7221 */ /* 0x000fe20000010000 */
[----:B------:R-:W-:Y:S02]  /*0ac0*/  HADD2.F32 R90, -RZ, R93.H0_H0 ;  /* 0x2000005dff5a7230 */ /* 0x000fe40000004100 */
[-C--:B------:R-:W-:Y:S01]  /*0ad0*/  FFMA.FTZ R73, R30, R39.reuse, R73 ;  /* 0x000000271e497223 */ /* 0x080fe20000010049 */
[----:B------:R-:W-:Y:S02]  /*0ae0*/  HADD2.F32 R22, -RZ, R41.H0_H0 ;  /* 0x20000029ff167230 */ /* 0x000fe40000004100 */
[----:B------:R-:W-:Y:S01]  /*0af0*/  FADD.FTZ R59, R26, R59 ;  /* 0x0000003b1a3b7221 */ /* 0x000fe20000010000 */
[----:B------:R-:W-:Y:S01]  /*0b00*/  FMUL.FTZ R41, R43, R96 ;  /* 0x000000602b297220 */ /* 0x000fe20000410000 */
[-C--:B------:R-:W-:Y:S01]  /*0b10*/  FFMA.FTZ R71, R36, R26.reuse, R71 ;  /* 0x0000001a24477223 */ /* 0x080fe20000010047 */
[----:B------:R-:W-:Y:S01]  /*0b20*/  FMUL.FTZ R93, R79, R26 ;  /* 0x0000001a4f5d7220 */ /* 0x000fe20000410000 */
[----:B------:R-:W-:Y:S01]  /*0b30*/  FMUL.FTZ R39, R78, R39 ;  /* 0x000000274e277220 */ /* 0x000fe20000410000 */
        /* <DEDUP_REMOVED lines=9> */
[----:B------:R-:W-:Y:S02]  /*0bd0*/  HADD2.F32 R97, -RZ, R97.H0_H0 ;  /* 0x20000061ff617230 */ /* 0x000fe40000004100 */
[----:B------:R-:W-:Y:S01]  /*0be0*/  FADD.FTZ R24, R21, R40 ;  /* 0x0000002815187221 */ /* 0x000fe20000010000 */
[----:B------:R-:W-:Y:S01]  /*0bf0*/  FFMA.FTZ R3, R95, R40, R26 ;  /* 0x000000285f037223 */ /* 0x000fe2000001001a */
[----:B------:R-:W-:-:S02]  /*0c00*/  FMUL.FTZ R38, R43, R98 ;  /* 0x000000622b267220 */ /* 0x000fc40000410000 */
[----:B------:R-:W-:Y:S01]  /*0c10*/  FADD.FTZ R24, R24, R93 ;  /* 0x0000005d18187221 */ /* 0x000fe20000010000 */
[----:B------:R-:W-:Y:S01]  /*0c20*/  FFMA.FTZ R26, R36, R93, R3 ;  /* 0x0000005d241a7223 */ /* 0x000fe20000010003 */
[----:B------:R-:W-:Y:S01]  /*0c30*/  FADD.FTZ R57, R97, R57 ;  /* 0x0000003961397221 */ /* 0x000fe20000010000 */
[-C--:B------:R-:W-:Y:S01]  /*0c40*/  FFMA.FTZ R69, R38, R97.reuse, R69 ;  /* 0x0000006126457223 */ /* 0x080fe20000010045 */
[----:B------:R-:W-:Y:S02]  /*0c50*/  HADD2.F32 R33, -RZ, R33.H0_H0 ;  /* 0x20000021ff217230 */ /* 0x000fe40000004100 */
        /* <DEDUP_REMOVED lines=50> */
.L_x_2112:
        /* <DEDUP_REMOVED lines=12> */
.L_x_2097:
        /* <DEDUP_REMOVED lines=34> */
[-CC-:B------:R-:W-:Y:S01]  /*1260*/  FFMA.FTZ R37, R37, R3.reuse, R26.reuse ;  /* 0x0000000325257223 */ /* 0x180fe2000001001a */
[----:B------:R-:W-:Y:S01]  /*1270*/  FADD.FTZ R40, R40, -R95 ;  /* 0x8000005f28287221 */ /* 0x000fe20000010000 */
[C---:B------:R-:W-:Y:S01]  /*1280*/  FMUL.FTZ R23, R43.reuse, R0 ;  /* 0x000000002b177220 */ /* 0x040fe20000410000 */
[----:B------:R-:W-:Y:S01]  /*1290*/  FMUL.FTZ R100, R43, R30 ;  /* 0x0000001e2b647220 */ /* 0x000fe20000410000 */
[-CC-:B------:R-:W-:Y:S01]  /*12a0*/  FFMA.FTZ R0, R41, R3.reuse, R26.reuse ;  /* 0x0000000329007223 */ /* 0x180fe2000001001a */
[----:B------:R-:W-:Y:S01]  /*12b0*/  FADD.FTZ R22, R34, -R35 ;  /* 0x8000002322167221 */ /* 0x000fe20000010000 */
[----:B------:R-:W-:Y:S01]  /*12c0*/  FADD.FTZ R32, R32, -R37 ;  /* 0x8000002520207221 */ /* 0x000fe20000010000 */
[----:B------:R-:W-:Y:S01]  /*12d0*/  FMUL.FTZ R95, R43, R40 ;  /* 0x000000282b5f7220 */ /* 0x000fe20000410000 */
[-C--:B------:R-:W-:Y:S01]  /*12e0*/  FFMA.FTZ R42, R42, R3.reuse, R26 ;  /* 0x000000032a2a7223 */ /* 0x080fe2000001001a */
[----:B------:R-:W-:Y:S01]  /*12f0*/  @P1 LEA R30, P0, R89, UR16, 0x4 ;  /* 0x00000010591e1c11 */ /* 0x000fe2000f8020ff */
[----:B------:R-:W-:Y:S01]  /*1300*/  FADD.FTZ R0, R31, -R0 ;  /* 0x800000001f007221 */ /* 0x000fe20000010000 */
[----:B------:R-:W-:Y:S01]  /*1310*/  SHF.L.U32 R40, R89, 0x3, RZ ;  /* 0x0000000359287819 */ /* 0x000fe200000006ff */
        /* <DEDUP_REMOVED lines=17> */
[----:B------:R-:W0:Y:S01]  /*1430*/  F2F.F16.F32 R2, R22 ;  /* 0x0000001600027304 */ /* 0x000e220000200800 */
[C---:B------:R-:W-:Y:S01]  /*1440*/  FMUL.FTZ R94, R43.reuse, R94 ;  /* 0x0000005e2b5e7220 */ /* 0x040fe20000410000 */
[----:B------:R-:W-:Y:S01]  /*1450*/  @P3 FADD.FTZ R27, R6, R27 ;  /* 0x0000001b061b3221 */ /* 0x000fe20000010000 */
[C---:B------:R-:W-:Y:S01]  /*1460*/  FMUL.FTZ R98, R43.reuse, R98 ;  /* 0x000000622b627220 */ /* 0x040fe20000410000 */
[----:B------:R-:W-:Y:S01]  /*1470*/  ISETP.NE.AND.EX P0, PT, RZ, UR15, PT, P0 ;  /* 0x0000000fff007c0c */ /* 0x000fe2000bf05300 */
[----:B------:R-:W-:Y:S01]  /*1480*/  @P3 FADD.FTZ R23, R4, R23 ;  /* 0x0000001704173221 */ /* 0x000fe20000010000 */
[----:B------:R-:W-:Y:S01]  /*1490*/  FMUL.FTZ R96, R43, R36 ;  /* 0x000000242b607220 */ /* 0x000fe20000410000 */
[----:B------:R-:W-:Y:S01]  /*14a0*/  FADD.FTZ R28, R28, -R99 ;  /* 0x800000631c1c7221 */ /* 0x000fe20000010000 */
[----:B------:R-:W1:Y:S01]  /*14b0*/  F2F.F16.F32 R24, R100 ;  /* 0x0000006400187304 */ /* 0x000e620000200800 */
[----:B------:R-:W-:Y:S01]  /*14c0*/  @P3 FADD.FTZ R94, R13, R94 ;  /* 0x0000005e0d5e3221 */ /* 0x000fe20000010000 */
[----:B------:R-:W-:Y:S01]  /*14d0*/  FMUL.FTZ R99, R43, R20 ;  /* 0x000000142b637220 */ /* 0x000fe20000410000 */
[----:B------:R-:W2:Y:S01]  /*14e0*/  @P1 LDC.64 R36, c[0x0][0x308] ;  /* 0x0000c200ff241b82 */ /* 0x000ea20000000a00 */
[----:B------:R-:W-:Y:S01]  /*14f0*/  @P3 FADD.FTZ R98, R15, R98 ;  /* 0x000000620f623221 */ /* 0x000fe20000010000 */
[----:B------:R-:W-:Y:S01]  /*1500*/  FFMA.FTZ R38, R38, R3, R26 ;  /* 0x0000000326267223 */ /* 0x000fe2000001001a */
[----:B------:R-:W-:Y:S01]  /*1510*/  @P3 FADD.FTZ R99, R14, R99 ;  /* 0x000000630e633221 */ /* 0x000fe20000010000 */
[----:B------:R-:W-:Y:S01]  /*1520*/  FMUL.FTZ R101, R43, R0 ;  /* 0x000000002b657220 */ /* 0x000fe20000410000 */
[----:B------:R-:W3:Y:S01]  /*1530*/  F2F.F16.F32 R35, R27 ;  /* 0x0000001b00237304 */ /* 0x000ee20000200800 */
[----:B------:R-:W-:Y:S01]  /*1540*/  FADD.FTZ R38, R97, -R38 ;  /* 0x8000002661267221 */ /* 0x000fe20000010000 */
[C---:B------:R-:W-:Y:S01]  /*1550*/  FMUL.FTZ R97, R43.reuse, R28 ;  /* 0x0000001c2b617220 */ /* 0x040fe20000410000 */
[----:B------:R-:W4:Y:S01]  /*1560*/  LDC.64 R20, c[0x0][0x2f8] ;  /* 0x0000be00ff147b82 */ /* 0x000f220000000a00 */
[C---:B0-----:R-:W-:Y:S01]  /*1570*/  @P0 PRMT R85, R2.reuse, 0x7610, R85 ;  /* 0x0000761002550816 */ /* 0x041fe20000000055 */
[----:B------:R-:W-:Y:S01]  /*1580*/  FMUL.FTZ R102, R43, R38 ;  /* 0x000000262b667220 */ /* 0x000fe20000410000 */
[----:B------:R-:W-:Y:S01]  /*1590*/  IMAD.WIDE.U32 R2, R2, 0x10000, RZ ;  /* 0x0001000002027825 */ /* 0x000fe200078e00ff */
[----:B-1----:R-:W-:Y:S01]  /*15a0*/  SHF.L.U32 R34, R24, 0x10, RZ ;  /* 0x0000001018227819 */ /* 0x002fe200000006ff */
[----:B------:R-:W0:Y:S02]  /*15b0*/  F2F.F16.F32 R25, R23 ;  /* 0x0000001700197304 */ /* 0x000e240000200800 */
[----:B------:R-:W-:Y:S01]  /*15c0*/  @P3 FADD.FTZ R95, R8, R95 ;  /* 0x0000005f085f3221 */ /* 0x000fe20000010000 */
[----:B------:R-:W-:Y:S01]  /*15d0*/  @P3 FADD.FTZ R96, R9, R96 ;  /* 0x0000006009603221 */ /* 0x000fe20000010000 */
[----:B------:R-:W-:Y:S01]  /*15e0*/  @P3 FADD.FTZ R101, R10, R101 ;  /* 0x000000650a653221 */ /* 0x000fe20000010000 */
[----:B------:R-:W-:Y:S01]  /*15f0*/  @P3 FADD.FTZ R102, R11, R102 ;  /* 0x000000660b663221 */ /* 0x000fe20000010000 */
[----:B------:R-:W-:Y:S01]  /*1600*/  @P3 FADD.FTZ R97, R12, R97 ;  /* 0x000000610c613221 */ /* 0x000fe20000010000 */
[----:B------:R-:W-:Y:S01]  /*1610*/  ISETP.NE.U32.AND P3, PT, RZ, UR16, PT ;  /* 0x00000010ff007c0c */ /* 0x000fe2000bf65070 */
[----:B------:R-:W1:Y:S01]  /*1620*/  F2F.F16.F32 R90, R94 ;  /* 0x0000005e005a7304 */ /* 0x000e620000200800 */
[----:B---3--:R-:W-:-:S02]  /*1630*/  @P0 PRMT R87, R35, 0x7610, R87 ;  /* 0x0000761023570816 */ /* 0x008fc40000000057 */
[----:B------:R-:W-:Y:S01]  /*1640*/  LOP3.LUT R35, R3, R34, R35, 0xfe, !PT ;  /* 0x0000002203237212 */ /* 0x000fe200078efe23 */
[----:B--2---:R-:W-:Y:S01]  /*1650*/  @P1 IMAD.WIDE.U32 R36, R83, 0x10, R36 ;  /* 0x0000001053241825 */ /* 0x004fe200078e0024 */
[----:B------:R-:W-:Y:S02]  /*1660*/  ISETP.NE.AND.EX P3, PT, RZ, UR17, PT, P3 ;  /* 0x00000011ff007c0c */ /* 0x000fe4000bf65330 */
[----:B0-----:R-:W-:Y:S01]  /*1670*/  LOP3.LUT R34, R2, R25, RZ, 0xfc, !PT ;  /* 0x0000001902227212 */ /* 0x001fe200078efcff */
[----:B------:R-:W0:Y:S01]  /*1680*/  F2F.F16.F32 R92, R98 ;  /* 0x00000062005c7304 */ /* 0x000e220000200800 */
[----:B------:R-:W-:Y:S02]  /*1690*/  @P0 PRMT R86, R24, 0x7610, R86 ;  /* 0x0000761018560816 */ /* 0x000fe40000000056 */
[----:B------:R-:W-:Y:S02]  /*16a0*/  @P0 PRMT R88, R25, 0x7610, R88 ;  /* 0x0000761019580816 */ /* 0x000fe40000000058 */
[----:B------:R-:W-:Y:S01]  /*16b0*/  SEL R26, R27, R18, P3 ;  /* 0x000000121b1a7207 */ /* 0x000fe20001800000 */
[----:B-1----:R-:W-:-:S02]  /*16c0*/  IMAD.WIDE.U32 R2, R90, 0x10000, RZ ;  /* 0x000100005a027825 */ /* 0x002fc400078e00ff */
[----:B------:R-:W1:Y:S01]  /*16d0*/  F2F.F16.F32 R93, R99 ;  /* 0x00000063005d7304 */ /* 0x000e620000200800 */
[----:B------:R-:W-:Y:S02]  /*16e0*/  SEL R24, R23, R16, P3 ;  /* 0x0000001017187207 */ /* 0x000fe40001800000 */
[----:B------:R-:W-:Y:S02]  /*16f0*/  SEL R25, R22, R17, P3 ;  /* 0x0000001116197207 */ /* 0x000fe40001800000 */
[----:B------:R-:W-:Y:S02]  /*1700*/  SEL R27, R100, R19, P3 ;  /* 0x00000013641b7207 */ /* 0x000fe40001800000 */
[----:B0-----:R-:W-:Y:S01]  /*1710*/  SHF.L.U32 R38, R92, 0x10, RZ ;  /* 0x000000105c267819 */ /* 0x001fe200000006ff */
[----:B------:R-:W0:Y:S02]  /*1720*/  F2F.F16.F32 R0, R96 ;  /* 0x0000006000007304 */ /* 0x000e240000200800 */
[----:B------:R2:W-:Y:S01]  /*1730*/  @P1 STG.E.128 desc[UR6][R36.64], R24 ;  /* 0x0000001824001986 */ /* 0x0005e2000c101d06 */
[----:B-1----:R-:W-:Y:S01]  /*1740*/  LOP3.LUT R3, R3, R38, R93, 0xfe, !PT ;  /* 0x0000002603037212 */ /* 0x002fe200078efe5d */
[----:B----4-:R-:W-:-:S04]  /*1750*/  IMAD.WIDE.U32 R38, R83, 0x8, R20 ;  /* 0x0000000853267825 */ /* 0x010fc800078e0014 */
[----:B------:R-:W1:Y:S01]  /*1760*/  F2F.F16.F32 R89, R102 ;  /* 0x0000006600597304 */ /* 0x000e620000200800 */
[----:B------:R-:W-:Y:S02]  /*1770*/  SEL R20, R95, R16, P3 ;  /* 0x000000105f147207 */ /* 0x000fe40001800000 */
[----:B------:R-:W-:Y:S01]  /*1780*/  SEL R21, R96, R17, P3 ;  /* 0x0000001160157207 */ /* 0x000fe20001800000 */
[----:B------:R2:W-:Y:S01]  /*1790*/  STG.E.64 desc[UR6][R38.64], R34 ;  /* 0x0000002226007986 */ /* 0x0005e2000c101b06 */
[----:B0-----:R-:W-:-:S03]  /*17a0*/  IMAD.WIDE.U32 R22, R0, 0x10000, RZ ;  /* 0x0001000000167825 */ /* 0x001fc600078e00ff */
[----:B------:R-:W0:Y:S01]  /*17b0*/  F2F.F16.F32 R41, R101 ;  /* 0x0000006500297304 */ /* 0x000e220000200800 */
[----:B-1----:R-:W-:-:S07]  /*17c0*/  SHF.L.U32 R28, R89, 0x10, RZ ;  /* 0x00000010591c7819 */ /* 0x002fce00000006ff */
[----:B------:R-:W1:Y:S01]  /*17d0*/  F2F.F16.F32 R91, R95 ;  /* 0x0000005f005b7304 */ /* 0x000e620000200800 */
[----:B0-----:R-:W-:-:S07]  /*17e0*/  LOP3.LUT R29, R23, R28, R41, 0xfe, !PT ;  /* 0x0000001c171d7212 */ /* 0x001fce00078efe29 */
[----:B------:R-:W0:Y:S01]  /*17f0*/  F2F.F16.F32 R43, R97 ;  /* 0x00000061002b7304 */ /* 0x000e220000200800 */
        /* <DEDUP_REMOVED lines=13> */
.L_x_2098:
        /* <DEDUP_REMOVED lines=8> */
[----:B------:R-:W-:Y:S02]  /*1950*/  @P1 LEA.HI.X R25, R84, UR17, RZ, 0x4, P3 ;  /* 0x0000001154191c11 */ /* 0x000fe400098f24ff */
[----:B------:R-:W-:Y:S02]  /*1960*/  SHF.R.U32.HI R35, RZ, 0x1d, R84 ;  /* 0x0000001dff237819 */ /* 0x000fe40000011654 */
[----:B------:R-:W-:Y:S02]  /*1970*/  IADD3 R26, P3, R34, UR18, RZ ;  /* 0x00000012221a7c10 */ /* 0x000fe4000ff7e0ff */
[----:B------:R-:W-:Y:S02]  /*1980*/  @P0 PRMT R88, R91, 0x7610, R88 ;  /* 0x000076105b580816 */ /* 0x000fe40000000058 */
        /* <DEDUP_REMOVED lines=13> */
.L_x_2099:
        /* <DEDUP_REMOVED lines=15> */
.L_x_2100:
[----:B------:R-:W-:Y:S01]  /*1b50*/  SEL R0, RZ, 0x1, P5 ;  /* 0x00000001ff007807 */ /* 0x000fe20002800000 */
[----:B------:R-:W-:Y:S06]  /*1b60*/  @!P4 BRA `(.L_x_2101) ;  /* 0xffffffe80054c947 */ /* 0x000fec000383ffff */
        /* <DEDUP_REMOVED lines=8> */
[----:B-1----:R-:W-:Y:S02]  /*1bf0*/  MOV R16, R70 ;  /* 0x0000004600107202 */ /* 0x002fe40000000f00 */
[----:B0-2---:R-:W-:Y:S02]  /*1c00*/  MOV R20, R58 ;  /* 0x0000003a00147202 */ /* 0x005fe40000000f00 */
        /* <DEDUP_REMOVED lines=14> */
.L_x_2095:
        /* <DEDUP_REMOVED lines=17> */
.L_x_2096:
[----:B------:R-:W-:Y:S01]  /*1e00*/  HFMA2.MMA R92, -RZ, RZ, 0, 9.5367431640625e-07 ;  /* 0x00000010ff5c7435 */ /* 0x000fe200000001ff */
[----:B------:R-:W-:Y:S02]  /*1e10*/  MOV R101, R20 ;  /* 0x0000001400657202 */ /* 0x000fe40000000f00 */
[----:B------:R-:W-:Y:S02]  /*1e20*/  MOV R107, 0x1f ;  /* 0x0000001f006b7802 */ /* 0x000fe40000000f00 */
[----:B------:R-:W-:-:S07]  /*1e30*/  MOV R26, 0xffffffff ;  /* 0xffffffff001a7802 */ /* 0x000fce0000000f00 */
[----:B-----5:R-:W-:Y:S05]  /*1e40*/  WARPSYNC.COLLECTIVE R26, `(.L_x_2102) ;  /* 0x000000001a087348 */ /* 0x020fea0003c00000 */
[----:B------:R0:W1:Y:S02]  /*1e50*/  SHFL.DOWN P1, R27, R101, R92, R107 ;  /* 0x0800005c651b7389 */ /* 0x000064000002006b */
[----:B01---5:R-:W-:Y:S01]  /*1e60*/  ENDCOLLECTIVE ;  /* 0x000000000000791b */ /* 0x023fe20003800000 */
.L_x_2102:
[----:B------:R-:W-:Y:S02]  /*1e70*/  MOV R101, R24 ;  /* 0x0000001800657202 */ /* 0x000fe40000000f00 */
[----:B------:R-:W-:-:S07]  /*1e80*/  MOV R3, R27 ;  /* 0x0000001b00037202 */ /* 0x000fce0000000f00 */
[----:B------:R-:W-:Y:S05]  /*1e90*/  WARPSYNC.COLLECTIVE R26, `(.L_x_2103) ;  /* 0x000000001a087348 */ /* 0x000fea0003c00000 */
[----:B------:R0:W1:Y:S02]  /*1ea0*/  SHFL.DOWN P1, R27, R101, R92, R107 ;  /* 0x0800005c651b7389 */ /* 0x000064000002006b */
[----:B01----:R-:W-:Y:S01]  /*1eb0*/  ENDCOLLECTIVE ;  /* 0x000000000000791b */ /* 0x003fe20003800000 */
.L_x_2103:
[----:B------:R-:W-:Y:S01]  /*1ec0*/  FADD.FTZ R3, R20, R3 ;  /* 0x0000000314037221 */ /* 0x000fe20000010000 */
[----:B------:R-:W-:-:S04]  /*1ed0*/  HFMA2.MMA R92, -RZ, RZ, 0, 4.76837158203125e-07 ;  /* 0x00000008ff5c7435 */ /* 0x000fc800000001ff */
[----:B------:R-:W-:Y:S02]  /*1ee0*/  MOV R101, R3 ;  /* 0x0000000300657202 */ /* 0x000fe40000000f00 */
[----:B------:R-:W-:-:S07]  /*1ef0*/  MOV R21, R27 ;  /* 0x0000001b00157202 */ /* 0x000fce0000000f00 */
[----:B------:R-:W-:Y:S05]  /*1f00*/  WARPSYNC.COLLECTIVE R26, `(.L_x_2104) ;  /* 0x000000001a087348 */ /* 0x000fea0003c00000 */
[----:B------:R0:W1:Y:S02]  /*1f10*/  SHFL.DOWN P1, R27, R101, R92, R107 ;  /* 0x0800005c651b7389 */ /* 0x000064000002006b */
[----:B01----:R-:W-:Y:S01]  /*1f20*/  ENDCOLLECTIVE ;  /* 0x000000000000791b */ /* 0x003fe20003800000 */
.L_x_2104:
[----:B------:R-:W-:-:S05]  /*1f30*/  FADD.FTZ R21, R24, R21 ;  /* 0x0000001518157221 */ /* 0x000fca0000010000 */
[----:B------:R-:W-:Y:S02]  /*1f40*/  MOV R101, R21 ;  /* 0x0000001500657202 */ /* 0x000fe40000000f00 */
[----:B------:R-:W-:-:S07]  /*1f50*/  MOV R2, R27 ;  /* 0x0000001b00027202 */ /* 0x000fce0000000f00 */
[----:B------:R-:W-:Y:S05]  /*1f60*/  WARPSYNC.COLLECTIVE R26, `(.L_x_2105) ;  /* 0x000000001a087348 */ /* 0x000fea0003c00000 */
[----:B------:R0:W1:Y:S02]  /*1f70*/  SHFL.DOWN P1, R27, R101, R92, R107 ;  /* 0x0800005c651b7389 */ /* 0x000064000002006b */
[----:B01----:R-:W-:Y:S01]  /*1f80*/  ENDCOLLECTIVE ;  /* 0x000000000000791b */ /* 0x003fe20003800000 */
.L_x_2105:
[----:B------:R-:W-:Y:S01]  /*1f90*/  FADD.FTZ R2, R3, R2 ;  /* 0x0000000203027221 */ /* 0x000fe20000010000 */
[----:B------:R-:W-:-:S04]  /*1fa0*/  HFMA2.MMA R92, -RZ, RZ, 0, 2.384185791015625e-07 ;  /* 0x00000004ff5c7435 */ /* 0x000fc800000001ff */
[----:B------:R-:W-:Y:S02]  /*1fb0*/  MOV R101, R2 ;  /* 0x0000000200657202 */ /* 0x000fe40000000f00 */
[----:B------:R-:W-:-:S07]  /*1fc0*/  MOV R22, R27 ;  /* 0x0000001b00167202 */ /* 0x000fce0000000f00 */
[----:B------:R-:W-:Y:S05]  /*1fd0*/  WARPSYNC.COLLECTIVE R26, `(.L_x_2106) ;  /* 0x000000001a087348 */ /* 0x000fea0003c00000 */
[----:B------:R0:W1:Y:S02]  /*1fe0*/  SHFL.DOWN P1, R27, R101, R92, R107 ;  /* 0x0800005c651b7389 */ /* 0x000064000002006b */
[----:B01----:R-:W-:Y:S01]  /*1ff0*/  ENDCOLLECTIVE ;  /* 0x000000000000791b */ /* 0x003fe20003800000 */
.L_x_2106:
[----:B------:R-:W-:-:S05]  /*2000*/  FADD.FTZ R22, R21, R22 ;  /* 0x0000001615167221 */ /* 0x000fca0000010000 */
[----:B------:R-:W-:Y:S02]  /*2010*/  MOV R101, R22 ;  /* 0x0000001600657202 */ /* 0x000fe40000000f00 */
[----:B------:R-:W-:-:S07]  /*2020*/  MOV R23, R27 ;  /* 0x0000001b00177202 */ /* 0x000fce0000000f00 */
[----:B------:R-:W-:Y:S05]  /*2030*/  WARPSYNC.COLLECTIVE R26, `(.L_x_2107) ;  /* 0x000000001a087348 */ /* 0x000fea0003c00000 */
[----:B------:R0:W1:Y:S02]  /*2040*/  SHFL.DOWN P1, R27, R101, R92, R107 ;  /* 0x0800005c651b7389 */ /* 0x000064000002006b */
[----:B01----:R-:W-:Y:S01]  /*2050*/  ENDCOLLECTIVE ;  /* 0x000000000000791b */ /* 0x003fe20003800000 */
.L_x_2107:
[----:B------:R-:W-:Y:S01]  /*2060*/  FADD.FTZ R23, R2, R23 ;  /* 0x0000001702177221 */ /* 0x000fe20000010000 */
[----:B------:R-:W-:-:S04]  /*2070*/  HFMA2.MMA R92, -RZ, RZ, 0, 1.1920928955078125e-07 ;  /* 0x00000002ff5c7435 */ /* 0x000fc800000001ff */
[----:B------:R-:W-:Y:S02]  /*2080*/  MOV R101, R23 ;  /* 0x0000001700657202 */ /* 0x000fe40000000f00 */
[----:B------:R-:W-:-:S07]  /*2090*/  MOV R25, R27 ;  /* 0x0000001b00197202 */ /* 0x000fce0000000f00 */
[----:B------:R-:W-:Y:S05]  /*20a0*/  WARPSYNC.COLLECTIVE R26, `(.L_x_2108) ;  /* 0x000000001a087348 */ /* 0x000fea0003c00000 */
[----:B------:R0:W1:Y:S02]  /*20b0*/  SHFL.DOWN P1, R27, R101, R92, R107 ;  /* 0x0800005c651b7389 */ /* 0x000064000002006b */
[----:B01----:R-:W-:Y:S01]  /*20c0*/  ENDCOLLECTIVE ;  /* 0x000000000000791b */ /* 0x003fe20003800000 */
.L_x_2108:
[----:B------:R-:W-:-:S05]  /*20d0*/  FADD.FTZ R25, R22, R25 ;  /* 0x0000001916197221 */ /* 0x000fca0000010000 */
[----:B------:R-:W-:Y:S02]  /*20e0*/  MOV R101, R25 ;  /* 0x0000001900657202 */ /* 0x000fe40000000f00 */
[----:B------:R-:W-:-:S07]  /*20f0*/  MOV R20, R27 ;  /* 0x0000001b00147202 */ /* 0x000fce0000000f00 */
[----:B------:R-:W-:Y:S05]  /*2100*/  WARPSYNC.COLLECTIVE R26, `(.L_x_2109) ;  /* 0x000000001a087348 */ /* 0x000fea0003c00000 */
[----:B------:R0:W1:Y:S02]  /*2110*/  SHFL.DOWN P1, R27, R101, R92, R107 ;  /* 0x0800005c651b7389 */ /* 0x000064000002006b */
[----:B01----:R-:W-:Y:S01]  /*2120*/  ENDCOLLECTIVE ;  /* 0x000000000000791b */ /* 0x003fe20003800000 */
.L_x_2109:
[----:B------:R-:W-:Y:S01]  /*2130*/  FADD.FTZ R20, R23, R20 ;  /* 0x0000001417147221 */ /* 0x000fe20000010000 */
[----:B------:R-:W-:-:S04]  /*2140*/  HFMA2.MMA R92, -RZ, RZ, 0, 5.9604644775390625e-08 ;  /* 0x00000001ff5c7435 */ /* 0x000fc800000001ff */
[----:B------:R-:W-:Y:S02]  /*2150*/  MOV R101, R20 ;  /* 0x0000001400657202 */ /* 0x000fe40000000f00 */
[----:B------:R-:W-:-:S07]  /*2160*/  MOV R24, R27 ;  /* 0x0000001b00187202 */ /* 0x000fce0000000f00 */
[----:B------:R-:W-:Y:S05]  /*2170*/  WARPSYNC.COLLECTIVE R26, `(.L_x_2110) ;  /* 0x000000001a087348 */ /* 0x000fea0003c00000 */
[----:B------:R0:W1:Y:S02]  /*2180*/  SHFL.DOWN P1, R27, R101, R92, R107 ;  /* 0x0800005c651b7389 */ /* 0x000064000002006b */
[----:B01----:R-:W-:Y:S01]  /*2190*/  ENDCOLLECTIVE ;  /* 0x000000000000791b */ /* 0x003fe20003800000 */
.L_x_2110:
[----:B------:R-:W-:-:S05]  /*21a0*/  FADD.FTZ R24, R25, R24 ;  /* 0x0000001819187221 */ /* 0x000fca0000010000 */
[----:B------:R-:W-:Y:S02]  /*21b0*/  MOV R101, R24 ;  /* 0x0000001800657202 */ /* 0x000fe40000000f00 */
[----:B------:R-:W-:-:S07]  /*21c0*/  MOV R3, R27 ;  /* 0x0000001b00037202 */ /* 0x000fce0000000f00 */
[----:B------:R-:W-:Y:S05]  /*21d0*/  WARPSYNC.COLLECTIVE R26, `(.L_x_2111) ;  /* 0x000000001a087348 */ /* 0x000fea0003c00000 */
[----:B------:R0:W1:Y:S02]  /*21e0*/  SHFL.DOWN P1, R27, R101, R92, R107 ;  /* 0x0800005c651b7389 */ /* 0x000064000002006b */
[----:B01----:R-:W-:Y:S01]  /*21f0*/  ENDCOLLECTIVE ;  /* 0x000000000000791b */ /* 0x003fe20003800000 */
.L_x_2111:
[----:B------:R-:W-:Y:S01]  /*2200*/  MOV R21, R27 ;  /* 0x0000001b00157202 */ /* 0x000fe20000000f00 */
[----:B------:R-:W-:Y:S06]  /*2210*/  BRA `(.L_x_2112) ;  /* 0xffffffec00587947 */ /* 0x000fec000383ffff */
.L_x_2113:
        /* <DEDUP_REMOVED lines=14> */
.L_x_3342:


//--------------------- .text._ZN10layer_norm31ln_parallel_residual_bwd_kernelINS_13Kernel_traitsI6__halfS2_fS2_fjLj1536ELj1ELj1ELj4ELj8ENS_18Kernel_traits_baseILj1536ES2_S2_fS2_fjLj128EEEEELb1ELb0ELb0EEEvNS_9BwdParamsE --------------------------
	.section	.text._ZN10layer_norm31ln_parallel_residual_bwd_kernelINS_13Kernel_traitsI6__halfS2_fS2_fjLj1536ELj1ELj1ELj4ELj8ENS_18Kernel_traits_baseILj1536ES2_S2_fS2_fjLj128EEEEELb1ELb0ELb0EEEvNS_9BwdParamsE,"ax",@progbits
	.align	128
        .global         _ZN10layer_norm31ln_parallel_residual_bwd_kernelINS_13Kernel_traitsI6__halfS2_fS2_fjLj1536ELj1ELj1ELj4ELj8ENS_18Kernel_traits_baseILj1536ES2_S2_fS2_fjLj128EEEEELb1ELb0ELb0EEEvNS_9BwdParamsE
        .type           _ZN10layer_norm31ln_parallel_residual_bwd_kernelINS_13Kernel_traitsI6__halfS2_fS2_fjLj1536ELj1ELj1ELj4ELj8ENS_18Kernel_traits_baseILj1536ES2_S2_fS2_fjLj128EEEEELb1ELb0ELb0EEEvNS_9BwdParamsE,@function
        .size           _ZN10layer_norm31ln_parallel_residual_bwd_kernelINS_13Kernel_traitsI6__halfS2_fS2_fjLj1536ELj1ELj1ELj4ELj8ENS_18Kernel_traits_baseILj1536ES2_S2_fS2_fjLj128EEEEELb1ELb0ELb0EEEvNS_9BwdParamsE,(.L_x_3343 - _ZN10layer_norm31ln_parallel_residual_bwd_kernelINS_13Kernel_traitsI6__halfS2_fS2_fjLj1536ELj1ELj1ELj4ELj8ENS_18Kernel_traits_baseILj1536ES2_S2_fS2_fjLj128EEEEELb1ELb0ELb0EEEvNS_9BwdParamsE)
        .other          _ZN10layer_norm31ln_parallel_residual_bwd_kernelINS_13Kernel_traitsI6__halfS2_fS2_fjLj1536ELj1ELj1ELj4ELj8ENS_18Kernel_traits_baseILj1536ES2_S2_fS2_fjLj128EEEEELb1ELb0ELb0EEEvNS_9BwdParamsE,@"STO_CUDA_ENTRY STV_DEFAULT"
_ZN10layer_norm31ln_parallel_residual_bwd_kernelINS_13Kernel_traitsI6__halfS2_fS2_fjLj1536ELj1ELj1ELj4ELj8ENS_18Kernel_traits_baseILj1536ES2_S2_fS2_fjLj128EEEEELb1ELb0ELb0EEEvNS_9BwdParamsE:
.text._ZN10layer_norm31ln_parallel_residual_bwd_kernelINS_13Kernel_traitsI6__halfS2_fS2_fjLj1536ELj1ELj1ELj4ELj8ENS_18Kernel_traits_baseILj1536ES2_S2_fS2_fjLj128EEEEELb1ELb0ELb0EEEvNS_9BwdParamsE:
        /* <DEDUP_REMOVED lines=25> */
[----:B------:R-:W-:-:S02]  /*0190*/  ISETP.GE.U32.AND P0, PT, R0, 0x180, PT ;  /* 0x000001800000780c */ /* 0x000fc40003f06070 */
        /* <DEDUP_REMOVED lines=49> */
[----:B-----5:R-:W-:Y:S01]  /*04b0*/  IMAD.MOV.U32 R99, RZ, RZ, R10 ;  /* 0x000000ffff637224 */ /* 0x020fe200078e000a */
[----:B------:R-:W-:Y:S01]  /*04c0*/  SHF.R.U64 R98, R10, 0x10, R11 ;  /* 0x000000100a627819 */ /* 0x000fe2000000120b */
[----:B------:R-:W-:Y:S01]  /*04d0*/  IMAD.MOV.U32 R17, RZ, RZ, R15 ;  /* 0x000000ffff117224 */ /* 0x000fe200078e000f */
[----:B------:R-:W-:Y:S01]  /*04e0*/  MOV R97, R11 ;  /* 0x0000000b00617202 */ /* 0x000fe20000000f00 */
[----:B------:R-:W-:Y:S01]  /*04f0*/  UISETP.NE.AND UP0, UPT, UR6, URZ, UPT ;  /* 0x0000003f0600728c */ /* 0x000fe2000bf05270 */
[----:B------:R-:W-:Y:S01]  /*0500*/  SHF.R.U32.HI R96, RZ, 0x10, R11 ;  /* 0x00000010ff607819 */ /* 0x000fe2000001160b */
[----:B------:R-:W-:Y:S01]  /*0510*/  HFMA2.MMA R69, -RZ, RZ, 0, 0 ;  /* 0x00000000ff457435 */ /* 0x000fe200000001ff */
[----:B------:R-:W-:Y:S01]  /*0520*/  MOV R0, R12 ;  /* 0x0000000c00007202 */ /* 0x000fe20000000f00 */
[----:B------:R-:W-:Y:S01]  /*0530*/  IMAD.MOV.U32 R92, RZ, RZ, 0x1 ;  /* 0x00000001ff5c7424 */ /* 0x000fe200078e00ff */
        /* <DEDUP_REMOVED lines=42> */
[----:B------:R-:W-:-:S07]  /*07e0*/  HADD2.F32 R8, -RZ, R8.H0_H0 ;  /* 0x20000008ff087230 */ /* 0x000fce0000004100 */
.L_x_2130:
[----:B-1----:R-:W0:Y:S08]  /*07f0*/  LDC.64 R88, c[0x0][0x250] ;  /* 0x00009400ff587b82 */ /* 0x002e300000000a00 */
[----:B--2--5:R-:W1:Y:S01]  /*0800*/  LDC.64 R6, c[0x0][0x258] ;  /* 0x00009600ff067b82 */ /* 0x024e620000000a00 */
[----:B0-----:R-:W-:-:S06]  /*0810*/  IMAD.WIDE R88, R104, 0x4, R88 ;  /* 0x0000000468587825 */ /* 0x001fcc00078e0258 */
[----:B------:R-:W2:Y:S01]  /*0820*/  LDG.E R88, desc[UR4][R88.64] ;  /* 0x0000000458587981 */ /* 0x000ea2000c1e1900 */
[----:B-1----:R-:W-:-:S05]  /*0830*/  IMAD.WIDE R90, R104, 0x4, R6 ;  /* 0x00000004685a7825 */ /* 0x002fca00078e0206 */
[----:B------:R0:W5:Y:S01]  /*0840*/  LDG.E R7, desc[UR4][R90.64] ;  /* 0x000000045a077981 */ /* 0x000162000c1e1900 */
[----:B------:R-:W-:Y:S01]  /*0850*/  MOV R107, UR23 ;  /* 0x00000017006b7c02 */ /* 0x000fe20008000f00 */
[----:B------:R-:W-:Y:S01]  /*0860*/  BSSY B0, `(.L_x_2115) ;  /* 0x0000060000007945 */ /* 0x000fe20003800000 */
[----:B------:R-:W-:Y:S02]  /*0870*/  SHF.R.U32.HI R139, RZ, 0x5, R106 ;  /* 0x00000005ff8b7819 */ /* 0x000fe4000001166a */
[----:B------:R-:W-:Y:S01]  /*0880*/  LOP3.LUT P4, RZ, R92, 0xff, RZ, 0xc0, !PT ;  /* 0x000000ff5cff7812 */ /* 0x000fe2000788c0ff */
[----:B------:R-:W-:Y:S01]  /*0890*/  IMAD R6, R104, R107, RZ ;  /* 0x0000006b68067224 */ /* 0x000fe200078e02ff */
[----:B------:R-:W-:Y:S02]  /*08a0*/  LOP3.LUT P5, RZ, R106, 0x1f, RZ, 0xc0, !PT ;  /* 0x0000001f6aff7812 */ /* 0x000fe400078ac0ff */
[----:B------:R-:W-:Y:S02]  /*08b0*/  MOV R143, RZ ;  /* 0x000000ff008f7202 */ /* 0x000fe40000000f00 */
[----:B------:R-:W-:-:S02]  /*08c0*/  SHF.R.S32.HI R93, RZ, 0x1f, R6 ;  /* 0x0000001fff5d7819 */ /* 0x000fc40000011406 */
[----:B------:R-:W-:Y:S02]  /*08d0*/  MOV R144, RZ ;  /* 0x000000ff00907202 */ /* 0x000fe40000000f00 */
[----:B------:R-:W-:Y:S02]  /*08e0*/  LEA.HI R6, R93, R6, RZ, 0x2 ;  /* 0x000000065d067211 */ /* 0x000fe400078f10ff */
[----:B------:R-:W-:Y:S02]  /*08f0*/  LOP3.LUT R141, R139, 0x7fffffc, RZ, 0xc0, !PT ;  /* 0x07fffffc8b8d7812 */ /* 0x000fe400078ec0ff */
[----:B------:R-:W-:-:S05]  /*0900*/  LEA.HI.SX32 R6, R6, R105, 0x1e ;  /* 0x0000006906067211 */ /* 0x000fca00078ff2ff */
[----:B------:R-:W-:Y:S01]  /*0910*/  IMAD.MOV.U32 R145, RZ, RZ, R6 ;  /* 0x000000ffff917224 */ /* 0x000fe200078e0006 */
        /* <DEDUP_REMOVED lines=27> */
[----:B------:R-:W-:Y:S01]  /*0ad0*/  IADD3 R145, R6, 0x80, RZ ;  /* 0x0000008006917810 */ /* 0x000fe20007ffe0ff */
[C---:B--2---:R-:W-:Y:S01]  /*0ae0*/  FADD.FTZ R88, -R142.reuse, R88 ;  /* 0x000000588e587221 */ /* 0x044fe20000010100 */
[----:B0-----:R-:W-:Y:S01]  /*0af0*/  FADD.FTZ R118, -R142, R89 ;  /* 0x000000598e767221 */ /* 0x001fe20000010100 */
[--C-:B---3--:R-:W-:Y:S02]  /*0b00*/  SHF.R.U64 R125, R116, 0x10, R117.reuse ;  /* 0x00000010747d7819 */ /* 0x108fe40000001275 */
[----:B------:R-:W-:Y:S02]  /*0b10*/  MOV R120, R117 ;  /* 0x0000007500787202 */ /* 0x000fe40000000f00 */
[----:B------:R-:W-:Y:S02]  /*0b20*/  SHF.R.U32.HI R124, RZ, 0x10, R117 ;  /* 0x00000010ff7c7819 */ /* 0x000fe40000011675 */
[----:B------:R-:W-:-:S02]  /*0b30*/  MOV R3, R116 ;  /* 0x0000007400037202 */ /* 0x000fc40000000f00 */
[----:B----4-:R-:W-:Y:S01]  /*0b40*/  SHF.R.U64 R117, R94, 0x10, R95 ;  /* 0x000000105e757819 */ /* 0x010fe2000000125f */
[----:B------:R-:W-:Y:S02]  /*0b50*/  IMAD.MOV.U32 R116, RZ, RZ, R94 ;  /* 0x000000ffff747224 */ /* 0x000fe400078e005e */
[----:B------:R-:W-:Y:S01]  /*0b60*/  FADD.FTZ R94, -R142, R90 ;  /* 0x0000005a8e5e7221 */ /* 0x000fe20000010100 */
[----:B------:R-:W-:Y:S01]  /*0b70*/  MOV R92, R95 ;  /* 0x0000005f005c7202 */ /* 0x000fe20000000f00 */
[----:B------:R-:W-:Y:S02]  /*0b80*/  HADD2.F32 R90, -RZ, R117.H0_H0 ;  /* 0x20000075ff5a7230 */ /* 0x000fe40000004100 */
[----:B------:R-:W-:Y:S02]  /*0b90*/  HADD2.F32 R89, -RZ, R3.H0_H0 ;  /* 0x20000003ff597230 */ /* 0x000fe40000004100 */
[----:B-----5:R-:W-:Y:S01]  /*0ba0*/  FMUL.FTZ R3, R7, R88 ;  /* 0x0000005807037220 */ /* 0x020fe20000410000 */
[----:B------:R-:W-:-:S02]  /*0bb0*/  HADD2.F32 R93, -RZ, R116.H0_H0 ;  /* 0x20000074ff5d7230 */ /* 0x000fc40000004100 */
[----:B------:R-:W-:Y:S01]  /*0bc0*/  FMUL.FTZ R115, R98, R90 ;  /* 0x0000005a62737220 */ /* 0x000fe20000410000 */
[----:B------:R-:W-:Y:S02]  /*0bd0*/  HADD2.F32 R88, -RZ, R125.H0_H0 ;  /* 0x2000007dff587230 */ /* 0x000fe40000004100 */
[----:B------:R-:W-:Y:S01]  /*0be0*/  FMUL.FTZ R118, R7, R118 ;  /* 0x0000007607767220 */ /* 0x000fe20000410000 */
[----:B------:R-:W-:Y:S02]  /*0bf0*/  HADD2.F32 R92, -RZ, R92.H0_H0 ;  /* 0x2000005cff5c7230 */ /* 0x000fe40000004100 */
[----:B------:R-:W-:Y:S01]  /*0c00*/  FMUL.FTZ R116, R99, R93 ;  /* 0x0000005d63747220 */ /* 0x000fe20000410000 */
[----:B------:R-:W-:Y:S01]  /*0c10*/  SHF.R.U32.HI R95, RZ, 0x10, R95 ;  /* 0x00000010ff5f7819 */ /* 0x000fe2000001165f */
[----:B------:R-:W-:Y:S01]  /*0c20*/  FADD.FTZ R57, R57, R88 ;  /* 0x0000005839397221 */ /* 0x000fe20000010000 */
[-C--:B------:R-:W-:Y:S01]  /*0c30*/  FFMA.FTZ R115, R102, R88.reuse, R115 ;  /* 0x0000005866737223 */ /* 0x080fe20000010073 */
[----:B------:R-:W-:Y:S01]  /*0c40*/  FFMA.FTZ R69, R118, R88, R69 ;  /* 0x0000005876457223 */ /* 0x000fe20000010045 */
[----:B------:R-:W-:-:S02]  /*0c50*/  HADD2.F32 R88, -RZ, R120.H0_H0 ;  /* 0x20000078ff587230 */ /* 0x000fc40000004100 */
[----:B------:R-:W-:Y:S01]  /*0c60*/  FMUL.FTZ R120, R97, R92 ;  /* 0x0000005c61787220 */ /* 0x000fe20000410000 */
[----:B------:R-:W-:Y:S01]  /*0c70*/  FMUL.FTZ R117, R7, R94 ;  /* 0x0000005e07757220 */ /* 0x000fe20000410000 */
[----:B------:R-:W-:Y:S01]  /*0c80*/  FFMA.FTZ R116, R103, R89, R116 ;  /* 0x0000005967747223 */ /* 0x000fe20000010074 */
[----:B------:R-:W-:Y:S01]  /*0c90*/  FADD.FTZ R32, R32, R93 ;  /* 0x0000005d20207221 */ /* 0x000fe20000010000 */
[C---:B------:R-:W-:Y:S01]  /*0ca0*/  FFMA.FTZ R44, R3.reuse, R93, R44 ;  /* 0x0000005d032c7223 */ /* 0x040fe2000001002c */
[----:B------:R-:W-:Y:S01]  /*0cb0*/  FADD.FTZ R56, R56, R89 ;  /* 0x0000005938387221 */ /* 0x000fe20000010000 */
[----:B------:R-:W-:Y:S01]  /*0cc0*/  FFMA.FTZ R68, R3, R89, R68 ;  /* 0x0000005903447223 */ /* 0x000fe20000010044 */
[----:B------:R-:W-:Y:S02]  /*0cd0*/  HADD2.F32 R93, -RZ, R95.H0_H0 ;  /* 0x2000005fff5d7230 */ /* 0x000fe40000004100 */
        /* <DEDUP_REMOVED lines=8> */
[----:B------:R-:W-:-:S02]  /*0d60*/  HADD2.F32 R90, -RZ, R124.H0_H0 ;  /* 0x2000007cff5a7230 */ /* 0x000fc40000004100 */
        /* <DEDUP_REMOVED lines=15> */
.L_x_2116:
[----:B------:R-:W-:Y:S05]  /*0e60*/  BSYNC B0 ;  /* 0x0000000000007941 */ /* 0x000fea0003800000 */
.L_x_2115:
        /* <DEDUP_REMOVED lines=30> */
[----:B---3--:R-:W-:-:S05]  /*1050*/  MOV R123, R94 ;  /* 0x0000005e007b7202 */ /* 0x008fca0000000f00 */
[----:B------:R-:W-:Y:S01]  /*1060*/  HADD2.F32 R123, -RZ, R123.H0_H0 ;  /* 0x2000007bff7b7230 */ /* 0x000fe20000004100 */
[----:B----4-:R-:W-:Y:S02]  /*1070*/  MOV R121, R124 ;  /* 0x0000007c00797202 */ /* 0x010fe40000000f00 */
[----:B------:R-:W-:Y:S02]  /*1080*/  SHF.R.U64 R146, R124, 0x10, R125 ;  /* 0x000000107c927819 */ /* 0x000fe4000000127d */
[----:B------:R-:W-:Y:S01]  /*1090*/  SHF.R.U64 R124, R94, 0x10, R95 ;  /* 0x000000105e7c7819 */ /* 0x000fe2000000125f */
[----:B------:R-:W-:Y:S01]  /*10a0*/  FADD.FTZ R94, -R142, R90 ;  /* 0x0000005a8e5e7221 */ /* 0x000fe20000010100 */
[----:B------:R-:W-:Y:S02]  /*10b0*/  HADD2.F32 R89, -RZ, R121.H0_H0 ;  /* 0x20000079ff597230 */ /* 0x000fe40000004100 */
[----:B------:R-:W-:Y:S01]  /*10c0*/  FMUL.FTZ R126, R19, R123 ;  /* 0x0000007b137e7220 */ /* 0x000fe20000410000 */
[----:B-----5:R-:W-:Y:S01]  /*10d0*/  FMUL.FTZ R121, R7, R88 ;  /* 0x0000005807797220 */ /* 0x020fe20000410000 */
[----:B------:R-:W-:Y:S01]  /*10e0*/  HADD2.F32 R90, -RZ, R124.H0_H0 ;  /* 0x2000007cff5a7230 */ /* 0x000fe20000004100 */
[----:B------:R-:W-:Y:S01]  /*10f0*/  MOV R92, R95 ;  /* 0x0000005f005c7202 */ /* 0x000fe20000000f00 */
[----:B------:R-:W-:Y:S01]  /*1100*/  FADD.FTZ R52, R52, R89 ;  /* 0x0000005934347221 */ /* 0x000fe20000010000 */
[-C--:B------:R-:W-:Y:S01]  /*1110*/  FFMA.FTZ R126, R23, R89.reuse, R126 ;  /* 0x00000059177e7223 */ /* 0x080fe2000001007e */
[----:B------:R-:W-:Y:S01]  /*1120*/  FFMA.FTZ R64, R121, R89, R64 ;  /* 0x0000005979407223 */ /* 0x000fe20000010040 */
[----:B------:R-:W-:-:S02]  /*1130*/  HADD2.F32 R88, -RZ, R146.H0_H0 ;  /* 0x20000092ff587230 */ /* 0x000fc40000004100 */
[----:B------:R-:W-:Y:S01]  /*1140*/  FMUL.FTZ R89, R18, R90 ;  /* 0x0000005a12597220 */ /* 0x000fe20000410000 */
[----:B------:R-:W-:Y:S02]  /*1150*/  IMAD.MOV.U32 R130, RZ, RZ, R125 ;  /* 0x000000ffff827224 */ /* 0x000fe400078e007d */
[----:B------:R-:W-:Y:S01]  /*1160*/  FMUL.FTZ R128, R7, R128 ;  /* 0x0000008007807220 */ /* 0x000fe20000410000 */
[----:B------:R-:W-:Y:S02]  /*1170*/  HADD2.F32 R92, -RZ, R92.H0_H0 ;  /* 0x2000005cff5c7230 */ /* 0x000fe40000004100 */
[----:B------:R-:W-:Y:S01]  /*1180*/  FADD.FTZ R28, R28, R123 ;  /* 0x0000007b1c1c7221 */ /* 0x000fe20000010000 */
[----:B------:R-:W-:Y:S01]  /*1190*/  FFMA.FTZ R40, R121, R123, R40 ;  /* 0x0000007b79287223 */ /* 0x000fe20000010028 */
[----:B------:R-:W-:Y:S01]  /*11a0*/  FADD.FTZ R53, R53, R88 ;  /* 0x0000005835357221 */ /* 0x000fe20000010000 */
[-C--:B------:R-:W-:Y:S01]  /*11b0*/  FFMA.FTZ R123, R22, R88.reuse, R89 ;  /* 0x00000058167b7223 */ /* 0x080fe20000010059 */
[----:B------:R-:W-:Y:S01]  /*11c0*/  FFMA.FTZ R65, R128, R88, R65 ;  /* 0x0000005880417223 */ /* 0x000fe20000010041 */
[----:B------:R-:W-:Y:S01]  /*11d0*/  SHF.R.U32.HI R93, RZ, 0x10, R95 ;  /* 0x00000010ff5d7819 */ /* 0x000fe2000001165f */
[----:B------:R-:W-:-:S02]  /*11e0*/  HADD2.F32 R88, -RZ, R130.H0_H0 ;  /* 0x20000082ff587230 */ /* 0x000fc40000004100 */
[----:B------:R-:W-:Y:S01]  /*11f0*/  FMUL.FTZ R130, R17, R92 ;  /* 0x0000005c11827220 */ /* 0x000fe20000410000 */
[----:B------:R-:W-:Y:S01]  /*1200*/  FMUL.FTZ R127, R7, R94 ;  /* 0x0000005e077f7220 */ /* 0x000fe20000410000 */
[----:B------:R-:W-:Y:S01]  /*1210*/  SHF.R.U32.HI R125, RZ, 0x10, R125 ;  /* 0x00000010ff7d7819 */ /* 0x000fe2000001167d */
        /* <DEDUP_REMOVED lines=25> */
.L_x_2118:
[----:B------:R-:W-:Y:S05]  /*13b0*/  BSYNC B0 ;  /* 0x0000000000007941 */ /* 0x000fea0003800000 */
.L_x_2117:
[----:B------:R-:W-:Y:S01]  /*13c0*/  ISETP.NE.AND P0, PT, R2, RZ, PT ;  /* 0x000000ff0200720c */ /* 0x000fe20003f05270 */
[----:B------:R-:W-:-:S12]  /*13d0*/  BSSY B0, `(.L_x_2119) ;  /* 0x0000053000007945 */ /* 0x000fd80003800000 */
[----:B------:R-:W-:Y:S05]  /*13e0*/  @!P0 BRA `(.L_x_2120) ;  /* 0x0000000400448947 */ /* 0x000fea0003800000 */
[----:B------:R-:W-:Y:S02]  /*13f0*/  ISETP.NE.U32.AND P0, PT, RZ, UR14, PT ;  /* 0x0000000eff007c0c */ /* 0x000fe4000bf05070 */
[C---:B------:R-:W-:Y:S02]  /*1400*/  LEA R90, P1, R145.reuse, UR10, 0x4 ;  /* 0x0000000a915a7c11 */ /* 0x040fe4000f8220ff */
[----:B------:R-:W-:Y:S02]  /*1410*/  ISETP.NE.AND.EX P0, PT, RZ, UR15, PT, P0 ;  /* 0x0000000fff007c0c */ /* 0x000fe4000bf05300 */
[C---:B------:R-:W-:Y:S02]  /*1420*/  SHF.L.U32 R93, R145.reuse, 0x2, RZ ;  /* 0x00000002915d7819 */ /* 0x040fe400000006ff */
[----:B------:R-:W-:Y:S02]  /*1430*/  LEA.HI.X R91, R145, UR11, RZ, 0x4, P1 ;  /* 0x0000000b915b7c11 */ /* 0x000fe400088f24ff */
[----:B------:R-:W-:-:S02]  /*1440*/  SHF.R.U32.HI R94, RZ, 0x1e, R145 ;  /* 0x0000001eff5e7819 */ /* 0x000fc40000011691 */
[----:B------:R-:W-:-:S04]  /*1450*/  IADD3 R134, P1, R93, UR12, RZ ;  /* 0x0000000c5d867c10 */ /* 0x000fc8000ff3e0ff */
[----:B------:R-:W-:Y:S01]  /*1460*/  IADD3.X R135, R94, UR13, RZ, P1, !PT ;  /* 0x0000000d5e877c10 */ /* 0x000fe20008ffe4ff */
[----:B------:R-:W0:Y:S04]  /*1470*/  @P0 LDC.64 R88, c[0x0][0x248] ;  /* 0x00009200ff580b82 */ /* 0x000e280000000a00 */
        /* <DEDUP_REMOVED lines=18> */
[----:B------:R-:W-:Y:S02]  /*15a0*/  MOV R138, R125 ;  /* 0x0000007d008a7202 */ /* 0x000fe40000000f00 */
[----:B------:R-:W-:-:S02]  /*15b0*/  SHF.R.U32.HI R145, RZ, 0x10, R125 ;  /* 0x00000010ff917819 */ /* 0x000fc4000001167d */
[----:B----4-:R-:W-:Y:S01]  /*15c0*/  MOV R133, R94 ;  /* 0x0000005e00857202 */ /* 0x010fe20000000f00 */
[----:B---3--:R-:W-:Y:S01]  /*15d0*/  FADD.FTZ R88, -R142, R88 ;  /* 0x000000588e587221 */ /* 0x008fe20000010100 */
[----:B------:R-:W-:Y:S01]  /*15e0*/  SHF.R.U64 R125, R94, 0x10, R95 ;  /* 0x000000105e7d7819 */ /* 0x000fe2000000125f */
[C---:B0-----:R-:W-:Y:S02]  /*15f0*/  FADD.FTZ R136, -R142.reuse, R89 ;  /* 0x000000598e887221 */ /* 0x041fe40000010100 */
[----:B------:R-:W-:Y:S02]  /*1600*/  HADD2.F32 R133, -RZ, R133.H0_H0 ;  /* 0x20000085ff857230 */ /* 0x000fe40000004100 */
[----:B------:R-:W-:Y:S01]  /*1610*/  FADD.FTZ R92, -R142, R90 ;  /* 0x0000005a8e5c7221 */ /* 0x000fe20000010100 */
[----:B------:R-:W-:Y:S02]  /*1620*/  HADD2.F32 R89, -RZ, R131.H0_H0 ;  /* 0x20000083ff597230 */ /* 0x000fe40000004100 */
[----:B-----5:R-:W-:Y:S01]  /*1630*/  FMUL.FTZ R131, R7, R88 ;  /* 0x0000005807837220 */ /* 0x020fe20000410000 */
[----:B------:R-:W-:Y:S01]  /*1640*/  HADD2.F32 R90, -RZ, R125.H0_H0 ;  /* 0x2000007dff5a7230 */ /* 0x000fe20000004100 */
[----:B------:R-:W-:Y:S01]  /*1650*/  MOV R124, R95 ;  /* 0x0000005f007c7202 */ /* 0x000fe20000000f00 */
[----:B------:R-:W-:Y:S01]  /*1660*/  FMUL.FTZ R134, R11, R133 ;  /* 0x000000850b867220 */ /* 0x000fe20000410000 */
[----:B------:R-:W-:-:S02]  /*1670*/  HADD2.F32 R88, -RZ, R146.H0_H0 ;  /* 0x20000092ff587230 */ /* 0x000fc40000004100 */
[----:B------:R-:W-:Y:S01]  /*1680*/  FADD.FTZ R24, R24, R133 ;  /* 0x0000008518187221 */ /* 0x000fe20000010000 */
[----:B------:R-:W-:Y:S01]  /*1690*/  FFMA.FTZ R36, R131, R133, R36 ;  /* 0x0000008583247223 */ /* 0x000fe20000010024 */
[----:B------:R-:W-:Y:S01]  /*16a0*/  FADD.FTZ R48, R48, R89 ;  /* 0x0000005930307221 */ /* 0x000fe20000010000 */
[-C--:B------:R-:W-:Y:S01]  /*16b0*/  FFMA.FTZ R134, R15, R89.reuse, R134 ;  /* 0x000000590f867223 */ /* 0x080fe20000010086 */
[----:B------:R-:W-:Y:S01]  /*16c0*/  FFMA.FTZ R60, R131, R89, R60 ;  /* 0x00000059833c7223 */ /* 0x000fe2000001003c */
[----:B------:R-:W-:Y:S01]  /*16d0*/  FMUL.FTZ R133, R10, R90 ;  /* 0x0000005a0a857220 */ /* 0x000fe20000410000 */
[----:B------:R-:W-:Y:S01]  /*16e0*/  FMUL.FTZ R136, R7, R136 ;  /* 0x0000008807887220 */ /* 0x000fe20000410000 */
[----:B------:R-:W-:Y:S02]  /*16f0*/  HADD2.F32 R89, -RZ, R124.H0_H0 ;  /* 0x2000007cff597230 */ /* 0x000fe40000004100 */
[----:B------:R-:W-:Y:S01]  /*1700*/  FADD.FTZ R49, R49, R88 ;  /* 0x0000005831317221 */ /* 0x000fe20000010000 */
[-C--:B------:R-:W-:Y:S01]  /*1710*/  FFMA.FTZ R133, R14, R88.reuse, R133 ;  /* 0x000000580e857223 */ /* 0x080fe20000010085 */
[----:B------:R-:W-:Y:S01]  /*1720*/  FFMA.FTZ R61, R136, R88, R61 ;  /* 0x00000058883d7223 */ /* 0x000fe2000001003d */
[----:B------:R-:W-:Y:S01]  /*1730*/  SHF.R.U32.HI R94, RZ, 0x10, R95 ;  /* 0x00000010ff5e7819 */ /* 0x000fe2000001165f */
[----:B------:R-:W-:-:S02]  /*1740*/  HADD2.F32 R88, -RZ, R138.H0_H0 ;  /* 0x2000008aff587230 */ /* 0x000fc40000004100 */
[-C--:B------:R-:W-:Y:S01]  /*1750*/  FMUL.FTZ R138, R9, R89.reuse ;  /* 0x00000059098a7220 */ /* 0x080fe20000410000 */
[----:B------:R-:W-:Y:S01]  /*1760*/  FMUL.FTZ R135, R7, R92 ;  /* 0x0000005c07877220 */ /* 0x000fe20000410000 */
[----:B------:R-:W-:Y:S01]  /*1770*/  FADD.FTZ R140, -R142, R91 ;  /* 0x0000005b8e8c7221 */ /* 0x000fe20000010100 */
[----:B------:R-:W-:Y:S02]  /*1780*/  HADD2.F32 R92, -RZ, R94.H0_H0 ;  /* 0x2000005eff5c7230 */ /* 0x000fe40000004100 */
        /* <DEDUP_REMOVED lines=23> */
.L_x_2120:
[----:B------:R-:W-:Y:S05]  /*1900*/  BSYNC B0 ;  /* 0x0000000000007941 */ /* 0x000fea0003800000 */
.L_x_2119:
        /* <DEDUP_REMOVED lines=21> */
.L_x_2145:
        /* <DEDUP_REMOVED lines=54> */
[----:B------:R-:W-:Y:S01]  /*1dc0*/  F2F.F16.F32 R139, R139 ;  /* 0x0000008b008b7304 */ /* 0x000fe20000200800 */
[----:B------:R-:W-:-:S04]  /*1dd0*/  @P5 FADD.FTZ R146, R75, R146 ;  /* 0x000000924b925221 */ /* 0x000fc80000010000 */
[----:B------:R-:W-:-:S04]  /*1de0*/  FMUL.FTZ R147, R146, UR17 ;  /* 0x0000001192937c20 */ /* 0x000fc80008410000 */
[C---:B------:R-:W-:Y:S02]  /*1df0*/  @P1 LOP3.LUT P6, RZ, R5.reuse, 0xff, RZ, 0xc0, !PT ;  /* 0x000000ff05ff1812 */ /* 0x040fe400078cc0ff */
[----:B------:R-:W-:Y:S02]  /*1e00*/  @P1 LOP3.LUT P5, RZ, R5, 0xff0000, RZ, 0xc0, !PT ;  /* 0x00ff000005ff1812 */ /* 0x000fe400078ac0ff */
[----:B------:R-:W-:Y:S02]  /*1e10*/  @P1 FSEL R124, R124, RZ, P6 ;  /* 0x000000ff7c7c1208 */ /* 0x000fe40003000000 */
[----:B------:R-:W-:Y:S02]  /*1e20*/  LOP3.LUT P6, RZ, R114, 0xff00, RZ, 0xc0, !PT ;  /* 0x0000ff0072ff7812 */ /* 0x000fe400078cc0ff */
[----:B------:R-:W-:Y:S02]  /*1e30*/  @P1 F2FP.F16.F32.PACK_AB R124, RZ, R124 ;  /* 0x0000007cff7c123e */ /* 0x000fe400000000ff */
[----:B------:R-:W-:-:S02]  /*1e40*/  FSEL R141, R125, RZ, P6 ;  /* 0x000000ff7d8d7208 */ /* 0x000fc40003000000 */
[----:B------:R-:W-:Y:S01]  /*1e50*/  @P1 LOP3.LUT P6, RZ, R5, 0xff00, RZ, 0xc0, !PT ;  /* 0x0000ff0005ff1812 */ /* 0x000fe200078cc0ff */
[----:B0-----:R-:W-:Y:S01]  /*1e60*/  IMAD.WIDE.U32 R88, R6, 0x8, R88 ;  /* 0x0000000806587825 */ /* 0x001fe200078e0058 */
[----:B------:R-:W-:Y:S02]  /*1e70*/  @P1 PRMT R108, R124, 0x7610, R108 ;  /* 0x000076107c6c1816 */ /* 0x000fe4000000006c */
[----:B------:R-:W0:Y:S01]  /*1e80*/  F2F.F16.F32 R141, R141 ;  /* 0x0000008d008d7304 */ /* 0x000e220000200800 */
[----:B------:R-:W-:Y:S02]  /*1e90*/  @P1 FSEL R125, R125, RZ, P6 ;  /* 0x000000ff7d7d1208 */ /* 0x000fe40003000000 */
[----:B------:R-:W-:Y:S02]  /*1ea0*/  LOP3.LUT P6, RZ, R114, 0xff0000, RZ, 0xc0, !PT ;  /* 0x00ff000072ff7812 */ /* 0x000fe400078cc0ff */
[----:B------:R-:W-:Y:S02]  /*1eb0*/  @P1 F2FP.F16.F32.PACK_AB R125, RZ, R125 ;  /* 0x0000007dff7d123e */ /* 0x000fe400000000ff */
[----:B------:R-:W-:-:S02]  /*1ec0*/  FSEL R142, R144, RZ, P6 ;  /* 0x000000ff908e7208 */ /* 0x000fc40003000000 */
[----:B------:R-:W-:Y:S02]  /*1ed0*/  @P1 FSEL R144, R144, RZ, P5 ;  /* 0x000000ff90901208 */ /* 0x000fe40002800000 */
[----:B------:R-:W-:Y:S02]  /*1ee0*/  LOP3.LUT P5, RZ, R114, 0xff000000, RZ, 0xc0, !PT ;  /* 0xff00000072ff7812 */ /* 0x000fe400078ac0ff */
[----:B------:R-:W-:Y:S01]  /*1ef0*/  F2F.F16.F32 R142, R142 ;  /* 0x0000008e008e7304 */ /* 0x000fe20000200800 */
[----:B------:R-:W-:Y:S02]  /*1f00*/  @P1 F2FP.F16.F32.PACK_AB R144, RZ, R144 ;  /* 0x00000090ff90123e */ /* 0x000fe400000000ff */
[----:B------:R-:W-:Y:S02]  /*1f10*/  FSEL R145, R147, RZ, P5 ;  /* 0x000000ff93917208 */ /* 0x000fe40002800000 */
[----:B------:R-:W-:Y:S02]  /*1f20*/  ISETP.NE.U32.AND P5, PT, RZ, UR18, PT ;  /* 0x00000012ff007c0c */ /* 0x000fe4000bfa5070 */
[----:B------:R-:W-:-:S02]  /*1f30*/  @P1 PRMT R109, R125, 0x7610, R109 ;  /* 0x000076107d6d1816 */ /* 0x000fc4000000006d */
[----:B------:R-:W-:Y:S01]  /*1f40*/  ISETP.NE.AND.EX P5, PT, RZ, UR19, PT, P5 ;  /* 0x00000013ff007c0c */ /* 0x000fe2000bfa5350 */
[----:B------:R-:W1:Y:S01]  /*1f50*/  F2F.F16.F32 R145, R145 ;  /* 0x0000009100917304 */ /* 0x000e620000200800 */
        /* <DEDUP_REMOVED lines=15> */
[----:B------:R-:W-:-:S04]  /*2050*/  @P1 F2FP.F16.F32.PACK_AB R139, RZ, R139 ;  /* 0x0000008bff8b123e */ /* 0x000fc800000000ff */
        /* <DEDUP_REMOVED lines=10> */
.L_x_2124:
[----:B------:R-:W-:-:S07]  /*2100*/  IADD3 R6, R6, 0x80, RZ ;  /* 0x0000008006067810 */ /* 0x000fce0007ffe0ff */
.L_x_2123:
[----:B------:R-:W-:Y:S05]  /*2110*/  BSYNC B0 ;  /* 0x0000000000007941 */ /* 0x000fea0003800000 */
.L_x_2122:
        /* <DEDUP_REMOVED lines=28> */
[----:B------:R-:W-:Y:S02]  /*22e0*/  F2F.F16.F32 R139, R139 ;  /* 0x0000008b008b7304 */ /* 0x000fe40000200800 */
[----:B------:R-:W-:-:S04]  /*22f0*/  @P5 FADD.FTZ R146, R79, R146 ;  /* 0x000000924f925221 */ /* 0x000fc80000010000 */
[----:B------:R-:W-:Y:S02]  /*2300*/  FMUL.FTZ R147, R146, UR17 ;  /* 0x0000001192937c20 */ /* 0x000fe40008410000 */
[C---:B------:R-:W-:Y:S02]  /*2310*/  @P1 LOP3.LUT P6, RZ, R4.reuse, 0xff, RZ, 0xc0, !PT ;  /* 0x000000ff04ff1812 */ /* 0x040fe400078cc0ff */
[----:B------:R-:W-:Y:S02]  /*2320*/  @P1 LOP3.LUT P5, RZ, R4, 0xff0000, RZ, 0xc0, !PT ;  /* 0x00ff000004ff1812 */ /* 0x000fe400078ac0ff */
[----:B------:R-:W-:Y:S02]  /*2330*/  @P1 FSEL R124, R124, RZ, P6 ;  /* 0x000000ff7c7c1208 */ /* 0x000fe40003000000 */
[----:B------:R-:W-:Y:S02]  /*2340*/  LOP3.LUT P6, RZ, R113, 0xff00, RZ, 0xc0, !PT ;  /* 0x0000ff0071ff7812 */ /* 0x000fe400078cc0ff */
[----:B------:R-:W-:-:S02]  /*2350*/  @P1 F2FP.F16.F32.PACK_AB R124, RZ, R124 ;  /* 0x0000007cff7c123e */ /* 0x000fc400000000ff */
[C---:B------:R-:W-:Y:S02]  /*2360*/  FSEL R141, R125.reuse, RZ, P6 ;  /* 0x000000ff7d8d7208 */ /* 0x040fe40003000000 */
[----:B------:R-:W-:Y:S02]  /*2370*/  @P1 LOP3.LUT P6, RZ, R4, 0xff00, RZ, 0xc0, !PT ;  /* 0x0000ff0004ff1812 */ /* 0x000fe400078cc0ff */
[----:B------:R-:W-:Y:S02]  /*2380*/  @P1 PRMT R108, R124, 0x7610, R108 ;  /* 0x000076107c6c1816 */ /* 0x000fe4000000006c */
[----:B------:R-:W-:Y:S01]  /*2390*/  @P1 FSEL R125, R125, RZ, P6 ;  /* 0x000000ff7d7d1208 */ /* 0x000fe20003000000 */
[----:B------:R-:W0:Y:S01]  /*23a0*/  F2F.F16.F32 R141, R141 ;  /* 0x0000008d008d7304 */ /* 0x000e220000200800 */
[----:B------:R-:W-:Y:S02]  /*23b0*/  LOP3.LUT P6, RZ, R113, 0xff0000, RZ, 0xc0, !PT ;  /* 0x00ff000071ff7812 */ /* 0x000fe400078cc0ff */
[----:B------:R-:W-:-:S02]  /*23c0*/  @P1 F2FP.F16.F32.PACK_AB R125, RZ, R125 ;  /* 0x0000007dff7d123e */ /* 0x000fc400000000ff */
[C---:B------:R-:W-:Y:S02]  /*23d0*/  FSEL R142, R144.reuse, RZ, P6 ;  /* 0x000000ff908e7208 */ /* 0x040fe40003000000 */
[----:B------:R-:W-:Y:S02]  /*23e0*/  @P1 FSEL R144, R144, RZ, P5 ;  /* 0x000000ff90901208 */ /* 0x000fe40002800000 */
[----:B------:R-:W-:Y:S02]  /*23f0*/  LOP3.LUT P5, RZ, R113, 0xff000000, RZ, 0xc0, !PT ;  /* 0xff00000071ff7812 */ /* 0x000fe400078ac0ff */
[----:B------:R-:W-:Y:S01]  /*2400*/  F2F.F16.F32 R142, R142 ;  /* 0x0000008e008e7304 */ /* 0x000fe20000200800 */
[----:B------:R-:W-:Y:S02]  /*2410*/  @P1 F2FP.F16.F32.PACK_AB R144, RZ, R144 ;  /* 0x00000090ff90123e */ /* 0x000fe400000000ff */
[----:B------:R-:W-:Y:S02]  /*2420*/  FSEL R145, R147, RZ, P5 ;  /* 0x000000ff93917208 */ /* 0x000fe40002800000 */
[----:B------:R-:W-:-:S02]  /*2430*/  ISETP.NE.U32.AND P5, PT, RZ, UR18, PT ;  /* 0x00000012ff007c0c */ /* 0x000fc4000bfa5070 */
[----:B------:R-:W-:Y:S02]  /*2440*/  @P1 PRMT R109, R125, 0x7610, R109 ;  /* 0x000076107d6d1816 */ /* 0x000fe4000000006d */
[----:B------:R-:W-:Y:S01]  /*2450*/  ISETP.NE.AND.EX P5, PT, RZ, UR19, PT, P5 ;  /* 0x00000013ff007c0c */ /* 0x000fe2000bfa5350 */
[----:B------:R-:W1:Y:S01]  /*2460*/  F2F.F16.F32 R145, R145 ;  /* 0x0000009100917304 */ /* 0x000e620000200800 */
        /* <DEDUP_REMOVED lines=26> */
.L_x_2127:
[----:B------:R-:W-:-:S07]  /*2610*/  IADD3 R6, R6, 0x80, RZ ;  /* 0x0000008006067810 */ /* 0x000fce0007ffe0ff */
.L_x_2126:
[----:B------:R-:W-:Y:S05]  /*2620*/  BSYNC B0 ;  /* 0x0000000000007941 */ /* 0x000fea0003800000 */
.L_x_2125:
        /* <DEDUP_REMOVED lines=31> */
[----:B------:R-:W-:Y:S01]  /*2820*/  F2F.F16.F32 R141, R141 ;  /* 0x0000008d008d7304 */ /* 0x000fe20000200800 */
[----:B------:R-:W-:-:S02]  /*2830*/  LOP3.LUT P5, RZ, R112, 0xff000000, RZ, 0xc0, !PT ;  /* 0xff00000070ff7812 */ /* 0x000fc400078ac0ff */
[----:B------:R-:W-:Y:S02]  /*2840*/  ISETP.NE.AND.EX P1, PT, RZ, UR15, PT, P1 ;  /* 0x0000000fff007c0c */ /* 0x000fe4000bf25310 */
[----:B------:R-:W-:Y:S02]  /*2850*/  FSEL R144, R147, RZ, P5 ;  /* 0x000000ff93907208 */ /* 0x000fe40002800000 */
[----:B------:R-:W-:Y:S01]  /*2860*/  ISETP.NE.U32.AND P5, PT, RZ, UR18, PT ;  /* 0x00000012ff007c0c */ /* 0x000fe2000bfa5070 */
[----:B------:R-:W-:Y:S03]  /*2870*/  F2F.F16.F32 R7, R7 ;  /* 0x0000000700077304 */ /* 0x000fe60000200800 */
[----:B------:R-:W-:-:S04]  /*2880*/  ISETP.NE.AND.EX P5, PT, RZ, UR19, PT, P5 ;  /* 0x00000013ff007c0c */ /* 0x000fc8000bfa5350 */
[----:B------:R-:W-:Y:S01]  /*2890*/  SEL R84, R139, R84, P5 ;  /* 0x000000548b547207 */ /* 0x000fe20002800000 */
[----:B------:R-:W1:Y:S01]  /*28a0*/  F2F.F16.F32 R144, R144 ;  /* 0x0000009000907304 */ /* 0x000e620000200800 */
        /* <DEDUP_REMOVED lines=9> */
[----:B------:R-:W2:Y:S01]  /*2940*/  F2F.F16.F32 R92, R143 ;  /* 0x0000008f005c7304 */ /* 0x000ea20000200800 */
[----:B-1----:R-:W-:Y:S01]  /*2950*/  IMAD.U32 R145, R144, 0x10000, RZ ;  /* 0x0001000090917824 */ /* 0x002fe200078e00ff */
[----:B------:R-:W-:Y:S02]  /*2960*/  @P1 LOP3.LUT P6, RZ, R0, 0xff00, RZ, 0xc0, !PT ;  /* 0x0000ff0000ff1812 */ /* 0x000fe400078cc0ff */
[----:B------:R-:W-:Y:S02]  /*2970*/  @P1 F2FP.F16.F32.PACK_AB R124, RZ, R124 ;  /* 0x0000007cff7c123e */ /* 0x000fe400000000ff */
[----:B------:R-:W-:-:S02]  /*2980*/  @P1 FSEL R125, R125, RZ, P6 ;  /* 0x000000ff7d7d1208 */ /* 0x000fc40003000000 */
[----:B------:R-:W-:Y:S02]  /*2990*/  @P1 PRMT R108, R124, 0x7610, R108 ;  /* 0x000076107c6c1816 */ /* 0x000fe4000000006c */
[----:B------:R-:W-:-:S04]  /*29a0*/  @P1 F2FP.F16.F32.PACK_AB R125, RZ, R125 ;  /* 0x0000007dff7d123e */ /* 0x000fc800000000ff */
        /* <DEDUP_REMOVED lines=10> */
[----:B------:R-:W-:Y:S02]  /*2a50*/  @P1 F2FP.F16.F32.PACK_AB R7, RZ, R7 ;  /* 0x00000007ff07123e */ /* 0x000fe400000000ff */
[----:B------:R-:W-:Y:S02]  /*2a60*/  @P1 FSEL R94, R147, RZ, P5 ;  /* 0x000000ff935e1208 */ /* 0x000fe40002800000 */
[----:B------:R-:W-:Y:S02]  /*2a70*/  @P1 PRMT R110, R7, 0x7610, R110 ;  /* 0x00007610076e1816 */ /* 0x000fe4000000006e */
[----:B------:R-:W-:-:S04]  /*2a80*/  @P1 F2FP.F16.F32.PACK_AB R94, RZ, R94 ;  /* 0x0000005eff5e123e */ /* 0x000fc800000000ff */
        /* <DEDUP_REMOVED lines=10> */
.L_x_2129:
[----:B------:R-:W-:Y:S05]  /*2b30*/  BSYNC B0 ;  /* 0x0000000000007941 */ /* 0x000fea0003800000 */
.L_x_2128:
[----:B------:R-:W-:Y:S02]  /*2b40*/  IADD3 R104, R104, UR20, RZ ;  /* 0x0000001468687c10 */ /* 0x000fe4000fffe0ff */
[----:B0-----:R-:W-:Y:S02]  /*2b50*/  SEL R92, RZ, 0x1, P4 ;  /* 0x00000001ff5c7807 */ /* 0x001fe40002000000 */
[----:B------:R-:W-:-:S13]  /*2b60*/  ISETP.GE.AND P1, PT, R104, UR21, PT ;  /* 0x0000001568007c0c */ /* 0x000fda000bf26270 */
[----:B------:R-:W-:Y:S05]  /*2b70*/  @!P1 BRA `(.L_x_2130) ;  /* 0xffffffdc001c9947 */ /* 0x000fea000383ffff */
.L_x_2114:
        /* <DEDUP_REMOVED lines=21> */
.L_x_2132:
[----:B------:R-:W-:Y:S05]  /*2cd0*/  BSYNC B0 ;  /* 0x0000000000007941 */ /* 0x000fea0003800000 */
.L_x_2131:
        /* <DEDUP_REMOVED lines=15> */
.L_x_2134:
[----:B------:R-:W-:Y:S05]  /*2dd0*/  BSYNC B0 ;  /* 0x0000000000007941 */ /* 0x000fea0003800000 */
.L_x_2133:
        /* <DEDUP_REMOVED lines=15> */
.L_x_2121:
[----:B------:R-:W-:Y:S01]  /*2ed0*/  HFMA2.MMA R146, -RZ, RZ, 0, 9.5367431640625e-07 ;  /* 0x00000010ff927435 */ /* 0x000fe200000001ff */
[----:B------:R-:W-:Y:S01]  /*2ee0*/  MOV R145, R143 ;  /* 0x0000008f00917202 */ /* 0x000fe20000000f00 */
[----:B------:R-:W-:Y:S01]  /*2ef0*/  IMAD.MOV.U32 R147, RZ, RZ, 0x1f ;  /* 0x0000001fff937424 */ /* 0x000fe200078e00ff */
[----:B------:R-:W-:-:S08]  /*2f00*/  MOV R142, 0xffffffff ;  /* 0xffffffff008e7802 */ /* 0x000fd00000000f00 */
[----:B-----5:R-:W-:Y:S05]  /*2f10*/  WARPSYNC.COLLECTIVE R142, `(.L_x_2135) ;  /* 0x000000008e087348 */ /* 0x020fea0003c00000 */
[----:B------:R0:W1:Y:S02]  /*2f20*/  SHFL.DOWN P0, R125, R145, R146, R147 ;  /* 0x08000092917d7389 */ /* 0x0000640000000093 */
[----:B01---5:R-:W-:Y:S01]  /*2f30*/  ENDCOLLECTIVE ;  /* 0x000000000000791b */ /* 0x023fe20003800000 */
.L_x_2135:
[----:B------:R-:W-:Y:S02]  /*2f40*/  MOV R145, R144 ;  /* 0x0000009000917202 */ /* 0x000fe40000000f00 */
[----:B------:R-:W-:-:S07]  /*2f50*/  MOV R88, R125 ;  /* 0x0000007d00587202 */ /* 0x000fce0000000f00 */
[----:B------:R-:W-:Y:S05]  /*2f60*/  WARPSYNC.COLLECTIVE R142, `(.L_x_2136) ;  /* 0x000000008e087348 */ /* 0x000fea0003c00000 */
[----:B------:R0:W1:Y:S02]  /*2f70*/  SHFL.DOWN P0, R125, R145, R146, R147 ;  /* 0x08000092917d7389 */ /* 0x0000640000000093 */
[----:B01----:R-:W-:Y:S01]  /*2f80*/  ENDCOLLECTIVE ;  /* 0x000000000000791b */ /* 0x003fe20003800000 */
.L_x_2136:
[----:B------:R-:W-:-:S05]  /*2f90*/  FADD.FTZ R88, R88, R143 ;  /* 0x0000008f58587221 */ /* 0x000fca0000010000 */
[----:B------:R-:W-:Y:S01]  /*2fa0*/  MOV R145, R88 ;  /* 0x0000005800917202 */ /* 0x000fe20000000f00 */
[----:B------:R-:W-:Y:S01]  /*2fb0*/  IMAD.MOV.U32 R146, RZ, RZ, 0x8 ;  /* 0x00000008ff927424 */ /* 0x000fe200078e00ff */
[----:B------:R-:W-:-:S07]  /*2fc0*/  MOV R89, R125 ;  /* 0x0000007d00597202 */ /* 0x000fce0000000f00 */
[----:B------:R-:W-:Y:S05]  /*2fd0*/  WARPSYNC.COLLECTIVE R142, `(.L_x_2137) ;  /* 0x000000008e087348 */ /* 0x000fea0003c00000 */
[----:B------:R0:W1:Y:S02]  /*2fe0*/  SHFL.DOWN P0, R125, R145, R146, R147 ;  /* 0x08000092917d7389 */ /* 0x0000640000000093 */
[----:B01----:R-:W-:Y:S01]  /*2ff0*/  ENDCOLLECTIVE ;  /* 0x000000000000791b */ /* 0x003fe20003800000 */
.L_x_2137:
[----:B------:R-:W-:-:S05]  /*3000*/  FADD.FTZ R89, R89, R144 ;  /* 0x0000009059597221 */ /* 0x000fca0000010000 */
[----:B------:R-:W-:Y:S02]  /*3010*/  MOV R145, R89 ;  /* 0x0000005900917202 */ /* 0x000fe40000000f00 */
[----:B------:R-:W-:-:S07]  /*3020*/  MOV R91, R125 ;  /* 0x0000007d005b7202 */ /* 0x000fce0000000f00 */
[----:B------:R-:W-:Y:S05]  /*3030*/  WARPSYNC.COLLECTIVE R142, `(.L_x_2138) ;  /* 0x000000008e087348 */ /* 0x000fea0003c00000 */
[----:B------:R0:W1:Y:S02]  /*3040*/  SHFL.DOWN P0, R125, R145, R146, R147 ;  /* 0x08000092917d7389 */ /* 0x0000640000000093 */
[----:B01----:R-:W-:Y:S01]  /*3050*/  ENDCOLLECTIVE ;  /* 0x000000000000791b */ /* 0x003fe20003800000 */
.L_x_2138:
[----:B------:R-:W-:Y:S01]  /*3060*/  FADD.FTZ R91, R88, R91 ;  /* 0x0000005b585b7221 */ /* 0x000fe20000010000 */
[----:B------:R-:W-:-:S04]  /*3070*/  HFMA2.MMA R146, -RZ, RZ, 0, 2.384185791015625e-07 ;  /* 0x00000004ff927435 */ /* 0x000fc800000001ff */
[----:B------:R-:W-:Y:S02]  /*3080*/  MOV R145, R91 ;  /* 0x0000005b00917202 */ /* 0x000fe40000000f00 */
[----:B------:R-:W-:-:S07]  /*3090*/  MOV R90, R125 ;  /* 0x0000007d005a7202 */ /* 0x000fce0000000f00 */
[----:B------:R-:W-:Y:S05]  /*30a0*/  WARPSYNC.COLLECTIVE R142, `(.L_x_2139) ;  /* 0x000000008e087348 */ /* 0x000fea0003c00000 */
[----:B------:R0:W1:Y:S02]  /*30b0*/  SHFL.DOWN P0, R125, R145, R146, R147 ;  /* 0x08000092917d7389 */ /* 0x0000640000000093 */
[----:B01----:R-:W-:Y:S01]  /*30c0*/  ENDCOLLECTIVE ;  /* 0x000000000000791b */ /* 0x003fe20003800000 */
.L_x_2139:
[----:B------:R-:W-:-:S05]  /*30d0*/  FADD.FTZ R90, R89, R90 ;  /* 0x0000005a595a7221 */ /* 0x000fca0000010000 */
[----:B------:R-:W-:Y:S01]  /*30e0*/  MOV R145, R90 ;  /* 0x0000005a00917202 */ /* 0x000fe20000000f00 */
[----:B------:R-:W-:-:S07]  /*30f0*/  IMAD.MOV.U32 R92, RZ, RZ, R125 ;  /* 0x000000ffff5c7224 */ /* 0x000fce00078e007d */
[----:B------:R-:W-:Y:S05]  /*3100*/  WARPSYNC.COLLECTIVE R142, `(.L_x_2140) ;  /* 0x000000008e087348 */ /* 0x000fea0003c00000 */
[----:B------:R0:W1:Y:S02]  /*3110*/  SHFL.DOWN P0, R125, R145, R146, R147 ;  /* 0x08000092917d7389 */ /* 0x0000640000000093 */
[----:B01----:R-:W-:Y:S01]  /*3120*/  ENDCOLLECTIVE ;  /* 0x000000000000791b */ /* 0x003fe20003800000 */
.L_x_2140:
[----:B------:R-:W-:Y:S01]  /*3130*/  FADD.FTZ R92, R91, R92 ;  /* 0x0000005c5b5c7221 */ /* 0x000fe20000010000 */
[----:B------:R-:W-:-:S04]  /*3140*/  HFMA2.MMA R146, -RZ, RZ, 0, 1.1920928955078125e-07 ;  /* 0x00000002ff927435 */ /* 0x000fc800000001ff */
[----:B------:R-:W-:Y:S02]  /*3150*/  MOV R145, R92 ;  /* 0x0000005c00917202 */ /* 0x000fe40000000f00 */
[----:B------:R-:W-:-:S07]  /*3160*/  MOV R93, R125 ;  /* 0x0000007d005d7202 */ /* 0x000fce0000000f00 */
[----:B------:R-:W-:Y:S05]  /*3170*/  WARPSYNC.COLLECTIVE R142, `(.L_x_2141) ;  /* 0x000000008e087348 */ /* 0x000fea0003c00000 */
[----:B------:R0:W1:Y:S02]  /*3180*/  SHFL.DOWN P0, R125, R145, R146, R147 ;  /* 0x08000092917d7389 */ /* 0x0000640000000093 */
[----:B01----:R-:W-:Y:S01]  /*3190*/  ENDCOLLECTIVE ;  /* 0x000000000000791b */ /* 0x003fe20003800000 */
.L_x_2141:
[----:B------:R-:W-:-:S04]  /*31a0*/  FADD.FTZ R93, R90, R93 ;  /* 0x0000005d5a5d7221 */ /* 0x000fc80000010000 */
[----:B------:R-:W-:Y:S01]  /*31b0*/  IMAD.MOV.U32 R145, RZ, RZ, R93 ;  /* 0x000000ffff917224 */ /* 0x000fe200078e005d */
[----:B------:R-:W-:-:S07]  /*31c0*/  MOV R95, R125 ;  /* 0x0000007d005f7202 */ /* 0x000fce0000000f00 */
[----:B------:R-:W-:Y:S05]  /*31d0*/  WARPSYNC.COLLECTIVE R142, `(.L_x_2142) ;  /* 0x000000008e087348 */ /* 0x000fea0003c00000 */
[----:B------:R0:W1:Y:S02]  /*31e0*/  SHFL.DOWN P0, R125, R145, R146, R147 ;  /* 0x08000092917d7389 */ /* 0x0000640000000093 */
[----:B01----:R-:W-:Y:S01]  /*31f0*/  ENDCOLLECTIVE ;  /* 0x000000000000791b */ /* 0x003fe20003800000 */
.L_x_2142:
[----:B------:R-:W-:Y:S01]  /*3200*/  FADD.FTZ R95, R92, R95 ;  /* 0x0000005f5c5f7221 */ /* 0x000fe20000010000 */
[----:B------:R-:W-:-:S04]  /*3210*/  HFMA2.MMA R146, -RZ, RZ, 0, 5.9604644775390625e-08 ;  /* 0x00000001ff927435 */ /* 0x000fc800000001ff */
[----:B------:R-:W-:Y:S02]  /*3220*/  MOV R145, R95 ;  /* 0x0000005f00917202 */ /* 0x000fe40000000f00 */
[----:B------:R-:W-:-:S07]  /*3230*/  MOV R94, R125 ;  /* 0x0000007d005e7202 */ /* 0x000fce0000000f00 */
[----:B------:R-:W-:Y:S05]  /*3240*/  WARPSYNC.COLLECTIVE R142, `(.L_x_2143) ;  /* 0x000000008e087348 */ /* 0x000fea0003c00000 */
[----:B------:R0:W1:Y:S02]  /*3250*/  SHFL.DOWN P0, R125, R145, R146, R147 ;  /* 0x08000092917d7389 */ /* 0x0000640000000093 */
[----:B01----:R-:W-:Y:S01]  /*3260*/  ENDCOLLECTIVE ;  /* 0x000000000000791b */ /* 0x003fe20003800000 */
.L_x_2143:
[----:B------:R-:W-:-:S05]  /*3270*/  FADD.FTZ R94, R93, R94 ;  /* 0x0000005e5d5e7221 */ /* 0x000fca0000010000 */
[----:B------:R-:W-:Y:S02]  /*3280*/  MOV R145, R94 ;  /* 0x0000005e00917202 */ /* 0x000fe40000000f00 */
[----:B------:R-:W-:-:S07]  /*3290*/  MOV R124, R125 ;  /* 0x0000007d007c7202 */ /* 0x000fce0000000f00 */
[----:B------:R-:W-:Y:S05]  /*32a0*/  WARPSYNC.COLLECTIVE R142, `(.L_x_2144) ;  /* 0x000000008e087348 */ /* 0x000fea0003c00000 */
[----:B------:R0:W1:Y:S02]  /*32b0*/  SHFL.DOWN P0, R125, R145, R146, R147 ;  /* 0x08000092917d7389 */ /* 0x0000640000000093 */
[----:B01----:R-:W-:Y:S01]  /*32c0*/  ENDCOLLECTIVE ;  /* 0x000000000000791b */ /* 0x003fe20003800000 */
.L_x_2144:
[----:B------:R-:W-:Y:S05]  /*32d0*/  BRA `(.L_x_2145) ;  /* 0xffffffe400e07947 */ /* 0x000fea000383ffff */
.L_x_2146:
        /* <DEDUP_REMOVED lines=10> */
.L_x_3343:


//--------------------- .text._ZN10layer_norm31ln_parallel_residual_bwd_kernelINS_13Kernel_traitsI6__halfS2_fS2_fjLj1536ELj1ELj1ELj4ELj8ENS_18Kernel_traits_baseILj1536ES2_S2_fS2_fjLj128EEEEELb1ELb0ELb1EEEvNS_9BwdParamsE --------------------------
	.section	.text._ZN10layer_norm31ln_parallel_residual_bwd_kernelINS_13Kernel_traitsI6__halfS2_fS2_fjLj1536ELj1ELj1ELj4ELj8ENS_18Kernel_traits_baseILj1536ES2_S2_fS2_fjLj128EEEEELb1ELb0ELb1EEEvNS_9BwdParamsE,"ax",@progbits
	.align	128
        .global         _ZN10layer_norm31ln_parallel_residual_bwd_kernelINS_13Kernel_traitsI6__halfS2_fS2_fjLj1536ELj1ELj1ELj4ELj8ENS_18Kernel_traits_baseILj1536ES2_S2_fS2_fjLj128EEEEELb1ELb0ELb1EEEvNS_9BwdParamsE
        .type           _ZN10layer_norm31ln_parallel_residual_bwd_kernelINS_13Kernel_traitsI6__halfS2_fS2_fjLj1536ELj1ELj1ELj4ELj8ENS_18Kernel_traits_baseILj1536ES2_S2_fS2_fjLj128EEEEELb1ELb0ELb1EEEvNS_9BwdParamsE,@function
        .size           _ZN10layer_norm31ln_parallel_residual_bwd_kernelINS_13Kernel_traitsI6__halfS2_fS2_fjLj1536ELj1ELj1ELj4ELj8ENS_18Kernel_traits_baseILj1536ES2_S2_fS2_fjLj128EEEEELb1ELb0ELb1EEEvNS_9BwdParamsE,(.L_x_3344 - _ZN10layer_norm31ln_parallel_residual_bwd_kernelINS_13Kernel_traitsI6__halfS2_fS2_fjLj1536ELj1ELj1ELj4ELj8ENS_18Kernel_traits_baseILj1536ES2_S2_fS2_fjLj128EEEEELb1ELb0ELb1EEEvNS_9BwdParamsE)
        .other          _ZN10layer_norm31ln_parallel_residual_bwd_kernelINS_13Kernel_traitsI6__halfS2_fS2_fjLj1536ELj1ELj1ELj4ELj8ENS_18Kernel_traits_baseILj1536ES2_S2_fS2_fjLj128EEEEELb1ELb0ELb1EEEvNS_9BwdParamsE,@"STO_CUDA_ENTRY STV_DEFAULT"
_ZN10layer_norm31ln_parallel_residual_bwd_kernelINS_13Kernel_traitsI6__halfS2_fS2_fjLj1536ELj1ELj1ELj4ELj8ENS_18Kernel_traits_baseILj1536ES2_S2_fS2_fjLj128EEEEELb1ELb0ELb1EEEvNS_9BwdParamsE:
.text._ZN10layer_norm31ln_parallel_residual_bwd_kernelINS_13Kernel_traitsI6__halfS2_fS2_fjLj1536ELj1ELj1ELj4ELj8ENS_18Kernel_traits_baseILj1536ES2_S2_fS2_fjLj128EEEEELb1ELb0ELb1EEEvNS_9BwdParamsE:
        /* <DEDUP_REMOVED lines=41> */
.L_x_2147:
        /* <DEDUP_REMOVED lines=84> */
.L_x_2153:
        /* <DEDUP_REMOVED lines=23> */
[----:B------:R-:W-:-:S06]  /*0940*/  IADD3 R135, R143, 0x80, RZ ;  /* 0x000000808f877810 */ /* 0x000fcc0007ffe0ff */
[----:B------:R-:W0:Y:S01]  /*0950*/  @P2 LDC.64 R102, c[0x0][0x2c8] ;  /* 0x0000b200ff662b82 */ /* 0x000e220000000a00 */
[----:B------:R-:W-:-:S04]  /*0960*/  IMAD.WIDE.U32 R56, R135, 0x10, R60 ;  /* 0x0000001087387825 */ /* 0x000fc800078e003c */
        /* <DEDUP_REMOVED lines=12> */
[----:B------:R-:W-:Y:S01]  /*0a30*/  ISETP.NE.AND.EX P1, PT, RZ, UR13, PT, P1 ;  /* 0x0000000dff007c0c */ /* 0x000fe2000bf25310 */
[----:B-1----:R-:W-:-:S04]  /*0a40*/  IMAD.WIDE.U32 R106, R143, 0x4, R110 ;  /* 0x000000048f6a7825 */ /* 0x002fc800078e006e */
[--C-:B------:R-:W-:Y:S02]  /*0a50*/  IMAD.WIDE.U32 R82, R135, 0x4, R110.reuse ;  /* 0x0000000487527825 */ /* 0x100fe400078e006e */
[----:B------:R-:W5:Y:S06]  /*0a60*/  LDG.E R106, desc[UR4][R106.64] ;  /* 0x000000046a6a7981 */ /* 0x000f6c000c1e1900 */
[----:B------:R-:W1:Y:S08]  /*0a70*/  @P1 LDC.64 R84, c[0x0][0x248] ;  /* 0x00009200ff541b82 */ /* 0x000e700000000a00 */
[----:B------:R-:W3:Y:S01]  /*0a80*/  @P1 LDC.64 R108, c[0x0][0x248] ;  /* 0x00009200ff6c1b82 */ /* 0x000ee20000000a00 */
[----:B------:R-:W-:Y:S01]  /*0a90*/  IMAD.WIDE.U32 R110, R137, 0x4, R110 ;  /* 0x00000004896e7825 */ /* 0x000fe200078e006e */
[----:B------:R-:W5:Y:S05]  /*0aa0*/  LDG.E R83, desc[UR4][R82.64] ;  /* 0x0000000452537981 */ /* 0x000f6a000c1e1900 */
[----:B------:R4:W5:Y:S01]  /*0ab0*/  LDG.E R110, desc[UR4][R110.64] ;  /* 0x000000046e6e7981 */ /* 0x000962000c1e1900 */
[----:B------:R-:W0:Y:S01]  /*0ac0*/  @P1 LDC.64 R98, c[0x0][0x248] ;  /* 0x00009200ff621b82 */ /* 0x000e220000000a00 */
[----:B------:R-:W-:Y:S01]  /*0ad0*/  LOP3.LUT P5, RZ, R145, 0xff, RZ, 0xc0, !PT ;  /* 0x000000ff91ff7812 */ /* 0x000fe200078ac0ff */
[----:B-1----:R-:W-:-:S05]  /*0ae0*/  @P1 IMAD.WIDE.U32 R84, R135, 0x4, R84 ;  /* 0x0000000487541825 */ /* 0x002fca00078e0054 */
[----:B------:R1:W5:Y:S01]  /*0af0*/  @P1 LDG.E R136, desc[UR4][R84.64] ;  /* 0x0000000454881981 */ /* 0x000362000c1e1900 */
[----:B---3--:R-:W-:-:S05]  /*0b00*/  @P1 IMAD.WIDE.U32 R108, R143, 0x4, R108 ;  /* 0x000000048f6c1825 */ /* 0x008fca00078e006c */
[----:B------:R3:W5:Y:S01]  /*0b10*/  @P1 LDG.E R134, desc[UR4][R108.64] ;  /* 0x000000046c861981 */ /* 0x000762000c1e1900 */
[----:B0-----:R-:W-:-:S05]  /*0b20*/  @P1 IMAD.WIDE.U32 R98, R137, 0x4, R98 ;  /* 0x0000000489621825 */ /* 0x001fca00078e0062 */
        /* <DEDUP_REMOVED lines=14> */
[----:B--2---:R-:W-:Y:S01]  /*0c10*/  MOV R54, R88 ;  /* 0x0000005800367202 */ /* 0x004fe20000000f00 */
[----:B------:R-:W-:-:S04]  /*0c20*/  FADD.FTZ R145, -R146, R55 ;  /* 0x0000003792917221 */ /* 0x000fc80000010100 */
[----:B------:R-:W-:Y:S01]  /*0c30*/  HADD2.F32 R54, -RZ, R54.H0_H0 ;  /* 0x20000036ff367230 */ /* 0x000fe20000004100 */
[----:B------:R-:W-:Y:S02]  /*0c40*/  MOV R52, R86 ;  /* 0x0000005600347202 */ /* 0x000fe40000000f00 */
[----:B-1----:R-:W-:Y:S02]  /*0c50*/  SHF.R.U64 R85, R88, 0x10, R89 ;  /* 0x0000001058557819 */ /* 0x002fe40000001259 */
[----:B------:R-:W-:Y:S01]  /*0c60*/  FADD.FTZ R74, R54, R74 ;  /* 0x0000004a364a7221 */ /* 0x000fe20000010000 */
[----:B------:R-:W-:Y:S01]  /*0c70*/  FMUL.FTZ R82, R144, R107 ;  /* 0x0000006b90527220 */ /* 0x000fe20000410000 */
[----:B------:R-:W-:Y:S01]  /*0c80*/  MOV R55, R89 ;  /* 0x0000005900377202 */ /* 0x000fe20000000f00 */
[----:B------:R-:W-:Y:S01]  /*0c90*/  HADD2.F32 R52, -RZ, R52.H0_H0 ;  /* 0x20000034ff347230 */ /* 0x000fe20000004100 */
[----:B------:R-:W-:Y:S01]  /*0ca0*/  SHF.R.U64 R86, R86, 0x10, R87 ;  /* 0x0000001056567819 */ /* 0x000fe20000001257 */
[-C--:B------:R-:W-:Y:S01]  /*0cb0*/  FFMA.FTZ R75, R82, R54.reuse, R75 ;  /* 0x00000036524b7223 */ /* 0x080fe2000001004b */
[----:B------:R-:W-:Y:S01]  /*0cc0*/  SHF.R.U32.HI R89, RZ, 0x10, R89 ;  /* 0x00000010ff597819 */ /* 0x000fe20000011659 */
[----:B------:R-:W-:Y:S01]  /*0cd0*/  FMUL.FTZ R54, R113, R54 ;  /* 0x0000003671367220 */ /* 0x000fe20000410000 */
[----:B---3--:R-:W-:Y:S01]  /*0ce0*/  FADD.FTZ R109, -R146, R53 ;  /* 0x00000035926d7221 */ /* 0x008fe20000010100 */
[----:B------:R-:W-:Y:S01]  /*0cf0*/  MOV R53, R87 ;  /* 0x0000005700357202 */ /* 0x000fe20000000f00 */
[-C--:B------:R-:W-:Y:S01]  /*0d00*/  FFMA.FTZ R119, R82, R52.reuse, R119 ;  /* 0x0000003452777223 */ /* 0x080fe20000010077 */
[----:B------:R-:W-:Y:S01]  /*0d10*/  SHF.R.U32.HI R84, RZ, 0x10, R87 ;  /* 0x00000010ff547819 */ /* 0x000fe20000011657 */
[----:B------:R-:W-:Y:S01]  /*0d20*/  FADD.FTZ R76, R52, R76 ;  /* 0x0000004c344c7221 */ /* 0x000fe20000010000 */
[----:B0-----:R-:W-:Y:S01]  /*0d30*/  FFMA.FTZ R99, R77, R52, R54 ;  /* 0x000000344d637223 */ /* 0x001fe20000010036 */
[----:B------:R-:W-:-:S02]  /*0d40*/  HADD2.F32 R87, -RZ, R86.H0_H0 ;  /* 0x20000056ff577230 */ /* 0x000fc40000004100 */
[C---:B------:R-:W-:Y:S01]  /*0d50*/  FMUL.FTZ R86, R144.reuse, R145 ;  /* 0x0000009190567220 */ /* 0x040fe20000410000 */
[----:B------:R-:W-:Y:S02]  /*0d60*/  HADD2.F32 R52, -RZ, R89.H0_H0 ;  /* 0x20000059ff347230 */ /* 0x000fe40000004100 */
[----:B------:R-:W-:Y:S01]  /*0d70*/  FMUL.FTZ R98, R144, R109 ;  /* 0x0000006d90627220 */ /* 0x000fe20000410000 */
[----:B------:R-:W-:Y:S02]  /*0d80*/  HADD2.F32 R85, -RZ, R85.H0_H0 ;  /* 0x20000055ff557230 */ /* 0x000fe40000004100 */
[----:B------:R-:W-:Y:S02]  /*0d90*/  HADD2.F32 R84, -RZ, R84.H0_H0 ;  /* 0x20000054ff547230 */ /* 0x000fe40000004100 */
[-C--:B------:R-:W-:Y:S01]  /*0da0*/  FFMA.FTZ R35, R86, R52.reuse, R35 ;  /* 0x0000003456237223 */ /* 0x080fe20000010023 */
[----:B------:R-:W-:Y:S01]  /*0db0*/  FADD.FTZ R34, R52, R34 ;  /* 0x0000002234227221 */ /* 0x000fe20000010000 */
[-C--:B------:R-:W-:Y:S01]  /*0dc0*/  FFMA.FTZ R71, R98, R85.reuse, R71 ;  /* 0x0000005562477223 */ /* 0x080fe20000010047 */
[----:B------:R-:W-:Y:S01]  /*0dd0*/  FADD.FTZ R70, R85, R70 ;  /* 0x0000004655467221 */ /* 0x000fe20000010000 */
[----:B------:R-:W-:Y:S01]  /*0de0*/  FMUL.FTZ R52, R129, R52 ;  /* 0x0000003481347220 */ /* 0x000fe20000410000 */
[----:B------:R-:W-:Y:S01]  /*0df0*/  FMUL.FTZ R85, R128, R85 ;  /* 0x0000005580557220 */ /* 0x000fe20000410000 */
[----:B------:R-:W-:-:S02]  /*0e00*/  HADD2.F32 R55, -RZ, R55.H0_H0 ;  /* 0x20000037ff377230 */ /* 0x000fc40000004100 */
[----:B------:R-:W-:Y:S01]  /*0e10*/  FADD.FTZ R57, -R146, R57 ;  /* 0x0000003992397221 */ /* 0x000fe20000010100 */
[----:B------:R-:W-:Y:S01]  /*0e20*/  MOV R54, R92 ;  /* 0x0000005c00367202 */ /* 0x000fe20000000f00 */
[----:B------:R-:W-:Y:S01]  /*0e30*/  FMUL.FTZ R88, R144, R111 ;  /* 0x0000006f90587220 */ /* 0x000fe20000410000 */
[-C--:B------:R-:W-:Y:S01]  /*0e40*/  FFMA.FTZ R65, R86, R84.reuse, R65 ;  /* 0x0000005456417223 */ /* 0x080fe20000010041 */
[----:B------:R-:W-:Y:S01]  /*0e50*/  FADD.FTZ R64, R84, R64 ;  /* 0x0000004054407221 */ /* 0x000fe20000010000 */
[-C--:B------:R-:W-:Y:S01]  /*0e60*/  FFMA.FTZ R73, R98, R87.reuse, R73 ;  /* 0x0000005762497223 */ /* 0x080fe20000010049 */
[----:B------:R-:W-:Y:S01]  /*0e70*/  FADD.FTZ R72, R87, R72 ;  /* 0x0000004857487221 */ /* 0x000fe20000010000 */
[----:B------:R-:W-:Y:S01]  /*0e80*/  FFMA.FTZ R84, R123, R84, R52 ;  /* 0x000000547b547223 */ /* 0x000fe20000010034 */
[----:B------:R-:W-:Y:S01]  /*0e90*/  FFMA.FTZ R87, R122, R87, R85 ;  /* 0x000000577a577223 */ /* 0x000fe20000010055 */
[----:B------:R-:W-:Y:S01]  /*0ea0*/  MOV R52, R90 ;  /* 0x0000005a00347202 */ /* 0x000fe20000000f00 */
[----:B------:R-:W-:Y:S01]  /*0eb0*/  FMUL.FTZ R105, R144, R57 ;  /* 0x0000003990697220 */ /* 0x000fe20000410000 */
[----:B------:R-:W-:-:S02]  /*0ec0*/  HADD2.F32 R53, -RZ, R53.H0_H0 ;  /* 0x20000035ff357230 */ /* 0x000fc40000004100 */
[-C--:B------:R-:W-:Y:S01]  /*0ed0*/  FFMA.FTZ R67, R88, R55.reuse, R67 ;  /* 0x0000003758437223 */ /* 0x080fe20000010043 */
[----:B------:R-:W-:Y:S01]  /*0ee0*/  FADD.FTZ R66, R55, R66 ;  /* 0x0000004237427221 */ /* 0x000fe20000010000 */
[----:B------:R-:W-:Y:S01]  /*0ef0*/  FMUL.FTZ R85, R114, R55 ;  /* 0x0000003772557220 */ /* 0x000fe20000410000 */
[----:B------:R-:W-:Y:S01]  /*0f00*/  HADD2.F32 R57, -RZ, R54.H0_H0 ;  /* 0x20000036ff397230 */ /* 0x000fe20000004100 */
[----:B------:R-:W-:Y:S01]  /*0f10*/  MOV R55, R93 ;  /* 0x0000005d00377202 */ /* 0x000fe20000000f00 */
[----:B------:R-:W-:Y:S01]  /*0f20*/  FADD.FTZ R89, -R146, R58 ;  /* 0x0000003a92597221 */ /* 0x000fe20000010100 */
[----:B------:R-:W-:Y:S02]  /*0f30*/  HADD2.F32 R52, -RZ, R52.H0_H0 ;  /* 0x20000034ff347230 */ /* 0x000fe40000004100 */
[-C--:B------:R-:W-:Y:S01]  /*0f40*/  FFMA.FTZ R69, R88, R53.reuse, R69 ;  /* 0x0000003558457223 */ /* 0x080fe20000010045 */
[----:B------:R-:W-:Y:S01]  /*0f50*/  FADD.FTZ R68, R53, R68 ;  /* 0x0000004435447221 */ /* 0x000fe20000010000 */
[----:B------:R-:W-:Y:S01]  /*0f60*/  FFMA.FTZ R85, R78, R53, R85 ;  /* 0x000000354e557223 */ /* 0x000fe20000010055 */
[----:B------:R-:W-:Y:S01]  /*0f70*/  FADD.FTZ R101, -R146, R56 ;  /* 0x0000003892657221 */ /* 0x000fe20000010100 */
[--C-:B------:R-:W-:Y:S01]  /*0f80*/  SHF.R.U32.HI R58, RZ, 0x10, R93.reuse ;  /* 0x00000010ff3a7819 */ /* 0x100fe2000001165d */
[----:B------:R-:W-:Y:S01]  /*0f90*/  FMUL.FTZ R54, R115, R57 ;  /* 0x0000003973367220 */ /* 0x000fe20000410000 */
[----:B------:R-:W-:Y:S01]  /*0fa0*/  MOV R53, R91 ;  /* 0x0000005b00357202 */ /* 0x000fe20000000f00 */
[----:B------:R-:W-:Y:S01]  /*0fb0*/  HADD2.F32 R55, -RZ, R55.H0_H0 ;  /* 0x20000037ff377230 */ /* 0x000fe20000004100 */
[----:B------:R-:W-:Y:S01]  /*0fc0*/  SHF.R.U64 R56, R92, 0x10, R93 ;  /* 0x000000105c387819 */ /* 0x000fe2000000125d */
[----:B------:R-:W-:Y:S01]  /*0fd0*/  FADD.FTZ R59, -R146, R59 ;  /* 0x0000003b923b7221 */ /* 0x000fe20000010100 */
[----:B------:R-:W-:Y:S01]  /*0fe0*/  FMUL.FTZ R93, R144, R89 ;  /* 0x00000059905d7220 */ /* 0x000fe20000410000 */
[----:B------:R-:W-:-:S02]  /*0ff0*/  SHF.R.U64 R100, R90, 0x10, R91 ;  /* 0x000000105a647819 */ /* 0x000fc4000000125b */
[----:B------:R-:W-:Y:S01]  /*1000*/  SHF.R.U32.HI R102, RZ, 0x10, R91 ;  /* 0x00000010ff667819 */ /* 0x000fe2000001165b */
[-C--:B------:R-:W-:Y:S01]  /*1010*/  FFMA.FTZ R91, R79, R52.reuse, R54 ;  /* 0x000000344f5b7223 */ /* 0x080fe20000010036 */
[C---:B------:R-:W-:Y:S01]  /*1020*/  FMUL.FTZ R101, R144.reuse, R101 ;  /* 0x0000006590657220 */ /* 0x040fe20000410000 */
[----:B------:R-:W-:Y:S02]  /*1030*/  HADD2.F32 R54, -RZ, R58.H0_H0 ;  /* 0x2000003aff367230 */ /* 0x000fe40000004100 */
[----:B------:R-:W-:Y:S01]  /*1040*/  FMUL.FTZ R90, R144, R59 ;  /* 0x0000003b905a7220 */ /* 0x000fe20000410000 */
[----:B------:R-:W-:Y:S02]  /*1050*/  HADD2.F32 R53, -RZ, R53.H0_H0 ;  /* 0x20000035ff357230 */ /* 0x000fe40000004100 */
[-C--:B------:R-:W-:Y:S01]  /*1060*/  FFMA.FTZ R20, R93, R55.reuse, R20 ;  /* 0x000000375d147223 */ /* 0x080fe20000010014 */
[----:B------:R-:W-:Y:S01]  /*1070*/  FADD.FTZ R26, R55, R26 ;  /* 0x0000001a371a7221 */ /* 0x000fe20000010000 */
[----:B------:R-:W-:Y:S01]  /*1080*/  FMUL.FTZ R55, R116, R55 ;  /* 0x0000003774377220 */ /* 0x000fe20000410000 */
[----:B------:R-:W-:Y:S01]  /*1090*/  FFMA.FTZ R2, R101, R52, R2 ;  /* 0x0000003465027223 */ /* 0x000fe20000010002 */
[----:B------:R-:W-:Y:S01]  /*10a0*/  FADD.FTZ R10, R52, R10 ;  /* 0x0000000a340a7221 */ /* 0x000fe20000010000 */
[----:B------:R-:W-:-:S02]  /*10b0*/  HADD2.F32 R52, -RZ, R102.H0_H0 ;  /* 0x20000066ff347230 */ /* 0x000fc40000004100 */
[-C--:B------:R-:W-:Y:S01]  /*10c0*/  FFMA.FTZ R19, R90, R54.reuse, R19 ;  /* 0x000000365a137223 */ /* 0x080fe20000010013 */
[----:B------:R-:W-:Y:S01]  /*10d0*/  FADD.FTZ R27, R54, R27 ;  /* 0x0000001b361b7221 */ /* 0x000fe20000010000 */
[----:B------:R-:W-:Y:S01]  /*10e0*/  FMUL.FTZ R54, R131, R54 ;  /* 0x0000003683367220 */ /* 0x000fe20000410000 */
[----:B------:R-:W-:Y:S01]  /*10f0*/  FFMA.FTZ R92, R80, R53, R55 ;  /* 0x00000035505c7223 */ /* 0x000fe20000010037 */
[----:B------:R-:W-:Y:S01]  /*1100*/  MOV R55, R94 ;  /* 0x0000005e00377202 */ /* 0x000fe20000000f00 */
[----:B------:R-:W-:Y:S02]  /*1110*/  HADD2.F32 R56, -RZ, R56.H0_H0 ;  /* 0x20000038ff387230 */ /* 0x000fe40000004100 */
[----:B------:R-:W-:Y:S01]  /*1120*/  FFMA.FTZ R89, R125, R52, R54 ;  /* 0x000000347d597223 */ /* 0x000fe20000010036 */
[----:B------:R-:W-:Y:S01]  /*1130*/  MOV R54, R96 ;  /* 0x0000006000367202 */ /* 0x000fe20000000f00 */
[----:B------:R-:W-:Y:S01]  /*1140*/  FADD.FTZ R59, -R146, R60 ;  /* 0x0000003c923b7221 */ /* 0x000fe20000010100 */
[----:B------:R-:W-:Y:S01]  /*1150*/  HADD2.F32 R58, -RZ, R55.H0_H0 ;  /* 0x20000037ff3a7230 */ /* 0x000fe20000004100 */
[----:B------:R-:W-:Y:S01]  /*1160*/  SHF.R.U64 R94, R94, 0x10, R95 ;  /* 0x000000105e5e7819 */ /* 0x000fe2000000125f */
[----:B------:R-:W-:-:S02]  /*1170*/  HADD2.F32 R100, -RZ, R100.H0_H0 ;  /* 0x20000064ff647230 */ /* 0x000fc40000004100 */
[----:B------:R-:W-:Y:S01]  /*1180*/  FFMA.FTZ R18, R101, R57, R18 ;  /* 0x0000003965127223 */ /* 0x000fe20000010012 */
[----:B------:R-:W-:Y:S01]  /*1190*/  FADD.FTZ R28, R57, R28 ;  /* 0x0000001c391c7221 */ /* 0x000fe20000010000 */
[----:B------:R-:W-:Y:S01]  /*11a0*/  FMUL.FTZ R57, R130, R56 ;  /* 0x0000003882397220 */ /* 0x000fe20000410000 */
[C---:B------:R-:W-:Y:S01]  /*11b0*/  FADD.FTZ R107, -R146.reuse, R62 ;  /* 0x0000003e926b7221 */ /* 0x040fe20000010100 */
[----:B------:R-:W-:Y:S02]  /*11c0*/  HADD2.F32 R54, -RZ, R54.H0_H0 ;  /* 0x20000036ff367230 */ /* 0x000fe40000004100 */
[----:B------:R-:W-:Y:S01]  /*11d0*/  FADD.FTZ R55, -R146, R63 ;  /* 0x0000003f92377221 */ /* 0x000fe20000010100 */
[----:B------:R-:W-:Y:S01]  /*11e0*/  SHF.R.U64 R96, R96, 0x10, R97 ;  /* 0x0000001060607819 */ /* 0x000fe20000001261 */
[----:B------:R-:W-:Y:S01]  /*11f0*/  FMUL.FTZ R62, R117, R58 ;  /* 0x0000003a753e7220 */ /* 0x000fe20000410000 */
[----:B------:R-:W-:Y:S01]  /*1200*/  FMUL.FTZ R63, R144, R59 ;  /* 0x0000003b903f7220 */ /* 0x000fe20000410000 */
[----:B------:R-:W-:-:S02]  /*1210*/  HADD2.F32 R60, -RZ, R94.H0_H0 ;  /* 0x2000005eff3c7230 */ /* 0x000fc40000004100 */
[-C--:B------:R-:W-:Y:S01]  /*1220*/  FFMA.FTZ R0, R105, R100.reuse, R0 ;  /* 0x0000006469007223 */ /* 0x080fe20000010000 */
[----:B------:R-:W-:Y:S01]  /*1230*/  FADD.FTZ R9, R100, R9 ;  /* 0x0000000964097221 */ /* 0x000fe20000010000 */
[----:B------:R-:W-:Y:S01]  /*1240*/  FADD.FTZ R61, -R146, R61 ;  /* 0x0000003d923d7221 */ /* 0x000fe20000010100 */
[----:B------:R-:W-:Y:S01]  /*1250*/  FFMA.FTZ R100, R124, R100, R57 ;  /* 0x000000647c647223 */ /* 0x000fe20000010039 */
[----:B------:R-:W-:Y:S01]  /*1260*/  MOV R57, R95 ;  /* 0x0000005f00397202 */ /* 0x000fe20000000f00 */
[----:B------:R-:W-:Y:S01]  /*1270*/  FADD.FTZ R14, R54, R14 ;  /* 0x0000000e360e7221 */ /* 0x000fe20000010000 */
[-C--:B------:R-:W-:Y:S01]  /*1280*/  FFMA.FTZ R62, R81, R54.reuse, R62 ;  /* 0x00000036513e7223 */ /* 0x080fe2000001003e */
[----:B------:R-:W-:Y:S01]  /*1290*/  FFMA.FTZ R6, R63, R54, R6 ;  /* 0x000000363f067223 */ /* 0x000fe20000010006 */
[----:B------:R-:W-:Y:S02]  /*12a0*/  HADD2.F32 R54, -RZ, R96.H0_H0 ;  /* 0x20000060ff367230 */ /* 0x000fe40000004100 */
[----:B------:R-:W-:Y:S01]  /*12b0*/  FMUL.FTZ R108, R144, R61 ;  /* 0x0000003d906c7220 */ /* 0x000fe20000410000 */
[----:B------:R-:W-:Y:S01]  /*12c0*/  FMUL.FTZ R59, R132, R60 ;  /* 0x0000003c843b7220 */ /* 0x000fe20000410000 */
[----:B------:R-:W-:Y:S01]  /*12d0*/  FFMA.FTZ R17, R105, R56, R17 ;  /* 0x0000003869117223 */ /* 0x000fe20000010011 */
[----:B------:R-:W-:Y:S01]  /*12e0*/  FADD.FTZ R29, R56, R29 ;  /* 0x0000001d381d7221 */ /* 0x000fe20000010000 */
[----:B------:R-:W-:Y:S01]  /*12f0*/  FFMA.FTZ R4, R93, R53, R4 ;  /* 0x000000355d047223 */ /* 0x000fe20000010004 */
[----:B------:R-:W-:Y:S01]  /*1300*/  FADD.FTZ R12, R53, R12 ;  /* 0x0000000c350c7221 */ /* 0x000fe20000010000 */
[----:B------:R-:W-:-:S02]  /*1310*/  MOV R56, R97 ;  /* 0x0000006100387202 */ /* 0x000fc40000000f00 */
[----:B------:R-:W-:Y:S01]  /*1320*/  SHF.R.U32.HI R53, RZ, 0x10, R95 ;  /* 0x00000010ff357819 */ /* 0x000fe2000001165f */
[----:B------:R-:W-:Y:S02]  /*1330*/  HADD2.F32 R95, -RZ, R57.H0_H0 ;  /* 0x20000039ff5f7230 */ /* 0x000fe40000004100 */
[----:B------:R-:W-:Y:S01]  /*1340*/  FADD.FTZ R13, R54, R13 ;  /* 0x0000000d360d7221 */ /* 0x000fe20000010000 */
[-C--:B------:R-:W-:Y:S01]  /*1350*/  FFMA.FTZ R102, R126, R54.reuse, R59 ;  /* 0x000000367e667223 */ /* 0x080fe2000001003b */
[----:B------:R-:W-:Y:S01]  /*1360*/  FFMA.FTZ R5, R108, R54, R5 ;  /* 0x000000366c057223 */ /* 0x000fe20000010005 */
[----:B------:R-:W-:Y:S01]  /*1370*/  FADD.FTZ R54, RZ, R99 ;  /* 0x00000063ff367221 */ /* 0x000fe20000010000 */
[----:B------:R-:W-:Y:S01]  /*1380*/  FFMA.FTZ R57, R82, R99, RZ ;  /* 0x0000006352397223 */ /* 0x000fe200000100ff */
[----:B------:R-:W-:Y:S02]  /*1390*/  HADD2.F32 R61, -RZ, R56.H0_H0 ;  /* 0x20000038ff3d7230 */ /* 0x000fe40000004100 */
[----:B------:R-:W-:Y:S01]  /*13a0*/  FMUL.FTZ R59, R118, R95 ;  /* 0x0000005f763b7220 */ /* 0x000fe20000410000 */
[----:B------:R-:W-:Y:S01]  /*13b0*/  FADD.FTZ R54, R87, R54 ;  /* 0x0000003657367221 */ /* 0x000fe20000010000 */
[----:B------:R-:W-:-:S02]  /*13c0*/  FFMA.FTZ R57, R98, R87, R57 ;  /* 0x0000005762397223 */ /* 0x000fc40000010039 */
        /* <DEDUP_REMOVED lines=12> */
[----:B------:R-:W-:-:S02]  /*1490*/  HADD2.F32 R58, -RZ, R53.H0_H0 ;  /* 0x20000035ff3a7230 */ /* 0x000fc40000004100 */
[----:B------:R-:W-:Y:S01]  /*14a0*/  FADD.FTZ R53, R91, R54 ;  /* 0x000000365b357221 */ /* 0x000fe20000010000 */
[----:B------:R-:W-:Y:S02]  /*14b0*/  HADD2.F32 R56, -RZ, R52.H0_H0 ;  /* 0x20000034ff387230 */ /* 0x000fe40000004100 */
[----:B------:R-:W-:Y:S01]  /*14c0*/  FFMA.FTZ R52, R101, R91, R60 ;  /* 0x0000005b65347223 */ /* 0x000fe2000001003c */
[----:B------:R-:W-:Y:S01]  /*14d0*/  FMUL.FTZ R54, R133, R58 ;  /* 0x0000003a85367220 */ /* 0x000fe20000410000 */
[----:B------:R-:W-:Y:S02]  /*14e0*/  FADD.FTZ R53, R100, R53 ;  /* 0x0000003564357221 */ /* 0x000fe40000010000 */
[----:B------:R-:W-:Y:S01]  /*14f0*/  FFMA.FTZ R52, R105, R100, R52 ;  /* 0x0000006469347223 */ /* 0x000fe20000010034 */
[----:B------:R-:W-:Y:S01]  /*1500*/  FFMA.FTZ R103, R127, R56, R54 ;  /* 0x000000387f677223 */ /* 0x000fe20000010036 */
[----:B------:R-:W-:Y:S02]  /*1510*/  FADD.FTZ R54, R92, R53 ;  /* 0x000000355c367221 */ /* 0x000fe40000010000 */
[----:B------:R-:W-:Y:S01]  /*1520*/  FFMA.FTZ R53, R93, R92, R52 ;  /* 0x0000005c5d357223 */ /* 0x000fe20000010034 */
[----:B------:R-:W-:Y:S01]  /*1530*/  FMUL.FTZ R104, R144, R55 ;  /* 0x0000003790687220 */ /* 0x000fe20000410000 */
[----:B------:R-:W-:-:S02]  /*1540*/  FADD.FTZ R55, R89, R54 ;  /* 0x0000003659377221 */ /* 0x000fc40000010000 */
[----:B------:R-:W-:Y:S02]  /*1550*/  FFMA.FTZ R54, R90, R89, R53 ;  /* 0x000000595a367223 */ /* 0x000fe40000010035 */
[----:B------:R-:W-:Y:S02]  /*1560*/  FADD.FTZ R55, R62, R55 ;  /* 0x000000373e377221 */ /* 0x000fe40000010000 */
[----:B------:R-:W-:Y:S01]  /*1570*/  FFMA.FTZ R57, R63, R62, R54 ;  /* 0x0000003e3f397223 */ /* 0x000fe20000010036 */
[----:B------:R-:W-:Y:S01]  /*1580*/  SHF.R.U32.HI R52, RZ, 0x5, R33 ;  /* 0x00000005ff347819 */ /* 0x000fe20000011621 */
[----:B------:R-:W-:Y:S01]  /*1590*/  FMUL.FTZ R107, R144, R107 ;  /* 0x0000006b906b7220 */ /* 0x000fe20000410000 */
        /* <DEDUP_REMOVED lines=13> */
[----:B------:R-:W-:-:S02]  /*1670*/  @!P5 VIADD R53, R53, 0x4 ;  /* 0x000000043535d836 */ /* 0x000fc40000000000 */
        /* <DEDUP_REMOVED lines=21> */
.L_x_2164:
        /* <DEDUP_REMOVED lines=103> */
[----:B------:R-:W-:Y:S01]  /*1e40*/  @P1 F2FP.F16.F32.PACK_AB R58, RZ, R58 ;  /* 0x0000003aff3a123e */ /* 0x000fe200000000ff */
[----:B------:R-:W-:Y:S01]  /*1e50*/  FMUL.FTZ R144, R144, R53 ;  /* 0x0000003590907220 */ /* 0x000fe20000410000 */
[----:B------:R-:W-:Y:S01]  /*1e60*/  @P1 FSEL R100, R100, RZ, P0 ;  /* 0x000000ff64641208 */ /* 0x000fe20000000000 */
[----:B------:R-:W0:Y:S01]  /*1e70*/  F2F.F16.F32 R107, R88 ;  /* 0x00000058006b7304 */ /* 0x000e220000200800 */
[----:B------:R-:W-:Y:S01]  /*1e80*/  LOP3.LUT P0, RZ, R83, 0xff0000, RZ, 0xc0, !PT ;  /* 0x00ff000053ff7812 */ /* 0x000fe2000780c0ff */
[----:B------:R-:W-:Y:S01]  /*1e90*/  @P3 FADD.FTZ R144, R47, R144 ;  /* 0x000000902f903221 */ /* 0x000fe20000010000 */
[----:B------:R-:W-:Y:S01]  /*1ea0*/  @P1 PRMT R139, R58, 0x7610, R139 ;  /* 0x000076103a8b1816 */ /* 0x000fe2000000008b */
[----:B------:R-:W-:Y:S01]  /*1eb0*/  @P3 FADD.FTZ R101, R44, R101 ;  /* 0x000000652c653221 */ /* 0x000fe20000010000 */
[----:B------:R-:W-:Y:S01]  /*1ec0*/  FSEL R109, R82, RZ, P0 ;  /* 0x000000ff526d7208 */ /* 0x000fe20000000000 */
[----:B------:R-:W-:Y:S01]  /*1ed0*/  FMUL.FTZ R92, R144, UR16 ;  /* 0x00000010905c7c20 */ /* 0x000fe20008410000 */
[----:B------:R-:W-:Y:S01]  /*1ee0*/  @P1 LOP3.LUT P0, RZ, R136, 0xff0000, RZ, 0xc0, !PT ;  /* 0x00ff000088ff1812 */ /* 0x000fe2000780c0ff */
[----:B------:R-:W1:Y:S01]  /*1ef0*/  F2F.F16.F32 R60, R60 ;  /* 0x0000003c003c7304 */ /* 0x000e620000200800 */
[----:B------:R-:W-:Y:S01]  /*1f00*/  @P1 F2FP.F16.F32.PACK_AB R52, RZ, R59 ;  /* 0x0000003bff34123e */ /* 0x000fe200000000ff */
[----:B------:R-:W-:Y:S01]  /*1f10*/  FMUL.FTZ R93, R101, UR16 ;  /* 0x00000010655d7c20 */ /* 0x000fe20008410000 */
[----:B------:R-:W-:Y:S01]  /*1f20*/  @P1 FSEL R102, R82, RZ, P0 ;  /* 0x000000ff52661208 */ /* 0x000fe20000000000 */
[----:B------:R-:W2:Y:S01]  /*1f30*/  LDC.64 R58, c[0x0][0x2f8] ;  /* 0x0000be00ff3a7b82 */ /* 0x000ea20000000a00 */
[----:B------:R-:W-:-:S02]  /*1f40*/  LOP3.LUT P0, RZ, R83, 0xff, RZ, 0xc0, !PT ;  /* 0x000000ff53ff7812 */ /* 0x000fc4000780c0ff */
[----:B------:R-:W-:Y:S01]  /*1f50*/  LOP3.LUT P3, RZ, R110, 0xff000000, RZ, 0xc0, !PT ;  /* 0xff0000006eff7812 */ /* 0x000fe2000786c0ff */
[----:B------:R-:W3:Y:S01]  /*1f60*/  F2F.F16.F32 R84, R84 ;  /* 0x0000005400547304 */ /* 0x000ee20000200800 */
[----:B------:R-:W-:Y:S01]  /*1f70*/  FSEL R82, R105, RZ, P0 ;  /* 0x000000ff69527208 */ /* 0x000fe20000000000 */
[----:B0-----:R-:W-:Y:S01]  /*1f80*/  IMAD.WIDE.U32 R62, R107, 0x10000, RZ ;  /* 0x000100006b3e7825 */ /* 0x001fe200078e00ff */
[----:B------:R-:W-:Y:S02]  /*1f90*/  @P1 LOP3.LUT P0, RZ, R136, 0xff, RZ, 0xc0, !PT ;  /* 0x000000ff88ff1812 */ /* 0x000fe4000780c0ff */
[----:B------:R-:W-:Y:S02]  /*1fa0*/  FSEL R145, R92, RZ, P3 ;  /* 0x000000ff5c917208 */ /* 0x000fe40001800000 */
[----:B------:R-:W-:Y:S01]  /*1fb0*/  @P1 FSEL R105, R105, RZ, P0 ;  /* 0x000000ff69691208 */ /* 0x000fe20000000000 */
[----:B------:R-:W0:Y:S01]  /*1fc0*/  F2F.F16.F32 R85, R85 ;  /* 0x0000005500557304 */ /* 0x000e220000200800 */
[----:B------:R-:W-:-:S02]  /*1fd0*/  LOP3.LUT P0, RZ, R83, 0xff000000, RZ, 0xc0, !PT ;  /* 0xff00000053ff7812 */ /* 0x000fc4000780c0ff */
[----:B------:R-:W-:Y:S02]  /*1fe0*/  LOP3.LUT P3, RZ, R110, 0xff, RZ, 0xc0, !PT ;  /* 0x000000ff6eff7812 */ /* 0x000fe4000786c0ff */
[----:B------:R-:W-:Y:S02]  /*1ff0*/  FSEL R83, R106, RZ, P0 ;  /* 0x000000ff6a537208 */ /* 0x000fe40000000000 */
[----:B------:R-:W-:Y:S01]  /*2000*/  @P1 LOP3.LUT P0, RZ, R136, 0xff000000, RZ, 0xc0, !PT ;  /* 0xff00000088ff1812 */ /* 0x000fe2000780c0ff */
[----:B------:R-:W4:Y:S01]  /*2010*/  F2F.F16.F32 R87, R87 ;  /* 0x0000005700577304 */ /* 0x000f220000200800 */
[----:B------:R-:W-:Y:S02]  /*2020*/  FSEL R108, R93, RZ, P3 ;  /* 0x000000ff5d6c7208 */ /* 0x000fe40001800000 */
[----:B------:R-:W-:Y:S02]  /*2030*/  @P1 FSEL R106, R106, RZ, P0 ;  /* 0x000000ff6a6a1208 */ /* 0x000fe40000000000 */
[----:B------:R-:W-:-:S02]  /*2040*/  LOP3.LUT P0, RZ, R110, 0xff00, RZ, 0xc0, !PT ;  /* 0x0000ff006eff7812 */ /* 0x000fc4000780c0ff */
[----:B------:R-:W-:Y:S01]  /*2050*/  @P1 PRMT R141, R52, 0x7610, R141 ;  /* 0x00007610348d1816 */ /* 0x000fe2000000008d */
[----:B-1----:R-:W-:Y:S01]  /*2060*/  IMAD.WIDE.U32 R52, R60, 0x10000, RZ ;  /* 0x000100003c347825 */ /* 0x002fe200078e00ff */
[----:B------:R-:W-:Y:S01]  /*2070*/  FSEL R104, R90, RZ, P0 ;  /* 0x000000ff5a687208 */ /* 0x000fe20000000000 */
[----:B------:R-:W1:Y:S01]  /*2080*/  F2F.F16.F32 R146, R83 ;  /* 0x0000005300927304 */ /* 0x000e620000200800 */
[----:B------:R-:W-:Y:S02]  /*2090*/  LOP3.LUT P0, RZ, R110, 0xff0000, RZ, 0xc0, !PT ;  /* 0x00ff00006eff7812 */ /* 0x000fe4000780c0ff */
[----:B------:R-:W-:Y:S02]  /*20a0*/  ISETP.NE.U32.AND P3, PT, RZ, UR14, PT ;  /* 0x0000000eff007c0c */ /* 0x000fe4000bf65070 */
[----:B------:R-:W-:Y:S02]  /*20b0*/  FSEL R111, R91, RZ, P0 ;  /* 0x000000ff5b6f7208 */ /* 0x000fe40000000000 */
[----:B------:R-:W-:Y:S01]  /*20c0*/  ISETP.NE.U32.AND P0, PT, RZ, UR14, PT ;  /* 0x0000000eff007c0c */ /* 0x000fe2000bf05070 */
[----:B------:R-:W-:Y:S01]  /*20d0*/  F2F.F16.F32 R109, R109 ;  /* 0x0000006d006d7304 */ /* 0x000fe20000200800 */
[----:B---3--:R-:W-:-:S02]  /*20e0*/  SHF.L.U32 R84, R84, 0x10, RZ ;  /* 0x0000001054547819 */ /* 0x008fc400000006ff */
[----:B------:R-:W-:Y:S02]  /*20f0*/  ISETP.NE.AND.EX P0, PT, RZ, UR15, PT, P0 ;  /* 0x0000000fff007c0c */ /* 0x000fe4000bf05300 */
[----:B------:R-:W-:Y:S02]  /*2100*/  ISETP.NE.AND.EX P3, PT, RZ, UR15, PT, P3 ;  /* 0x0000000fff007c0c */ /* 0x000fe4000bf65330 */
[----:B0-----:R-:W-:Y:S01]  /*2110*/  LOP3.LUT R85, R53, R84, R85, 0xfe, !PT ;  /* 0x0000005435557212 */ /* 0x001fe200078efe55 */
[----:B------:R0:W3:Y:S01]  /*2120*/  F2F.F16.F32 R103, R82 ;  /* 0x0000005200677304 */ /* 0x0000e20000200800 */
[----:B----4-:R-:W-:Y:S02]  /*2130*/  LOP3.LUT R84, R52, R87, RZ, 0xfc, !PT ;  /* 0x0000005734547212 */ /* 0x010fe400078efcff */
[----:B------:R-:W-:Y:S02]  /*2140*/  SEL R52, R55, R48, P3 ;  /* 0x0000003037347207 */ /* 0x000fe40001800000 */
[----:B------:R-:W-:-:S02]  /*2150*/  SEL R53, R54, R49, P3 ;  /* 0x0000003136357207 */ /* 0x000fc40001800000 */
[----:B------:R-:W-:Y:S01]  /*2160*/  @P1 F2FP.F16.F32.PACK_AB R56, RZ, R56 ;  /* 0x00000038ff38123e */ /* 0x000fe200000000ff */
[----:B------:R-:W4:Y:S01]  /*2170*/  @P0 LDC.64 R88, c[0x0][0x308] ;  /* 0x0000c200ff580b82 */ /* 0x000f220000000a00 */
[----:B------:R-:W-:Y:S01]  /*2180*/  @P1 F2FP.F16.F32.PACK_AB R57, RZ, R57 ;  /* 0x00000039ff39123e */ /* 0x000fe200000000ff */
[----:B------:R-:W3:Y:S01]  /*2190*/  F2F.F16.F32 R104, R104 ;  /* 0x0000006800687304 */ /* 0x000ee20000200800 */
[----:B------:R-:W-:Y:S02]  /*21a0*/  SEL R54, R61, R50, P3 ;  /* 0x000000323d367207 */ /* 0x000fe40001800000 */
[----:B------:R-:W-:Y:S01]  /*21b0*/  SEL R55, R86, R51, P3 ;  /* 0x0000003356377207 */ /* 0x000fe20001800000 */
[----:B--2---:R-:W-:Y:S01]  /*21c0*/  IMAD.WIDE.U32 R86, R143, 0x8, R58 ;  /* 0x000000088f567825 */ /* 0x004fe200078e003a */
[----:B------:R-:W-:Y:S01]  /*21d0*/  @P1 PRMT R120, R56, 0x7610, R120 ;  /* 0x0000761038781816 */ /* 0x000fe20000000078 */
[----:B0-----:R-:W0:Y:S01]  /*21e0*/  @P0 LDC.64 R82, c[0x0][0x308] ;  /* 0x0000c200ff520b82 */ /* 0x001e220000000a00 */
[----:B------:R-:W-:Y:S01]  /*21f0*/  @P1 PRMT R140, R57, 0x7610, R140 ;  /* 0x00007610398c1816 */ /* 0x000fe2000000008c */
[----:B------:R-:W2:Y:S01]  /*2200*/  F2F.F16.F32 R145, R145 ;  /* 0x0000009100917304 */ /* 0x000ea20000200800 */
[----:B-1----:R-:W-:-:S02]  /*2210*/  SHF.L.U32 R60, R146, 0x10, RZ ;  /* 0x00000010923c7819 */ /* 0x002fc400000006ff */
[----:B---3--:R-:W-:Y:S02]  /*2220*/  LOP3.LUT R62, R62, R103, RZ, 0xfc, !PT ;  /* 0x000000673e3e7212 */ /* 0x008fe400078efcff */
[----:B------:R-:W-:Y:S01]  /*2230*/  LOP3.LUT R63, R63, R60, R109, 0xfe, !PT ;  /* 0x0000003c3f3f7212 */ /* 0x000fe200078efe6d */
[----:B------:R-:W1:Y:S01]  /*2240*/  @P0 LDC.64 R56, c[0x0][0x308] ;  /* 0x0000c200ff380b82 */ /* 0x000e620000000a00 */
[----:B------:R-:W-:Y:S01]  /*2250*/  IMAD.WIDE.U32 R60, R104, 0x10000, RZ ;  /* 0x00010000683c7825 */ /* 0x000fe200078e00ff */
[----:B------:R-:W3:Y:S03]  /*2260*/  F2F.F16.F32 R111, R111 ;  /* 0x0000006f006f7304 */ /* 0x000ee60000200800 */
[----:B----4-:R-:W-:Y:S01]  /*2270*/  @P0 IMAD.WIDE.U32 R88, R143, 0x10, R88 ;  /* 0x000000108f580825 */ /* 0x010fe200078e0058 */
[----:B--2---:R-:W-:-:S04]  /*2280*/  SHF.L.U32 R104, R145, 0x10, RZ ;  /* 0x0000001091687819 */ /* 0x004fc800000006ff */
[----:B------:R-:W2:Y:S01]  /*2290*/  F2F.F16.F32 R147, R108 ;  /* 0x0000006c00937304 */ /* 0x000ea20000200800 */
[----:B------:R4:W-:Y:S04]  /*22a0*/  @P0 STG.E.128 desc[UR4][R88.64], R52 ;  /* 0x0000003458000986 */ /* 0x0009e8000c101d04 */
[----:B------:R4:W-:Y:S01]  /*22b0*/  STG.E.64 desc[UR4][R86.64], R84 ;  /* 0x0000005456007986 */ /* 0x0009e2000c101b04 */
[----:B---3--:R-:W-:Y:S02]  /*22c0*/  LOP3.LUT R61, R61, R104, R111, 0xfe, !PT ;  /* 0x000000683d3d7212 */ /* 0x008fe400078efe6f */
[----:B--2---:R-:W-:Y:S01]  /*22d0*/  LOP3.LUT R60, R60, R147, RZ, 0xfc, !PT ;  /* 0x000000933c3c7212 */ /* 0x004fe200078efcff */
[----:B01----:R-:W-:Y:S06]  /*22e0*/  @!P1 BRA `(.L_x_2150) ;  /* 0x0000000000209947 */ /* 0x003fec0003800000 */
        /* <DEDUP_REMOVED lines=8> */
.L_x_2150:
[----:B------:R-:W-:Y:S01]  /*2370*/  @P0 IMAD.WIDE.U32 R82, R135, 0x10, R82 ;  /* 0x0000001087520825 */ /* 0x000fe200078e0052 */
[----:B0---4-:R-:W-:Y:S02]  /*2380*/  SEL R53, R94, R49, P3 ;  /* 0x000000315e357207 */ /* 0x011fe40001800000 */
[----:B------:R-:W-:Y:S01]  /*2390*/  SEL R54, R95, R50, P3 ;  /* 0x000000325f367207 */ /* 0x000fe20001800000 */
[----:B------:R-:W-:Y:S01]  /*23a0*/  IMAD.WIDE.U32 R84, R135, 0x8, R58 ;  /* 0x0000000887547825 */ /* 0x000fe200078e003a */
[----:B------:R-:W-:Y:S02]  /*23b0*/  SEL R55, R98, R51, P3 ;  /* 0x0000003362377207 */ /* 0x000fe40001800000 */
[----:B------:R-:W-:Y:S01]  /*23c0*/  SEL R52, R97, R48, P3 ;  /* 0x0000003061347207 */ /* 0x000fe20001800000 */
[----:B------:R-:W-:Y:S01]  /*23d0*/  @P0 IMAD.WIDE.U32 R56, R137, 0x10, R56 ;  /* 0x0000001089380825 */ /* 0x000fe200078e0038 */
[----:B------:R-:W-:Y:S02]  /*23e0*/  @P1 F2FP.F16.F32.PACK_AB R100, RZ, R100 ;  /* 0x00000064ff64123e */ /* 0x000fe400000000ff */
[----:B------:R-:W-:Y:S01]  /*23f0*/  @P1 F2FP.F16.F32.PACK_AB R102, RZ, R102 ;  /* 0x00000066ff66123e */ /* 0x000fe200000000ff */
[----:B------:R0:W-:Y:S01]  /*2400*/  @P0 STG.E.128 desc[UR4][R82.64], R52 ;  /* 0x0000003452000986 */ /* 0x0001e2000c101d04 */
[----:B------:R-:W-:-:S02]  /*2410*/  @P1 F2FP.F16.F32.PACK_AB R105, RZ, R105 ;  /* 0x00000069ff69123e */ /* 0x000fc400000000ff */
[----:B------:R-:W-:Y:S01]  /*2420*/  @P1 F2FP.F16.F32.PACK_AB R106, RZ, R106 ;  /* 0x0000006aff6a123e */ /* 0x000fe200000000ff */
        /* <DEDUP_REMOVED lines=18> */
.L_x_2151:
        /* <DEDUP_REMOVED lines=11> */
[----:B------:R-:W-:Y:S02]  /*2600*/  @P1 F2FP.F16.F32.PACK_AB R90, RZ, R90 ;  /* 0x0000005aff5a123e */ /* 0x000fe400000000ff */
[----:B------:R-:W-:Y:S02]  /*2610*/  @P1 F2FP.F16.F32.PACK_AB R91, RZ, R91 ;  /* 0x0000005bff5b123e */ /* 0x000fe400000000ff */
[----:B------:R-:W-:-:S02]  /*2620*/  @P1 F2FP.F16.F32.PACK_AB R93, RZ, R93 ;  /* 0x0000005dff5d123e */ /* 0x000fc400000000ff */
[----:B------:R-:W-:Y:S02]  /*2630*/  @P1 F2FP.F16.F32.PACK_AB R92, RZ, R92 ;  /* 0x0000005cff5c123e */ /* 0x000fe400000000ff */
        /* <DEDUP_REMOVED lines=13> */
.L_x_2152:
[----:B------:R-:W-:Y:S01]  /*2710*/  SEL R145, RZ, 0x1, P5 ;  /* 0x00000001ff917807 */ /* 0x000fe20002800000 */
[----:B------:R-:W-:Y:S06]  /*2720*/  @!P4 BRA `(.L_x_2153) ;  /* 0xffffffe00028c947 */ /* 0x000fec000383ffff */
[----:B------:R-:W-:Y:S01]  /*2730*/  IMAD.MOV.U32 R39, RZ, RZ, R65 ;  /* 0x000000ffff277224 */ /* 0x000fe200078e0041 */
[----:B------:R-:W-:Y:S02]  /*2740*/  MOV R43, R64 ;  /* 0x00000040002b7202 */ /* 0x000fe40000000f00 */
[----:B------:R-:W-:Y:S02]  /*2750*/  MOV R65, R29 ;  /* 0x0000001d00417202 */ /* 0x000fe40000000f00 */
[----:B------:R-:W-:Y:S02]  /*2760*/  MOV R58, R12 ;  /* 0x0000000c003a7202 */ /* 0x000fe40000000f00 */
[----:B------:R-:W-:Y:S02]  /*2770*/  MOV R45, R71 ;  /* 0x00000047002d7202 */ /* 0x000fe40000000f00 */
[----:B------:R-:W-:Y:S02]  /*2780*/  MOV R49, R70 ;  /* 0x0000004600317202 */ /* 0x000fe40000000f00 */
        /* <DEDUP_REMOVED lines=17> */
[----:B01----:R-:W-:Y:S02]  /*28a0*/  MOV R52, R2 ;  /* 0x0000000200347202 */ /* 0x003fe40000000f00 */
        /* <DEDUP_REMOVED lines=18> */
.L_x_2148:
        /* <DEDUP_REMOVED lines=27> */
.L_x_2149:
[----:B------:R-:W-:Y:S01]  /*2b80*/  HFMA2.MMA R111, -RZ, RZ, 0, 9.5367431640625e-07 ;  /* 0x00000010ff6f7435 */ /* 0x000fe200000001ff */
[----:B------:R-:W-:Y:S02]  /*2b90*/  MOV R109, R56 ;  /* 0x00000038006d7202 */ /* 0x000fe40000000f00 */
[----:B------:R-:W-:Y:S02]  /*2ba0*/  MOV R146, 0x1f ;  /* 0x0000001f00927802 */ /* 0x000fe40000000f00 */
[----:B------:R-:W-:-:S07]  /*2bb0*/  MOV R94, 0xffffffff ;  /* 0xffffffff005e7802 */ /* 0x000fce0000000f00 */
[----:B-----5:R-:W-:Y:S05]  /*2bc0*/  WARPSYNC.COLLECTIVE R94, `(.L_x_2154) ;  /* 0x000000005e087348 */ /* 0x020fea0003c00000 */
[----:B------:R0:W1:Y:S02]  /*2bd0*/  SHFL.DOWN P3, R97, R109, R111, R146 ;  /* 0x0800006f6d617389 */ /* 0x0000640000060092 */
[----:B01---5:R-:W-:Y:S01]  /*2be0*/  ENDCOLLECTIVE ;  /* 0x000000000000791b */ /* 0x023fe20003800000 */
.L_x_2154:
[----:B------:R-:W-:Y:S02]  /*2bf0*/  MOV R109, R54 ;  /* 0x00000036006d7202 */ /* 0x000fe40000000f00 */
[----:B------:R-:W-:-:S07]  /*2c00*/  MOV R55, R97 ;  /* 0x0000006100377202 */ /* 0x000fce0000000f00 */
[----:B------:R-:W-:Y:S05]  /*2c10*/  WARPSYNC.COLLECTIVE R94, `(.L_x_2155) ;  /* 0x000000005e087348 */ /* 0x000fea0003c00000 */
[----:B------:R0:W1:Y:S02]  /*2c20*/  SHFL.DOWN P3, R97, R109, R111, R146 ;  /* 0x0800006f6d617389 */ /* 0x0000640000060092 */
[----:B01----:R-:W-:Y:S01]  /*2c30*/  ENDCOLLECTIVE ;  /* 0x000000000000791b */ /* 0x003fe20003800000 */
.L_x_2155:
[----:B------:R-:W-:-:S05]  /*2c40*/  FADD.FTZ R55, R56, R55 ;  /* 0x0000003738377221 */ /* 0x000fca0000010000 */
[----:B------:R-:W-:Y:S01]  /*2c50*/  MOV R109, R55 ;  /* 0x00000037006d7202 */ /* 0x000fe20000000f00 */
[----:B------:R-:W-:Y:S01]  /*2c60*/  IMAD.MOV.U32 R111, RZ, RZ, 0x8 ;  /* 0x00000008ff6f7424 */ /* 0x000fe200078e00ff */
[----:B------:R-:W-:-:S07]  /*2c70*/  MOV R57, R97 ;  /* 0x0000006100397202 */ /* 0x000fce0000000f00 */
[----:B------:R-:W-:Y:S05]  /*2c80*/  WARPSYNC.COLLECTIVE R94, `(.L_x_2156) ;  /* 0x000000005e087348 */ /* 0x000fea0003c00000 */
[----:B------:R0:W1:Y:S02]  /*2c90*/  SHFL.DOWN P3, R97, R109, R111, R146 ;  /* 0x0800006f6d617389 */ /* 0x0000640000060092 */
[----:B01----:R-:W-:Y:S01]  /*2ca0*/  ENDCOLLECTIVE ;  /* 0x000000000000791b */ /* 0x003fe20003800000 */
.L_x_2156:
[----:B------:R-:W-:-:S05]  /*2cb0*/  FADD.FTZ R57, R54, R57 ;  /* 0x0000003936397221 */ /* 0x000fca0000010000 */
[----:B------:R-:W-:Y:S02]  /*2cc0*/  MOV R109, R57 ;  /* 0x00000039006d7202 */ /* 0x000fe40000000f00 */
[----:B------:R-:W-:-:S07]  /*2cd0*/  MOV R58, R97 ;  /* 0x00000061003a7202 */ /* 0x000fce0000000f00 */
[----:B------:R-:W-:Y:S05]  /*2ce0*/  WARPSYNC.COLLECTIVE R94, `(.L_x_2157) ;  /* 0x000000005e087348 */ /* 0x000fea0003c00000 */
[----:B------:R0:W1:Y:S02]  /*2cf0*/  SHFL.DOWN P3, R97, R109, R111, R146 ;  /* 0x0800006f6d617389 */ /* 0x0000640000060092 */
[----:B01----:R-:W-:Y:S01]  /*2d00*/  ENDCOLLECTIVE ;  /* 0x000000000000791b */ /* 0x003fe20003800000 */
.L_x_2157:
[----:B------:R-:W-:Y:S01]  /*2d10*/  FADD.FTZ R58, R55, R58 ;  /* 0x0000003a373a7221 */ /* 0x000fe20000010000 */
[----:B------:R-:W-:-:S04]  /*2d20*/  HFMA2.MMA R111, -RZ, RZ, 0, 2.384185791015625e-07 ;  /* 0x00000004ff6f7435 */ /* 0x000fc800000001ff */
[----:B------:R-:W-:Y:S02]  /*2d30*/  MOV R109, R58 ;  /* 0x0000003a006d7202 */ /* 0x000fe40000000f00 */
[----:B------:R-:W-:-:S07]  /*2d40*/  MOV R60, R97 ;  /* 0x00000061003c7202 */ /* 0x000fce0000000f00 */
[----:B------:R-:W-:Y:S05]  /*2d50*/  WARPSYNC.COLLECTIVE R94, `(.L_x_2158) ;  /* 0x000000005e087348 */ /* 0x000fea0003c00000 */
[----:B------:R0:W1:Y:S02]  /*2d60*/  SHFL.DOWN P3, R97, R109, R111, R146 ;  /* 0x0800006f6d617389 */ /* 0x0000640000060092 */
[----:B01----:R-:W-:Y:S01]  /*2d70*/  ENDCOLLECTIVE ;  /* 0x000000000000791b */ /* 0x003fe20003800000 */
.L_x_2158:
[----:B------:R-:W-:-:S05]  /*2d80*/  FADD.FTZ R59, R57, R60 ;  /* 0x0000003c393b7221 */ /* 0x000fca0000010000 */
[----:B------:R-:W-:Y:S02]  /*2d90*/  MOV R109, R59 ;  /* 0x0000003b006d7202 */ /* 0x000fe40000000f00 */
[----:B------:R-:W-:-:S07]  /*2da0*/  MOV R61, R97 ;  /* 0x00000061003d7202 */ /* 0x000fce0000000f00 */
[----:B------:R-:W-:Y:S05]  /*2db0*/  WARPSYNC.COLLECTIVE R94, `(.L_x_2159) ;  /* 0x000000005e087348 */ /* 0x000fea0003c00000 */
[----:B------:R0:W1:Y:S02]  /*2dc0*/  SHFL.DOWN P3, R97, R109, R111, R146 ;  /* 0x0800006f6d617389 */ /* 0x0000640000060092 */
[----:B01----:R-:W-:Y:S01]  /*2dd0*/  ENDCOLLECTIVE ;  /* 0x000000000000791b */ /* 0x003fe20003800000 */
.L_x_2159:
[----:B------:R-:W-:Y:S01]  /*2de0*/  FADD.FTZ R61, R58, R61 ;  /* 0x0000003d3a3d7221 */ /* 0x000fe20000010000 */
[----:B------:R-:W-:-:S04]  /*2df0*/  HFMA2.MMA R111, -RZ, RZ, 0, 1.1920928955078125e-07 ;  /* 0x00000002ff6f7435 */ /* 0x000fc800000001ff */
[----:B------:R-:W-:Y:S02]  /*2e00*/  MOV R109, R61 ;  /* 0x0000003d006d7202 */ /* 0x000fe40000000f00 */
[----:B------:R-:W-:-:S07]  /*2e10*/  MOV R60, R97 ;  /* 0x00000061003c7202 */ /* 0x000fce0000000f00 */
[----:B------:R-:W-:Y:S05]  /*2e20*/  WARPSYNC.COLLECTIVE R94, `(.L_x_2160) ;  /* 0x000000005e087348 */ /* 0x000fea0003c00000 */
[----:B------:R0:W1:Y:S02]  /*2e30*/  SHFL.DOWN P3, R97, R109, R111, R146 ;  /* 0x0800006f6d617389 */ /* 0x0000640000060092 */
[----:B01----:R-:W-:Y:S01]  /*2e40*/  ENDCOLLECTIVE ;  /* 0x000000000000791b */ /* 0x003fe20003800000 */
.L_x_2160:
[----:B------:R-:W-:-:S05]  /*2e50*/  FADD.FTZ R56, R59, R60 ;  /* 0x0000003c3b387221 */ /* 0x000fca0000010000 */
[----:B------:R-:W-:Y:S02]  /*2e60*/  MOV R109, R56 ;  /* 0x00000038006d7202 */ /* 0x000fe40000000f00 */
[----:B------:R-:W-:-:S07]  /*2e70*/  MOV R60, R97 ;  /* 0x00000061003c7202 */ /* 0x000fce0000000f00 */
[----:B------:R-:W-:Y:S05]  /*2e80*/  WARPSYNC.COLLECTIVE R94, `(.L_x_2161) ;  /* 0x000000005e087348 */ /* 0x000fea0003c00000 */
[----:B------:R0:W1:Y:S02]  /*2e90*/  SHFL.DOWN P3, R97, R109, R111, R146 ;  /* 0x0800006f6d617389 */ /* 0x0000640000060092 */
[----:B01----:R-:W-:Y:S01]  /*2ea0*/  ENDCOLLECTIVE ;  /* 0x000000000000791b */ /* 0x003fe20003800000 */
.L_x_2161:
[----:B------:R-:W-:Y:S01]  /*2eb0*/  FADD.FTZ R60, R61, R60 ;  /* 0x0000003c3d3c7221 */ /* 0x000fe20000010000 */
[----:B------:R-:W-:-:S04]  /*2ec0*/  HFMA2.MMA R111, -RZ, RZ, 0, 5.9604644775390625e-08 ;  /* 0x00000001ff6f7435 */ /* 0x000fc800000001ff */
[----:B------:R-:W-:Y:S02]  /*2ed0*/  MOV R109, R60 ;  /* 0x0000003c006d7202 */ /* 0x000fe40000000f00 */
[----:B------:R-:W-:-:S07]  /*2ee0*/  MOV R95, R97 ;  /* 0x00000061005f7202 */ /* 0x000fce0000000f00 */
[----:B------:R-:W-:Y:S05]  /*2ef0*/  WARPSYNC.COLLECTIVE R94, `(.L_x_2162) ;  /* 0x000000005e087348 */ /* 0x000fea0003c00000 */
[----:B------:R0:W1:Y:S02]  /*2f00*/  SHFL.DOWN P3, R97, R109, R111, R146 ;  /* 0x0800006f6d617389 */ /* 0x0000640000060092 */
[----:B01----:R-:W-:Y:S01]  /*2f10*/  ENDCOLLECTIVE ;  /* 0x000000000000791b */ /* 0x003fe20003800000 */
.L_x_2162:
[----:B------:R-:W-:-:S05]  /*2f20*/  FADD.FTZ R95, R56, R95 ;  /* 0x0000005f385f7221 */ /* 0x000fca0000010000 */
[----:B------:R-:W-:Y:S02]  /*2f30*/  MOV R109, R95 ;  /* 0x0000005f006d7202 */ /* 0x000fe40000000f00 */
[----:B------:R-:W-:-:S07]  /*2f40*/  MOV R55, R97 ;  /* 0x0000006100377202 */ /* 0x000fce0000000f00 */
[----:B------:R-:W-:Y:S05]  /*2f50*/  WARPSYNC.COLLECTIVE R94, `(.L_x_2163) ;  /* 0x000000005e087348 */ /* 0x000fea0003c00000 */
[----:B------:R0:W1:Y:S02]  /*2f60*/  SHFL.DOWN P3, R97, R109, R111, R146 ;  /* 0x0800006f6d617389 */ /* 0x0000640000060092 */
[----:B01----:R-:W-:Y:S01]  /*2f70*/  ENDCOLLECTIVE ;  /* 0x000000000000791b */ /* 0x003fe20003800000 */
.L_x_2163:
[----:B------:R-:W-:Y:S01]  /*2f80*/  MOV R54, R97 ;  /* 0x0000006100367202 */ /* 0x000fe20000000f00 */
[----:B------:R-:W-:Y:S06]  /*2f90*/  BRA `(.L_x_2164) ;  /* 0xffffffe8000c7947 */ /* 0x000fec000383ffff */
.L_x_2165:
        /* <DEDUP_REMOVED lines=14> */
.L_x_3344:


//--------------------- .text._ZN10layer_norm22ln_bwd_finalize_kernelINS_22Kernel_traits_finalizeILj1536E6__halfS2_fS2_fjLb0ELj1024ELj4ENS_18Kernel_traits_baseILj1536ES2_S2_fS2_fjLj1024EEEEELb0ELb0EEEvNS_9BwdParamsE --------------------------
	.section	.text._ZN10layer_norm22ln_bwd_finalize_kernelINS_22Kernel_traits_finalizeILj1536E6__halfS2_fS2_fjLb0ELj1024ELj4ENS_18Kernel_traits_baseILj1536ES2_S2_fS2_fjLj1024EEEEELb0ELb0EEEvNS_9BwdParamsE,"ax",@progbits
	.align	128
        .global         _ZN10layer_norm22ln_bwd_finalize_kernelINS_22Kernel_traits_finalizeILj1536E6__halfS2_fS2_fjLb0ELj1024ELj4ENS_18Kernel_traits_baseILj1536ES2_S2_fS2_fjLj1024EEEEELb0ELb0EEEvNS_9BwdParamsE
        .type           _ZN10layer_norm22ln_bwd_finalize_kernelINS_22Kernel_traits_finalizeILj1536E6__halfS2_fS2_fjLb0ELj1024ELj4ENS_18Kernel_traits_baseILj1536ES2_S2_fS2_fjLj1024EEEEELb0ELb0EEEvNS_9BwdParamsE,@function
        .size           _ZN10layer_norm22ln_bwd_finalize_kernelINS_22Kernel_traits_finalizeILj1536E6__halfS2_fS2_fjLb0ELj1024ELj4ENS_18Kernel_traits_baseILj1536ES2_S2_fS2_fjLj1024EEEEELb0ELb0EEEvNS_9BwdParamsE,(.L_x_3345 - _ZN10layer_norm22ln_bwd_finalize_kernelINS_22Kernel_traits_finalizeILj1536E6__halfS2_fS2_fjLb0ELj1024ELj4ENS_18Kernel_traits_baseILj1536ES2_S2_fS2_fjLj1024EEEEELb0ELb0EEEvNS_9BwdParamsE)
        .other          _ZN10layer_norm22ln_bwd_finalize_kernelINS_22Kernel_traits_finalizeILj1536E6__halfS2_fS2_fjLb0ELj1024ELj4ENS_18Kernel_traits_baseILj1536ES2_S2_fS2_fjLj1024EEEEELb0ELb0EEEvNS_9BwdParamsE,@"STO_CUDA_ENTRY STV_DEFAULT"
_ZN10layer_norm22ln_bwd_finalize_kernelINS_22Kernel_traits_finalizeILj1536E6__halfS2_fS2_fjLb0ELj1024ELj4ENS_18Kernel_traits_baseILj1536ES2_S2_fS2_fjLj1024EEEEELb0ELb0EEEvNS_9BwdParamsE:
.text._ZN10layer_norm22ln_bwd_finalize_kernelINS_22Kernel_traits_finalizeILj1536E6__halfS2_fS2_fjLb0ELj1024ELj4ENS_18Kernel_traits_baseILj1536ES2_S2_fS2_fjLj1024EEEEELb0ELb0EEEvNS_9BwdParamsE:
        /* <DEDUP_REMOVED lines=25> */
.L_x_2178:
        /* <DEDUP_REMOVED lines=30> */
.L_x_2170:
        /* <DEDUP_REMOVED lines=36> */
.L_x_2169:
[----:B------:R-:W-:Y:S05]  /*05b0*/  BSYNC B1 ;  /* 0x0000000000017941 */ /* 0x000fea0003800000 */
.L_x_2168:
        /* <DEDUP_REMOVED lines=24> */
.L_x_2172:
[----:B------:R-:W-:Y:S05]  /*0740*/  BSYNC B1 ;  /* 0x0000000000017941 */ /* 0x000fea0003800000 */
.L_x_2171:
        /* <DEDUP_REMOVED lines=12> */
.L_x_2173:
[----:B------:R-:W-:Y:S05]  /*0810*/  BSYNC B1 ;  /* 0x0000000000017941 */ /* 0x000fea0003800000 */
.L_x_2167:
[----:B------:R-:W-:Y:S05]  /*0820*/  BSYNC B0 ;  /* 0x0000000000007941 */ /* 0x000fea0003800000 */
.L_x_2166:
        /* <DEDUP_REMOVED lines=29> */
.L_x_2189:
[----:B---3--:R-:W-:Y:S01]  /*0a00*/  FADD.FTZ R9, R18, R9 ;  /* 0x0000000912097221 */ /* 0x008fe20000010000 */
[----:B--2---:R-:W-:-:S04]  /*0a10*/  FADD.FTZ R11, R10, R11 ;  /* 0x0000000b0a0b7221 */ /* 0x004fc80000010000 */
[----:B------:R2:W-:Y:S04]  /*0a20*/  @!P1 STS [R6+0x2000], R9 ;  /* 0x0020000906009388 */ /* 0x0005e80000000800 */
[----:B------:R2:W-:Y:S02]  /*0a30*/  @!P1 STS [R6+0x2080], R11 ;  /* 0x0020800b06009388 */ /* 0x0005e40000000800 */
.L_x_2174:
        /* <DEDUP_REMOVED lines=18> */
.L_x_2177:
[----:B------:R-:W-:Y:S05]  /*0b60*/  BSYNC B0 ;  /* 0x0000000000007941 */ /* 0x000fea0003800000 */
.L_x_2176:
[C---:B------:R-:W-:Y:S01]  /*0b70*/  ISETP.GT.U32.AND P1, PT, R3.reuse, -0x601, PT ;  /* 0xfffff9ff0300780c */ /* 0x040fe20003f24070 */
[----:B------:R-:W-:Y:S01]  /*0b80*/  VIADD R4, R4, 0x300 ;  /* 0x0000030004047836 */ /* 0x000fe20000000000 */
[----:B------:R-:W-:-:S11]  /*0b90*/  IADD3 R3, R3, 0x600, RZ ;  /* 0x0000060003037810 */ /* 0x000fd60007ffe0ff */
[----:B------:R-:W-:Y:S05]  /*0ba0*/  @P1 BRA `(.L_x_2178) ;  /* 0xfffffff400781947 */ /* 0x000fea000383ffff */
[----:B------:R-:W-:Y:S05]  /*0bb0*/  EXIT ;  /* 0x000000000000794d */ /* 0x000fea0003800000 */
.L_x_2175:
[----:B------:R-:W-:Y:S01]  /*0bc0*/  HFMA2.MMA R21, -RZ, RZ, 0, 5.9604644775390625e-08 ;  /* 0x00000001ff157435 */ /* 0x000fe200000001ff */
[----:B0--3--:R-:W-:Y:S01]  /*0bd0*/  MOV R22, R10 ;  /* 0x0000000a00167202 */ /* 0x009fe20000000f00 */
[----:B------:R-:W-:Y:S01]  /*0be0*/  IMAD.MOV.U32 R19, RZ, RZ, -0x1 ;  /* 0xffffffffff137424 */ /* 0x000fe200078e00ff */
[----:B------:R-:W-:-:S08]  /*0bf0*/  MOV R24, 0x1f ;  /* 0x0000001f00187802 */ /* 0x000fd00000000f00 */
[----:B-12---:R-:W-:Y:S05]  /*0c00*/  WARPSYNC.COLLECTIVE R19, `(.L_x_2179) ;  /* 0x0000000013087348 */ /* 0x006fea0003c00000 */
[----:B------:R0:W3:Y:S02]  /*0c10*/  SHFL.BFLY P2, R20, R22, R21, R24 ;  /* 0x0c00001516147389 */ /* 0x0000e40000040018 */
[----:B0123--:R-:W-:Y:S01]  /*0c20*/  ENDCOLLECTIVE ;  /* 0x000000000000791b */ /* 0x00ffe20003800000 */
.L_x_2179:
[----:B------:R-:W-:Y:S01]  /*0c30*/  HFMA2.MMA R21, -RZ, RZ, 0, 1.1920928955078125e-07 ;  /* 0x00000002ff157435 */ /* 0x000fe200000001ff */
[----:B------:R-:W-:-:S05]  /*0c40*/  MOV R11, R20 ;  /* 0x00000014000b7202 */ /* 0x000fca0000000f00 */
[----:B------:R-:W-:-:S05]  /*0c50*/  FADD.FTZ R11, R10, R11 ;  /* 0x0000000b0a0b7221 */ /* 0x000fca0000010000 */
[----:B------:R-:W-:-:S07]  /*0c60*/  MOV R22, R11 ;  /* 0x0000000b00167202 */ /* 0x000fce0000000f00 */
[----:B------:R-:W-:Y:S05]  /*0c70*/  WARPSYNC.COLLECTIVE R19, `(.L_x_2180) ;  /* 0x0000000013087348 */ /* 0x000fea0003c00000 */
[----:B------:R0:W1:Y:S02]  /*0c80*/  SHFL.BFLY P2, R20, R22, R21, R24 ;  /* 0x0c00001516147389 */ /* 0x0000640000040018 */
[----:B01----:R-:W-:Y:S01]  /*0c90*/  ENDCOLLECTIVE ;  /* 0x000000000000791b */ /* 0x003fe20003800000 */
.L_x_2180:
[----:B------:R-:W-:Y:S01]  /*0ca0*/  HFMA2.MMA R21, -RZ, RZ, 0, 2.384185791015625e-07 ;  /* 0x00000004ff157435 */ /* 0x000fe200000001ff */
[----:B------:R-:W-:-:S04]  /*0cb0*/  IMAD.MOV.U32 R14, RZ, RZ, R20 ;  /* 0x000000ffff0e7224 */ /* 0x000fc800078e0014 */
[----:B------:R-:W-:-:S05]  /*0cc0*/  FADD.FTZ R14, R11, R14 ;  /* 0x0000000e0b0e7221 */ /* 0x000fca0000010000 */
[----:B------:R-:W-:-:S07]  /*0cd0*/  MOV R22, R14 ;  /* 0x0000000e00167202 */ /* 0x000fce0000000f00 */
[----:B------:R-:W-:Y:S05]  /*0ce0*/  WARPSYNC.COLLECTIVE R19, `(.L_x_2181) ;  /* 0x0000000013087348 */ /* 0x000fea0003c00000 */
[----:B------:R0:W1:Y:S02]  /*0cf0*/  SHFL.BFLY P2, R20, R22, R21, R24 ;  /* 0x0c00001516147389 */ /* 0x0000640000040018 */
[----:B01----:R-:W-:Y:S01]  /*0d00*/  ENDCOLLECTIVE ;  /* 0x000000000000791b */ /* 0x003fe20003800000 */
.L_x_2181:
[----:B------:R-:W-:Y:S01]  /*0d10*/  HFMA2.MMA R21, -RZ, RZ, 0, 4.76837158203125e-07 ;  /* 0x00000008ff157435 */ /* 0x000fe200000001ff */
[----:B------:R-:W-:-:S05]  /*0d20*/  MOV R13, R20 ;  /* 0x00000014000d7202 */ /* 0x000fca0000000f00 */
[----:B------:R-:W-:-:S04]  /*0d30*/  FADD.FTZ R13, R14, R13 ;  /* 0x0000000d0e0d7221 */ /* 0x000fc80000010000 */
[----:B------:R-:W-:-:S07]  /*0d40*/  IMAD.MOV.U32 R22, RZ, RZ, R13 ;  /* 0x000000ffff167224 */ /* 0x000fce00078e000d */
[----:B------:R-:W-:Y:S05]  /*0d50*/  WARPSYNC.COLLECTIVE R19, `(.L_x_2182) ;  /* 0x0000000013087348 */ /* 0x000fea0003c00000 */
[----:B------:R0:W1:Y:S02]  /*0d60*/  SHFL.BFLY P2, R20, R22, R21, R24 ;  /* 0x0c00001516147389 */ /* 0x0000640000040018 */
[----:B01----:R-:W-:Y:S01]  /*0d70*/  ENDCOLLECTIVE ;  /* 0x000000000000791b */ /* 0x003fe20003800000 */
.L_x_2182:
[----:B------:R-:W-:Y:S01]  /*0d80*/  IMAD.MOV.U32 R21, RZ, RZ, 0x10 ;  /* 0x00000010ff157424 */ /* 0x000fe200078e00ff */
[----:B------:R-:W-:-:S05]  /*0d90*/  MOV R10, R20 ;  /* 0x00000014000a7202 */ /* 0x000fca0000000f00 */
[----:B------:R-:W-:-:S05]  /*0da0*/  FADD.FTZ R10, R13, R10 ;  /* 0x0000000a0d0a7221 */ /* 0x000fca0000010000 */
[----:B------:R-:W-:-:S07]  /*0db0*/  MOV R22, R10 ;  /* 0x0000000a00167202 */ /* 0x000fce0000000f00 */
[----:B------:R-:W-:Y:S05]  /*0dc0*/  WARPSYNC.COLLECTIVE R19, `(.L_x_2183) ;  /* 0x0000000013087348 */ /* 0x000fea0003c00000 */
[----:B------:R0:W1:Y:S02]  /*0dd0*/  SHFL.BFLY P2, R20, R22, R21, R24 ;  /* 0x0c00001516147389 */ /* 0x0000640000040018 */
[----:B01----:R-:W-:Y:S01]  /*0de0*/  ENDCOLLECTIVE ;  /* 0x000000000000791b */ /* 0x003fe20003800000 */
.L_x_2183:
[----:B------:R-:W-:Y:S01]  /*0df0*/  HFMA2.MMA R21, -RZ, RZ, 0, 5.9604644775390625e-08 ;  /* 0x00000001ff157435 */ /* 0x000fe200000001ff */
[----:B------:R-:W-:Y:S02]  /*0e00*/  MOV R22, R9 ;  /* 0x0000000900167202 */ /* 0x000fe40000000f00 */
[----:B------:R-:W-:-:S08]  /*0e10*/  MOV R11, R20 ;  /* 0x00000014000b7202 */ /* 0x000fd00000000f00 */
[----:B------:R-:W-:Y:S05]  /*0e20*/  WARPSYNC.COLLECTIVE R19, `(.L_x_2184) ;  /* 0x0000000013087348 */ /* 0x000fea0003c00000 */
[----:B------:R0:W1:Y:S02]  /*0e30*/  SHFL.BFLY P2, R20, R22, R21, R24 ;  /* 0x0c00001516147389 */ /* 0x0000640000040018 */
[----:B01----:R-:W-:Y:S01]  /*0e40*/  ENDCOLLECTIVE ;  /* 0x000000000000791b */ /* 0x003fe20003800000 */
.L_x_2184:
[----:B------:R-:W-:Y:S01]  /*0e50*/  HFMA2.MMA R21, -RZ, RZ, 0, 1.1920928955078125e-07 ;  /* 0x00000002ff157435 */ /* 0x000fe200000001ff */
[----:B------:R-:W-:-:S04]  /*0e60*/  IMAD.MOV.U32 R14, RZ, RZ, R20 ;  /* 0x000000ffff0e7224 */ /* 0x000fc800078e0014 */
[----:B------:R-:W-:-:S05]  /*0e70*/  FADD.FTZ R15, R9, R14 ;  /* 0x0000000e090f7221 */ /* 0x000fca0000010000 */
[----:B------:R-:W-:-:S07]  /*0e80*/  MOV R22, R15 ;  /* 0x0000000f00167202 */ /* 0x000fce0000000f00 */
[----:B------:R-:W-:Y:S05]  /*0e90*/  WARPSYNC.COLLECTIVE R19, `(.L_x_2185) ;  /* 0x0000000013087348 */ /* 0x000fea0003c00000 */
[----:B------:R0:W1:Y:S02]  /*0ea0*/  SHFL.BFLY P2, R20, R22, R21, R24 ;  /* 0x0c00001516147389 */ /* 0x0000640000040018 */
[----:B01----:R-:W-:Y:S01]  /*0eb0*/  ENDCOLLECTIVE ;  /* 0x000000000000791b */ /* 0x003fe20003800000 */
.L_x_2185:
[----:B------:R-:W-:Y:S01]  /*0ec0*/  HFMA2.MMA R21, -RZ, RZ, 0, 2.384185791015625e-07 ;  /* 0x00000004ff157435 */ /* 0x000fe200000001ff */
[----:B------:R-:W-:-:S05]  /*0ed0*/  MOV R16, R20 ;  /* 0x0000001400107202 */ /* 0x000fca0000000f00 */
[----:B------:R-:W-:-:S04]  /*0ee0*/  FADD.FTZ R16, R15, R16 ;  /* 0x000000100f107221 */ /* 0x000fc80000010000 */
[----:B------:R-:W-:-:S07]  /*0ef0*/  IMAD.MOV.U32 R22, RZ, RZ, R16 ;  /* 0x000000ffff167224 */ /* 0x000fce00078e0010 */
[----:B------:R-:W-:Y:S05]  /*0f00*/  WARPSYNC.COLLECTIVE R19, `(.L_x_2186) ;  /* 0x0000000013087348 */ /* 0x000fea0003c00000 */
[----:B------:R0:W1:Y:S02]  /*0f10*/  SHFL.BFLY P2, R20, R22, R21, R24 ;  /* 0x0c00001516147389 */ /* 0x0000640000040018 */
[----:B01----:R-:W-:Y:S01]  /*0f20*/  ENDCOLLECTIVE ;  /* 0x000000000000791b */ /* 0x003fe20003800000 */
.L_x_2186:
[----:B------:R-:W-:Y:S01]  /*0f30*/  IMAD.MOV.U32 R21, RZ, RZ, 0x8 ;  /* 0x00000008ff157424 */ /* 0x000fe200078e00ff */
[----:B------:R-:W-:-:S05]  /*0f40*/  MOV R17, R20 ;  /* 0x0000001400117202 */ /* 0x000fca0000000f00 */
[----:B------:R-:W-:-:S05]  /*0f50*/  FADD.FTZ R17, R16, R17 ;  /* 0x0000001110117221 */ /* 0x000fca0000010000 */
[----:B------:R-:W-:-:S07]  /*0f60*/  MOV R22, R17 ;  /* 0x0000001100167202 */ /* 0x000fce0000000f00 */
[----:B------:R-:W-:Y:S05]  /*0f70*/  WARPSYNC.COLLECTIVE R19, `(.L_x_2187) ;  /* 0x0000000013087348 */ /* 0x000fea0003c00000 */
[----:B------:R0:W1:Y:S02]  /*0f80*/  SHFL.BFLY P2, R20, R22, R21, R24 ;  /* 0x0c00001516147389 */ /* 0x0000640000040018 */
[----:B01----:R-:W-:Y:S01]  /*0f90*/  ENDCOLLECTIVE ;  /* 0x000000000000791b */ /* 0x003fe20003800000 */
.L_x_2187:
[----:B------:R-:W-:Y:S01]  /*0fa0*/  HFMA2.MMA R21, -RZ, RZ, 0, 9.5367431640625e-07 ;  /* 0x00000010ff157435 */ /* 0x000fe200000001ff */
[----:B------:R-:W-:-:S05]  /*0fb0*/  MOV R18, R20 ;  /* 0x0000001400127202 */ /* 0x000fca0000000f00 */
[----:B------:R-:W-:-:S05]  /*0fc0*/  FADD.FTZ R18, R17, R18 ;  /* 0x0000001211127221 */ /* 0x000fca0000010000 */
[----:B------:R-:W-:-:S07]  /*0fd0*/  MOV R22, R18 ;  /* 0x0000001200167202 */ /* 0x000fce0000000f00 */
[----:B------:R-:W-:Y:S05]  /*0fe0*/  WARPSYNC.COLLECTIVE R19, `(.L_x_2188) ;  /* 0x0000000013087348 */ /* 0x000fea0003c00000 */
[----:B------:R0:W1:Y:S02]  /*0ff0*/  SHFL.BFLY P2, R20, R22, R21, R24 ;  /* 0x0c00001516147389 */ /* 0x0000640000040018 */
[----:B01----:R-:W-:Y:S01]  /*1000*/  ENDCOLLECTIVE ;  /* 0x000000000000791b */ /* 0x003fe20003800000 */
.L_x_2188:
[----:B------:R-:W-:Y:S01]  /*1010*/  MOV R9, R20 ;  /* 0x0000001400097202 */ /* 0x000fe20000000f00 */
[----:B------:R-:W-:Y:S06]  /*1020*/  BRA `(.L_x_2189) ;  /* 0xfffffff800747947 */ /* 0x000fec000383ffff */
.L_x_2190:
        /* <DEDUP_REMOVED lines=13> */
.L_x_3345:


//--------------------- .text._ZN10layer_norm40ln_parallel_residual_bwd_finalize_kernelINS_22Kernel_traits_finalizeILj1536E6__halfS2_fS2_fjLb0ELj1024ELj4ENS_18Kernel_traits_baseILj1536ES2_S2_fS2_fjLj1024EEEEELb0EEEvNS_9BwdParamsE --------------------------
	.section	.text._ZN10layer_norm40ln_parallel_residual_bwd_finalize_kernelINS_22Kernel_traits_finalizeILj1536E6__halfS2_fS2_fjLb0ELj1024ELj4ENS_18Kernel_traits_baseILj1536ES2_S2_fS2_fjLj1024EEEEELb0EEEvNS_9BwdParamsE,"ax",@progbits
	.align	128
        .global         _ZN10layer_norm40ln_parallel_residual_bwd_finalize_kernelINS_22Kernel_traits_finalizeILj1536E6__halfS2_fS2_fjLb0ELj1024ELj4ENS_18Kernel_traits_baseILj1536ES2_S2_fS2_fjLj1024EEEEELb0EEEvNS_9BwdParamsE
        .type           _ZN10layer_norm40ln_parallel_residual_bwd_finalize_kernelINS_22Kernel_traits_finalizeILj1536E6__halfS2_fS2_fjLb0ELj1024ELj4ENS_18Kernel_traits_baseILj1536ES2_S2_fS2_fjLj1024EEEEELb0EEEvNS_9BwdParamsE,@function
        .size           _ZN10layer_norm40ln_parallel_residual_bwd_finalize_kernelINS_22Kernel_traits_finalizeILj1536E6__halfS2_fS2_fjLb0ELj1024ELj4ENS_18Kernel_traits_baseILj1536ES2_S2_fS2_fjLj1024EEEEELb0EEEvNS_9BwdParamsE,(.L_x_3346 - _ZN10layer_norm40ln_parallel_residual_bwd_finalize_kernelINS_22Kernel_traits_finalizeILj1536E6__halfS2_fS2_fjLb0ELj1024ELj4ENS_18Kernel_traits_baseILj1536ES2_S2_fS2_fjLj1024EEEEELb0EEEvNS_9BwdParamsE)
        .other          _ZN10layer_norm40ln_parallel_residual_bwd_finalize_kernelINS_22Kernel_traits_finalizeILj1536E6__halfS2_fS2_fjLb0ELj1024ELj4ENS_18Kernel_traits_baseILj1536ES2_S2_fS2_fjLj1024EEEEELb0EEEvNS_9BwdParamsE,@"STO_CUDA_ENTRY STV_DEFAULT"
_ZN10layer_norm40ln_parallel_residual_bwd_finalize_kernelINS_22Kernel_traits_finalizeILj1536E6__halfS2_fS2_fjLb0ELj1024ELj4ENS_18Kernel_traits_baseILj1536ES2_S2_fS2_fjLj1024EEEEELb0EEEvNS_9BwdParamsE:
.text._ZN10layer_norm40ln_parallel_residual_bwd_finalize_kernelINS_22Kernel_traits_finalizeILj1536E6__halfS2_fS2_fjLb0ELj1024ELj4ENS_18Kernel_traits_baseILj1536ES2_S2_fS2_fjLj1024EEEEELb0EEEvNS_9BwdParamsE:
        /* <DEDUP_REMOVED lines=22> */
.L_x_2203:
        /* <DEDUP_REMOVED lines=42> */
.L_x_2195:
        /* <DEDUP_REMOVED lines=62> */
.L_x_2194:
[----:B------:R-:W-:Y:S05]  /*07e0*/  BSYNC B1 ;  /* 0x0000000000017941 */ /* 0x000fea0003800000 */
.L_x_2193:
        /* <DEDUP_REMOVED lines=38> */
.L_x_2197:
[----:B------:R-:W-:Y:S05]  /*0a50*/  BSYNC B1 ;  /* 0x0000000000017941 */ /* 0x000fea0003800000 */
.L_x_2196:
        /* <DEDUP_REMOVED lines=20> */
.L_x_2198:
[----:B------:R-:W-:Y:S05]  /*0ba0*/  BSYNC B1 ;  /* 0x0000000000017941 */ /* 0x000fea0003800000 */
.L_x_2192:
[----:B------:R-:W-:Y:S05]  /*0bb0*/  BSYNC B0 ;  /* 0x0000000000007941 */ /* 0x000fea0003800000 */
.L_x_2191:
        /* <DEDUP_REMOVED lines=54> */
.L_x_2224:
        /* <DEDUP_REMOVED lines=10> */
.L_x_2199:
        /* <DEDUP_REMOVED lines=28> */
.L_x_2202:
[----:B------:R-:W-:Y:S05]  /*1180*/  BSYNC B0 ;  /* 0x0000000000007941 */ /* 0x000fea0003800000 */
.L_x_2201:
[C---:B------:R-:W-:Y:S02]  /*1190*/  ISETP.GT.U32.AND P1, PT, R4.reuse, -0x601, PT ;  /* 0xfffff9ff0400780c */ /* 0x040fe40003f24070 */
[----:B------:R-:W-:Y:S02]  /*11a0*/  IADD3 R4, R4, 0x600, RZ ;  /* 0x0000060004047810 */ /* 0x000fe40007ffe0ff */
[----:B------:R-:W-:-:S09]  /*11b0*/  IADD3 R5, R5, 0x300, RZ ;  /* 0x0000030005057810 */ /* 0x000fd20007ffe0ff */
[----:B------:R-:W-:Y:S05]  /*11c0*/  @P1 BRA `(.L_x_2203) ;  /* 0xffffffec00e41947 */ /* 0x000fea000383ffff */
[----:B------:R-:W-:Y:S05]  /*11d0*/  EXIT ;  /* 0x000000000000794d */ /* 0x000fea0003800000 */
.L_x_2200:
[----:B------:R-:W-:Y:S01]  /*11e0*/  HFMA2.MMA R14, -RZ, RZ, 0, 5.9604644775390625e-08 ;  /* 0x00000001ff0e7435 */ /* 0x000fe200000001ff */
[----:B----4-:R-:W-:Y:S02]  /*11f0*/  MOV R27, R10 ;  /* 0x0000000a001b7202 */ /* 0x010fe40000000f00 */
[----:B------:R-:W-:Y:S02]  /*1200*/  MOV R13, 0x1f ;  /* 0x0000001f000d7802 */ /* 0x000fe40000000f00 */
[----:B------:R-:W-:-:S07]  /*1210*/  MOV R12, 0xffffffff ;  /* 0xffffffff000c7802 */ /* 0x000fce0000000f00 */
[----:B0123--:R-:W-:Y:S05]  /*1220*/  WARPSYNC.COLLECTIVE R12, `(.L_x_2204) ;  /* 0x000000000c087348 */ /* 0x00ffea0003c00000 */
[----:B------:R4:W0:Y:S02]  /*1230*/  SHFL.BFLY P2, R17, R27, R14, R13 ;  /* 0x0c00000e1b117389 */ /* 0x000824000004000d */
[----:B01234-:R-:W-:Y:S01]  /*1240*/  ENDCOLLECTIVE ;  /* 0x000000000000791b */ /* 0x01ffe20003800000 */
.L_x_2204:
[----:B------:R-:W-:Y:S01]  /*1250*/  HFMA2.MMA R14, -RZ, RZ, 0, 1.1920928955078125e-07 ;  /* 0x00000002ff0e7435 */ /* 0x000fe200000001ff */
[----:B------:R-:W-:-:S05]  /*1260*/  FADD.FTZ R11, R10, R17 ;  /* 0x000000110a0b7221 */ /* 0x000fca0000010000 */
[----:B------:R-:W-:-:S07]  /*1270*/  MOV R27, R11 ;  /* 0x0000000b001b7202 */ /* 0x000fce0000000f00 */
[----:B------:R-:W-:Y:S05]  /*1280*/  WARPSYNC.COLLECTIVE R12, `(.L_x_2205) ;  /* 0x000000000c087348 */ /* 0x000fea0003c00000 */
[----:B------:R0:W1:Y:S02]  /*1290*/  SHFL.BFLY P2, R17, R27, R14, R13 ;  /* 0x0c00000e1b117389 */ /* 0x000064000004000d */
[----:B01----:R-:W-:Y:S01]  /*12a0*/  ENDCOLLECTIVE ;  /* 0x000000000000791b */ /* 0x003fe20003800000 */
.L_x_2205:
[----:B------:R-:W-:Y:S01]  /*12b0*/  HFMA2.MMA R14, -RZ, RZ, 0, 2.384185791015625e-07 ;  /* 0x00000004ff0e7435 */ /* 0x000fe200000001ff */
[----:B------:R-:W-:-:S05]  /*12c0*/  FADD.FTZ R10, R11, R17 ;  /* 0x000000110b0a7221 */ /* 0x000fca0000010000 */
[----:B------:R-:W-:-:S07]  /*12d0*/  MOV R27, R10 ;  /* 0x0000000a001b7202 */ /* 0x000fce0000000f00 */
[----:B------:R-:W-:Y:S05]  /*12e0*/  WARPSYNC.COLLECTIVE R12, `(.L_x_2206) ;  /* 0x000000000c087348 */ /* 0x000fea0003c00000 */
[----:B------:R0:W1:Y:S02]  /*12f0*/  SHFL.BFLY P2, R17, R27, R14, R13 ;  /* 0x0c00000e1b117389 */ /* 0x000064000004000d */
[----:B01----:R-:W-:Y:S01]  /*1300*/  ENDCOLLECTIVE ;  /* 0x000000000000791b */ /* 0x003fe20003800000 */
.L_x_2206:
[----:B------:R-:W-:Y:S01]  /*1310*/  MOV R14, 0x8 ;  /* 0x00000008000e7802 */ /* 0x000fe20000000f00 */
[----:B------:R-:W-:-:S04]  /*1320*/  FADD.FTZ R19, R10, R17 ;  /* 0x000000110a137221 */ /* 0x000fc80000010000 */
[----:B------:R-:W-:-:S07]  /*1330*/  IMAD.MOV.U32 R27, RZ, RZ, R19 ;  /* 0x000000ffff1b7224 */ /* 0x000fce00078e0013 */
[----:B------:R-:W-:Y:S05]  /*1340*/  WARPSYNC.COLLECTIVE R12, `(.L_x_2207) ;  /* 0x000000000c087348 */ /* 0x000fea0003c00000 */
[----:B------:R0:W1:Y:S02]  /*1350*/  SHFL.BFLY P2, R17, R27, R14, R13 ;  /* 0x0c00000e1b117389 */ /* 0x000064000004000d */
[----:B01----:R-:W-:Y:S01]  /*1360*/  ENDCOLLECTIVE ;  /* 0x000000000000791b */ /* 0x003fe20003800000 */
.L_x_2207:
[----:B------:R-:W-:Y:S01]  /*1370*/  HFMA2.MMA R14, -RZ, RZ, 0, 9.5367431640625e-07 ;  /* 0x00000010ff0e7435 */ /* 0x000fe200000001ff */
[----:B------:R-:W-:-:S05]  /*1380*/  FADD.FTZ R11, R19, R17 ;  /* 0x00000011130b7221 */ /* 0x000fca0000010000 */
[----:B------:R-:W-:-:S07]  /*1390*/  MOV R27, R11 ;  /* 0x0000000b001b7202 */ /* 0x000fce0000000f00 */
[----:B------:R-:W-:Y:S05]  /*13a0*/  WARPSYNC.COLLECTIVE R12, `(.L_x_2208) ;  /* 0x000000000c087348 */ /* 0x000fea0003c00000 */
[----:B------:R0:W1:Y:S02]  /*13b0*/  SHFL.BFLY P2, R17, R27, R14, R13 ;  /* 0x0c00000e1b117389 */ /* 0x000064000004000d */
[----:B01----:R-:W-:Y:S01]  /*13c0*/  ENDCOLLECTIVE ;  /* 0x000000000000791b */ /* 0x003fe20003800000 */
.L_x_2208:
[----:B------:R-:W-:Y:S01]  /*13d0*/  HFMA2.MMA R14, -RZ, RZ, 0, 5.9604644775390625e-08 ;  /* 0x00000001ff0e7435 */ /* 0x000fe200000001ff */
[----:B------:R-:W-:Y:S02]  /*13e0*/  MOV R27, R15 ;  /* 0x0000000f001b7202 */ /* 0x000fe40000000f00 */
[----:B------:R-:W-:-:S08]  /*13f0*/  MOV R10, R17 ;  /* 0x00000011000a7202 */ /* 0x000fd00000000f00 */
[----:B------:R-:W-:Y:S05]  /*1400*/  WARPSYNC.COLLECTIVE R12, `(.L_x_2209) ;  /* 0x000000000c087348 */ /* 0x000fea0003c00000 */
[----:B------:R0:W1:Y:S02]  /*1410*/  SHFL.BFLY P2, R17, R27, R14, R13 ;  /* 0x0c00000e1b117389 */ /* 0x000064000004000d */
[----:B01----:R-:W-:Y:S01]  /*1420*/  ENDCOLLECTIVE ;  /* 0x000000000000791b */ /* 0x003fe20003800000 */
.L_x_2209:
[----:B------:R-:W-:Y:S01]  /*1430*/  HFMA2.MMA R14, -RZ, RZ, 0, 1.1920928955078125e-07 ;  /* 0x00000002ff0e7435 */ /* 0x000fe200000001ff */
[----:B------:R-:W-:-:S05]  /*1440*/  MOV R16, R17 ;  /* 0x0000001100107202 */ /* 0x000fca0000000f00 */
[----:B------:R-:W-:-:S05]  /*1450*/  FADD.FTZ R16, R15, R16 ;  /* 0x000000100f107221 */ /* 0x000fca0000010000 */
[----:B------:R-:W-:-:S07]  /*1460*/  MOV R27, R16 ;  /* 0x00000010001b7202 */ /* 0x000fce0000000f00 */
[----:B------:R-:W-:Y:S05]  /*1470*/  WARPSYNC.COLLECTIVE R12, `(.L_x_2210) ;  /* 0x000000000c087348 */ /* 0x000fea0003c00000 */
[----:B------:R0:W1:Y:S02]  /*1480*/  SHFL.BFLY P2, R17, R27, R14, R13 ;  /* 0x0c00000e1b117389 */ /* 0x000064000004000d */
[----:B01----:R-:W-:Y:S01]  /*1490*/  ENDCOLLECTIVE ;  /* 0x000000000000791b */ /* 0x003fe20003800000 */
.L_x_2210:
[----:B------:R-:W-:Y:S01]  /*14a0*/  HFMA2.MMA R14, -RZ, RZ, 0, 2.384185791015625e-07 ;  /* 0x00000004ff0e7435 */ /* 0x000fe200000001ff */
[----:B------:R-:W-:-:S05]  /*14b0*/  MOV R19, R17 ;  /* 0x0000001100137202 */ /* 0x000fca0000000f00 */
[----:B------:R-:W-:-:S05]  /*14c0*/  FADD.FTZ R15, R16, R19 ;  /* 0x00000013100f7221 */ /* 0x000fca0000010000 */
[----:B------:R-:W-:-:S07]  /*14d0*/  MOV R27, R15 ;  /* 0x0000000f001b7202 */ /* 0x000fce0000000f00 */
[----:B------:R-:W-:Y:S05]  /*14e0*/  WARPSYNC.COLLECTIVE R12, `(.L_x_2211) ;  /* 0x000000000c087348 */ /* 0x000fea0003c00000 */
[----:B------:R0:W1:Y:S02]  /*14f0*/  SHFL.BFLY P2, R17, R27, R14, R13 ;  /* 0x0c00000e1b117389 */ /* 0x000064000004000d */
[----:B01----:R-:W-:Y:S01]  /*1500*/  ENDCOLLECTIVE ;  /* 0x000000000000791b */ /* 0x003fe20003800000 */
.L_x_2211:
[----:B------:R-:W-:Y:S01]  /*1510*/  HFMA2.MMA R14, -RZ, RZ, 0, 4.76837158203125e-07 ;  /* 0x00000008ff0e7435 */ /* 0x000fe200000001ff */
[----:B------:R-:W-:-:S05]  /*1520*/  MOV R18, R17 ;  /* 0x0000001100127202 */ /* 0x000fca0000000f00 */
[----:B------:R-:W-:-:S05]  /*1530*/  FADD.FTZ R20, R15, R18 ;  /* 0x000000120f147221 */ /* 0x000fca0000010000 */
[----:B------:R-:W-:-:S07]  /*1540*/  MOV R27, R20 ;  /* 0x00000014001b7202 */ /* 0x000fce0000000f00 */
[----:B------:R-:W-:Y:S05]  /*1550*/  WARPSYNC.COLLECTIVE R12, `(.L_x_2212) ;  /* 0x000000000c087348 */ /* 0x000fea0003c00000 */
[----:B------:R0:W1:Y:S02]  /*1560*/  SHFL.BFLY P2, R17, R27, R14, R13 ;  /* 0x0c00000e1b117389 */ /* 0x000064000004000d */
[----:B01----:R-:W-:Y:S01]  /*1570*/  ENDCOLLECTIVE ;  /* 0x000000000000791b */ /* 0x003fe20003800000 */
.L_x_2212:
[----:B------:R-:W-:Y:S01]  /*1580*/  HFMA2.MMA R14, -RZ, RZ, 0, 9.5367431640625e-07 ;  /* 0x00000010ff0e7435 */ /* 0x000fe200000001ff */
[----:B------:R-:W-:-:S04]  /*1590*/  IMAD.MOV.U32 R21, RZ, RZ, R17 ;  /* 0x000000ffff157224 */ /* 0x000fc800078e0011 */
[----:B------:R-:W-:-:S05]  /*15a0*/  FADD.FTZ R16, R20, R21 ;  /* 0x0000001514107221 */ /* 0x000fca0000010000 */
[----:B------:R-:W-:-:S07]  /*15b0*/  MOV R27, R16 ;  /* 0x00000010001b7202 */ /* 0x000fce0000000f00 */
[----:B------:R-:W-:Y:S05]  /*15c0*/  WARPSYNC.COLLECTIVE R12, `(.L_x_2213) ;  /* 0x000000000c087348 */ /* 0x000fea0003c00000 */
[----:B------:R0:W1:Y:S02]  /*15d0*/  SHFL.BFLY P2, R17, R27, R14, R13 ;  /* 0x0c00000e1b117389 */ /* 0x000064000004000d */
[----:B01----:R-:W-:Y:S01]  /*15e0*/  ENDCOLLECTIVE ;  /* 0x000000000000791b */ /* 0x003fe20003800000 */
.L_x_2213:
[----:B------:R-:W-:Y:S01]  /*15f0*/  HFMA2.MMA R14, -RZ, RZ, 0, 5.9604644775390625e-08 ;  /* 0x00000001ff0e7435 */ /* 0x000fe200000001ff */
[----:B------:R-:W-:Y:S02]  /*1600*/  MOV R27, R9 ;  /* 0x00000009001b7202 */ /* 0x000fe40000000f00 */
[----:B------:R-:W-:-:S08]  /*1610*/  MOV R15, R17 ;  /* 0x00000011000f7202 */ /* 0x000fd00000000f00 */
[----:B------:R-:W-:Y:S05]  /*1620*/  WARPSYNC.COLLECTIVE R12, `(.L_x_2214) ;  /* 0x000000000c087348 */ /* 0x000fea0003c00000 */
[----:B------:R0:W1:Y:S02]  /*1630*/  SHFL.BFLY P2, R17, R27, R14, R13 ;  /* 0x0c00000e1b117389 */ /* 0x000064000004000d */
[----:B01----:R-:W-:Y:S01]  /*1640*/  ENDCOLLECTIVE ;  /* 0x000000000000791b */ /* 0x003fe20003800000 */
.L_x_2214:
[----:B------:R-:W-:Y:S01]  /*1650*/  HFMA2.MMA R14, -RZ, RZ, 0, 1.1920928955078125e-07 ;  /* 0x00000002ff0e7435 */ /* 0x000fe200000001ff */
[----:B------:R-:W-:-:S05]  /*1660*/  MOV R18, R17 ;  /* 0x0000001100127202 */ /* 0x000fca0000000f00 */
[----:B------:R-:W-:-:S05]  /*1670*/  FADD.FTZ R20, R9, R18 ;  /* 0x0000001209147221 */ /* 0x000fca0000010000 */
[----:B------:R-:W-:-:S07]  /*1680*/  MOV R27, R20 ;  /* 0x00000014001b7202 */ /* 0x000fce0000000f00 */
[----:B------:R-:W-:Y:S05]  /*1690*/  WARPSYNC.COLLECTIVE R12, `(.L_x_2215) ;  /* 0x000000000c087348 */ /* 0x000fea0003c00000 */
[----:B------:R0:W1:Y:S02]  /*16a0*/  SHFL.BFLY P2, R17, R27, R14, R13 ;  /* 0x0c00000e1b117389 */ /* 0x000064000004000d */
[----:B01----:R-:W-:Y:S01]  /*16b0*/  ENDCOLLECTIVE ;  /* 0x000000000000791b */ /* 0x003fe20003800000 */
.L_x_2215:
[----:B------:R-:W-:Y:S01]  /*16c0*/  HFMA2.MMA R14, -RZ, RZ, 0, 2.384185791015625e-07 ;  /* 0x00000004ff0e7435 */ /* 0x000fe200000001ff */
[----:B------:R-:W-:-:S05]  /*16d0*/  MOV R21, R17 ;  /* 0x0000001100157202 */ /* 0x000fca0000000f00 */
[----:B------:R-:W-:-:S05]  /*16e0*/  FADD.FTZ R9, R20, R21 ;  /* 0x0000001514097221 */ /* 0x000fca0000010000 */
[----:B------:R-:W-:-:S07]  /*16f0*/  MOV R27, R9 ;  /* 0x00000009001b7202 */ /* 0x000fce0000000f00 */
[----:B------:R-:W-:Y:S05]  /*1700*/  WARPSYNC.COLLECTIVE R12, `(.L_x_2216) ;  /* 0x000000000c087348 */ /* 0x000fea0003c00000 */
[----:B------:R0:W1:Y:S02]  /*1710*/  SHFL.BFLY P2, R17, R27, R14, R13 ;  /* 0x0c00000e1b117389 */ /* 0x000064000004000d */
[----:B01----:R-:W-:Y:S01]  /*1720*/  ENDCOLLECTIVE ;  /* 0x000000000000791b */ /* 0x003fe20003800000 */
.L_x_2216:
[----:B------:R-:W-:Y:S01]  /*1730*/  HFMA2.MMA R14, -RZ, RZ, 0, 4.76837158203125e-07 ;  /* 0x00000008ff0e7435 */ /* 0x000fe200000001ff */
[----:B------:R-:W-:-:S05]  /*1740*/  MOV R22, R17 ;  /* 0x0000001100167202 */ /* 0x000fca0000000f00 */
[----:B------:R-:W-:-:S05]  /*1750*/  FADD.FTZ R22, R9, R22 ;  /* 0x0000001609167221 */ /* 0x000fca0000010000 */
[----:B------:R-:W-:-:S07]  /*1760*/  MOV R27, R22 ;  /* 0x00000016001b7202 */ /* 0x000fce0000000f00 */
[----:B------:R-:W-:Y:S05]  /*1770*/  WARPSYNC.COLLECTIVE R12, `(.L_x_2217) ;  /* 0x000000000c087348 */ /* 0x000fea0003c00000 */
[----:B------:R0:W1:Y:S02]  /*1780*/  SHFL.BFLY P2, R17, R27, R14, R13 ;  /* 0x0c00000e1b117389 */ /* 0x000064000004000d */
[----:B01----:R-:W-:Y:S01]  /*1790*/  ENDCOLLECTIVE ;  /* 0x000000000000791b */ /* 0x003fe20003800000 */
.L_x_2217:
[----:B------:R-:W-:Y:S01]  /*17a0*/  HFMA2.MMA R14, -RZ, RZ, 0, 9.5367431640625e-07 ;  /* 0x00000010ff0e7435 */ /* 0x000fe200000001ff */
[----:B------:R-:W-:-:S05]  /*17b0*/  MOV R23, R17 ;  /* 0x0000001100177202 */ /* 0x000fca0000000f00 */
[----:B------:R-:W-:-:S04]  /*17c0*/  FADD.FTZ R18, R22, R23 ;  /* 0x0000001716127221 */ /* 0x000fc80000010000 */
[----:B------:R-:W-:-:S07]  /*17d0*/  IMAD.MOV.U32 R27, RZ, RZ, R18 ;  /* 0x000000ffff1b7224 */ /* 0x000fce00078e0012 */
[----:B------:R-:W-:Y:S05]  /*17e0*/  WARPSYNC.COLLECTIVE R12, `(.L_x_2218) ;  /* 0x000000000c087348 */ /* 0x000fea0003c00000 */
[----:B------:R0:W1:Y:S02]  /*17f0*/  SHFL.BFLY P2, R17, R27, R14, R13 ;  /* 0x0c00000e1b117389 */ /* 0x000064000004000d */
[----:B01----:R-:W-:Y:S01]  /*1800*/  ENDCOLLECTIVE ;  /* 0x000000000000791b */ /* 0x003fe20003800000 */
.L_x_2218:
[----:B------:R-:W-:Y:S01]  /*1810*/  HFMA2.MMA R14, -RZ, RZ, 0, 5.9604644775390625e-08 ;  /* 0x00000001ff0e7435 */ /* 0x000fe200000001ff */
[----:B------:R-:W-:Y:S02]  /*1820*/  MOV R27, R8 ;  /* 0x00000008001b7202 */ /* 0x000fe40000000f00 */
[----:B------:R-:W-:-:S08]  /*1830*/  MOV R9, R17 ;  /* 0x0000001100097202 */ /* 0x000fd00000000f00 */
[----:B------:R-:W-:Y:S05]  /*1840*/  WARPSYNC.COLLECTIVE R12, `(.L_x_2219) ;  /* 0x000000000c087348 */ /* 0x000fea0003c00000 */
[----:B------:R0:W1:Y:S02]  /*1850*/  SHFL.BFLY P2, R17, R27, R14, R13 ;  /* 0x0c00000e1b117389 */ /* 0x000064000004000d */
[----:B01----:R-:W-:Y:S01]  /*1860*/  ENDCOLLECTIVE ;  /* 0x000000000000791b */ /* 0x003fe20003800000 */
.L_x_2219:
[----:B------:R-:W-:Y:S01]  /*1870*/  HFMA2.MMA R14, -RZ, RZ, 0, 1.1920928955078125e-07 ;  /* 0x00000002ff0e7435 */ /* 0x000fe200000001ff */
[----:B------:R-:W-:-:S05]  /*1880*/  MOV R19, R17 ;  /* 0x0000001100137202 */ /* 0x000fca0000000f00 */
[----:B------:R-:W-:-:S05]  /*1890*/  FADD.FTZ R23, R8, R19 ;  /* 0x0000001308177221 */ /* 0x000fca0000010000 */
[----:B------:R-:W-:-:S07]  /*18a0*/  MOV R27, R23 ;  /* 0x00000017001b7202 */ /* 0x000fce0000000f00 */
[----:B------:R-:W-:Y:S05]  /*18b0*/  WARPSYNC.COLLECTIVE R12, `(.L_x_2220) ;  /* 0x000000000c087348 */ /* 0x000fea0003c00000 */
[----:B------:R0:W1:Y:S02]  /*18c0*/  SHFL.BFLY P2, R17, R27, R14, R13 ;  /* 0x0c00000e1b117389 */ /* 0x000064000004000d */
[----:B01----:R-:W-:Y:S01]  /*18d0*/  ENDCOLLECTIVE ;  /* 0x000000000000791b */ /* 0x003fe20003800000 */
.L_x_2220:
[----:B------:R-:W-:Y:S01]  /*18e0*/  HFMA2.MMA R14, -RZ, RZ, 0, 2.384185791015625e-07 ;  /* 0x00000004ff0e7435 */ /* 0x000fe200000001ff */
[----:B------:R-:W-:-:S05]  /*18f0*/  MOV R22, R17 ;  /* 0x0000001100167202 */ /* 0x000fca0000000f00 */
[----:B------:R-:W-:-:S05]  /*1900*/  FADD.FTZ R8, R23, R22 ;  /* 0x0000001617087221 */ /* 0x000fca0000010000 */
[----:B------:R-:W-:-:S07]  /*1910*/  MOV R27, R8 ;  /* 0x00000008001b7202 */ /* 0x000fce0000000f00 */
[----:B------:R-:W-:Y:S05]  /*1920*/  WARPSYNC.COLLECTIVE R12, `(.L_x_2221) ;  /* 0x000000000c087348 */ /* 0x000fea0003c00000 */
[----:B------:R0:W1:Y:S02]  /*1930*/  SHFL.BFLY P2, R17, R27, R14, R13 ;  /* 0x0c00000e1b117389 */ /* 0x000064000004000d */
[----:B01----:R-:W-:Y:S01]  /*1940*/  ENDCOLLECTIVE ;  /* 0x000000000000791b */ /* 0x003fe20003800000 */
.L_x_2221:
[----:B------:R-:W-:Y:S01]  /*1950*/  HFMA2.MMA R14, -RZ, RZ, 0, 4.76837158203125e-07 ;  /* 0x00000008ff0e7435 */ /* 0x000fe200000001ff */
[----:B------:R-:W-:-:S05]  /*1960*/  MOV R21, R17 ;  /* 0x0000001100157202 */ /* 0x000fca0000000f00 */
[----:B------:R-:W-:-:S05]  /*1970*/  FADD.FTZ R24, R8, R21 ;  /* 0x0000001508187221 */ /* 0x000fca0000010000 */
[----:B------:R-:W-:-:S07]  /*1980*/  MOV R27, R24 ;  /* 0x00000018001b7202 */ /* 0x000fce0000000f00 */
[----:B------:R-:W-:Y:S05]  /*1990*/  WARPSYNC.COLLECTIVE R12, `(.L_x_2222) ;  /* 0x000000000c087348 */ /* 0x000fea0003c00000 */
[----:B------:R0:W1:Y:S02]  /*19a0*/  SHFL.BFLY P2, R17, R27, R14, R13 ;  /* 0x0c00000e1b117389 */ /* 0x000064000004000d */
[----:B01----:R-:W-:Y:S01]  /*19b0*/  ENDCOLLECTIVE ;  /* 0x000000000000791b */ /* 0x003fe20003800000 */
.L_x_2222:
[----:B------:R-:W-:Y:S01]  /*19c0*/  HFMA2.MMA R14, -RZ, RZ, 0, 9.5367431640625e-07 ;  /* 0x00000010ff0e7435 */ /* 0x000fe200000001ff */
[----:B------:R-:W-:-:S05]  /*19d0*/  MOV R25, R17 ;  /* 0x0000001100197202 */ /* 0x000fca0000000f00 */
[----:B------:R-:W-:-:S05]  /*19e0*/  FADD.FTZ R25, R24, R25 ;  /* 0x0000001918197221 */ /* 0x000fca0000010000 */
[----:B------:R-:W-:-:S07]  /*19f0*/  MOV R27, R25 ;  /* 0x00000019001b7202 */ /* 0x000fce0000000f00 */
[----:B------:R-:W-:Y:S05]  /*1a00*/  WARPSYNC.COLLECTIVE R12, `(.L_x_2223) ;  /* 0x000000000c087348 */ /* 0x000fea0003c00000 */
[----:B------:R0:W1:Y:S02]  /*1a10*/  SHFL.BFLY P2, R17, R27, R14, R13 ;  /* 0x0c00000e1b117389 */ /* 0x000064000004000d */
[----:B01----:R-:W-:Y:S01]  /*1a20*/  ENDCOLLECTIVE ;  /* 0x000000000000791b */ /* 0x003fe20003800000 */
.L_x_2223:
[----:B------:R-:W-:Y:S05]  /*1a30*/  BRA `(.L_x_2224) ;  /* 0xfffffff400387947 */ /* 0x000fea000383ffff */
.L_x_2225:
        /* <DEDUP_REMOVED lines=12> */
.L_x_3346:


//--------------------- .text._ZN10layer_norm31ln_parallel_residual_bwd_kernelINS_13Kernel_traitsI6__halfS2_fS2_fjLj1536ELj1ELj1ELj4ELj8ENS_18Kernel_traits_baseILj1536ES2_S2_fS2_fjLj128EEEEELb1ELb1ELb0EEEvNS_9BwdParamsE --------------------------
	.section	.text._ZN10layer_norm31ln_parallel_residual_bwd_kernelINS_13Kernel_traitsI6__halfS2_fS2_fjLj1536ELj1ELj1ELj4ELj8ENS_18Kernel_traits_baseILj1536ES2_S2_fS2_fjLj128EEEEELb1ELb1ELb0EEEvNS_9BwdParamsE,"ax",@progbits
	.align	128
        .global         _ZN10layer_norm31ln_parallel_residual_bwd_kernelINS_13Kernel_traitsI6__halfS2_fS2_fjLj1536ELj1ELj1ELj4ELj8ENS_18Kernel_traits_baseILj1536ES2_S2_fS2_fjLj128EEEEELb1ELb1ELb0EEEvNS_9BwdParamsE
        .type           _ZN10layer_norm31ln_parallel_residual_bwd_kernelINS_13Kernel_traitsI6__halfS2_fS2_fjLj1536ELj1ELj1ELj4ELj8ENS_18Kernel_traits_baseILj1536ES2_S2_fS2_fjLj128EEEEELb1ELb1ELb0EEEvNS_9BwdParamsE,@function
        .size           _ZN10layer_norm31ln_parallel_residual_bwd_kernelINS_13Kernel_traitsI6__halfS2_fS2_fjLj1536ELj1ELj1ELj4ELj8ENS_18Kernel_traits_baseILj1536ES2_S2_fS2_fjLj128EEEEELb1ELb1ELb0EEEvNS_9BwdParamsE,(.L_x_3347 - _ZN10layer_norm31ln_parallel_residual_bwd_kernelINS_13Kernel_traitsI6__halfS2_fS2_fjLj1536ELj1ELj1ELj4ELj8ENS_18Kernel_traits_baseILj1536ES2_S2_fS2_fjLj128EEEEELb1ELb1ELb0EEEvNS_9BwdParamsE)
        .other          _ZN10layer_norm31ln_parallel_residual_bwd_kernelINS_13Kernel_traitsI6__halfS2_fS2_fjLj1536ELj1ELj1ELj4ELj8ENS_18Kernel_traits_baseILj1536ES2_S2_fS2_fjLj128EEEEELb1ELb1ELb0EEEvNS_9BwdParamsE,@"STO_CUDA_ENTRY STV_DEFAULT"
_ZN10layer_norm31ln_parallel_residual_bwd_kernelINS_13Kernel_traitsI6__halfS2_fS2_fjLj1536ELj1ELj1ELj4ELj8ENS_18Kernel_traits_baseILj1536ES2_S2_fS2_fjLj128EEEEELb1ELb1ELb0EEEvNS_9BwdParamsE:
.text._ZN10layer_norm31ln_parallel_residual_bwd_kernelINS_13Kernel_traitsI6__halfS2_fS2_fjLj1536ELj1ELj1ELj4ELj8ENS_18Kernel_traits_baseILj1536ES2_S2_fS2_fjLj128EEEEELb1ELb1ELb0EEEvNS_9BwdParamsE:
        /* <DEDUP_REMOVED lines=56> */
[--C-:B------:R-:W-:Y:S01]  /*0380*/  SHF.R.U64 R8, R8, 0x10, R9.reuse ;  /* 0x0000001008087819 */ /* 0x100fe20000001209 */
[----:B------:R-:W-:Y:S01]  /*0390*/  IMAD.MOV.U32 R3, RZ, RZ, R10 ;  /* 0x000000ffff037224 */ /* 0x000fe200078e000a */
[----:B------:R-:W-:Y:S01]  /*03a0*/  MOV R2, R9 ;  /* 0x0000000900027202 */ /* 0x000fe20000000f00 */
[----:B------:R-:W-:Y:S01]  /*03b0*/  IMAD.MOV.U32 R5, RZ, RZ, R14 ;  /* 0x000000ffff057224 */ /* 0x000fe200078e000e */
[----:B------:R-:W-:Y:S01]  /*03c0*/  SHF.R.U32.HI R44, RZ, 0x10, R9 ;  /* 0x00000010ff2c7819 */ /* 0x000fe20000011609 */
[----:B------:R-:W-:Y:S01]  /*03d0*/  HFMA2.MMA R41, -RZ, RZ, 0, 0 ;  /* 0x00000000ff297435 */ /* 0x000fe200000001ff */
[--C-:B------:R-:W-:Y:S01]  /*03e0*/  SHF.R.U64 R12, R10, 0x10, R11.reuse ;  /* 0x000000100a0c7819 */ /* 0x100fe2000000120b */
[----:B------:R-:W-:Y:S01]  /*03f0*/  IMAD.MOV.U32 R64, RZ, RZ, 0x1 ;  /* 0x00000001ff407424 */ /* 0x000fe200078e00ff */
        /* <DEDUP_REMOVED lines=17> */
[----:B------:R-:W-:-:S07]  /*0510*/  HADD2.F32 R18, -RZ, R18.H0_H0 ;  /* 0x20000012ff127230 */ /* 0x000fce0000004100 */
.L_x_2242:
[----:B-12---:R-:W0:Y:S08]  /*0520*/  LDC.64 R62, c[0x0][0x250] ;  /* 0x00009400ff3e7b82 */ /* 0x006e300000000a00 */
[----:B------:R-:W1:Y:S01]  /*0530*/  LDC.64 R60, c[0x0][0x258] ;  /* 0x00009600ff3c7b82 */ /* 0x000e620000000a00 */
[----:B0-----:R-:W-:-:S06]  /*0540*/  IMAD.WIDE R62, R7, 0x4, R62 ;  /* 0x00000004073e7825 */ /* 0x001fcc00078e023e */
[----:B------:R-:W2:Y:S01]  /*0550*/  LDG.E R62, desc[UR4][R62.64] ;  /* 0x000000043e3e7981 */ /* 0x000ea2000c1e1900 */
[----:B-1----:R-:W-:-:S05]  /*0560*/  IMAD.WIDE R60, R7, 0x4, R60 ;  /* 0x00000004073c7825 */ /* 0x002fca00078e023c */
[----:B-----5:R0:W5:Y:S01]  /*0570*/  LDG.E R19, desc[UR4][R60.64] ;  /* 0x000000043c137981 */ /* 0x020162000c1e1900 */
        /* <DEDUP_REMOVED lines=38> */
[----:B---3--:R-:W-:Y:S01]  /*07e0*/  IMAD.MOV.U32 R3, RZ, RZ, R66 ;  /* 0x000000ffff037224 */ /* 0x008fe200078e0042 */
[----:B------:R-:W-:Y:S01]  /*07f0*/  SHF.R.U64 R83, R66, 0x10, R67 ;  /* 0x0000001042537819 */ /* 0x000fe20000001243 */
[C---:B--2---:R-:W-:Y:S01]  /*0800*/  FADD.FTZ R66, -R106.reuse, R61 ;  /* 0x0000003d6a427221 */ /* 0x044fe20000010100 */
[----:B------:R-:W-:Y:S01]  /*0810*/  MOV R82, R67 ;  /* 0x0000004300527202 */ /* 0x000fe20000000f00 */
[----:B------:R-:W-:Y:S01]  /*0820*/  FADD.FTZ R60, -R106, R60 ;  /* 0x0000003c6a3c7221 */ /* 0x000fe20000010100 */
[----:B------:R-:W-:Y:S02]  /*0830*/  HADD2.F32 R61, -RZ, R3.H0_H0 ;  /* 0x20000003ff3d7230 */ /* 0x000fe40000004100 */
[----:B0----5:R-:W-:Y:S01]  /*0840*/  FMUL.FTZ R80, R19, R66 ;  /* 0x0000004213507220 */ /* 0x021fe20000410000 */
[----:B------:R-:W-:-:S02]  /*0850*/  HADD2.F32 R79, -RZ, R83.H0_H0 ;  /* 0x20000053ff4f7230 */ /* 0x000fc40000004100 */
[----:B------:R-:W-:Y:S01]  /*0860*/  FADD.FTZ R62, -R106, R62 ;  /* 0x0000003e6a3e7221 */ /* 0x000fe20000010100 */
[----:B------:R-:W-:Y:S02]  /*0870*/  HADD2.F32 R84, -RZ, R82.H0_H0 ;  /* 0x20000052ff547230 */ /* 0x000fe40000004100 */
[----:B------:R-:W-:Y:S01]  /*0880*/  FMUL.FTZ R3, R19, R60 ;  /* 0x0000003c13037220 */ /* 0x000fe20000410000 */
[----:B------:R-:W-:Y:S01]  /*0890*/  FMUL.FTZ R82, R6, R61 ;  /* 0x0000003d06527220 */ /* 0x000fe20000410000 */
[----:B------:R-:W-:Y:S01]  /*08a0*/  SHF.R.U32.HI R67, RZ, 0x10, R67 ;  /* 0x00000010ff437819 */ /* 0x000fe20000011643 */
[----:B------:R-:W-:Y:S01]  /*08b0*/  FADD.FTZ R29, R29, R79 ;  /* 0x0000004f1d1d7221 */ /* 0x000fe20000010000 */
[----:B------:R-:W-:Y:S01]  /*08c0*/  FFMA.FTZ R41, R80, R79, R41 ;  /* 0x0000004f50297223 */ /* 0x000fe20000010029 */
[----:B------:R-:W-:Y:S01]  /*08d0*/  FADD.FTZ R28, R28, R61 ;  /* 0x0000003d1c1c7221 */ /* 0x000fe20000010000 */
[----:B------:R-:W-:Y:S01]  /*08e0*/  FFMA.FTZ R40, R3, R61, R40 ;  /* 0x0000003d03287223 */ /* 0x000fe20000010028 */
        /* <DEDUP_REMOVED lines=19> */
.L_x_2228:
[----:B------:R-:W-:Y:S05]  /*0a20*/  BSYNC B0 ;  /* 0x0000000000007941 */ /* 0x000fea0003800000 */
.L_x_2227:
        /* <DEDUP_REMOVED lines=11> */
[C---:B------:R-:W-:Y:S02]  /*0ae0*/  SHF.L.U32 R77, R109.reuse, 0x2, RZ ;  /* 0x000000026d4d7819 */ /* 0x040fe400000006ff */
[----:B------:R-:W-:-:S02]  /*0af0*/  SHF.L.U64.HI R90, R109, 0x2, RZ ;  /* 0x000000026d5a7819 */ /* 0x000fc400000102ff */
        /* <DEDUP_REMOVED lines=16> */
[----:B------:R-:W-:Y:S02]  /*0c00*/  HADD2.F32 R61, -RZ, R85.H0_H0 ;  /* 0x20000055ff3d7230 */ /* 0x000fe40000004100 */
[----:B0-----:R-:W-:Y:S01]  /*0c10*/  FADD.FTZ R64, -R106, R62 ;  /* 0x0000003e6a407221 */ /* 0x001fe20000010100 */
[----:B------:R-:W-:-:S02]  /*0c20*/  IMAD.MOV.U32 R87, RZ, RZ, R67 ;  /* 0x000000ffff577224 */ /* 0x000fc400078e0043 */
[----:B-----5:R-:W-:Y:S01]  /*0c30*/  FMUL.FTZ R85, R19, R60 ;  /* 0x0000003c13557220 */ /* 0x020fe20000410000 */
[----:B------:R-:W-:Y:S02]  /*0c40*/  HADD2.F32 R62, -RZ, R92.H0_H0 ;  /* 0x2000005cff3e7230 */ /* 0x000fe40000004100 */
[-C--:B-1----:R-:W-:Y:S01]  /*0c50*/  FMUL.FTZ R90, R11, R61.reuse ;  /* 0x0000003d0b5a7220 */ /* 0x082fe20000410000 */
[----:B------:R-:W-:Y:S01]  /*0c60*/  SHF.R.U32.HI R67, RZ, 0x10, R67 ;  /* 0x00000010ff437819 */ /* 0x000fe20000011643 */
[----:B------:R-:W-:Y:S02]  /*0c70*/  HADD2.F32 R94, -RZ, R87.H0_H0 ;  /* 0x20000057ff5e7230 */ /* 0x000fe40000004100 */
        /* <DEDUP_REMOVED lines=8> */
[----:B------:R-:W-:-:S02]  /*0d00*/  HADD2.F32 R65, -RZ, R67.H0_H0 ;  /* 0x20000043ff417230 */ /* 0x000fc40000004100 */
[----:B------:R-:W-:Y:S01]  /*0d10*/  FADD.FTZ R26, R26, R94 ;  /* 0x0000005e1a1a7221 */ /* 0x000fe20000010000 */
[-C--:B------:R-:W-:Y:S01]  /*0d20*/  FFMA.FTZ R38, R89, R94.reuse, R38 ;  /* 0x0000005e59267223 */ /* 0x080fe20000010026 */
[----:B------:R-:W-:Y:S01]  /*0d30*/  FADD.FTZ R63, R60, R87 ;  /* 0x000000573c3f7221 */ /* 0x000fe20000010000 */
        /* <DEDUP_REMOVED lines=12> */
.L_x_2230:
[----:B------:R-:W-:Y:S05]  /*0e00*/  BSYNC B0 ;  /* 0x0000000000007941 */ /* 0x000fea0003800000 */
.L_x_2229:
        /* <DEDUP_REMOVED lines=18> */
[----:B------:R-:W-:-:S13]  /*0f30*/  ISETP.NE.AND.EX P1, PT, RZ, UR9, PT, P1 ;  /* 0x00000009ff007c0c */ /* 0x000fda000bf25310 */
[----:B------:R-:W-:-:S04]  /*0f40*/  @P1 LEA R98, P6, R109, UR8, 0x4 ;  /* 0x000000086d621c11 */ /* 0x000fc8000f8c20ff */
[C---:B------:R-:W-:Y:S01]  /*0f50*/  @P1 LEA.HI.X R99, R109.reuse, UR9, RZ, 0x4, P6 ;  /* 0x000000096d631c11 */ /* 0x040fe2000b0f24ff */
[----:B0-----:R-:W-:Y:S02]  /*0f60*/  IMAD.WIDE.U32 R66, R109, 0x8, R60 ;  /* 0x000000086d427825 */ /* 0x001fe400078e003c */
[----:B------:R-:W2:Y:S04]  /*0f70*/  LDG.E.128 R60, desc[UR4][R62.64] ;  /* 0x000000043e3c7981 */ /* 0x000ea8000c1e1d00 */
[----:B------:R-:W3:Y:S04]  /*0f80*/  LDG.E.64 R66, desc[UR4][R66.64] ;  /* 0x0000000442427981 */ /* 0x000ee8000c1e1b00 */
[----:B------:R0:W5:Y:S01]  /*0f90*/  @P1 LDG.E.128 R52, desc[UR4][R98.64] ;  /* 0x0000000462341981 */ /* 0x000162000c1e1d00 */
[----:B--2---:R-:W-:Y:S01]  /*0fa0*/  FADD.FTZ R60, -R106, R60 ;  /* 0x0000003c6a3c7221 */ /* 0x004fe20000010100 */
[----:B---3--:R-:W-:Y:S01]  /*0fb0*/  IMAD.MOV.U32 R95, RZ, RZ, R66 ;  /* 0x000000ffff5f7224 */ /* 0x008fe200078e0042 */
[----:B------:R-:W-:Y:S01]  /*0fc0*/  SHF.R.U64 R109, R66, 0x10, R67 ;  /* 0x00000010426d7819 */ /* 0x000fe20000001243 */
[----:B------:R-:W-:-:S03]  /*0fd0*/  FADD.FTZ R102, -R106, R61 ;  /* 0x0000003d6a667221 */ /* 0x000fc60000010100 */
[----:B------:R-:W-:Y:S02]  /*0fe0*/  HADD2.F32 R100, -RZ, R95.H0_H0 ;  /* 0x2000005fff647230 */ /* 0x000fe40000004100 */
[C---:B-----5:R-:W-:Y:S01]  /*0ff0*/  FMUL.FTZ R95, R19.reuse, R60 ;  /* 0x0000003c135f7220 */ /* 0x060fe20000410000 */
[----:B------:R-:W-:Y:S01]  /*1000*/  MOV R97, R67 ;  /* 0x0000004300617202 */ /* 0x000fe20000000f00 */
[----:B------:R-:W-:Y:S02]  /*1010*/  HADD2.F32 R61, -RZ, R109.H0_H0 ;  /* 0x2000006dff3d7230 */ /* 0x000fe40000004100 */
[----:B0-----:R-:W-:Y:S01]  /*1020*/  FMUL.FTZ R98, R19, R102 ;  /* 0x0000006613627220 */ /* 0x001fe20000410000 */
[----:B------:R-:W-:Y:S01]  /*1030*/  FADD.FTZ R20, R20, R100 ;  /* 0x0000006414147221 */ /* 0x000fe20000010000 */
[-C--:B------:R-:W-:Y:S01]  /*1040*/  FFMA.FTZ R32, R95, R100.reuse, R32 ;  /* 0x000000645f207223 */ /* 0x080fe20000010020 */
[----:B------:R-:W-:Y:S01]  /*1050*/  FMUL.FTZ R100, R15, R100 ;  /* 0x000000640f647220 */ /* 0x000fe20000410000 */
[----:B------:R-:W-:Y:S01]  /*1060*/  FADD.FTZ R66, -R106, R62 ;  /* 0x0000003e6a427221 */ /* 0x000fe20000010100 */
[----:B------:R-:W-:Y:S01]  /*1070*/  SHF.R.U32.HI R101, RZ, 0x10, R67 ;  /* 0x00000010ff657819 */ /* 0x000fe20000011643 */
        /* <DEDUP_REMOVED lines=22> */
.L_x_2232:
[----:B------:R-:W-:Y:S05]  /*11e0*/  BSYNC B0 ;  /* 0x0000000000007941 */ /* 0x000fea0003800000 */
.L_x_2231:
        /* <DEDUP_REMOVED lines=21> */
.L_x_2253:
        /* <DEDUP_REMOVED lines=106> */
.L_x_2236:
[----:B------:R-:W-:-:S07]  /*19e0*/  IADD3 R68, R68, 0x80, RZ ;  /* 0x0000008044447810 */ /* 0x000fce0007ffe0ff */
.L_x_2235:
[----:B------:R-:W-:Y:S05]  /*19f0*/  BSYNC B0 ;  /* 0x0000000000007941 */ /* 0x000fea0003800000 */
.L_x_2234:
        /* <DEDUP_REMOVED lines=79> */
.L_x_2239:
[----:B------:R-:W-:-:S07]  /*1ef0*/  IADD3 R68, R68, 0x80, RZ ;  /* 0x0000008044447810 */ /* 0x000fce0007ffe0ff */
.L_x_2238:
[----:B------:R-:W-:Y:S05]  /*1f00*/  BSYNC B0 ;  /* 0x0000000000007941 */ /* 0x000fea0003800000 */
.L_x_2237:
        /* <DEDUP_REMOVED lines=80> */
.L_x_2241:
[----:B------:R-:W-:Y:S05]  /*2410*/  BSYNC B0 ;  /* 0x0000000000007941 */ /* 0x000fea0003800000 */
.L_x_2240:
[----:B------:R-:W-:Y:S02]  /*2420*/  IADD3 R7, R7, UR20, RZ ;  /* 0x0000001407077c10 */ /* 0x000fe4000fffe0ff */
[----:B0-----:R-:W-:Y:S02]  /*2430*/  SEL R64, RZ, 0x1, P4 ;  /* 0x00000001ff407807 */ /* 0x001fe40002000000 */
[----:B------:R-:W-:-:S13]  /*2440*/  ISETP.GE.AND P1, PT, R7, UR21, PT ;  /* 0x0000001507007c0c */ /* 0x000fda000bf26270 */
[----:B------:R-:W-:Y:S05]  /*2450*/  @!P1 BRA `(.L_x_2242) ;  /* 0xffffffe000309947 */ /* 0x000fea000383ffff */
.L_x_2226:
        /* <DEDUP_REMOVED lines=29> */
.L_x_2233:
[----:B------:R-:W-:Y:S01]  /*2630*/  HFMA2.MMA R110, -RZ, RZ, 0, 9.5367431640625e-07 ;  /* 0x00000010ff6e7435 */ /* 0x000fe200000001ff */
[----:B------:R-:W-:Y:S01]  /*2640*/  IMAD.MOV.U32 R109, RZ, RZ, R107 ;  /* 0x000000ffff6d7224 */ /* 0x000fe200078e006b */
[----:B------:R-:W-:Y:S01]  /*2650*/  MOV R106, 0xffffffff ;  /* 0xffffffff006a7802 */ /* 0x000fe20000000f00 */
[----:B------:R-:W-:-:S08]  /*2660*/  IMAD.MOV.U32 R111, RZ, RZ, 0x1f ;  /* 0x0000001fff6f7424 */ /* 0x000fd000078e00ff */
[----:B-----5:R-:W-:Y:S05]  /*2670*/  WARPSYNC.COLLECTIVE R106, `(.L_x_2243) ;  /* 0x000000006a087348 */ /* 0x020fea0003c00000 */
[----:B------:R0:W1:Y:S02]  /*2680*/  SHFL.DOWN P0, R93, R109, R110, R111 ;  /* 0x0800006e6d5d7389 */ /* 0x000064000000006f */
[----:B01---5:R-:W-:Y:S01]  /*2690*/  ENDCOLLECTIVE ;  /* 0x000000000000791b */ /* 0x023fe20003800000 */
.L_x_2243:
[----:B------:R-:W-:Y:S01]  /*26a0*/  MOV R109, R108 ;  /* 0x0000006c006d7202 */ /* 0x000fe20000000f00 */
[----:B------:R-:W-:-:S07]  /*26b0*/  IMAD.MOV.U32 R60, RZ, RZ, R93 ;  /* 0x000000ffff3c7224 */ /* 0x000fce00078e005d */
[----:B------:R-:W-:Y:S05]  /*26c0*/  WARPSYNC.COLLECTIVE R106, `(.L_x_2244) ;  /* 0x000000006a087348 */ /* 0x000fea0003c00000 */
[----:B------:R0:W1:Y:S02]  /*26d0*/  SHFL.DOWN P0, R93, R109, R110, R111 ;  /* 0x0800006e6d5d7389 */ /* 0x000064000000006f */
[----:B01----:R-:W-:Y:S01]  /*26e0*/  ENDCOLLECTIVE ;  /* 0x000000000000791b */ /* 0x003fe20003800000 */
.L_x_2244:
[----:B------:R-:W-:-:S05]  /*26f0*/  FADD.FTZ R60, R60, R107 ;  /* 0x0000006b3c3c7221 */ /* 0x000fca0000010000 */
[----:B------:R-:W-:Y:S01]  /*2700*/  MOV R109, R60 ;  /* 0x0000003c006d7202 */ /* 0x000fe20000000f00 */
[----:B------:R-:W-:Y:S02]  /*2710*/  IMAD.MOV.U32 R110, RZ, RZ, 0x8 ;  /* 0x00000008ff6e7424 */ /* 0x000fe400078e00ff */
[----:B------:R-:W-:-:S07]  /*2720*/  IMAD.MOV.U32 R61, RZ, RZ, R93 ;  /* 0x000000ffff3d7224 */ /* 0x000fce00078e005d */
[----:B------:R-:W-:Y:S05]  /*2730*/  WARPSYNC.COLLECTIVE R106, `(.L_x_2245) ;  /* 0x000000006a087348 */ /* 0x000fea0003c00000 */
[----:B------:R0:W1:Y:S02]  /*2740*/  SHFL.DOWN P0, R93, R109, R110, R111 ;  /* 0x0800006e6d5d7389 */ /* 0x000064000000006f */
[----:B01----:R-:W-:Y:S01]  /*2750*/  ENDCOLLECTIVE ;  /* 0x000000000000791b */ /* 0x003fe20003800000 */
.L_x_2245:
[----:B------:R-:W-:-:S04]  /*2760*/  FADD.FTZ R61, R61, R108 ;  /* 0x0000006c3d3d7221 */ /* 0x000fc80000010000 */
[----:B------:R-:W-:Y:S01]  /*2770*/  IMAD.MOV.U32 R109, RZ, RZ, R61 ;  /* 0x000000ffff6d7224 */ /* 0x000fe200078e003d */
[----:B------:R-:W-:-:S07]  /*2780*/  MOV R63, R93 ;  /* 0x0000005d003f7202 */ /* 0x000fce0000000f00 */
[----:B------:R-:W-:Y:S05]  /*2790*/  WARPSYNC.COLLECTIVE R106, `(.L_x_2246) ;  /* 0x000000006a087348 */ /* 0x000fea0003c00000 */
[----:B------:R0:W1:Y:S02]  /*27a0*/  SHFL.DOWN P0, R93, R109, R110, R111 ;  /* 0x0800006e6d5d7389 */ /* 0x000064000000006f */
[----:B01----:R-:W-:Y:S01]  /*27b0*/  ENDCOLLECTIVE ;  /* 0x000000000000791b */ /* 0x003fe20003800000 */
.L_x_2246:
[----:B------:R-:W-:Y:S01]  /*27c0*/  FADD.FTZ R63, R60, R63 ;  /* 0x0000003f3c3f7221 */ /* 0x000fe20000010000 */
[----:B------:R-:W-:-:S03]  /*27d0*/  HFMA2.MMA R110, -RZ, RZ, 0, 2.384185791015625e-07 ;  /* 0x00000004ff6e7435 */ /* 0x000fc600000001ff */
[----:B------:R-:W-:Y:S01]  /*27e0*/  IMAD.MOV.U32 R109, RZ, RZ, R63 ;  /* 0x000000ffff6d7224 */ /* 0x000fe200078e003f */
[----:B------:R-:W-:-:S07]  /*27f0*/  MOV R62, R93 ;  /* 0x0000005d003e7202 */ /* 0x000fce0000000f00 */
[----:B------:R-:W-:Y:S05]  /*2800*/  WARPSYNC.COLLECTIVE R106, `(.L_x_2247) ;  /* 0x000000006a087348 */ /* 0x000fea0003c00000 */
[----:B------:R0:W1:Y:S02]  /*2810*/  SHFL.DOWN P0, R93, R109, R110, R111 ;  /* 0x0800006e6d5d7389 */ /* 0x000064000000006f */
[----:B01----:R-:W-:Y:S01]  /*2820*/  ENDCOLLECTIVE ;  /* 0x000000000000791b */ /* 0x003fe20003800000 */
.L_x_2247:
[----:B------:R-:W-:-:S05]  /*2830*/  FADD.FTZ R62, R61, R62 ;  /* 0x0000003e3d3e7221 */ /* 0x000fca0000010000 */
[----:B------:R-:W-:Y:S01]  /*2840*/  MOV R109, R62 ;  /* 0x0000003e006d7202 */ /* 0x000fe20000000f00 */
[----:B------:R-:W-:-:S07]  /*2850*/  IMAD.MOV.U32 R64, RZ, RZ, R93 ;  /* 0x000000ffff407224 */ /* 0x000fce00078e005d */
[----:B------:R-:W-:Y:S05]  /*2860*/  WARPSYNC.COLLECTIVE R106, `(.L_x_2248) ;  /* 0x000000006a087348 */ /* 0x000fea0003c00000 */
[----:B------:R0:W1:Y:S02]  /*2870*/  SHFL.DOWN P0, R93, R109, R110, R111 ;  /* 0x0800006e6d5d7389 */ /* 0x000064000000006f */
[----:B01----:R-:W-:Y:S01]  /*2880*/  ENDCOLLECTIVE ;  /* 0x000000000000791b */ /* 0x003fe20003800000 */
.L_x_2248:
[----:B------:R-:W-:Y:S01]  /*2890*/  FADD.FTZ R64, R63, R64 ;  /* 0x000000403f407221 */ /* 0x000fe20000010000 */
[----:B------:R-:W-:-:S03]  /*28a0*/  HFMA2.MMA R110, -RZ, RZ, 0, 1.1920928955078125e-07 ;  /* 0x00000002ff6e7435 */ /* 0x000fc600000001ff */
[----:B------:R-:W-:Y:S01]  /*28b0*/  IMAD.MOV.U32 R109, RZ, RZ, R64 ;  /* 0x000000ffff6d7224 */ /* 0x000fe200078e0040 */
[----:B------:R-:W-:-:S07]  /*28c0*/  MOV R65, R93 ;  /* 0x0000005d00417202 */ /* 0x000fce0000000f00 */
[----:B------:R-:W-:Y:S05]  /*28d0*/  WARPSYNC.COLLECTIVE R106, `(.L_x_2249) ;  /* 0x000000006a087348 */ /* 0x000fea0003c00000 */
[----:B------:R0:W1:Y:S02]  /*28e0*/  SHFL.DOWN P0, R93, R109, R110, R111 ;  /* 0x0800006e6d5d7389 */ /* 0x000064000000006f */
[----:B01----:R-:W-:Y:S01]  /*28f0*/  ENDCOLLECTIVE ;  /* 0x000000000000791b */ /* 0x003fe20003800000 */
.L_x_2249:
[----:B------:R-:W-:-:S04]  /*2900*/  FADD.FTZ R65, R62, R65 ;  /* 0x000000413e417221 */ /* 0x000fc80000010000 */
[----:B------:R-:W-:Y:S01]  /*2910*/  IMAD.MOV.U32 R109, RZ, RZ, R65 ;  /* 0x000000ffff6d7224 */ /* 0x000fe200078e0041 */
[----:B------:R-:W-:-:S07]  /*2920*/  MOV R67, R93 ;  /* 0x0000005d00437202 */ /* 0x000fce0000000f00 */
[----:B------:R-:W-:Y:S05]  /*2930*/  WARPSYNC.COLLECTIVE R106, `(.L_x_2250) ;  /* 0x000000006a087348 */ /* 0x000fea0003c00000 */
[----:B------:R0:W1:Y:S02]  /*2940*/  SHFL.DOWN P0, R93, R109, R110, R111 ;  /* 0x0800006e6d5d7389 */ /* 0x000064000000006f */
[----:B01----:R-:W-:Y:S01]  /*2950*/  ENDCOLLECTIVE ;  /* 0x000000000000791b */ /* 0x003fe20003800000 */
.L_x_2250:
[----:B------:R-:W-:-:S05]  /*2960*/  FADD.FTZ R67, R64, R67 ;  /* 0x0000004340437221 */ /* 0x000fca0000010000 */
[----:B------:R-:W-:Y:S01]  /*2970*/  MOV R109, R67 ;  /* 0x00000043006d7202 */ /* 0x000fe20000000f00 */
[----:B------:R-:W-:Y:S01]  /*2980*/  IMAD.MOV.U32 R110, RZ, RZ, 0x1 ;  /* 0x00000001ff6e7424 */ /* 0x000fe200078e00ff */
[----:B------:R-:W-:-:S07]  /*2990*/  MOV R66, R93 ;  /* 0x0000005d00427202 */ /* 0x000fce0000000f00 */
[----:B------:R-:W-:Y:S05]  /*29a0*/  WARPSYNC.COLLECTIVE R106, `(.L_x_2251) ;  /* 0x000000006a087348 */ /* 0x000fea0003c00000 */
[----:B------:R0:W1:Y:S02]  /*29b0*/  SHFL.DOWN P0, R93, R109, R110, R111 ;  /* 0x0800006e6d5d7389 */ /* 0x000064000000006f */
[----:B01----:R-:W-:Y:S01]  /*29c0*/  ENDCOLLECTIVE ;  /* 0x000000000000791b */ /* 0x003fe20003800000 */
.L_x_2251:
[----:B------:R-:W-:-:S05]  /*29d0*/  FADD.FTZ R66, R65, R66 ;  /* 0x0000004241427221 */ /* 0x000fca0000010000 */
[----:B------:R-:W-:Y:S02]  /*29e0*/  MOV R109, R66 ;  /* 0x00000042006d7202 */ /* 0x000fe40000000f00 */
[----:B------:R-:W-:-:S07]  /*29f0*/  MOV R92, R93 ;  /* 0x0000005d005c7202 */ /* 0x000fce0000000f00 */
[----:B------:R-:W-:Y:S05]  /*2a00*/  WARPSYNC.COLLECTIVE R106, `(.L_x_2252) ;  /* 0x000000006a087348 */ /* 0x000fea0003c00000 */
[----:B------:R0:W1:Y:S02]  /*2a10*/  SHFL.DOWN P0, R93, R109, R110, R111 ;  /* 0x0800006e6d5d7389 */ /* 0x000064000000006f */
[----:B01----:R-:W-:Y:S01]  /*2a20*/  ENDCOLLECTIVE ;  /* 0x000000000000791b */ /* 0x003fe20003800000 */
.L_x_2252:
[----:B------:R-:W-:Y:S05]  /*2a30*/  BRA `(.L_x_2253) ;  /* 0xffffffe800407947 */ /* 0x000fea000383ffff */
.L_x_2254:
        /* <DEDUP_REMOVED lines=12> */
.L_x_3347:


//--------------------- .text._ZN10layer_norm22ln_bwd_finalize_kernelINS_22Kernel_traits_finalizeILj1536E6__halfS2_fS2_fjLb0ELj1024ELj4ENS_18Kernel_traits_baseILj1536ES2_S2_fS2_fjLj1024EEEEELb0ELb1EEEvNS_9BwdParamsE --------------------------
	.section	.text._ZN10layer_norm22ln_bwd_finalize_kernelINS_22Kernel_traits_finalizeILj1536E6__halfS2_fS2_fjLb0ELj1024ELj4ENS_18Kernel_traits_baseILj1536ES2_S2_fS2_fjLj1024EEEEELb0ELb1EEEvNS_9BwdParamsE,"ax",@progbits
	.align	128
        .global         _ZN10layer_norm22ln_bwd_finalize_kernelINS_22Kernel_traits_finalizeILj1536E6__halfS2_fS2_fjLb0ELj1024ELj4ENS_18Kernel_traits_baseILj1536ES2_S2_fS2_fjLj1024EEEEELb0ELb1EEEvNS_9BwdParamsE
        .type           _ZN10layer_norm22ln_bwd_finalize_kernelINS_22Kernel_traits_finalizeILj1536E6__halfS2_fS2_fjLb0ELj1024ELj4ENS_18Kernel_traits_baseILj1536ES2_S2_fS2_fjLj1024EEEEELb0ELb1EEEvNS_9BwdParamsE,@function
        .size           _ZN10layer_norm22ln_bwd_finalize_kernelINS_22Kernel_traits_finalizeILj1536E6__halfS2_fS2_fjLb0ELj1024ELj4ENS_18Kernel_traits_baseILj1536ES2_S2_fS2_fjLj1024EEEEELb0ELb1EEEvNS_9BwdParamsE,(.L_x_3348 - _ZN10layer_norm22ln_bwd_finalize_kernelINS_22Kernel_traits_finalizeILj1536E6__halfS2_fS2_fjLb0ELj1024ELj4ENS_18Kernel_traits_baseILj1536ES2_S2_fS2_fjLj1024EEEEELb0ELb1EEEvNS_9BwdParamsE)
        .other          _ZN10layer_norm22ln_bwd_finalize_kernelINS_22Kernel_traits_finalizeILj1536E6__halfS2_fS2_fjLb0ELj1024ELj4ENS_18Kernel_traits_baseILj1536ES2_S2_fS2_fjLj1024EEEEELb0ELb1EEEvNS_9BwdParamsE,@"STO_CUDA_ENTRY STV_DEFAULT"
_ZN10layer_norm22ln_bwd_finalize_kernelINS_22Kernel_traits_finalizeILj1536E6__halfS2_fS2_fjLb0ELj1024ELj4ENS_18Kernel_traits_baseILj1536ES2_S2_fS2_fjLj1024EEEEELb0ELb1EEEvNS_9BwdParamsE:
.text._ZN10layer_norm22ln_bwd_finalize_kernelINS_22Kernel_traits_finalizeILj1536E6__halfS2_fS2_fjLb0ELj1024ELj4ENS_18Kernel_traits_baseILj1536ES2_S2_fS2_fjLj1024EEEEELb0ELb1EEEvNS_9BwdParamsE:
        /* <DEDUP_REMOVED lines=26> */
.L_x_2266:
        /* <DEDUP_REMOVED lines=31> */
.L_x_2259:
        /* <DEDUP_REMOVED lines=34> */
.L_x_2258:
[----:B------:R-:W-:Y:S05]  /*05b0*/  BSYNC B1 ;  /* 0x0000000000017941 */ /* 0x000fea0003800000 */
.L_x_2257:
        /* <DEDUP_REMOVED lines=25> */
.L_x_2261:
[----:B------:R-:W-:Y:S05]  /*0750*/  BSYNC B1 ;  /* 0x0000000000017941 */ /* 0x000fea0003800000 */
.L_x_2260:
        /* <DEDUP_REMOVED lines=12> */
.L_x_2256:
[----:B------:R-:W-:Y:S05]  /*0820*/  BSYNC B0 ;  /* 0x0000000000007941 */ /* 0x000fea0003800000 */
.L_x_2255:
        /* <DEDUP_REMOVED lines=29> */
.L_x_2277:
[----:B------:R-:W-:Y:S01]  /*0a00*/  @!P1 SHF.R.U32.HI R12, RZ, 0x3, R0 ;  /* 0x00000003ff0c9819 */ /* 0x000fe20000011600 */
[----:B----4-:R-:W-:Y:S01]  /*0a10*/  FADD.FTZ R14, R9, R14 ;  /* 0x0000000e090e7221 */ /* 0x010fe20000010000 */
[----:B---3--:R-:W-:Y:S02]  /*0a20*/  FADD.FTZ R11, R10, R11 ;  /* 0x0000000b0a0b7221 */ /* 0x008fe40000010000 */
[----:B------:R-:W-:-:S05]  /*0a30*/  @!P1 LOP3.LUT R12, R12, 0x1ffffffc, RZ, 0xc0, !PT ;  /* 0x1ffffffc0c0c9812 */ /* 0x000fca00078ec0ff */
[----:B------:R3:W-:Y:S04]  /*0a40*/  @!P1 STS [R12+UR4+0x2000], R14 ;  /* 0x0020000e0c009988 */ /* 0x0007e80008000804 */
[----:B------:R3:W-:Y:S02]  /*0a50*/  @!P1 STS [R12+UR4+0x2080], R11 ;  /* 0x0020800b0c009988 */ /* 0x0007e40008000804 */
.L_x_2262:
        /* <DEDUP_REMOVED lines=14> */
.L_x_2265:
[----:B------:R-:W-:Y:S05]  /*0b40*/  BSYNC B0 ;  /* 0x0000000000007941 */ /* 0x000fea0003800000 */
.L_x_2264:
[C---:B------:R-:W-:Y:S02]  /*0b50*/  ISETP.GT.U32.AND P1, PT, R3.reuse, -0x601, PT ;  /* 0xfffff9ff0300780c */ /* 0x040fe40003f24070 */
[----:B------:R-:W-:Y:S02]  /*0b60*/  IADD3 R3, R3, 0x600, RZ ;  /* 0x0000060003037810 */ /* 0x000fe40007ffe0ff */
[----:B------:R-:W-:-:S09]  /*0b70*/  IADD3 R4, R4, 0x300, RZ ;  /* 0x0000030004047810 */ /* 0x000fd20007ffe0ff */
[----:B------:R-:W-:Y:S05]  /*0b80*/  @P1 BRA `(.L_x_2266) ;  /* 0xfffffff400841947 */ /* 0x000fea000383ffff */
[----:B------:R-:W-:Y:S05]  /*0b90*/  EXIT ;  /* 0x000000000000794d */ /* 0x000fea0003800000 */
.L_x_2263:
[----:B------:R-:W-:Y:S01]  /*0ba0*/  HFMA2.MMA R22, -RZ, RZ, 0, 1.847743988037109375e-06 ;  /* 0x0000001fff167435 */ /* 0x000fe200000001ff */
[----:B0--3--:R-:W-:Y:S01]  /*0bb0*/  MOV R20, R10 ;  /* 0x0000000a00147202 */ /* 0x009fe20000000f00 */
[----:B------:R-:W-:Y:S01]  /*0bc0*/  IMAD.MOV.U32 R19, RZ, RZ, 0x1 ;  /* 0x00000001ff137424 */ /* 0x000fe200078e00ff */
[----:B------:R-:W-:-:S08]  /*0bd0*/  MOV R17, 0xffffffff ;  /* 0xffffffff00117802 */ /* 0x000fd00000000f00 */
[----:B-12---:R-:W-:Y:S05]  /*0be0*/  WARPSYNC.COLLECTIVE R17, `(.L_x_2267) ;  /* 0x0000000011087348 */ /* 0x006fea0003c00000 */
[----:B------:R0:W3:Y:S02]  /*0bf0*/  SHFL.BFLY P2, R18, R20, R19, R22 ;  /* 0x0c00001314127389 */ /* 0x0000e40000040016 */
[----:B0123--:R-:W-:Y:S01]  /*0c00*/  ENDCOLLECTIVE ;  /* 0x000000000000791b */ /* 0x00ffe20003800000 */
.L_x_2267:
[----:B------:R-:W-:Y:S01]  /*0c10*/  HFMA2.MMA R19, -RZ, RZ, 0, 1.1920928955078125e-07 ;  /* 0x00000002ff137435 */ /* 0x000fe200000001ff */
[----:B------:R-:W-:-:S05]  /*0c20*/  MOV R11, R18 ;  /* 0x00000012000b7202 */ /* 0x000fca0000000f00 */
[----:B------:R-:W-:-:S04]  /*0c30*/  FADD.FTZ R11, R10, R11 ;  /* 0x0000000b0a0b7221 */ /* 0x000fc80000010000 */
[----:B------:R-:W-:-:S07]  /*0c40*/  IMAD.MOV.U32 R20, RZ, RZ, R11 ;  /* 0x000000ffff147224 */ /* 0x000fce00078e000b */
[----:B------:R-:W-:Y:S05]  /*0c50*/  WARPSYNC.COLLECTIVE R17, `(.L_x_2268) ;  /* 0x0000000011087348 */ /* 0x000fea0003c00000 */
[----:B------:R0:W1:Y:S02]  /*0c60*/  SHFL.BFLY P2, R18, R20, R19, R22 ;  /* 0x0c00001314127389 */ /* 0x0000640000040016 */
[----:B01----:R-:W-:Y:S01]  /*0c70*/  ENDCOLLECTIVE ;  /* 0x000000000000791b */ /* 0x003fe20003800000 */
.L_x_2268:
[----:B------:R-:W-:Y:S01]  /*0c80*/  IMAD.MOV.U32 R19, RZ, RZ, 0x4 ;  /* 0x00000004ff137424 */ /* 0x000fe200078e00ff */
[----:B------:R-:W-:-:S05]  /*0c90*/  MOV R12, R18 ;  /* 0x00000012000c7202 */ /* 0x000fca0000000f00 */
[----:B------:R-:W-:-:S05]  /*0ca0*/  FADD.FTZ R12, R11, R12 ;  /* 0x0000000c0b0c7221 */ /* 0x000fca0000010000 */
[----:B------:R-:W-:-:S07]  /*0cb0*/  MOV R20, R12 ;  /* 0x0000000c00147202 */ /* 0x000fce0000000f00 */
[----:B------:R-:W-:Y:S05]  /*0cc0*/  WARPSYNC.COLLECTIVE R17, `(.L_x_2269) ;  /* 0x0000000011087348 */ /* 0x000fea0003c00000 */
[----:B------:R0:W1:Y:S02]  /*0cd0*/  SHFL.BFLY P2, R18, R20, R19, R22 ;  /* 0x0c00001314127389 */ /* 0x0000640000040016 */
[----:B01----:R-:W-:Y:S01]  /*0ce0*/  ENDCOLLECTIVE ;  /* 0x000000000000791b */ /* 0x003fe20003800000 */
.L_x_2269:
[----:B------:R-:W-:Y:S01]  /*0cf0*/  HFMA2.MMA R19, -RZ, RZ, 0, 4.76837158203125e-07 ;  /* 0x00000008ff137435 */ /* 0x000fe200000001ff */
[----:B------:R-:W-:-:S05]  /*0d00*/  MOV R13, R18 ;  /* 0x00000012000d7202 */ /* 0x000fca0000000f00 */
[----:B------:R-:W-:-:S05]  /*0d10*/  FADD.FTZ R13, R12, R13 ;  /* 0x0000000d0c0d7221 */ /* 0x000fca0000010000 */
[----:B------:R-:W-:-:S07]  /*0d20*/  MOV R20, R13 ;  /* 0x0000000d00147202 */ /* 0x000fce0000000f00 */
[----:B------:R-:W-:Y:S05]  /*0d30*/  WARPSYNC.COLLECTIVE R17, `(.L_x_2270) ;  /* 0x0000000011087348 */ /* 0x000fea0003c00000 */
[----:B------:R0:W1:Y:S02]  /*0d40*/  SHFL.BFLY P2, R18, R20, R19, R22 ;  /* 0x0c00001314127389 */ /* 0x0000640000040016 */
[----:B01----:R-:W-:Y:S01]  /*0d50*/  ENDCOLLECTIVE ;  /* 0x000000000000791b */ /* 0x003fe20003800000 */
.L_x_2270:
[----:B------:R-:W-:Y:S01]  /*0d60*/  HFMA2.MMA R19, -RZ, RZ, 0, 9.5367431640625e-07 ;  /* 0x00000010ff137435 */ /* 0x000fe200000001ff */
[----:B------:R-:W-:-:S04]  /*0d70*/  IMAD.MOV.U32 R10, RZ, RZ, R18 ;  /* 0x000000ffff0a7224 */ /* 0x000fc800078e0012 */
[----:B------:R-:W-:-:S05]  /*0d80*/  FADD.FTZ R10, R13, R10 ;  /* 0x0000000a0d0a7221 */ /* 0x000fca0000010000 */
[----:B------:R-:W-:-:S07]  /*0d90*/  MOV R20, R10 ;  /* 0x0000000a00147202 */ /* 0x000fce0000000f00 */
[----:B------:R-:W-:Y:S05]  /*0da0*/  WARPSYNC.COLLECTIVE R17, `(.L_x_2271) ;  /* 0x0000000011087348 */ /* 0x000fea0003c00000 */
[----:B------:R0:W1:Y:S02]  /*0db0*/  SHFL.BFLY P2, R18, R20, R19, R22 ;  /* 0x0c00001314127389 */ /* 0x0000640000040016 */
[----:B01----:R-:W-:Y:S01]  /*0dc0*/  ENDCOLLECTIVE ;  /* 0x000000000000791b */ /* 0x003fe20003800000 */
.L_x_2271:
[----:B------:R-:W-:Y:S01]  /*0dd0*/  HFMA2.MMA R19, -RZ, RZ, 0, 5.9604644775390625e-08 ;  /* 0x00000001ff137435 */ /* 0x000fe200000001ff */
[----:B------:R-:W-:Y:S01]  /*0de0*/  IMAD.MOV.U32 R20, RZ, RZ, R9 ;  /* 0x000000ffff147224 */ /* 0x000fe200078e0009 */
[----:B------:R-:W-:-:S09]  /*0df0*/  MOV R11, R18 ;  /* 0x00000012000b7202 */ /* 0x000fd20000000f00 */
[----:B------:R-:W-:Y:S05]  /*0e00*/  WARPSYNC.COLLECTIVE R17, `(.L_x_2272) ;  /* 0x0000000011087348 */ /* 0x000fea0003c00000 */
[----:B------:R0:W1:Y:S02]  /*0e10*/  SHFL.BFLY P2, R18, R20, R19, R22 ;  /* 0x0c00001314127389 */ /* 0x0000640000040016 */
[----:B01----:R-:W-:Y:S01]  /*0e20*/  ENDCOLLECTIVE ;  /* 0x000000000000791b */ /* 0x003fe20003800000 */
.L_x_2272:
[----:B------:R-:W-:Y:S01]  /*0e30*/  HFMA2.MMA R19, -RZ, RZ, 0, 1.1920928955078125e-07 ;  /* 0x00000002ff137435 */ /* 0x000fe200000001ff */
[----:B------:R-:W-:-:S05]  /*0e40*/  MOV R12, R18 ;  /* 0x00000012000c7202 */ /* 0x000fca0000000f00 */
[----:B------:R-:W-:-:S05]  /*0e50*/  FADD.FTZ R14, R9, R12 ;  /* 0x0000000c090e7221 */ /* 0x000fca0000010000 */
[----:B------:R-:W-:-:S07]  /*0e60*/  MOV R20, R14 ;  /* 0x0000000e00147202 */ /* 0x000fce0000000f00 */
[----:B------:R-:W-:Y:S05]  /*0e70*/  WARPSYNC.COLLECTIVE R17, `(.L_x_2273) ;  /* 0x0000000011087348 */ /* 0x000fea0003c00000 */
[----:B------:R0:W1:Y:S02]  /*0e80*/  SHFL.BFLY P2, R18, R20, R19, R22 ;  /* 0x0c00001314127389 */ /* 0x0000640000040016 */
[----:B01----:R-:W-:Y:S01]  /*0e90*/  ENDCOLLECTIVE ;  /* 0x000000000000791b */ /* 0x003fe20003800000 */
.L_x_2273:
[----:B------:R-:W-:Y:S01]  /*0ea0*/  HFMA2.MMA R19, -RZ, RZ, 0, 2.384185791015625e-07 ;  /* 0x00000004ff137435 */ /* 0x000fe200000001ff */
[----:B------:R-:W-:-:S04]  /*0eb0*/  IMAD.MOV.U32 R13, RZ, RZ, R18 ;  /* 0x000000ffff0d7224 */ /* 0x000fc800078e0012 */
[----:B------:R-:W-:-:S05]  /*0ec0*/  FADD.FTZ R15, R14, R13 ;  /* 0x0000000d0e0f7221 */ /* 0x000fca0000010000 */
[----:B------:R-:W-:-:S07]  /*0ed0*/  MOV R20, R15 ;  /* 0x0000000f00147202 */ /* 0x000fce0000000f00 */
[----:B------:R-:W-:Y:S05]  /*0ee0*/  WARPSYNC.COLLECTIVE R17, `(.L_x_2274) ;  /* 0x0000000011087348 */ /* 0x000fea0003c00000 */
[----:B------:R0:W1:Y:S02]  /*0ef0*/  SHFL.BFLY P2, R18, R20, R19, R22 ;  /* 0x0c00001314127389 */ /* 0x0000640000040016 */
[----:B01----:R-:W-:Y:S01]  /*0f00*/  ENDCOLLECTIVE ;  /* 0x000000000000791b */ /* 0x003fe20003800000 */
.L_x_2274:
[----:B------:R-:W-:Y:S01]  /*0f10*/  IMAD.MOV.U32 R19, RZ, RZ, 0x8 ;  /* 0x00000008ff137424 */ /* 0x000fe200078e00ff */
[----:B------:R-:W-:-:S05]  /*0f20*/  MOV R16, R18 ;  /* 0x0000001200107202 */ /* 0x000fca0000000f00 */
[----:B------:R-:W-:-:S05]  /*0f30*/  FADD.FTZ R16, R15, R16 ;  /* 0x000000100f107221 */ /* 0x000fca0000010000 */
[----:B------:R-:W-:-:S07]  /*0f40*/  MOV R20, R16 ;  /* 0x0000001000147202 */ /* 0x000fce0000000f00 */
[----:B------:R-:W-:Y:S05]  /*0f50*/  WARPSYNC.COLLECTIVE R17, `(.L_x_2275) ;  /* 0x0000000011087348 */ /* 0x000fea0003c00000 */
[----:B------:R0:W1:Y:S02]  /*0f60*/  SHFL.BFLY P2, R18, R20, R19, R22 ;  /* 0x0c00001314127389 */ /* 0x0000640000040016 */
[----:B01----:R-:W-:Y:S01]  /*0f70*/  ENDCOLLECTIVE ;  /* 0x000000000000791b */ /* 0x003fe20003800000 */
.L_x_2275:
[----:B------:R-:W-:Y:S01]  /*0f80*/  HFMA2.MMA R19, -RZ, RZ, 0, 9.5367431640625e-07 ;  /* 0x00000010ff137435 */ /* 0x000fe200000001ff */
[----:B------:R-:W-:-:S05]  /*0f90*/  MOV R9, R18 ;  /* 0x0000001200097202 */ /* 0x000fca0000000f00 */
[----:B------:R-:W-:-:S05]  /*0fa0*/  FADD.FTZ R9, R16, R9 ;  /* 0x0000000910097221 */ /* 0x000fca0000010000 */
[----:B------:R-:W-:-:S07]  /*0fb0*/  MOV R20, R9 ;  /* 0x0000000900147202 */ /* 0x000fce0000000f00 */
[----:B------:R-:W-:Y:S05]  /*0fc0*/  WARPSYNC.COLLECTIVE R17, `(.L_x_2276) ;  /* 0x0000000011087348 */ /* 0x000fea0003c00000 */
[----:B------:R0:W1:Y:S02]  /*0fd0*/  SHFL.BFLY P2, R18, R20, R19, R22 ;  /* 0x0c00001314127389 */ /* 0x0000640000040016 */
[----:B01----:R-:W-:Y:S01]  /*0fe0*/  ENDCOLLECTIVE ;  /* 0x000000000000791b */ /* 0x003fe20003800000 */
.L_x_2276:
[----:B------:R-:W-:Y:S01]  /*0ff0*/  MOV R14, R18 ;  /* 0x00000012000e7202 */ /* 0x000fe20000000f00 */
[----:B------:R-:W-:Y:S06]  /*1000*/  BRA `(.L_x_2277) ;  /* 0xfffffff8007c7947 */ /* 0x000fec000383ffff */
.L_x_2278:
        /* <DEDUP_REMOVED lines=15> */
.L_x_3348:


//--------------------- .text._ZN10layer_norm40ln_parallel_residual_bwd_finalize_kernelINS_22Kernel_traits_finalizeILj1536E6__halfS2_fS2_fjLb0ELj1024ELj4ENS_18Kernel_traits_baseILj1536ES2_S2_fS2_fjLj1024EEEEELb1EEEvNS_9BwdParamsE --------------------------
	.section	.text._ZN10layer_norm40ln_parallel_residual_bwd_finalize_kernelINS_22Kernel_traits_finalizeILj1536E6__halfS2_fS2_fjLb0ELj1024ELj4ENS_18Kernel_traits_baseILj1536ES2_S2_fS2_fjLj1024EEEEELb1EEEvNS_9BwdParamsE,"ax",@progbits
	.align	128
        .global         _ZN10layer_norm40ln_parallel_residual_bwd_finalize_kernelINS_22Kernel_traits_finalizeILj1536E6__halfS2_fS2_fjLb0ELj1024ELj4ENS_18Kernel_traits_baseILj1536ES2_S2_fS2_fjLj1024EEEEELb1EEEvNS_9BwdParamsE
        .type           _ZN10layer_norm40ln_parallel_residual_bwd_finalize_kernelINS_22Kernel_traits_finalizeILj1536E6__halfS2_fS2_fjLb0ELj1024ELj4ENS_18Kernel_traits_baseILj1536ES2_S2_fS2_fjLj1024EEEEELb1EEEvNS_9BwdParamsE,@function
        .size           _ZN10layer_norm40ln_parallel_residual_bwd_finalize_kernelINS_22Kernel_traits_finalizeILj1536E6__halfS2_fS2_fjLb0ELj1024ELj4ENS_18Kernel_traits_baseILj1536ES2_S2_fS2_fjLj1024EEEEELb1EEEvNS_9BwdParamsE,(.L_x_3349 - _ZN10layer_norm40ln_parallel_residual_bwd_finalize_kernelINS_22Kernel_traits_finalizeILj1536E6__halfS2_fS2_fjLb0ELj1024ELj4ENS_18Kernel_traits_baseILj1536ES2_S2_fS2_fjLj1024EEEEELb1EEEvNS_9BwdParamsE)
        .other          _ZN10layer_norm40ln_parallel_residual_bwd_finalize_kernelINS_22Kernel_traits_finalizeILj1536E6__halfS2_fS2_fjLb0ELj1024ELj4ENS_18Kernel_traits_baseILj1536ES2_S2_fS2_fjLj1024EEEEELb1EEEvNS_9BwdParamsE,@"STO_CUDA_ENTRY STV_DEFAULT"
_ZN10layer_norm40ln_parallel_residual_bwd_finalize_kernelINS_22Kernel_traits_finalizeILj1536E6__halfS2_fS2_fjLb0ELj1024ELj4ENS_18Kernel_traits_baseILj1536ES2_S2_fS2_fjLj1024EEEEELb1EEEvNS_9BwdParamsE:
.text._ZN10layer_norm40ln_parallel_residual_bwd_finalize_kernelINS_22Kernel_traits_finalizeILj1536E6__halfS2_fS2_fjLb0ELj1024ELj4ENS_18Kernel_traits_baseILj1536ES2_S2_fS2_fjLj1024EEEEELb1EEEvNS_9BwdParamsE:
        /* <DEDUP_REMOVED lines=23> */
.L_x_2290:
        /* <DEDUP_REMOVED lines=41> */
.L_x_2283:
        /* <DEDUP_REMOVED lines=62> */
.L_x_2282:
[----:B------:R-:W-:Y:S05]  /*07e0*/  BSYNC B1 ;  /* 0x0000000000017941 */ /* 0x000fea0003800000 */
.L_x_2281:
        /* <DEDUP_REMOVED lines=39> */
.L_x_2285:
[----:B------:R-:W-:Y:S05]  /*0a60*/  BSYNC B1 ;  /* 0x0000000000017941 */ /* 0x000fea0003800000 */
.L_x_2284:
        /* <DEDUP_REMOVED lines=20> */
.L_x_2280:
[----:B------:R-:W-:Y:S05]  /*0bb0*/  BSYNC B0 ;  /* 0x0000000000007941 */ /* 0x000fea0003800000 */
.L_x_2279:
        /* <DEDUP_REMOVED lines=54> */
.L_x_2311:
        /* <DEDUP_REMOVED lines=10> */
.L_x_2286:
        /* <DEDUP_REMOVED lines=26> */
.L_x_2289:
[----:B------:R-:W-:Y:S05]  /*1160*/  BSYNC B0 ;  /* 0x0000000000007941 */ /* 0x000fea0003800000 */
.L_x_2288:
[C---:B------:R-:W-:Y:S02]  /*1170*/  ISETP.GT.U32.AND P1, PT, R4.reuse, -0x601, PT ;  /* 0xfffff9ff0400780c */ /* 0x040fe40003f24070 */
[----:B------:R-:W-:Y:S02]  /*1180*/  IADD3 R4, R4, 0x600, RZ ;  /* 0x0000060004047810 */ /* 0x000fe40007ffe0ff */
[----:B------:R-:W-:-:S09]  /*1190*/  IADD3 R5, R5, 0x300, RZ ;  /* 0x0000030005057810 */ /* 0x000fd20007ffe0ff */
[----:B------:R-:W-:Y:S05]  /*11a0*/  @P1 BRA `(.L_x_2290) ;  /* 0xffffffec00f01947 */ /* 0x000fea000383ffff */
[----:B------:R-:W-:Y:S05]  /*11b0*/  EXIT ;  /* 0x000000000000794d */ /* 0x000fea0003800000 */
.L_x_2287:
[----:B------:R-:W-:Y:S01]  /*11c0*/  HFMA2.MMA R13, -RZ, RZ, 0, 5.9604644775390625e-08 ;  /* 0x00000001ff0d7435 */ /* 0x000fe200000001ff */
[----:B0-----:R-:W-:Y:S02]  /*11d0*/  MOV R26, R9 ;  /* 0x00000009001a7202 */ /* 0x001fe40000000f00 */
[----:B------:R-:W-:Y:S02]  /*11e0*/  MOV R12, 0x1f ;  /* 0x0000001f000c7802 */ /* 0x000fe40000000f00 */
[----:B------:R-:W-:-:S07]  /*11f0*/  MOV R11, 0xffffffff ;  /* 0xffffffff000b7802 */ /* 0x000fce0000000f00 */
[----:B-1234-:R-:W-:Y:S05]  /*1200*/  WARPSYNC.COLLECTIVE R11, `(.L_x_2291) ;  /* 0x000000000b087348 */ /* 0x01efea0003c00000 */
[----:B------:R0:W0:Y:S02]  /*1210*/  SHFL.BFLY P2, R16, R26, R13, R12 ;  /* 0x0c00000d1a107389 */ /* 0x000024000004000c */
[----:B01234-:R-:W-:Y:S01]  /*1220*/  ENDCOLLECTIVE ;  /* 0x000000000000791b */ /* 0x01ffe20003800000 */
.L_x_2291:
[----:B------:R-:W-:Y:S01]  /*1230*/  HFMA2.MMA R13, -RZ, RZ, 0, 1.1920928955078125e-07 ;  /* 0x00000002ff0d7435 */ /* 0x000fe200000001ff */
[----:B------:R-:W-:-:S05]  /*1240*/  FADD.FTZ R10, R9, R16 ;  /* 0x00000010090a7221 */ /* 0x000fca0000010000 */
[----:B------:R-:W-:-:S07]  /*1250*/  MOV R26, R10 ;  /* 0x0000000a001a7202 */ /* 0x000fce0000000f00 */
[----:B------:R-:W-:Y:S05]  /*1260*/  WARPSYNC.COLLECTIVE R11, `(.L_x_2292) ;  /* 0x000000000b087348 */ /* 0x000fea0003c00000 */
[----:B------:R0:W1:Y:S02]  /*1270*/  SHFL.BFLY P2, R16, R26, R13, R12 ;  /* 0x0c00000d1a107389 */ /* 0x000064000004000c */
[----:B01----:R-:W-:Y:S01]  /*1280*/  ENDCOLLECTIVE ;  /* 0x000000000000791b */ /* 0x003fe20003800000 */
.L_x_2292:
[----:B------:R-:W-:Y:S01]  /*1290*/  HFMA2.MMA R13, -RZ, RZ, 0, 2.384185791015625e-07 ;  /* 0x00000004ff0d7435 */ /* 0x000fe200000001ff */
[----:B------:R-:W-:-:S05]  /*12a0*/  FADD.FTZ R9, R10, R16 ;  /* 0x000000100a097221 */ /* 0x000fca0000010000 */
[----:B------:R-:W-:-:S07]  /*12b0*/  MOV R26, R9 ;  /* 0x00000009001a7202 */ /* 0x000fce0000000f00 */
[----:B------:R-:W-:Y:S05]  /*12c0*/  WARPSYNC.COLLECTIVE R11, `(.L_x_2293) ;  /* 0x000000000b087348 */ /* 0x000fea0003c00000 */
[----:B------:R0:W1:Y:S02]  /*12d0*/  SHFL.BFLY P2, R16, R26, R13, R12 ;  /* 0x0c00000d1a107389 */ /* 0x000064000004000c */
[----:B01----:R-:W-:Y:S01]  /*12e0*/  ENDCOLLECTIVE ;  /* 0x000000000000791b */ /* 0x003fe20003800000 */
.L_x_2293:
[----:B------:R-:W-:Y:S01]  /*12f0*/  HFMA2.MMA R13, -RZ, RZ, 0, 4.76837158203125e-07 ;  /* 0x00000008ff0d7435 */ /* 0x000fe200000001ff */
[----:B------:R-:W-:-:S05]  /*1300*/  FADD.FTZ R18, R9, R16 ;  /* 0x0000001009127221 */ /* 0x000fca0000010000 */
[----:B------:R-:W-:-:S07]  /*1310*/  MOV R26, R18 ;  /* 0x00000012001a7202 */ /* 0x000fce0000000f00 */
[----:B------:R-:W-:Y:S05]  /*1320*/  WARPSYNC.COLLECTIVE R11, `(.L_x_2294) ;  /* 0x000000000b087348 */ /* 0x000fea0003c00000 */
[----:B------:R0:W1:Y:S02]  /*1330*/  SHFL.BFLY P2, R16, R26, R13, R12 ;  /* 0x0c00000d1a107389 */ /* 0x000064000004000c */
[----:B01----:R-:W-:Y:S01]  /*1340*/  ENDCOLLECTIVE ;  /* 0x000000000000791b */ /* 0x003fe20003800000 */
.L_x_2294:
[----:B------:R-:W-:Y:S01]  /*1350*/  HFMA2.MMA R13, -RZ, RZ, 0, 9.5367431640625e-07 ;  /* 0x00000010ff0d7435 */ /* 0x000fe200000001ff */
[----:B------:R-:W-:-:S05]  /*1360*/  FADD.FTZ R10, R18, R16 ;  /* 0x00000010120a7221 */ /* 0x000fca0000010000 */
[----:B------:R-:W-:-:S07]  /*1370*/  MOV R26, R10 ;  /* 0x0000000a001a7202 */ /* 0x000fce0000000f00 */
[----:B------:R-:W-:Y:S05]  /*1380*/  WARPSYNC.COLLECTIVE R11, `(.L_x_2295) ;  /* 0x000000000b087348 */ /* 0x000fea0003c00000 */
[----:B------:R0:W1:Y:S02]  /*1390*/  SHFL.BFLY P2, R16, R26, R13, R12 ;  /* 0x0c00000d1a107389 */ /* 0x000064000004000c */
[----:B01----:R-:W-:Y:S01]  /*13a0*/  ENDCOLLECTIVE ;  /* 0x000000000000791b */ /* 0x003fe20003800000 */
.L_x_2295:
[----:B------:R-:W-:Y:S01]  /*13b0*/  MOV R26, R14 ;  /* 0x0000000e001a7202 */ /* 0x000fe20000000f00 */
[----:B------:R-:W-:Y:S01]  /*13c0*/  IMAD.MOV.U32 R13, RZ, RZ, 0x1 ;  /* 0x00000001ff0d7424 */ /* 0x000fe200078e00ff */
[----:B------:R-:W-:-:S07]  /*13d0*/  MOV R9, R16 ;  /* 0x0000001000097202 */ /* 0x000fce0000000f00 */
[----:B------:R-:W-:Y:S05]  /*13e0*/  WARPSYNC.COLLECTIVE R11, `(.L_x_2296) ;  /* 0x000000000b087348 */ /* 0x000fea0003c00000 */
[----:B------:R0:W1:Y:S02]  /*13f0*/  SHFL.BFLY P2, R16, R26, R13, R12 ;  /* 0x0c00000d1a107389 */ /* 0x000064000004000c */
[----:B01----:R-:W-:Y:S01]  /*1400*/  ENDCOLLECTIVE ;  /* 0x000000000000791b */ /* 0x003fe20003800000 */
.L_x_2296:
[----:B------:R-:W-:Y:S01]  /*1410*/  HFMA2.MMA R13, -RZ, RZ, 0, 1.1920928955078125e-07 ;  /* 0x00000002ff0d7435 */ /* 0x000fe200000001ff */
[----:B------:R-:W-:-:S05]  /*1420*/  MOV R15, R16 ;  /* 0x00000010000f7202 */ /* 0x000fca0000000f00 */
[----:B------:R-:W-:-:S05]  /*1430*/  FADD.FTZ R15, R14, R15 ;  /* 0x0000000f0e0f7221 */ /* 0x000fca0000010000 */
[----:B------:R-:W-:-:S07]  /*1440*/  MOV R26, R15 ;  /* 0x0000000f001a7202 */ /* 0x000fce0000000f00 */
[----:B------:R-:W-:Y:S05]  /*1450*/  WARPSYNC.COLLECTIVE R11, `(.L_x_2297) ;  /* 0x000000000b087348 */ /* 0x000fea0003c00000 */
[----:B------:R0:W1:Y:S02]  /*1460*/  SHFL.BFLY P2, R16, R26, R13, R12 ;  /* 0x0c00000d1a107389 */ /* 0x000064000004000c */
[----:B01----:R-:W-:Y:S01]  /*1470*/  ENDCOLLECTIVE ;  /* 0x000000000000791b */ /* 0x003fe20003800000 */
.L_x_2297:
[----:B------:R-:W-:Y:S01]  /*1480*/  HFMA2.MMA R13, -RZ, RZ, 0, 2.384185791015625e-07 ;  /* 0x00000004ff0d7435 */ /* 0x000fe200000001ff */
[----:B------:R-:W-:-:S05]  /*1490*/  MOV R18, R16 ;  /* 0x0000001000127202 */ /* 0x000fca0000000f00 */
[----:B------:R-:W-:-:S05]  /*14a0*/  FADD.FTZ R14, R15, R18 ;  /* 0x000000120f0e7221 */ /* 0x000fca0000010000 */
[----:B------:R-:W-:-:S07]  /*14b0*/  MOV R26, R14 ;  /* 0x0000000e001a7202 */ /* 0x000fce0000000f00 */
[----:B------:R-:W-:Y:S05]  /*14c0*/  WARPSYNC.COLLECTIVE R11, `(.L_x_2298) ;  /* 0x000000000b087348 */ /* 0x000fea0003c00000 */
[----:B------:R0:W1:Y:S02]  /*14d0*/  SHFL.BFLY P2, R16, R26, R13, R12 ;  /* 0x0c00000d1a107389 */ /* 0x000064000004000c */
[----:B01----:R-:W-:Y:S01]  /*14e0*/  ENDCOLLECTIVE ;  /* 0x000000000000791b */ /* 0x003fe20003800000 */
.L_x_2298:
[----:B------:R-:W-:Y:S01]  /*14f0*/  HFMA2.MMA R13, -RZ, RZ, 0, 4.76837158203125e-07 ;  /* 0x00000008ff0d7435 */ /* 0x000fe200000001ff */
[----:B------:R-:W-:-:S05]  /*1500*/  MOV R17, R16 ;  /* 0x0000001000117202 */ /* 0x000fca0000000f00 */
[----:B------:R-:W-:-:S05]  /*1510*/  FADD.FTZ R19, R14, R17 ;  /* 0x000000110e137221 */ /* 0x000fca0000010000 */
[----:B------:R-:W-:-:S07]  /*1520*/  MOV R26, R19 ;  /* 0x00000013001a7202 */ /* 0x000fce0000000f00 */
[----:B------:R-:W-:Y:S05]  /*1530*/  WARPSYNC.COLLECTIVE R11, `(.L_x_2299) ;  /* 0x000000000b087348 */ /* 0x000fea0003c00000 */
[----:B------:R0:W1:Y:S02]  /*1540*/  SHFL.BFLY P2, R16, R26, R13, R12 ;  /* 0x0c00000d1a107389 */ /* 0x000064000004000c */
[----:B01----:R-:W-:Y:S01]  /*1550*/  ENDCOLLECTIVE ;  /* 0x000000000000791b */ /* 0x003fe20003800000 */
.L_x_2299:
[----:B------:R-:W-:Y:S01]  /*1560*/  HFMA2.MMA R13, -RZ, RZ, 0, 9.5367431640625e-07 ;  /* 0x00000010ff0d7435 */ /* 0x000fe200000001ff */
[----:B------:R-:W-:-:S05]  /*1570*/  MOV R20, R16 ;  /* 0x0000001000147202 */ /* 0x000fca0000000f00 */
[----:B------:R-:W-:-:S05]  /*1580*/  FADD.FTZ R15, R19, R20 ;  /* 0x00000014130f7221 */ /* 0x000fca0000010000 */
[----:B------:R-:W-:-:S07]  /*1590*/  MOV R26, R15 ;  /* 0x0000000f001a7202 */ /* 0x000fce0000000f00 */
[----:B------:R-:W-:Y:S05]  /*15a0*/  WARPSYNC.COLLECTIVE R11, `(.L_x_2300) ;  /* 0x000000000b087348 */ /* 0x000fea0003c00000 */
[----:B------:R0:W1:Y:S02]  /*15b0*/  SHFL.BFLY P2, R16, R26, R13, R12 ;  /* 0x0c00000d1a107389 */ /* 0x000064000004000c */
[----:B01----:R-:W-:Y:S01]  /*15c0*/  ENDCOLLECTIVE ;  /* 0x000000000000791b */ /* 0x003fe20003800000 */
.L_x_2300:
[----:B------:R-:W-:Y:S01]  /*15d0*/  HFMA2.MMA R13, -RZ, RZ, 0, 5.9604644775390625e-08 ;  /* 0x00000001ff0d7435 */ /* 0x000fe200000001ff */
[----:B------:R-:W-:Y:S02]  /*15e0*/  MOV R26, R8 ;  /* 0x00000008001a7202 */ /* 0x000fe40000000f00 */
[----:B------:R-:W-:-:S08]  /*15f0*/  MOV R14, R16 ;  /* 0x00000010000e7202 */ /* 0x000fd00000000f00 */
[----:B------:R-:W-:Y:S05]  /*1600*/  WARPSYNC.COLLECTIVE R11, `(.L_x_2301) ;  /* 0x000000000b087348 */ /* 0x000fea0003c00000 */
[----:B------:R0:W1:Y:S02]  /*1610*/  SHFL.BFLY P2, R16, R26, R13, R12 ;  /* 0x0c00000d1a107389 */ /* 0x000064000004000c */
[----:B01----:R-:W-:Y:S01]  /*1620*/  ENDCOLLECTIVE ;  /* 0x000000000000791b */ /* 0x003fe20003800000 */
.L_x_2301:
[----:B------:R-:W-:Y:S01]  /*1630*/  HFMA2.MMA R13, -RZ, RZ, 0, 1.1920928955078125e-07 ;  /* 0x00000002ff0d7435 */ /* 0x000fe200000001ff */
[----:B------:R-:W-:-:S05]  /*1640*/  MOV R17, R16 ;  /* 0x0000001000117202 */ /* 0x000fca0000000f00 */
[----:B------:R-:W-:-:S05]  /*1650*/  FADD.FTZ R19, R8, R17 ;  /* 0x0000001108137221 */ /* 0x000fca0000010000 */
[----:B------:R-:W-:-:S07]  /*1660*/  MOV R26, R19 ;  /* 0x00000013001a7202 */ /* 0x000fce0000000f00 */
[----:B------:R-:W-:Y:S05]  /*1670*/  WARPSYNC.COLLECTIVE R11, `(.L_x_2302) ;  /* 0x000000000b087348 */ /* 0x000fea0003c00000 */
[----:B------:R0:W1:Y:S02]  /*1680*/  SHFL.BFLY P2, R16, R26, R13, R12 ;  /* 0x0c00000d1a107389 */ /* 0x000064000004000c */
[----:B01----:R-:W-:Y:S01]  /*1690*/  ENDCOLLECTIVE ;  /* 0x000000000000791b */ /* 0x003fe20003800000 */
.L_x_2302:
[----:B------:R-:W-:Y:S01]  /*16a0*/  IMAD.MOV.U32 R13, RZ, RZ, 0x4 ;  /* 0x00000004ff0d7424 */ /* 0x000fe200078e00ff */
[----:B------:R-:W-:-:S05]  /*16b0*/  MOV R20, R16 ;  /* 0x0000001000147202 */ /* 0x000fca0000000f00 */
[----:B------:R-:W-:-:S05]  /*16c0*/  FADD.FTZ R8, R19, R20 ;  /* 0x0000001413087221 */ /* 0x000fca0000010000 */
[----:B------:R-:W-:-:S07]  /*16d0*/  MOV R26, R8 ;  /* 0x00000008001a7202 */ /* 0x000fce0000000f00 */
[----:B------:R-:W-:Y:S05]  /*16e0*/  WARPSYNC.COLLECTIVE R11, `(.L_x_2303) ;  /* 0x000000000b087348 */ /* 0x000fea0003c00000 */
[----:B------:R0:W1:Y:S02]  /*16f0*/  SHFL.BFLY P2, R16, R26, R13, R12 ;  /* 0x0c00000d1a107389 */ /* 0x000064000004000c */
[----:B01----:R-:W-:Y:S01]  /*1700*/  ENDCOLLECTIVE ;  /* 0x000000000000791b */ /* 0x003fe20003800000 */
.L_x_2303:
[----:B------:R-:W-:Y:S01]  /*1710*/  HFMA2.MMA R13, -RZ, RZ, 0, 4.76837158203125e-07 ;  /* 0x00000008ff0d7435 */ /* 0x000fe200000001ff */
[----:B------:R-:W-:-:S05]  /*1720*/  MOV R21, R16 ;  /* 0x0000001000157202 */ /* 0x000fca0000000f00 */
[----:B------:R-:W-:-:S05]  /*1730*/  FADD.FTZ R21, R8, R21 ;  /* 0x0000001508157221 */ /* 0x000fca0000010000 */
[----:B------:R-:W-:-:S07]  /*1740*/  MOV R26, R21 ;  /* 0x00000015001a7202 */ /* 0x000fce0000000f00 */
[----:B------:R-:W-:Y:S05]  /*1750*/  WARPSYNC.COLLECTIVE R11, `(.L_x_2304) ;  /* 0x000000000b087348 */ /* 0x000fea0003c00000 */
[----:B------:R0:W1:Y:S02]  /*1760*/  SHFL.BFLY P2, R16, R26, R13, R12 ;  /* 0x0c00000d1a107389 */ /* 0x000064000004000c */
[----:B01----:R-:W-:Y:S01]  /*1770*/  ENDCOLLECTIVE ;  /* 0x000000000000791b */ /* 0x003fe20003800000 */
.L_x_2304:
[----:B------:R-:W-:Y:S01]  /*1780*/  HFMA2.MMA R13, -RZ, RZ, 0, 9.5367431640625e-07 ;  /* 0x00000010ff0d7435 */ /* 0x000fe200000001ff */
[----:B------:R-:W-:-:S05]  /*1790*/  MOV R22, R16 ;  /* 0x0000001000167202 */ /* 0x000fca0000000f00 */
[----:B------:R-:W-:-:S05]  /*17a0*/  FADD.FTZ R17, R21, R22 ;  /* 0x0000001615117221 */ /* 0x000fca0000010000 */
[----:B------:R-:W-:-:S07]  /*17b0*/  MOV R26, R17 ;  /* 0x00000011001a7202 */ /* 0x000fce0000000f00 */
[----:B------:R-:W-:Y:S05]  /*17c0*/  WARPSYNC.COLLECTIVE R11, `(.L_x_2305) ;  /* 0x000000000b087348 */ /* 0x000fea0003c00000 */
[----:B------:R0:W1:Y:S02]  /*17d0*/  SHFL.BFLY P2, R16, R26, R13, R12 ;  /* 0x0c00000d1a107389 */ /* 0x000064000004000c */
[----:B01----:R-:W-:Y:S01]  /*17e0*/  ENDCOLLECTIVE ;  /* 0x000000000000791b */ /* 0x003fe20003800000 */
.L_x_2305:
[----:B------:R-:W-:Y:S01]  /*17f0*/  HFMA2.MMA R13, -RZ, RZ, 0, 5.9604644775390625e-08 ;  /* 0x00000001ff0d7435 */ /* 0x000fe200000001ff */
[----:B------:R-:W-:Y:S02]  /*1800*/  MOV R26, R7 ;  /* 0x00000007001a7202 */ /* 0x000fe40000000f00 */
[----:B------:R-:W-:-:S08]  /*1810*/  MOV R8, R16 ;  /* 0x0000001000087202 */ /* 0x000fd00000000f00 */
[----:B------:R-:W-:Y:S05]  /*1820*/  WARPSYNC.COLLECTIVE R11, `(.L_x_2306) ;  /* 0x000000000b087348 */ /* 0x000fea0003c00000 */
[----:B------:R0:W1:Y:S02]  /*1830*/  SHFL.BFLY P2, R16, R26, R13, R12 ;  /* 0x0c00000d1a107389 */ /* 0x000064000004000c */
[----:B01----:R-:W-:Y:S01]  /*1840*/  ENDCOLLECTIVE ;  /* 0x000000000000791b */ /* 0x003fe20003800000 */
.L_x_2306:
[----:B------:R-:W-:Y:S01]  /*1850*/  HFMA2.MMA R13, -RZ, RZ, 0, 1.1920928955078125e-07 ;  /* 0x00000002ff0d7435 */ /* 0x000fe200000001ff */
[----:B------:R-:W-:-:S05]  /*1860*/  MOV R18, R16 ;  /* 0x0000001000127202 */ /* 0x000fca0000000f00 */
[----:B------:R-:W-:-:S05]  /*1870*/  FADD.FTZ R22, R7, R18 ;  /* 0x0000001207167221 */ /* 0x000fca0000010000 */
[----:B------:R-:W-:-:S07]  /*1880*/  MOV R26, R22 ;  /* 0x00000016001a7202 */ /* 0x000fce0000000f00 */
[----:B------:R-:W-:Y:S05]  /*1890*/  WARPSYNC.COLLECTIVE R11, `(.L_x_2307) ;  /* 0x000000000b087348 */ /* 0x000fea0003c00000 */
[----:B------:R0:W1:Y:S02]  /*18a0*/  SHFL.BFLY P2, R16, R26, R13, R12 ;  /* 0x0c00000d1a107389 */ /* 0x000064000004000c */
[----:B01----:R-:W-:Y:S01]  /*18b0*/  ENDCOLLECTIVE ;  /* 0x000000000000791b */ /* 0x003fe20003800000 */
.L_x_2307:
[----:B------:R-:W-:Y:S01]  /*18c0*/  HFMA2.MMA R13, -RZ, RZ, 0, 2.384185791015625e-07 ;  /* 0x00000004ff0d7435 */ /* 0x000fe200000001ff */
[----:B------:R-:W-:-:S05]  /*18d0*/  MOV R21, R16 ;  /* 0x0000001000157202 */ /* 0x000fca0000000f00 */
[----:B------:R-:W-:-:S05]  /*18e0*/  FADD.FTZ R7, R22, R21 ;  /* 0x0000001516077221 */ /* 0x000fca0000010000 */
[----:B------:R-:W-:-:S07]  /*18f0*/  MOV R26, R7 ;  /* 0x00000007001a7202 */ /* 0x000fce0000000f00 */
[----:B------:R-:W-:Y:S05]  /*1900*/  WARPSYNC.COLLECTIVE R11, `(.L_x_2308) ;  /* 0x000000000b087348 */ /* 0x000fea0003c00000 */
[----:B------:R0:W1:Y:S02]  /*1910*/  SHFL.BFLY P2, R16, R26, R13, R12 ;  /* 0x0c00000d1a107389 */ /* 0x000064000004000c */
[----:B01----:R-:W-:Y:S01]  /*1920*/  ENDCOLLECTIVE ;  /* 0x000000000000791b */ /* 0x003fe20003800000 */
.L_x_2308:
[----:B------:R-:W-:Y:S01]  /*1930*/  HFMA2.MMA R13, -RZ, RZ, 0, 4.76837158203125e-07 ;  /* 0x00000008ff0d7435 */ /* 0x000fe200000001ff */
[----:B------:R-:W-:-:S05]  /*1940*/  MOV R20, R16 ;  /* 0x0000001000147202 */ /* 0x000fca0000000f00 */
[----:B------:R-:W-:-:S05]  /*1950*/  FADD.FTZ R23, R7, R20 ;  /* 0x0000001407177221 */ /* 0x000fca0000010000 */
[----:B------:R-:W-:-:S07]  /*1960*/  MOV R26, R23 ;  /* 0x00000017001a7202 */ /* 0x000fce0000000f00 */
[----:B------:R-:W-:Y:S05]  /*1970*/  WARPSYNC.COLLECTIVE R11, `(.L_x_2309) ;  /* 0x000000000b087348 */ /* 0x000fea0003c00000 */
[----:B------:R0:W1:Y:S02]  /*1980*/  SHFL.BFLY P2, R16, R26, R13, R12 ;  /* 0x0c00000d1a107389 */ /* 0x000064000004000c */
[----:B01----:R-:W-:Y:S01]  /*1990*/  ENDCOLLECTIVE ;  /* 0x000000000000791b */ /* 0x003fe20003800000 */
.L_x_2309:
[----:B------:R-:W-:Y:S01]  /*19a0*/  HFMA2.MMA R13, -RZ, RZ, 0, 9.5367431640625e-07 ;  /* 0x00000010ff0d7435 */ /* 0x000fe200000001ff */
[----:B------:R-:W-:-:S05]  /*19b0*/  MOV R24, R16 ;  /* 0x0000001000187202 */ /* 0x000fca0000000f00 */
[----:B------:R-:W-:-:S05]  /*19c0*/  FADD.FTZ R24, R23, R24 ;  /* 0x0000001817187221 */ /* 0x000fca0000010000 */
[----:B------:R-:W-:-:S07]  /*19d0*/  MOV R26, R24 ;  /* 0x00000018001a7202 */ /* 0x000fce0000000f00 */
[----:B------:R-:W-:Y:S05]  /*19e0*/  WARPSYNC.COLLECTIVE R11, `(.L_x_2310) ;  /* 0x000000000b087348 */ /* 0x000fea0003c00000 */
[----:B------:R0:W1:Y:S02]  /*19f0*/  SHFL.BFLY P2, R16, R26, R13, R12 ;  /* 0x0c00000d1a107389 */ /* 0x000064000004000c */
[----:B01----:R-:W-:Y:S01]  /*1a00*/  ENDCOLLECTIVE ;  /* 0x000000000000791b */ /* 0x003fe20003800000 */
.L_x_2310:
[----:B------:R-:W-:Y:S05]  /*1a10*/  BRA `(.L_x_2311) ;  /* 0xfffffff400407947 */ /* 0x000fea000383ffff */
.L_x_2312:
        /* <DEDUP_REMOVED lines=14> */
.L_x_3349:


//--------------------- .text._ZN10layer_norm31ln_parallel_residual_bwd_kernelINS_13Kernel_traitsI6__halfS2_fS2_fjLj1536ELj1ELj1ELj4ELj8ENS_18Kernel_traits_baseILj1536ES2_S2_fS2_fjLj128EEEEELb1ELb1ELb1EEEvNS_9BwdParamsE --------------------------
	.section	.text._ZN10layer_norm31ln_parallel_residual_bwd_kernelINS_13Kernel_traitsI6__halfS2_fS2_fjLj1536ELj1ELj1ELj4ELj8ENS_18Kernel_traits_baseILj1536ES2_S2_fS2_fjLj128EEEEELb1ELb1ELb1EEEvNS_9BwdParamsE,"ax",@progbits
	.align	128
        .global         _ZN10layer_norm31ln_parallel_residual_bwd_kernelINS_13Kernel_traitsI6__halfS2_fS2_fjLj1536ELj1ELj1ELj4ELj8ENS_18Kernel_traits_baseILj1536ES2_S2_fS2_fjLj128EEEEELb1ELb1ELb1EEEvNS_9BwdParamsE
        .type           _ZN10layer_norm31ln_parallel_residual_bwd_kernelINS_13Kernel_traitsI6__halfS2_fS2_fjLj1536ELj1ELj1ELj4ELj8ENS_18Kernel_traits_baseILj1536ES2_S2_fS2_fjLj128EEEEELb1ELb1ELb1EEEvNS_9BwdParamsE,@function
        .size           _ZN10layer_norm31ln_parallel_residual_bwd_kernelINS_13Kernel_traitsI6__halfS2_fS2_fjLj1536ELj1ELj1ELj4ELj8ENS_18Kernel_traits_baseILj1536ES2_S2_fS2_fjLj128EEEEELb1ELb1ELb1EEEvNS_9BwdParamsE,(.L_x_3350 - _ZN10layer_norm31ln_parallel_residual_bwd_kernelINS_13Kernel_traitsI6__halfS2_fS2_fjLj1536ELj1ELj1ELj4ELj8ENS_18Kernel_traits_baseILj1536ES2_S2_fS2_fjLj128EEEEELb1ELb1ELb1EEEvNS_9BwdParamsE)
        .other          _ZN10layer_norm31ln_parallel_residual_bwd_kernelINS_13Kernel_traitsI6__halfS2_fS2_fjLj1536ELj1ELj1ELj4ELj8ENS_18Kernel_traits_baseILj1536ES2_S2_fS2_fjLj128EEEEELb1ELb1ELb1EEEvNS_9BwdParamsE,@"STO_CUDA_ENTRY STV_DEFAULT"
_ZN10layer_norm31ln_parallel_residual_bwd_kernelINS_13Kernel_traitsI6__halfS2_fS2_fjLj1536ELj1ELj1ELj4ELj8ENS_18Kernel_traits_baseILj1536ES2_S2_fS2_fjLj128EEEEELb1ELb1ELb1EEEvNS_9BwdParamsE:
.text._ZN10layer_norm31ln_parallel_residual_bwd_kernelINS_13Kernel_traitsI6__halfS2_fS2_fjLj1536ELj1ELj1ELj4ELj8ENS_18Kernel_traits_baseILj1536ES2_S2_fS2_fjLj128EEEEELb1ELb1ELb1EEEvNS_9BwdParamsE:
        /* <DEDUP_REMOVED lines=29> */
.L_x_2313:
        /* <DEDUP_REMOVED lines=14> */
[----:B------:R-:W-:Y:S01]  /*02b0*/  ISETP.NE.AND.EX P2, PT, RZ, UR5, PT, P2 ;  /* 0x00000005ff007c0c */ /* 0x000fe2000bf45320 */
[----:B------:R-:W-:Y:S01]  /*02c0*/  HFMA2.MMA R16, -RZ, RZ, 0, 0 ;  /* 0x00000000ff107435 */ /* 0x000fe200000001ff */
        /* <DEDUP_REMOVED lines=23> */
[----:B------:R-:W-:Y:S01]  /*0440*/  HADD2.F32 R8, -RZ, R11.H0_H0 ;  /* 0x2000000bff087230 */ /* 0x000fe20000004100 */
[----:B------:R-:W-:-:S02]  /*0450*/  MOV R9, RZ ;  /* 0x000000ff00097202 */ /* 0x000fc40000000f00 */
[----:B------:R-:W-:Y:S01]  /*0460*/  CS2R R10, SRZ ;  /* 0x00000000000a7805 */ /* 0x000fe2000001ff00 */
[----:B------:R-:W-:Y:S02]  /*0470*/  HADD2.F32 R21, -RZ, R21.H0_H0 ;  /* 0x20000015ff157230 */ /* 0x000fe40000004100 */
[----:B------:R-:W-:Y:S02]  /*0480*/  HADD2.F32 R22, -RZ, R22.H0_H0 ;  /* 0x20000016ff167230 */ /* 0x000fe40000004100 */
[----:B------:R-:W-:Y:S02]  /*0490*/  HADD2.F32 R23, -RZ, R23.H0_H0 ;  /* 0x20000017ff177230 */ /* 0x000fe40000004100 */
[----:B------:R-:W-:Y:S02]  /*04a0*/  HADD2.F32 R52, -RZ, R52.H0_H0 ;  /* 0x20000034ff347230 */ /* 0x000fe40000004100 */
[----:B------:R-:W-:Y:S02]  /*04b0*/  HADD2.F32 R53, -RZ, R53.H0_H0 ;  /* 0x20000035ff357230 */ /* 0x000fe40000004100 */
[----:B------:R-:W-:-:S07]  /*04c0*/  HADD2.F32 R54, -RZ, R54.H0_H0 ;  /* 0x20000036ff367230 */ /* 0x000fce0000004100 */
.L_x_2320:
        /* <DEDUP_REMOVED lines=9> */
[----:B------:R-:W-:-:S02]  /*0560*/  IADD3 R55, R101, 0x80, RZ ;  /* 0x0000008065377810 */ /* 0x000fc40007ffe0ff */
[----:B------:R-:W-:-:S03]  /*0570*/  IADD3 R56, R101, 0x100, RZ ;  /* 0x0000010065387810 */ /* 0x000fc60007ffe0ff */
[----:B------:R-:W4:Y:S01]  /*0580*/  LDG.E R104, desc[UR6][R104.64] ;  /* 0x0000000668687981 */ /* 0x000f22000c1e1900 */
[--C-:B-1----:R-:W-:Y:S01]  /*0590*/  IMAD.WIDE.U32 R66, R101, 0x8, R70.reuse ;  /* 0x0000000865427825 */ /* 0x102fe200078e0046 */
[----:B------:R-:W-:Y:S01]  /*05a0*/  ISETP.NE.U32.AND P1, PT, RZ, UR12, PT ;  /* 0x0000000cff007c0c */ /* 0x000fe2000bf25070 */
[----:B------:R-:W0:Y:S02]  /*05b0*/  @P2 LDC.64 R78, c[0x0][0x2c8] ;  /* 0x0000b200ff4e2b82 */ /* 0x000e240000000a00 */
[----:B------:R-:W-:Y:S02]  /*05c0*/  IMAD.WIDE.U32 R68, R55, 0x8, R70 ;  /* 0x0000000837447825 */ /* 0x000fe400078e0046 */
[----:B------:R-:W4:Y:S02]  /*05d0*/  LDG.E.64 R66, desc[UR6][R66.64] ;  /* 0x0000000642427981 */ /* 0x000f24000c1e1b00 */
[--C-:B--2---:R-:W-:Y:S02]  /*05e0*/  IMAD.WIDE.U32 R40, R101, 0x10, R48.reuse ;  /* 0x0000001065287825 */ /* 0x104fe400078e0030 */
[----:B------:R-:W2:Y:S01]  /*05f0*/  LDG.E.64 R68, desc[UR6][R68.64] ;  /* 0x0000000644447981 */ /* 0x000ea2000c1e1b00 */
[----:B------:R-:W1:Y:S01]  /*0600*/  @P2 LDC.64 R80, c[0x0][0x2c8] ;  /* 0x0000b200ff502b82 */ /* 0x000e620000000a00 */
[----:B------:R-:W-:-:S02]  /*0610*/  IMAD.WIDE.U32 R44, R55, 0x10, R48 ;  /* 0x00000010372c7825 */ /* 0x000fc400078e0030 */
[----:B------:R-:W2:Y:S02]  /*0620*/  LDG.E.128 R40, desc[UR6][R40.64] ;  /* 0x0000000628287981 */ /* 0x000ea4000c1e1d00 */
[C---:B------:R-:W-:Y:S02]  /*0630*/  IMAD.WIDE.U32 R48, R56.reuse, 0x10, R48 ;  /* 0x0000001038307825 */ /* 0x040fe400078e0030 */
[----:B------:R-:W2:Y:S01]  /*0640*/  LDG.E.128 R44, desc[UR6][R44.64] ;  /* 0x000000062c2c7981 */ /* 0x000ea2000c1e1d00 */
[----:B------:R-:W1:Y:S01]  /*0650*/  @P2 LDC.64 R76, c[0x0][0x2c8] ;  /* 0x0000b200ff4c2b82 */ /* 0x000e620000000a00 */
[----:B---3--:R-:W-:Y:S02]  /*0660*/  IMAD.WIDE R86, R65, 0x4, R72 ;  /* 0x0000000441567825 */ /* 0x008fe400078e0248 */
[----:B------:R-:W3:Y:S02]  /*0670*/  LDG.E.128 R48, desc[UR6][R48.64] ;  /* 0x0000000630307981 */ /* 0x000ee4000c1e1d00 */
[----:B------:R-:W-:-:S02]  /*0680*/  IMAD.WIDE.U32 R70, R56, 0x8, R70 ;  /* 0x0000000838467825 */ /* 0x000fc400078e0046 */
[----:B------:R0:W3:Y:S01]  /*0690*/  LDG.E R102, desc[UR6][R86.64] ;  /* 0x0000000656667981 */ /* 0x0000e2000c1e1900 */
[----:B------:R-:W-:Y:S01]  /*06a0*/  ISETP.NE.AND.EX P1, PT, RZ, UR13, PT, P1 ;  /* 0x0000000dff007c0c */ /* 0x000fe2000bf25310 */
[----:B------:R-:W0:Y:S02]  /*06b0*/  LDC.64 R72, c[0x0][0x240] ;  /* 0x00009000ff487b82 */ /* 0x000e240000000a00 */
[----:B------:R-:W3:Y:S10]  /*06c0*/  LDG.E.64 R70, desc[UR6][R70.64] ;  /* 0x0000000646467981 */ /* 0x000ef4000c1e1b00 */
        /* <DEDUP_REMOVED lines=26> */
[----:B0-----:R-:W-:Y:S02]  /*0870*/  MOV R82, R66 ;  /* 0x0000004200527202 */ /* 0x001fe40000000f00 */
[----:B-1----:R-:W-:Y:S02]  /*0880*/  SHF.R.U64 R84, R66, 0x10, R67 ;  /* 0x0000001042547819 */ /* 0x002fe40000001243 */
[----:B------:R-:W-:Y:S01]  /*0890*/  MOV R83, R67 ;  /* 0x0000004300537202 */ /* 0x000fe20000000f00 */
[C---:B--2---:R-:W-:Y:S01]  /*08a0*/  FADD.FTZ R85, -R104.reuse, R40 ;  /* 0x0000002868557221 */ /* 0x044fe20000010100 */
[----:B------:R-:W-:Y:S01]  /*08b0*/  FADD.FTZ R41, -R104, R41 ;  /* 0x0000002968297221 */ /* 0x000fe20000010100 */
[----:B------:R-:W-:-:S02]  /*08c0*/  HADD2.F32 R40, -RZ, R82.H0_H0 ;  /* 0x20000052ff287230 */ /* 0x000fc40000004100 */
[C---:B------:R-:W-:Y:S01]  /*08d0*/  FADD.FTZ R73, -R104.reuse, R42 ;  /* 0x0000002a68497221 */ /* 0x040fe20000010100 */
[----:B------:R-:W-:Y:S01]  /*08e0*/  MOV R42, R68 ;  /* 0x00000044002a7202 */ /* 0x000fe20000000f00 */
[----:B------:R-:W-:Y:S02]  /*08f0*/  HADD2.F32 R84, -RZ, R84.H0_H0 ;  /* 0x20000054ff547230 */ /* 0x000fe40000004100 */
[C---:B------:R-:W-:Y:S01]  /*0900*/  FADD.FTZ R43, -R104.reuse, R43 ;  /* 0x0000002b682b7221 */ /* 0x040fe20000010100 */
[C---:B------:R-:W-:Y:S01]  /*0910*/  FADD.FTZ R75, -R104.reuse, R44 ;  /* 0x0000002c684b7221 */ /* 0x040fe20000010100 */
[C---:B---3--:R-:W-:Y:S01]  /*0920*/  FADD.FTZ R89, -R104.reuse, R48 ;  /* 0x0000003068597221 */ /* 0x048fe20000010100 */
[----:B------:R-:W-:Y:S01]  /*0930*/  FADD.FTZ R105, -R104, R49 ;  /* 0x0000003168697221 */ /* 0x000fe20000010100 */
[----:B------:R-:W-:Y:S01]  /*0940*/  SHF.R.U32.HI R87, RZ, 0x10, R67 ;  /* 0x00000010ff577819 */ /* 0x000fe20000011643 */
[C---:B------:R-:W-:Y:S01]  /*0950*/  FMUL.FTZ R48, R102.reuse, R85 ;  /* 0x0000005566307220 */ /* 0x040fe20000410000 */
[----:B------:R-:W-:Y:S01]  /*0960*/  FMUL.FTZ R49, R102, R41 ;  /* 0x0000002966317220 */ /* 0x000fe20000410000 */
[----:B------:R-:W-:Y:S01]  /*0970*/  FMUL.FTZ R85, R3, R40 ;  /* 0x0000002803557220 */ /* 0x000fe20000410000 */
[----:B------:R-:W-:-:S02]  /*0980*/  HADD2.F32 R42, -RZ, R42.H0_H0 ;  /* 0x2000002aff2a7230 */ /* 0x000fc40000004100 */
[----:B------:R-:W-:Y:S01]  /*0990*/  FMUL.FTZ R81, R102, R43 ;  /* 0x0000002b66517220 */ /* 0x000fe20000410000 */
[----:B------:R-:W-:Y:S02]  /*09a0*/  HADD2.F32 R83, -RZ, R83.H0_H0 ;  /* 0x20000053ff537230 */ /* 0x000fe40000004100 */
[----:B------:R-:W-:Y:S01]  /*09b0*/  FADD.FTZ R61, R84, R61 ;  /* 0x0000003d543d7221 */ /* 0x000fe20000010000 */
[----:B------:R-:W-:Y:S01]  /*09c0*/  FFMA.FTZ R16, R49, R84, R16 ;  /* 0x0000005431107223 */ /* 0x000fe20000010010 */
        /* <DEDUP_REMOVED lines=9> */
[----:B------:R-:W-:-:S02]  /*0a60*/  HADD2.F32 R70, -RZ, R87.H0_H0 ;  /* 0x20000057ff467230 */ /* 0x000fc40000004100 */
[----:B------:R-:W-:Y:S01]  /*0a70*/  FMUL.FTZ R82, R102, R73 ;  /* 0x0000004966527220 */ /* 0x000fe20000410000 */
        /* <DEDUP_REMOVED lines=15> */
[----:B------:R-:W-:Y:S01]  /*0b70*/  MOV R66, R69 ;  /* 0x0000004500427202 */ /* 0x000fe20000000f00 */
[----:B------:R-:W-:-:S02]  /*0b80*/  HADD2.F32 R80, -RZ, R80.H0_H0 ;  /* 0x20000050ff507230 */ /* 0x000fc40000004100 */
[----:B------:R-:W-:Y:S01]  /*0b90*/  FADD.FTZ R42, R45, R70 ;  /* 0x000000462d2a7221 */ /* 0x000fe20000010000 */
[----:B------:R-:W-:Y:S01]  /*0ba0*/  SHF.R.U32.HI R77, RZ, 0x10, R69 ;  /* 0x00000010ff4d7819 */ /* 0x000fe20000011645 */
[----:B------:R-:W-:Y:S01]  /*0bb0*/  FFMA.FTZ R45, R81, R70, R40 ;  /* 0x00000046512d7223 */ /* 0x000fe20000010028 */
[----:B------:R-:W-:Y:S01]  /*0bc0*/  FADD.FTZ R47, -R104, R47 ;  /* 0x0000002f682f7221 */ /* 0x000fe20000010100 */
[----:B------:R-:W-:Y:S02]  /*0bd0*/  HADD2.F32 R66, -RZ, R66.H0_H0 ;  /* 0x20000042ff427230 */ /* 0x000fe40000004100 */
[----:B------:R-:W-:Y:S01]  /*0be0*/  FADD.FTZ R90, R80, R90 ;  /* 0x0000005a505a7221 */ /* 0x000fe20000010000 */
[-C--:B------:R-:W-:Y:S01]  /*0bf0*/  FFMA.FTZ R12, R83, R80.reuse, R12 ;  /* 0x00000050530c7223 */ /* 0x080fe2000001000c */
[----:B------:R-:W-:Y:S01]  /*0c00*/  FMUL.FTZ R80, R23, R80 ;  /* 0x0000005017507220 */ /* 0x000fe20000410000 */
[----:B------:R-:W-:Y:S01]  /*0c10*/  FADD.FTZ R43, R42, R75 ;  /* 0x0000004b2a2b7221 */ /* 0x000fe20000010000 */
[----:B------:R-:W-:Y:S01]  /*0c20*/  FADD.FTZ R79, -R104, R46 ;  /* 0x0000002e684f7221 */ /* 0x000fe20000010100 */
[----:B------:R-:W-:Y:S01]  /*0c30*/  FFMA.FTZ R40, R78, R75, R45 ;  /* 0x0000004b4e287223 */ /* 0x000fe2000001002d */
[----:B------:R-:W-:Y:S01]  /*0c40*/  MOV R69, R71 ;  /* 0x0000004700457202 */ /* 0x000fe20000000f00 */
[----:B------:R-:W-:Y:S01]  /*0c50*/  HADD2.F32 R73, -RZ, R77.H0_H0 ;  /* 0x2000004dff497230 */ /* 0x000fe20000004100 */
[----:B------:R-:W-:Y:S01]  /*0c60*/  SHF.R.U32.HI R74, RZ, 0x10, R71 ;  /* 0x00000010ff4a7819 */ /* 0x000fe20000011647 */
[----:B------:R-:W-:-:S02]  /*0c70*/  HADD2.F32 R71, -RZ, R76.H0_H0 ;  /* 0x2000004cff477230 */ /* 0x000fc40000004100 */
[----:B------:R-:W-:Y:S01]  /*0c80*/  FMUL.FTZ R77, R102, R47 ;  /* 0x0000002f664d7220 */ /* 0x000fe20000410000 */
[----:B------:R-:W-:Y:S01]  /*0c90*/  FMUL.FTZ R76, R6, R66 ;  /* 0x00000042064c7220 */ /* 0x000fe20000410000 */
[----:B------:R-:W-:Y:S01]  /*0ca0*/  FADD.FTZ R43, R43, R80 ;  /* 0x000000502b2b7221 */ /* 0x000fe20000010000 */
[----:B------:R-:W-:Y:S01]  /*0cb0*/  FADD.FTZ R107, -R104, R50 ;  /* 0x00000032686b7221 */ /* 0x000fe20000010100 */
[----:B------:R-:W-:Y:S01]  /*0cc0*/  FMUL.FTZ R79, R102, R79 ;  /* 0x0000004f664f7220 */ /* 0x000fe20000410000 */
[----:B------:R-:W-:Y:S01]  /*0cd0*/  FFMA.FTZ R40, R83, R80, R40 ;  /* 0x0000005053287223 */ /* 0x000fe20000010028 */
[----:B------:R-:W-:Y:S01]  /*0ce0*/  FADD.FTZ R67, -R104, R51 ;  /* 0x0000003368437221 */ /* 0x000fe20000010100 */
[----:B------:R-:W-:Y:S02]  /*0cf0*/  HADD2.F32 R50, -RZ, R68.H0_H0 ;  /* 0x20000044ff327230 */ /* 0x000fe40000004100 */
[----:B------:R-:W-:Y:S01]  /*0d00*/  FMUL.FTZ R51, R102, R89 ;  /* 0x0000005966337220 */ /* 0x000fe20000410000 */
[----:B------:R-:W-:Y:S01]  /*0d10*/  FADD.FTZ R93, R73, R93 ;  /* 0x0000005d495d7221 */ /* 0x000fe20000010000 */
[-C--:B------:R-:W-:Y:S01]  /*0d20*/  FFMA.FTZ R10, R77, R73.reuse, R10 ;  /* 0x000000494d0a7223 */ /* 0x080fe2000001000a */
        /* <DEDUP_REMOVED lines=51> */
.L_x_2331:
        /* <DEDUP_REMOVED lines=13> */
.L_x_2316:
        /* <DEDUP_REMOVED lines=10> */
[----:B-----5:R-:W-:Y:S01]  /*11d0*/  LOP3.LUT P0, RZ, R86, 0xff, RZ, 0xc0, !PT ;  /* 0x000000ff56ff7812 */ /* 0x020fe2000780c0ff */
        /* <DEDUP_REMOVED lines=83> */
[----:B------:R0:W-:Y:S01]  /*1710*/  F2F.F16.F32 R68, R79 ;  /* 0x0000004f00447304 */ /* 0x0001e20000200800 */
[----:B------:R-:W-:Y:S01]  /*1720*/  @P3 FADD.FTZ R80, R31, R80 ;  /* 0x000000501f503221 */ /* 0x000fe20000010000 */
[----:B------:R-:W-:-:S02]  /*1730*/  FSEL R76, R84, RZ, P0 ;  /* 0x000000ff544c7208 */ /* 0x000fc40000000000 */
[----:B------:R-:W-:Y:S01]  /*1740*/  @P1 LOP3.LUT P0, RZ, R58, 0xff00, RZ, 0xc0, !PT ;  /* 0x0000ff003aff1812 */ /* 0x000fe2000780c0ff */
[----:B------:R-:W-:Y:S01]  /*1750*/  FMUL.FTZ R75, R80, UR16 ;  /* 0x00000010504b7c20 */ /* 0x000fe20008410000 */
[----:B------:R-:W-:Y:S02]  /*1760*/  @P1 F2FP.F16.F32.PACK_AB R46, RZ, R46 ;  /* 0x0000002eff2e123e */ /* 0x000fe400000000ff */
[----:B------:R-:W-:Y:S01]  /*1770*/  @P1 FSEL R84, R84, RZ, P0 ;  /* 0x000000ff54541208 */ /* 0x000fe20000000000 */
[----:B0-----:R-:W-:Y:S01]  /*1780*/  FMUL.FTZ R79, R102, R51 ;  /* 0x00000033664f7220 */ /* 0x001fe20000410000 */
[----:B------:R-:W-:Y:S01]  /*1790*/  LOP3.LUT P0, RZ, R88, 0xff0000, RZ, 0xc0, !PT ;  /* 0x00ff000058ff7812 */ /* 0x000fe2000780c0ff */
[----:B------:R-:W-:Y:S01]  /*17a0*/  FMUL.FTZ R102, R102, R41 ;  /* 0x0000002966667220 */ /* 0x000fe20000410000 */
[----:B------:R0:W1:Y:S01]  /*17b0*/  F2F.F16.F32 R69, R76 ;  /* 0x0000004c00457304 */ /* 0x0000620000200800 */
        /* <DEDUP_REMOVED lines=8> */
[----:B------:R-:W-:Y:S01]  /*1840*/  F2F.F16.F32 R71, R103 ;  /* 0x0000006700477304 */ /* 0x000fe20000200800 */
[----:B------:R-:W-:Y:S02]  /*1850*/  @P1 PRMT R64, R46, 0x7610, R64 ;  /* 0x000076102e401816 */ /* 0x000fe40000000040 */
[----:B------:R-:W-:Y:S01]  /*1860*/  FSEL R73, R87, RZ, P0 ;  /* 0x000000ff57497208 */ /* 0x000fe20000000000 */
[----:B-1----:R-:W-:Y:S01]  /*1870*/  IMAD.WIDE.U32 R50, R69, 0x10000, RZ ;  /* 0x0001000045327825 */ /* 0x002fe200078e00ff */
[----:B------:R-:W-:-:S02]  /*1880*/  @P1 LOP3.LUT P0, RZ, R58, 0xff, RZ, 0xc0, !PT ;  /* 0x000000ff3aff1812 */ /* 0x000fc4000780c0ff */
[----:B------:R-:W-:Y:S01]  /*1890*/  FSEL R106, R76, RZ, P3 ;  /* 0x000000ff4c6a7208 */ /* 0x000fe20001800000 */
[----:B------:R-:W-:Y:S01]  /*18a0*/  F2F.F16.F32 R103, R73 ;  /* 0x0000004900677304 */ /* 0x000fe20000200800 */
[----:B------:R-:W-:Y:S02]  /*18b0*/  @P1 FSEL R87, R87, RZ, P0 ;  /* 0x000000ff57571208 */ /* 0x000fe40000000000 */
[----:B------:R-:W-:Y:S02]  /*18c0*/  LOP3.LUT P0, RZ, R88, 0xff000000, RZ, 0xc0, !PT ;  /* 0xff00000058ff7812 */ /* 0x000fe4000780c0ff */
[----:B------:R-:W-:Y:S02]  /*18d0*/  LOP3.LUT P3, RZ, R72, 0xff, RZ, 0xc0, !PT ;  /* 0x000000ff48ff7812 */ /* 0x000fe4000786c0ff */
[----:B------:R-:W-:Y:S01]  /*18e0*/  FSEL R77, R75, RZ, P0 ;  /* 0x000000ff4b4d7208 */ /* 0x000fe20000000000 */
[----:B------:R-:W0:Y:S01]  /*18f0*/  F2F.F16.F32 R48, R48 ;  /* 0x0000003000307304 */ /* 0x000e220000200800 */
[----:B------:R-:W-:-:S02]  /*1900*/  @P1 LOP3.LUT P0, RZ, R58, 0xff000000, RZ, 0xc0, !PT ;  /* 0xff0000003aff1812 */ /* 0x000fc4000780c0ff */
[----:B------:R-:W-:Y:S02]  /*1910*/  @P1 F2FP.F16.F32.PACK_AB R40, RZ, R47 ;  /* 0x0000002fff28123e */ /* 0x000fe400000000ff */
[----:B------:R-:W-:Y:S01]  /*1920*/  @P1 FSEL R88, R75, RZ, P0 ;  /* 0x000000ff4b581208 */ /* 0x000fe20000000000 */
[----:B------:R-:W-:Y:S01]  /*1930*/  FMUL.FTZ R75, R81, UR16 ;  /* 0x00000010514b7c20 */ /* 0x000fe20008410000 */
[----:B------:R-:W-:Y:S01]  /*1940*/  LOP3.LUT P0, RZ, R72, 0xff00, RZ, 0xc0, !PT ;  /* 0x0000ff0048ff7812 */ /* 0x000fe2000780c0ff */
[----:B------:R-:W1:Y:S01]  /*1950*/  LDC.64 R46, c[0x0][0x2f8] ;  /* 0x0000be00ff2e7b82 */ /* 0x000e620000000a00 */
[----:B------:R2:W-:Y:S01]  /*1960*/  F2F.F16.F32 R108, R77 ;  /* 0x0000004d006c7304 */ /* 0x0005e20000200800 */
[----:B------:R-:W-:Y:S02]  /*1970*/  @P1 PRMT R17, R40, 0x7610, R17 ;  /* 0x0000761028111816 */ /* 0x000fe40000000011 */
[----:B------:R-:W-:Y:S02]  /*1980*/  FSEL R104, R74, RZ, P0 ;  /* 0x000000ff4a687208 */ /* 0x000fe40000000000 */
[----:B------:R-:W-:Y:S01]  /*1990*/  LOP3.LUT P0, RZ, R72, 0xff0000, RZ, 0xc0, !PT ;  /* 0x00ff000048ff7812 */ /* 0x000fe2000780c0ff */
[----:B0-----:R-:W-:Y:S01]  /*19a0*/  IMAD.WIDE.U32 R40, R48, 0x10000, RZ ;  /* 0x0001000030287825 */ /* 0x001fe200078e00ff */
[----:B------:R-:W-:Y:S01]  /*19b0*/  SHF.L.U32 R68, R68, 0x10, RZ ;  /* 0x0000001044447819 */ /* 0x000fe200000006ff */
[----:B------:R-:W0:Y:S01]  /*19c0*/  F2F.F16.F32 R89, R89 ;  /* 0x0000005900597304 */ /* 0x000e220000200800 */
[----:B------:R-:W-:Y:S01]  /*19d0*/  FSEL R107, R75, RZ, P0 ;  /* 0x000000ff4b6b7208 */ /* 0x000fe20000000000 */
[----:B--2---:R-:W-:Y:S01]  /*19e0*/  FMUL.FTZ R77, R79, UR16 ;  /* 0x000000104f4d7c20 */ /* 0x004fe20008410000 */
[----:B------:R-:W-:-:S02]  /*19f0*/  ISETP.NE.U32.AND P0, PT, RZ, UR14, PT ;  /* 0x0000000eff007c0c */ /* 0x000fc4000bf05070 */
[----:B------:R-:W-:Y:S02]  /*1a00*/  LOP3.LUT R69, R41, R68, R71, 0xfe, !PT ;  /* 0x0000004429457212 */ /* 0x000fe400078efe47 */
[----:B------:R-:W-:Y:S01]  /*1a10*/  ISETP.NE.AND.EX P0, PT, RZ, UR15, PT, P0 ;  /* 0x0000000fff007c0c */ /* 0x000fe2000bf05300 */
[----:B------:R-:W2:Y:S01]  /*1a20*/  F2F.F16.F32 R105, R105 ;  /* 0x0000006900697304 */ /* 0x000ea20000200800 */
[----:B------:R-:W-:Y:S02]  /*1a30*/  FSEL R109, R77, RZ, P3 ;  /* 0x000000ff4d6d7208 */ /* 0x000fe40001800000 */
[----:B------:R-:W-:Y:S02]  /*1a40*/  ISETP.NE.U32.AND P3, PT, RZ, UR14, PT ;  /* 0x0000000eff007c0c */ /* 0x000fe4000bf65070 */
[----:B------:R-:W-:Y:S02]  /*1a50*/  @P1 F2FP.F16.F32.PACK_AB R44, RZ, R44 ;  /* 0x0000002cff2c123e */ /* 0x000fe400000000ff */
[----:B------:R-:W-:Y:S01]  /*1a60*/  ISETP.NE.AND.EX P3, PT, RZ, UR15, PT, P3 ;  /* 0x0000000fff007c0c */ /* 0x000fe2000bf65330 */
[----:B------:R-:W3:Y:S01]  /*1a70*/  F2F.F16.F32 R104, R104 ;  /* 0x0000006800687304 */ /* 0x000ee20000200800 */
[----:B0-----:R-:W-:-:S02]  /*1a80*/  LOP3.LUT R68, R40, R89, RZ, 0xfc, !PT ;  /* 0x0000005928447212 */ /* 0x001fc400078efcff */
[----:B------:R-:W-:Y:S01]  /*1a90*/  SEL R41, R42, R37, P3 ;  /* 0x000000252a297207 */ /* 0x000fe20001800000 */
[----:B------:R-:W0:Y:S01]  /*1aa0*/  @P0 LDC.64 R72, c[0x0][0x308] ;  /* 0x0000c200ff480b82 */ /* 0x000e220000000a00 */
[----:B------:R-:W-:Y:S02]  /*1ab0*/  SEL R42, R43, R38, P3 ;  /* 0x000000262b2a7207 */ /* 0x000fe40001800000 */
[----:B------:R-:W-:Y:S01]  /*1ac0*/  @P1 F2FP.F16.F32.PACK_AB R45, RZ, R45 ;  /* 0x0000002dff2d123e */ /* 0x000fe200000000ff */
[----:B------:R-:W4:Y:S01]  /*1ad0*/  F2F.F16.F32 R106, R106 ;  /* 0x0000006a006a7304 */ /* 0x000f220000200800 */
[----:B------:R-:W-:Y:S02]  /*1ae0*/  SEL R40, R49, R36, P3 ;  /* 0x0000002431287207 */ /* 0x000fe40001800000 */
[----:B------:R-:W-:Y:S01]  /*1af0*/  SEL R43, R70, R39, P3 ;  /* 0x00000027462b7207 */ /* 0x000fe20001800000 */
[----:B-1----:R-:W-:Y:S01]  /*1b00*/  IMAD.WIDE.U32 R70, R101, 0x8, R46 ;  /* 0x0000000865467825 */ /* 0x002fe200078e002e */
[----:B------:R-:W-:Y:S01]  /*1b10*/  @P1 PRMT R59, R44, 0x7610, R59 ;  /* 0x000076102c3b1816 */ /* 0x000fe2000000003b */
[----:B------:R-:W1:Y:S01]  /*1b20*/  @P0 LDC.64 R66, c[0x0][0x308] ;  /* 0x0000c200ff420b82 */ /* 0x000e620000000a00 */
[----:B------:R-:W-:Y:S01]  /*1b30*/  @P1 PRMT R20, R45, 0x7610, R20 ;  /* 0x000076102d141816 */ /* 0x000fe20000000014 */
[----:B------:R-:W0:Y:S01]  /*1b40*/  F2F.F16.F32 R107, R107 ;  /* 0x0000006b006b7304 */ /* 0x000e220000200800 */
[----:B------:R-:W-:-:S02]  /*1b50*/  SHF.L.U32 R48, R108, 0x10, RZ ;  /* 0x000000106c307819 */ /* 0x000fc400000006ff */
[----:B------:R-:W-:Y:S02]  /*1b60*/  LOP3.LUT R50, R50, R103, RZ, 0xfc, !PT ;  /* 0x0000006732327212 */ /* 0x000fe400078efcff */
[----:B--2---:R-:W-:Y:S01]  /*1b70*/  LOP3.LUT R51, R51, R48, R105, 0xfe, !PT ;  /* 0x0000003033337212 */ /* 0x004fe200078efe69 */
[----:B------:R-:W2:Y:S01]  /*1b80*/  @P0 LDC.64 R44, c[0x0][0x308] ;  /* 0x0000c200ff2c0b82 */ /* 0x000ea20000000a00 */
[----:B---3--:R-:W-:Y:S01]  /*1b90*/  IMAD.WIDE.U32 R48, R104, 0x10000, RZ ;  /* 0x0001000068307825 */ /* 0x008fe200078e00ff */
[----:B------:R-:W3:Y:S01]  /*1ba0*/  F2F.F16.F32 R109, R109 ;  /* 0x0000006d006d7304 */ /* 0x000ee20000200800 */
[----:B----4-:R-:W-:Y:S02]  /*1bb0*/  SHF.L.U32 R89, R106, 0x10, RZ ;  /* 0x000000106a597819 */ /* 0x010fe400000006ff */
[----:B0-----:R-:W-:Y:S02]  /*1bc0*/  @P0 IMAD.WIDE.U32 R72, R101, 0x10, R72 ;  /* 0x0000001065480825 */ /* 0x001fe400078e0048 */
[----:B------:R-:W-:-:S03]  /*1bd0*/  LOP3.LUT R49, R49, R89, R107, 0xfe, !PT ;  /* 0x0000005931317212 */ /* 0x000fc600078efe6b */
        /* <DEDUP_REMOVED lines=12> */
.L_x_2317:
[----:B-1----:R-:W-:Y:S01]  /*1ca0*/  @P0 IMAD.WIDE.U32 R66, R55, 0x10, R66 ;  /* 0x0000001037420825 */ /* 0x002fe200078e0042 */
[----:B0--3--:R-:W-:Y:S02]  /*1cb0*/  SEL R41, R82, R37, P3 ;  /* 0x0000002552297207 */ /* 0x009fe40001800000 */
[----:B------:R-:W-:Y:S01]  /*1cc0*/  SEL R42, R85, R38, P3 ;  /* 0x00000026552a7207 */ /* 0x000fe20001800000 */
[----:B------:R-:W-:Y:S01]  /*1cd0*/  IMAD.WIDE.U32 R68, R55, 0x8, R46 ;  /* 0x0000000837447825 */ /* 0x000fe200078e002e */
[----:B------:R-:W-:Y:S02]  /*1ce0*/  SEL R43, R80, R39, P3 ;  /* 0x00000027502b7207 */ /* 0x000fe40001800000 */
[----:B------:R-:W-:Y:S01]  /*1cf0*/  SEL R40, R83, R36, P3 ;  /* 0x0000002453287207 */ /* 0x000fe20001800000 */
[----:B--2---:R-:W-:Y:S01]  /*1d00*/  @P0 IMAD.WIDE.U32 R44, R56, 0x10, R44 ;  /* 0x00000010382c0825 */ /* 0x004fe200078e002c */
        /* <DEDUP_REMOVED lines=23> */
.L_x_2318:
        /* <DEDUP_REMOVED lines=28> */
.L_x_2319:
[----:B------:R-:W-:Y:S01]  /*2040*/  SEL R103, RZ, 0x1, P4 ;  /* 0x00000001ff677807 */ /* 0x000fe20002000000 */
[----:B------:R-:W-:Y:S06]  /*2050*/  @!P5 BRA `(.L_x_2320) ;  /* 0xffffffe4001cd947 */ /* 0x000fec000383ffff */
[----:B------:R-:W-:Y:S01]  /*2060*/  IMAD.MOV.U32 R4, RZ, RZ, R15 ;  /* 0x000000ffff047224 */ /* 0x000fe200078e000f */
[----:B------:R-:W-:Y:S02]  /*2070*/  MOV R5, R16 ;  /* 0x0000001000057202 */ /* 0x000fe40000000f00 */
[----:B------:R-:W-:Y:S02]  /*2080*/  MOV R6, R13 ;  /* 0x0000000d00067202 */ /* 0x000fe40000000f00 */
        /* <DEDUP_REMOVED lines=16> */
.L_x_2314:
        /* <DEDUP_REMOVED lines=17> */
.L_x_2315:
[----:B------:R-:W-:Y:S01]  /*22a0*/  HFMA2.MMA R105, -RZ, RZ, 0, 9.5367431640625e-07 ;  /* 0x00000010ff697435 */ /* 0x000fe200000001ff */
[----:B------:R-:W-:Y:S02]  /*22b0*/  MOV R106, R45 ;  /* 0x0000002d006a7202 */ /* 0x000fe40000000f00 */
[----:B------:R-:W-:Y:S02]  /*22c0*/  MOV R108, 0x1f ;  /* 0x0000001f006c7802 */ /* 0x000fe40000000f00 */
[----:B------:R-:W-:-:S07]  /*22d0*/  MOV R89, 0xffffffff ;  /* 0xffffffff00597802 */ /* 0x000fce0000000f00 */
[----:B-----5:R-:W-:Y:S05]  /*22e0*/  WARPSYNC.COLLECTIVE R89, `(.L_x_2321) ;  /* 0x0000000059087348 */ /* 0x020fea0003c00000 */
[----:B------:R0:W1:Y:S02]  /*22f0*/  SHFL.DOWN P3, R104, R106, R105, R108 ;  /* 0x080000696a687389 */ /* 0x000064000006006c */
[----:B01---5:R-:W-:Y:S01]  /*2300*/  ENDCOLLECTIVE ;  /* 0x000000000000791b */ /* 0x023fe20003800000 */
.L_x_2321:
[----:B------:R-:W-:Y:S02]  /*2310*/  MOV R106, R43 ;  /* 0x0000002b006a7202 */ /* 0x000fe40000000f00 */
[----:B------:R-:W-:-:S07]  /*2320*/  MOV R40, R104 ;  /* 0x0000006800287202 */ /* 0x000fce0000000f00 */
[----:B------:R-:W-:Y:S05]  /*2330*/  WARPSYNC.COLLECTIVE R89, `(.L_x_2322) ;  /* 0x0000000059087348 */ /* 0x000fea0003c00000 */
[----:B------:R0:W1:Y:S02]  /*2340*/  SHFL.DOWN P3, R104, R106, R105, R108 ;  /* 0x080000696a687389 */ /* 0x000064000006006c */
[----:B01----:R-:W-:Y:S01]  /*2350*/  ENDCOLLECTIVE ;  /* 0x000000000000791b */ /* 0x003fe20003800000 */
.L_x_2322:
[----:B------:R-:W-:Y:S01]  /*2360*/  FADD.FTZ R40, R45, R40 ;  /* 0x000000282d287221 */ /* 0x000fe20000010000 */
[----:B------:R-:W-:-:S04]  /*2370*/  HFMA2.MMA R105, -RZ, RZ, 0, 4.76837158203125e-07 ;  /* 0x00000008ff697435 */ /* 0x000fc800000001ff */
[----:B------:R-:W-:Y:S02]  /*2380*/  MOV R106, R40 ;  /* 0x00000028006a7202 */ /* 0x000fe40000000f00 */
[----:B------:R-:W-:-:S07]  /*2390*/  MOV R42, R104 ;  /* 0x00000068002a7202 */ /* 0x000fce0000000f00 */
[----:B------:R-:W-:Y:S05]  /*23a0*/  WARPSYNC.COLLECTIVE R89, `(.L_x_2323) ;  /* 0x0000000059087348 */ /* 0x000fea0003c00000 */
[----:B------:R0:W1:Y:S02]  /*23b0*/  SHFL.DOWN P3, R104, R106, R105, R108 ;  /* 0x080000696a687389 */ /* 0x000064000006006c */
[----:B01----:R-:W-:Y:S01]  /*23c0*/  ENDCOLLECTIVE ;  /* 0x000000000000791b */ /* 0x003fe20003800000 */
.L_x_2323:
[----:B------:R-:W-:-:S05]  /*23d0*/  FADD.FTZ R42, R43, R42 ;  /* 0x0000002a2b2a7221 */ /* 0x000fca0000010000 */
[----:B------:R-:W-:Y:S02]  /*23e0*/  MOV R106, R42 ;  /* 0x0000002a006a7202 */ /* 0x000fe40000000f00 */
[----:B------:R-:W-:-:S07]  /*23f0*/  MOV R41, R104 ;  /* 0x0000006800297202 */ /* 0x000fce0000000f00 */
[----:B------:R-:W-:Y:S05]  /*2400*/  WARPSYNC.COLLECTIVE R89, `(.L_x_2324) ;  /* 0x0000000059087348 */ /* 0x000fea0003c00000 */
[----:B------:R0:W1:Y:S02]  /*2410*/  SHFL.DOWN P3, R104, R106, R105, R108 ;  /* 0x080000696a687389 */ /* 0x000064000006006c */
[----:B01----:R-:W-:Y:S01]  /*2420*/  ENDCOLLECTIVE ;  /* 0x000000000000791b */ /* 0x003fe20003800000 */
.L_x_2324:
[----:B------:R-:W-:Y:S01]  /*2430*/  FADD.FTZ R41, R40, R41 ;  /* 0x0000002928297221 */ /* 0x000fe20000010000 */
[----:B------:R-:W-:-:S04]  /*2440*/  HFMA2.MMA R105, -RZ, RZ, 0, 2.384185791015625e-07 ;  /* 0x00000004ff697435 */ /* 0x000fc800000001ff */
[----:B------:R-:W-:Y:S01]  /*2450*/  MOV R106, R41 ;  /* 0x00000029006a7202 */ /* 0x000fe20000000f00 */
[----:B------:R-:W-:-:S07]  /*2460*/  IMAD.MOV.U32 R47, RZ, RZ, R104 ;  /* 0x000000ffff2f7224 */ /* 0x000fce00078e0068 */
[----:B------:R-:W-:Y:S05]  /*2470*/  WARPSYNC.COLLECTIVE R89, `(.L_x_2325) ;  /* 0x0000000059087348 */ /* 0x000fea0003c00000 */
[----:B------:R0:W1:Y:S02]  /*2480*/  SHFL.DOWN P3, R104, R106, R105, R108 ;  /* 0x080000696a687389 */ /* 0x000064000006006c */
[----:B01----:R-:W-:Y:S01]  /*2490*/  ENDCOLLECTIVE ;  /* 0x000000000000791b */ /* 0x003fe20003800000 */
.L_x_2325:
[----:B------:R-:W-:-:S05]  /*24a0*/  FADD.FTZ R47, R42, R47 ;  /* 0x0000002f2a2f7221 */ /* 0x000fca0000010000 */
[----:B------:R-:W-:Y:S02]  /*24b0*/  MOV R106, R47 ;  /* 0x0000002f006a7202 */ /* 0x000fe40000000f00 */
[----:B------:R-:W-:-:S07]  /*24c0*/  MOV R44, R104 ;  /* 0x00000068002c7202 */ /* 0x000fce0000000f00 */
[----:B------:R-:W-:Y:S05]  /*24d0*/  WARPSYNC.COLLECTIVE R89, `(.L_x_2326) ;  /* 0x0000000059087348 */ /* 0x000fea0003c00000 */
[----:B------:R0:W1:Y:S02]  /*24e0*/  SHFL.DOWN P3, R104, R106, R105, R108 ;  /* 0x080000696a687389 */ /* 0x000064000006006c */
[----:B01----:R-:W-:Y:S01]  /*24f0*/  ENDCOLLECTIVE ;  /* 0x000000000000791b */ /* 0x003fe20003800000 */
.L_x_2326:
[----:B------:R-:W-:Y:S01]  /*2500*/  FADD.FTZ R44, R41, R44 ;  /* 0x0000002c292c7221 */ /* 0x000fe20000010000 */
[----:B------:R-:W-:-:S04]  /*2510*/  HFMA2.MMA R105, -RZ, RZ, 0, 1.1920928955078125e-07 ;  /* 0x00000002ff697435 */ /* 0x000fc800000001ff */
[----:B------:R-:W-:Y:S02]  /*2520*/  MOV R106, R44 ;  /* 0x0000002c006a7202 */ /* 0x000fe40000000f00 */
[----:B------:R-:W-:-:S07]  /*2530*/  MOV R46, R104 ;  /* 0x00000068002e7202 */ /* 0x000fce0000000f00 */
[----:B------:R-:W-:Y:S05]  /*2540*/  WARPSYNC.COLLECTIVE R89, `(.L_x_2327) ;  /* 0x0000000059087348 */ /* 0x000fea0003c00000 */
[----:B------:R0:W1:Y:S02]  /*2550*/  SHFL.DOWN P3, R104, R106, R105, R108 ;  /* 0x080000696a687389 */ /* 0x000064000006006c */
[----:B01----:R-:W-:Y:S01]  /*2560*/  ENDCOLLECTIVE ;  /* 0x000000000000791b */ /* 0x003fe20003800000 */
.L_x_2327:
[----:B------:R-:W-:-:S05]  /*2570*/  FADD.FTZ R46, R47, R46 ;  /* 0x0000002e2f2e7221 */ /* 0x000fca0000010000 */
[----:B------:R-:W-:Y:S02]  /*2580*/  MOV R106, R46 ;  /* 0x0000002e006a7202 */ /* 0x000fe40000000f00 */
[----:B------:R-:W-:-:S07]  /*2590*/  MOV R43, R104 ;  /* 0x00000068002b7202 */ /* 0x000fce0000000f00 */
[----:B------:R-:W-:Y:S05]  /*25a0*/  WARPSYNC.COLLECTIVE R89, `(.L_x_2328) ;  /* 0x0000000059087348 */ /* 0x000fea0003c00000 */
[----:B------:R0:W1:Y:S02]  /*25b0*/  SHFL.DOWN P3, R104, R106, R105, R108 ;  /* 0x080000696a687389 */ /* 0x000064000006006c */
[----:B01----:R-:W-:Y:S01]  /*25c0*/  ENDCOLLECTIVE ;  /* 0x000000000000791b */ /* 0x003fe20003800000 */
.L_x_2328:
[----:B------:R-:W-:Y:S01]  /*25d0*/  FADD.FTZ R43, R44, R43 ;  /* 0x0000002b2c2b7221 */ /* 0x000fe20000010000 */
[----:B------:R-:W-:-:S04]  /*25e0*/  HFMA2.MMA R105, -RZ, RZ, 0, 5.9604644775390625e-08 ;  /* 0x00000001ff697435 */ /* 0x000fc800000001ff */
[----:B------:R-:W-:Y:S02]  /*25f0*/  MOV R106, R43 ;  /* 0x0000002b006a7202 */ /* 0x000fe40000000f00 */
[----:B------:R-:W-:-:S07]  /*2600*/  MOV R45, R104 ;  /* 0x00000068002d7202 */ /* 0x000fce0000000f00 */
[----:B------:R-:W-:Y:S05]  /*2610*/  WARPSYNC.COLLECTIVE R89, `(.L_x_2329) ;  /* 0x0000000059087348 */ /* 0x000fea0003c00000 */
[----:B------:R0:W1:Y:S02]  /*2620*/  SHFL.DOWN P3, R104, R106, R105, R108 ;  /* 0x080000696a687389 */ /* 0x000064000006006c */
[----:B01----:R-:W-:Y:S01]  /*2630*/  ENDCOLLECTIVE ;  /* 0x000000000000791b */ /* 0x003fe20003800000 */
.L_x_2329:
[----:B------:R-:W-:-:S05]  /*2640*/  FADD.FTZ R45, R46, R45 ;  /* 0x0000002d2e2d7221 */ /* 0x000fca0000010000 */
[----:B------:R-:W-:Y:S02]  /*2650*/  MOV R106, R45 ;  /* 0x0000002d006a7202 */ /* 0x000fe40000000f00 */
[----:B------:R-:W-:-:S07]  /*2660*/  MOV R40, R104 ;  /* 0x0000006800287202 */ /* 0x000fce0000000f00 */
[----:B------:R-:W-:Y:S05]  /*2670*/  WARPSYNC.COLLECTIVE R89, `(.L_x_2330) ;  /* 0x0000000059087348 */ /* 0x000fea0003c00000 */
[----:B------:R0:W1:Y:S02]  /*2680*/  SHFL.DOWN P3, R104, R106, R105, R108 ;  /* 0x080000696a687389 */ /* 0x000064000006006c */
[----:B01----:R-:W-:Y:S01]  /*2690*/  ENDCOLLECTIVE ;  /* 0x000000000000791b */ /* 0x003fe20003800000 */
.L_x_2330:
[----:B------:R-:W-:Y:S01]  /*26a0*/  MOV R42, R104 ;  /* 0x00000068002a7202 */ /* 0x000fe20000000f00 */
[----:B------:R-:W-:Y:S06]  /*26b0*/  BRA `(.L_x_2331) ;  /* 0xffffffe800687947 */ /* 0x000fec000383ffff */
.L_x_2332:
        /* <DEDUP_REMOVED lines=12> */
.L_x_3350:


//--------------------- .text._ZN10layer_norm31ln_parallel_residual_bwd_kernelINS_13Kernel_traitsIf6__halffS2_fjLj1536ELj1ELj1ELj4ELj8ENS_18Kernel_traits_baseILj1536EfS2_fS2_fjLj128EEEEELb0ELb0ELb0EEEvNS_9BwdParamsE --------------------------
	.section	.text._ZN10layer_norm31ln_parallel_residual_bwd_kernelINS_13Kernel_traitsIf6__halffS2_fjLj1536ELj1ELj1ELj4ELj8ENS_18Kernel_traits_baseILj1536EfS2_fS2_fjLj128EEEEELb0ELb0ELb0EEEvNS_9BwdParamsE,"ax",@progbits
	.align	128
        .global         _ZN10layer_norm31ln_parallel_residual_bwd_kernelINS_13Kernel_traitsIf6__halffS2_fjLj1536ELj1ELj1ELj4ELj8ENS_18Kernel_traits_baseILj1536EfS2_fS2_fjLj128EEEEELb0ELb0ELb0EEEvNS_9BwdParamsE
        .type           _ZN10layer_norm31ln_parallel_residual_bwd_kernelINS_13Kernel_traitsIf6__halffS2_fjLj1536ELj1ELj1ELj4ELj8ENS_18Kernel_traits_baseILj1536EfS2_fS2_fjLj128EEEEELb0ELb0ELb0EEEvNS_9BwdParamsE,@function
        .size           _ZN10layer_norm31ln_parallel_residual_bwd_kernelINS_13Kernel_traitsIf6__halffS2_fjLj1536ELj1ELj1ELj4ELj8ENS_18Kernel_traits_baseILj1536EfS2_fS2_fjLj128EEEEELb0ELb0ELb0EEEvNS_9BwdParamsE,(.L_x_3351 - _ZN10layer_norm31ln_parallel_residual_bwd_kernelINS_13Kernel_traitsIf6__halffS2_fjLj1536ELj1ELj1ELj4ELj8ENS_18Kernel_traits_baseILj1536EfS2_fS2_fjLj128EEEEELb0ELb0ELb0EEEvNS_9BwdParamsE)
        .other          _ZN10layer_norm31ln_parallel_residual_bwd_kernelINS_13Kernel_traitsIf6__halffS2_fjLj1536ELj1ELj1ELj4ELj8ENS_18Kernel_traits_baseILj1536EfS2_fS2_fjLj128EEEEELb0ELb0ELb0EEEvNS_9BwdParamsE,@"STO_CUDA_ENTRY STV_DEFAULT"
_ZN10layer_norm31ln_parallel_residual_bwd_kernelINS_13Kernel_traitsIf6__halffS2_fjLj1536ELj1ELj1ELj4ELj8ENS_18Kernel_traits_baseILj1536EfS2_fS2_fjLj128EEEEELb0ELb0ELb0EEEvNS_9BwdParamsE:
.text._ZN10layer_norm31ln_parallel_residual_bwd_kernelINS_13Kernel_traitsIf6__halffS2_fjLj1536ELj1ELj1ELj4ELj8ENS_18Kernel_traits_baseILj1536EfS2_fS2_fjLj128EEEEELb0ELb0ELb0EEEvNS_9BwdParamsE:
        /* <DEDUP_REMOVED lines=76> */
.L_x_2349:
        /* <DEDUP_REMOVED lines=40> */
[----:B------:R-:W-:Y:S01]  /*0740*/  SHF.R.U32.HI R134, RZ, 0x10, R109 ;  /* 0x00000010ff867819 */ /* 0x000fe2000001166d */
[----:B------:R-:W-:Y:S01]  /*0750*/  HADD2.F32 R107, -RZ, R107.H0_H0 ;  /* 0x2000006bff6b7230 */ /* 0x000fe20000004100 */
[----:B----4-:R-:W-:-:S02]  /*0760*/  MOV R3, R110 ;  /* 0x0000006e00037202 */ /* 0x010fc40000000f00 */
[--C-:B------:R-:W-:Y:S02]  /*0770*/  SHF.R.U64 R112, R110, 0x10, R111.reuse ;  /* 0x000000106e707819 */ /* 0x100fe4000000126f */
[----:B------:R-:W-:Y:S02]  /*0780*/  MOV R99, R111 ;  /* 0x0000006f00637202 */ /* 0x000fe40000000f00 */
[----:B------:R-:W-:Y:S01]  /*0790*/  SHF.R.U32.HI R114, RZ, 0x10, R111 ;  /* 0x00000010ff727819 */ /* 0x000fe2000001166f */
[----:B------:R-:W-:Y:S01]  /*07a0*/  HADD2.F32 R94, -RZ, R108.H0_H0 ;  /* 0x2000006cff5e7230 */ /* 0x000fe20000004100 */
[----:B------:R-:W-:Y:S01]  /*07b0*/  MOV R111, R109 ;  /* 0x0000006d006f7202 */ /* 0x000fe20000000f00 */
[----:B------:R-:W-:Y:S01]  /*07c0*/  FADD.FTZ R109, -R98, R92 ;  /* 0x0000005c626d7221 */ /* 0x000fe20000010100 */
[----:B------:R-:W-:Y:S02]  /*07d0*/  HADD2.F32 R93, -RZ, R3.H0_H0 ;  /* 0x20000003ff5d7230 */ /* 0x000fe40000004100 */
[----:B-----5:R-:W-:Y:S01]  /*07e0*/  FMUL.FTZ R110, R100, R131 ;  /* 0x00000083646e7220 */ /* 0x020fe20000410000 */
[----:B------:R-:W-:-:S02]  /*07f0*/  HADD2.F32 R92, -RZ, R112.H0_H0 ;  /* 0x20000070ff5c7230 */ /* 0x000fc40000004100 */
[----:B------:R-:W-:Y:S01]  /*0800*/  FMUL.FTZ R3, R100, R109 ;  /* 0x0000006d64037220 */ /* 0x000fe20000410000 */
[-C--:B------:R-:W-:Y:S01]  /*0810*/  FMUL.FTZ R95, R8, R107.reuse ;  /* 0x0000006b085f7220 */ /* 0x080fe20000410000 */
[-C--:B------:R-:W-:Y:S01]  /*0820*/  FMUL.FTZ R112, R9, R94.reuse ;  /* 0x0000005e09707220 */ /* 0x080fe20000410000 */
[----:B------:R-:W-:Y:S02]  /*0830*/  HADD2.F32 R131, -RZ, R111.H0_H0 ;  /* 0x2000006fff837230 */ /* 0x000fe40000004100 */
[----:B------:R-:W-:Y:S02]  /*0840*/  HADD2.F32 R134, -RZ, R134.H0_H0 ;  /* 0x20000086ff867230 */ /* 0x000fe40000004100 */
        /* <DEDUP_REMOVED lines=10> */
[----:B------:R-:W-:-:S02]  /*08f0*/  HADD2.F32 R99, -RZ, R99.H0_H0 ;  /* 0x20000063ff637230 */ /* 0x000fc40000004100 */
[----:B------:R-:W-:Y:S01]  /*0900*/  FMUL.FTZ R93, R10, R131 ;  /* 0x000000830a5d7220 */ /* 0x000fe20000410000 */
[----:B------:R-:W-:Y:S02]  /*0910*/  HADD2.F32 R94, -RZ, R114.H0_H0 ;  /* 0x20000072ff5e7230 */ /* 0x000fe40000004100 */
[----:B------:R-:W-:Y:S01]  /*0920*/  FMUL.FTZ R92, R11, R134 ;  /* 0x000000860b5c7220 */ /* 0x000fe20000410000 */
[----:B------:R-:W-:Y:S01]  /*0930*/  FFMA.FTZ R112, R6, R99, R93 ;  /* 0x0000006306707223 */ /* 0x000fe2000001005d */
[----:B------:R-:W-:Y:S02]  /*0940*/  FFMA.FTZ R93, R3, R108, RZ ;  /* 0x0000006c035d7223 */ /* 0x000fe400000100ff */
[----:B------:R-:W-:Y:S01]  /*0950*/  FFMA.FTZ R111, R7, R94, R92 ;  /* 0x0000005e076f7223 */ /* 0x000fe2000001005c */
[----:B------:R-:W-:Y:S01]  /*0960*/  FADD.FTZ R92, RZ, R108 ;  /* 0x0000006cff5c7221 */ /* 0x000fe20000010000 */
[----:B------:R-:W-:Y:S01]  /*0970*/  FMUL.FTZ R109, R100, R133 ;  /* 0x00000085646d7220 */ /* 0x000fe20000410000 */
[----:B------:R-:W-:-:S02]  /*0980*/  FFMA.FTZ R93, R110, R107, R93 ;  /* 0x0000006b6e5d7223 */ /* 0x000fc4000001005d */
        /* <DEDUP_REMOVED lines=15> */
.L_x_2335:
[----:B------:R-:W-:Y:S05]  /*0a80*/  BSYNC B0 ;  /* 0x0000000000007941 */ /* 0x000fea0003800000 */
.L_x_2334:
        /* <DEDUP_REMOVED lines=25> */
[----:B------:R-:W-:Y:S01]  /*0c20*/  SHF.R.U32.HI R138, RZ, 0x10, R125 ;  /* 0x00000010ff8a7819 */ /* 0x000fe2000001167d */
[----:B------:R-:W-:Y:S01]  /*0c30*/  HADD2.F32 R123, -RZ, R123.H0_H0 ;  /* 0x2000007bff7b7230 */ /* 0x000fe20000004100 */
[----:B------:R-:W-:Y:S01]  /*0c40*/  MOV R125, R127 ;  /* 0x0000007f007d7202 */ /* 0x000fe20000000f00 */
[----:B------:R-:W-:Y:S01]  /*0c50*/  HADD2.F32 R94, -RZ, R124.H0_H0 ;  /* 0x2000007cff5e7230 */ /* 0x000fe20000004100 */
[----:B------:R-:W-:Y:S01]  /*0c60*/  SHF.R.U32.HI R136, RZ, 0x10, R127 ;  /* 0x00000010ff887819 */ /* 0x000fe2000001167f */
[----:B------:R-:W-:Y:S01]  /*0c70*/  FADD.FTZ R127, -R98, R92 ;  /* 0x0000005c627f7221 */ /* 0x000fe20000010100 */
[----:B------:R-:W-:Y:S02]  /*0c80*/  HADD2.F32 R93, -RZ, R121.H0_H0 ;  /* 0x20000079ff5d7230 */ /* 0x000fe40000004100 */
[----:B------:R-:W-:Y:S01]  /*0c90*/  FMUL.FTZ R95, R16, R123 ;  /* 0x0000007b105f7220 */ /* 0x000fe20000410000 */
[----:B------:R-:W-:-:S02]  /*0ca0*/  HADD2.F32 R92, -RZ, R130.H0_H0 ;  /* 0x20000082ff5c7230 */ /* 0x000fc40000004100 */
[C---:B-----5:R-:W-:Y:S01]  /*0cb0*/  FMUL.FTZ R121, R100.reuse, R127 ;  /* 0x0000007f64797220 */ /* 0x060fe20000410000 */
[----:B------:R-:W-:Y:S01]  /*0cc0*/  FMUL.FTZ R126, R100, R133 ;  /* 0x00000085647e7220 */ /* 0x000fe20000410000 */
[-C--:B------:R-:W-:Y:S01]  /*0cd0*/  FMUL.FTZ R130, R17, R94.reuse ;  /* 0x0000005e11827220 */ /* 0x080fe20000410000 */
[----:B------:R-:W-:Y:S02]  /*0ce0*/  HADD2.F32 R133, -RZ, R125.H0_H0 ;  /* 0x2000007dff857230 */ /* 0x000fe40000004100 */
[----:B------:R-:W-:Y:S02]  /*0cf0*/  HADD2.F32 R134, -RZ, R136.H0_H0 ;  /* 0x20000088ff867230 */ /* 0x000fe40000004100 */
        /* <DEDUP_REMOVED lines=10> */
[----:B------:R-:W-:-:S02]  /*0da0*/  HADD2.F32 R93, -RZ, R128.H0_H0 ;  /* 0x20000080ff5d7230 */ /* 0x000fc40000004100 */
[----:B------:R-:W-:Y:S01]  /*0db0*/  FMUL.FTZ R95, R18, R133 ;  /* 0x00000085125f7220 */ /* 0x000fe20000410000 */
[----:B------:R-:W-:Y:S02]  /*0dc0*/  HADD2.F32 R94, -RZ, R138.H0_H0 ;  /* 0x2000008aff5e7230 */ /* 0x000fe40000004100 */
        /* <DEDUP_REMOVED lines=21> */
.L_x_2337:
[----:B------:R-:W-:Y:S05]  /*0f20*/  BSYNC B0 ;  /* 0x0000000000007941 */ /* 0x000fea0003800000 */
.L_x_2336:
        /* <DEDUP_REMOVED lines=20> */
[----:B------:R-:W-:-:S03]  /*1070*/  SHF.R.U32.HI R122, RZ, 0x10, R119 ;  /* 0x00000010ff7a7819 */ /* 0x000fc60000011677 */
[----:B------:R-:W-:Y:S01]  /*1080*/  HADD2.F32 R115, -RZ, R115.H0_H0 ;  /* 0x20000073ff737230 */ /* 0x000fe20000004100 */
[----:B----4-:R-:W-:Y:S02]  /*1090*/  MOV R113, R116 ;  /* 0x0000007400717202 */ /* 0x010fe40000000f00 */
[--C-:B------:R-:W-:Y:S02]  /*10a0*/  SHF.R.U64 R137, R116, 0x10, R117.reuse ;  /* 0x0000001074897819 */ /* 0x100fe40000001275 */
[----:B------:R-:W-:Y:S02]  /*10b0*/  MOV R120, R117 ;  /* 0x0000007500787202 */ /* 0x000fe40000000f00 */
[----:B------:R-:W-:Y:S02]  /*10c0*/  SHF.R.U32.HI R136, RZ, 0x10, R117 ;  /* 0x00000010ff887819 */ /* 0x000fe40000011675 */
[----:B------:R-:W-:Y:S02]  /*10d0*/  SHF.R.U64 R116, R118, 0x10, R119 ;  /* 0x0000001076747819 */ /* 0x000fe40000001277 */
[----:B------:R-:W-:Y:S01]  /*10e0*/  MOV R117, R119 ;  /* 0x0000007700757202 */ /* 0x000fe20000000f00 */
[----:B------:R-:W-:Y:S01]  /*10f0*/  FADD.FTZ R119, -R98, R92 ;  /* 0x0000005c62777221 */ /* 0x000fe20000010100 */
[----:B------:R-:W-:-:S02]  /*1100*/  HADD2.F32 R93, -RZ, R113.H0_H0 ;  /* 0x20000071ff5d7230 */ /* 0x000fc40000004100 */
[----:B------:R-:W-:Y:S01]  /*1110*/  FMUL.FTZ R95, R24, R115 ;  /* 0x00000073185f7220 */ /* 0x000fe20000410000 */
[----:B------:R-:W-:Y:S02]  /*1120*/  HADD2.F32 R94, -RZ, R116.H0_H0 ;  /* 0x20000074ff5e7230 */ /* 0x000fe40000004100 */
[C---:B-----5:R-:W-:Y:S01]  /*1130*/  FMUL.FTZ R113, R100.reuse, R119 ;  /* 0x0000007764717220 */ /* 0x060fe20000410000 */
[----:B------:R-:W-:Y:S01]  /*1140*/  FMUL.FTZ R118, R100, R131 ;  /* 0x0000008364767220 */ /* 0x000fe20000410000 */
[----:B------:R-:W-:Y:S02]  /*1150*/  HADD2.F32 R131, -RZ, R117.H0_H0 ;  /* 0x20000075ff837230 */ /* 0x000fe40000004100 */
        /* <DEDUP_REMOVED lines=9> */
[----:B------:R-:W-:Y:S01]  /*11f0*/  FFMA.FTZ R60, R113, R115, R60 ;  /* 0x00000073713c7223 */ /* 0x000fe2000001003c */
        /* <DEDUP_REMOVED lines=27> */
.L_x_2339:
[----:B------:R-:W-:Y:S05]  /*13b0*/  BSYNC B0 ;  /* 0x0000000000007941 */ /* 0x000fea0003800000 */
.L_x_2338:
        /* <DEDUP_REMOVED lines=21> */
.L_x_2364:
        /* <DEDUP_REMOVED lines=50> */
[----:B------:R-:W1:Y:S01]  /*1830*/  F2F.F16.F32 R137, R96 ;  /* 0x0000006000897304 */ /* 0x000e620000200800 */
[----:B------:R-:W-:Y:S01]  /*1840*/  SEL R89, R96, R89, P0 ;  /* 0x0000005960597207 */ /* 0x000fe20000000000 */
[----:B------:R-:W2:Y:S01]  /*1850*/  @P0 LDC.64 R94, c[0x0][0x308] ;  /* 0x0000c200ff5e0b82 */ /* 0x000ea20000000a00 */
        /* <DEDUP_REMOVED lines=8> */
[----:B0-----:R-:W-:-:S06]  /*18e0*/  IMAD.WIDE.U32 R92, R103, 0x8, R92 ;  /* 0x00000008675c7825 */ /* 0x001fcc00078e005c */
[----:B------:R-:W0:Y:S01]  /*18f0*/  F2F.F16.F32 R135, R131 ;  /* 0x0000008300877304 */ /* 0x000e220000200800 */
        /* <DEDUP_REMOVED lines=19> */
.L_x_2343:
[----:B------:R-:W-:-:S07]  /*1a30*/  IADD3 R103, R103, 0x80, RZ ;  /* 0x0000008067677810 */ /* 0x000fce0007ffe0ff */
.L_x_2342:
[----:B------:R-:W-:Y:S05]  /*1a40*/  BSYNC B0 ;  /* 0x0000000000007941 */ /* 0x000fea0003800000 */
.L_x_2341:
        /* <DEDUP_REMOVED lines=55> */
.L_x_2346:
[----:B------:R-:W-:-:S07]  /*1dc0*/  IADD3 R103, R103, 0x80, RZ ;  /* 0x0000008067677810 */ /* 0x000fce0007ffe0ff */
.L_x_2345:
[----:B------:R-:W-:Y:S05]  /*1dd0*/  BSYNC B0 ;  /* 0x0000000000007941 */ /* 0x000fea0003800000 */
.L_x_2344:
        /* <DEDUP_REMOVED lines=55> */
.L_x_2348:
[----:B------:R-:W-:Y:S05]  /*2150*/  BSYNC B0 ;  /* 0x0000000000007941 */ /* 0x000fea0003800000 */
.L_x_2347:
[----:B------:R-:W-:Y:S02]  /*2160*/  IADD3 R101, R101, UR18, RZ ;  /* 0x0000001265657c10 */ /* 0x000fe4000fffe0ff */
[----:B-12---:R-:W-:Y:S02]  /*2170*/  SEL R96, RZ, 0x1, P6 ;  /* 0x00000001ff607807 */ /* 0x006fe40003000000 */
[----:B------:R-:W-:-:S13]  /*2180*/  ISETP.GE.AND P0, PT, R101, UR19, PT ;  /* 0x0000001365007c0c */ /* 0x000fda000bf06270 */
[----:B------:R-:W-:Y:S05]  /*2190*/  @!P0 BRA `(.L_x_2349) ;  /* 0xffffffe000c88947 */ /* 0x000fea000383ffff */
.L_x_2333:
        /* <DEDUP_REMOVED lines=21> */
.L_x_2351:
[----:B------:R-:W-:Y:S05]  /*22f0*/  BSYNC B0 ;  /* 0x0000000000007941 */ /* 0x000fea0003800000 */
.L_x_2350:
        /* <DEDUP_REMOVED lines=15> */
.L_x_2353:
[----:B------:R-:W-:Y:S05]  /*23f0*/  BSYNC B0 ;  /* 0x0000000000007941 */ /* 0x000fea0003800000 */
.L_x_2352:
        /* <DEDUP_REMOVED lines=14> */
.L_x_2340:
[----:B------:R-:W-:Y:S01]  /*24e0*/  HFMA2.MMA R136, -RZ, RZ, 0, 9.5367431640625e-07 ;  /* 0x00000010ff887435 */ /* 0x000fe200000001ff */
[----:B------:R-:W-:Y:S02]  /*24f0*/  MOV R137, R99 ;  /* 0x0000006300897202 */ /* 0x000fe40000000f00 */
[----:B------:R-:W-:Y:S02]  /*2500*/  MOV R139, 0x1f ;  /* 0x0000001f008b7802 */ /* 0x000fe40000000f00 */
[----:B------:R-:W-:-:S07]  /*2510*/  MOV R134, 0xffffffff ;  /* 0xffffffff00867802 */ /* 0x000fce0000000f00 */
[----:B-----5:R-:W-:Y:S05]  /*2520*/  WARPSYNC.COLLECTIVE R134, `(.L_x_2354) ;  /* 0x0000000086087348 */ /* 0x020fea0003c00000 */
[----:B------:R0:W1:Y:S02]  /*2530*/  SHFL.DOWN P0, R135, R137, R136, R139 ;  /* 0x0800008889877389 */ /* 0x000064000000008b */
[----:B01---5:R-:W-:Y:S01]  /*2540*/  ENDCOLLECTIVE ;  /* 0x000000000000791b */ /* 0x023fe20003800000 */
.L_x_2354:
[----:B------:R-:W-:Y:S02]  /*2550*/  MOV R137, R132 ;  /* 0x0000008400897202 */ /* 0x000fe40000000f00 */
[----:B------:R-:W-:-:S07]  /*2560*/  MOV R92, R135 ;  /* 0x00000087005c7202 */ /* 0x000fce0000000f00 */
[----:B------:R-:W-:Y:S05]  /*2570*/  WARPSYNC.COLLECTIVE R134, `(.L_x_2355) ;  /* 0x0000000086087348 */ /* 0x000fea0003c00000 */
[----:B------:R0:W1:Y:S02]  /*2580*/  SHFL.DOWN P0, R135, R137, R136, R139 ;  /* 0x0800008889877389 */ /* 0x000064000000008b */
[----:B01----:R-:W-:Y:S01]  /*2590*/  ENDCOLLECTIVE ;  /* 0x000000000000791b */ /* 0x003fe20003800000 */
.L_x_2355:
[----:B------:R-:W-:Y:S01]  /*25a0*/  FADD.FTZ R92, R92, R99 ;  /* 0x000000635c5c7221 */ /* 0x000fe20000010000 */
[----:B------:R-:W-:-:S04]  /*25b0*/  HFMA2.MMA R136, -RZ, RZ, 0, 4.76837158203125e-07 ;  /* 0x00000008ff887435 */ /* 0x000fc800000001ff */
[----:B------:R-:W-:Y:S02]  /*25c0*/  MOV R137, R92 ;  /* 0x0000005c00897202 */ /* 0x000fe40000000f00 */
[----:B------:R-:W-:-:S07]  /*25d0*/  MOV R93, R135 ;  /* 0x00000087005d7202 */ /* 0x000fce0000000f00 */
[----:B------:R-:W-:Y:S05]  /*25e0*/  WARPSYNC.COLLECTIVE R134, `(.L_x_2356) ;  /* 0x0000000086087348 */ /* 0x000fea0003c00000 */
[----:B------:R0:W1:Y:S02]  /*25f0*/  SHFL.DOWN P0, R135, R137, R136, R139 ;  /* 0x0800008889877389 */ /* 0x000064000000008b */
[----:B01----:R-:W-:Y:S01]  /*2600*/  ENDCOLLECTIVE ;  /* 0x000000000000791b */ /* 0x003fe20003800000 */
.L_x_2356:
[----:B------:R-:W-:-:S05]  /*2610*/  FADD.FTZ R93, R93, R132 ;  /* 0x000000845d5d7221 */ /* 0x000fca0000010000 */
[----:B------:R-:W-:Y:S02]  /*2620*/  MOV R137, R93 ;  /* 0x0000005d00897202 */ /* 0x000fe40000000f00 */
[----:B------:R-:W-:-:S07]  /*2630*/  MOV R95, R135 ;  /* 0x00000087005f7202 */ /* 0x000fce0000000f00 */
[----:B------:R-:W-:Y:S05]  /*2640*/  WARPSYNC.COLLECTIVE R134, `(.L_x_2357) ;  /* 0x0000000086087348 */ /* 0x000fea0003c00000 */
[----:B------:R0:W1:Y:S02]  /*2650*/  SHFL.DOWN P0, R135, R137, R136, R139 ;  /* 0x0800008889877389 */ /* 0x000064000000008b */
[----:B01----:R-:W-:Y:S01]  /*2660*/  ENDCOLLECTIVE ;  /* 0x000000000000791b */ /* 0x003fe20003800000 */
.L_x_2357:
[----:B------:R-:W-:Y:S01]  /*2670*/  FADD.FTZ R95, R92, R95 ;  /* 0x0000005f5c5f7221 */ /* 0x000fe20000010000 */
[----:B------:R-:W-:-:S04]  /*2680*/  HFMA2.MMA R136, -RZ, RZ, 0, 2.384185791015625e-07 ;  /* 0x00000004ff887435 */ /* 0x000fc800000001ff */
[----:B------:R-:W-:Y:S02]  /*2690*/  MOV R137, R95 ;  /* 0x0000005f00897202 */ /* 0x000fe40000000f00 */
[----:B------:R-:W-:-:S07]  /*26a0*/  MOV R94, R135 ;  /* 0x00000087005e7202 */ /* 0x000fce0000000f00 */
[----:B------:R-:W-:Y:S05]  /*26b0*/  WARPSYNC.COLLECTIVE R134, `(.L_x_2358) ;  /* 0x0000000086087348 */ /* 0x000fea0003c00000 */
[----:B------:R0:W1:Y:S02]  /*26c0*/  SHFL.DOWN P0, R135, R137, R136, R139 ;  /* 0x0800008889877389 */ /* 0x000064000000008b */
[----:B01----:R-:W-:Y:S01]  /*26d0*/  ENDCOLLECTIVE ;  /* 0x000000000000791b */ /* 0x003fe20003800000 */
.L_x_2358:
[----:B------:R-:W-:-:S05]  /*26e0*/  FADD.FTZ R94, R93, R94 ;  /* 0x0000005e5d5e7221 */ /* 0x000fca0000010000 */
[----:B------:R-:W-:Y:S02]  /*26f0*/  MOV R137, R94 ;  /* 0x0000005e00897202 */ /* 0x000fe40000000f00 */
[----:B------:R-:W-:-:S07]  /*2700*/  MOV R98, R135 ;  /* 0x0000008700627202 */ /* 0x000fce0000000f00 */
[----:B------:R-:W-:Y:S05]  /*2710*/  WARPSYNC.COLLECTIVE R134, `(.L_x_2359) ;  /* 0x0000000086087348 */ /* 0x000fea0003c00000 */
[----:B------:R0:W1:Y:S02]  /*2720*/  SHFL.DOWN P0, R135, R137, R136, R139 ;  /* 0x0800008889877389 */ /* 0x000064000000008b */
[----:B01----:R-:W-:Y:S01]  /*2730*/  ENDCOLLECTIVE ;  /* 0x000000000000791b */ /* 0x003fe20003800000 */
.L_x_2359:
[----:B------:R-:W-:Y:S01]  /*2740*/  FADD.FTZ R98, R95, R98 ;  /* 0x000000625f627221 */ /* 0x000fe20000010000 */
[----:B------:R-:W-:-:S04]  /*2750*/  HFMA2.MMA R136, -RZ, RZ, 0, 1.1920928955078125e-07 ;  /* 0x00000002ff887435 */ /* 0x000fc800000001ff */
[----:B------:R-:W-:Y:S02]  /*2760*/  MOV R137, R98 ;  /* 0x0000006200897202 */ /* 0x000fe40000000f00 */
[----:B------:R-:W-:-:S07]  /*2770*/  MOV R131, R135 ;  /* 0x0000008700837202 */ /* 0x000fce0000000f00 */
[----:B------:R-:W-:Y:S05]  /*2780*/  WARPSYNC.COLLECTIVE R134, `(.L_x_2360) ;  /* 0x0000000086087348 */ /* 0x000fea0003c00000 */
[----:B------:R0:W1:Y:S02]  /*2790*/  SHFL.DOWN P0, R135, R137, R136, R139 ;  /* 0x0800008889877389 */ /* 0x000064000000008b */
[----:B01----:R-:W-:Y:S01]  /*27a0*/  ENDCOLLECTIVE ;  /* 0x000000000000791b */ /* 0x003fe20003800000 */
.L_x_2360:
[----:B------:R-:W-:-:S05]  /*27b0*/  FADD.FTZ R131, R94, R131 ;  /* 0x000000835e837221 */ /* 0x000fca0000010000 */
[----:B------:R-:W-:Y:S02]  /*27c0*/  MOV R137, R131 ;  /* 0x0000008300897202 */ /* 0x000fe40000000f00 */
[----:B------:R-:W-:-:S07]  /*27d0*/  MOV R99, R135 ;  /* 0x0000008700637202 */ /* 0x000fce0000000f00 */
[----:B------:R-:W-:Y:S05]  /*27e0*/  WARPSYNC.COLLECTIVE R134, `(.L_x_2361) ;  /* 0x0000000086087348 */ /* 0x000fea0003c00000 */
[----:B------:R0:W1:Y:S02]  /*27f0*/  SHFL.DOWN P0, R135, R137, R136, R139 ;  /* 0x0800008889877389 */ /* 0x000064000000008b */
[----:B01----:R-:W-:Y:S01]  /*2800*/  ENDCOLLECTIVE ;  /* 0x000000000000791b */ /* 0x003fe20003800000 */
.L_x_2361:
[----:B------:R-:W-:Y:S01]  /*2810*/  FADD.FTZ R99, R98, R99 ;  /* 0x0000006362637221 */ /* 0x000fe20000010000 */
[----:B------:R-:W-:-:S04]  /*2820*/  HFMA2.MMA R136, -RZ, RZ, 0, 5.9604644775390625e-08 ;  /* 0x00000001ff887435 */ /* 0x000fc800000001ff */
[----:B------:R-:W-:Y:S02]  /*2830*/  MOV R137, R99 ;  /* 0x0000006300897202 */ /* 0x000fe40000000f00 */
[----:B------:R-:W-:-:S07]  /*2840*/  MOV R132, R135 ;  /* 0x0000008700847202 */ /* 0x000fce0000000f00 */
[----:B------:R-:W-:Y:S05]  /*2850*/  WARPSYNC.COLLECTIVE R134, `(.L_x_2362) ;  /* 0x0000000086087348 */ /* 0x000fea0003c00000 */
[----:B------:R0:W1:Y:S02]  /*2860*/  SHFL.DOWN P0, R135, R137, R136, R139 ;  /* 0x0800008889877389 */ /* 0x000064000000008b */
[----:B01----:R-:W-:Y:S01]  /*2870*/  ENDCOLLECTIVE ;  /* 0x000000000000791b */ /* 0x003fe20003800000 */
.L_x_2362:
[----:B------:R-:W-:-:S05]  /*2880*/  FADD.FTZ R133, R131, R132 ;  /* 0x0000008483857221 */ /* 0x000fca0000010000 */
[----:B------:R-:W-:Y:S02]  /*2890*/  MOV R137, R133 ;  /* 0x0000008500897202 */ /* 0x000fe40000000f00 */
[----:B------:R-:W-:-:S07]  /*28a0*/  MOV R132, R135 ;  /* 0x0000008700847202 */ /* 0x000fce0000000f00 */
[----:B------:R-:W-:Y:S05]  /*28b0*/  WARPSYNC.COLLECTIVE R134, `(.L_x_2363) ;  /* 0x0000000086087348 */ /* 0x000fea0003c00000 */
[----:B------:R0:W1:Y:S02]  /*28c0*/  SHFL.DOWN P0, R135, R137, R136, R139 ;  /* 0x0800008889877389 */ /* 0x000064000000008b */
[----:B01----:R-:W-:Y:S01]  /*28d0*/  ENDCOLLECTIVE ;  /* 0x000000000000791b */ /* 0x003fe20003800000 */
.L_x_2363:
[----:B------:R-:W-:Y:S01]  /*28e0*/  MOV R92, R135 ;  /* 0x00000087005c7202 */ /* 0x000fe20000000f00 */
[----:B------:R-:W-:Y:S06]  /*28f0*/  BRA `(.L_x_2364) ;  /* 0xffffffec00047947 */ /* 0x000fec000383ffff */
.L_x_2365:
        /* <DEDUP_REMOVED lines=16> */
.L_x_3351:


//--------------------- .text._ZN10layer_norm31ln_parallel_residual_bwd_kernelINS_13Kernel_traitsIf6__halffS2_fjLj1536ELj1ELj1ELj4ELj8ENS_18Kernel_traits_baseILj1536EfS2_fS2_fjLj128EEEEELb0ELb0ELb1EEEvNS_9BwdParamsE --------------------------
	.section	.text._ZN10layer_norm31ln_parallel_residual_bwd_kernelINS_13Kernel_traitsIf6__halffS2_fjLj1536ELj1ELj1ELj4ELj8ENS_18Kernel_traits_baseILj1536EfS2_fS2_fjLj128EEEEELb0ELb0ELb1EEEvNS_9BwdParamsE,"ax",@progbits
	.align	128
        .global         _ZN10layer_norm31ln_parallel_residual_bwd_kernelINS_13Kernel_traitsIf6__halffS2_fjLj1536ELj1ELj1ELj4ELj8ENS_18Kernel_traits_baseILj1536EfS2_fS2_fjLj128EEEEELb0ELb0ELb1EEEvNS_9BwdParamsE
        .type           _ZN10layer_norm31ln_parallel_residual_bwd_kernelINS_13Kernel_traitsIf6__halffS2_fjLj1536ELj1ELj1ELj4ELj8ENS_18Kernel_traits_baseILj1536EfS2_fS2_fjLj128EEEEELb0ELb0ELb1EEEvNS_9BwdParamsE,@function
        .size           _ZN10layer_norm31ln_parallel_residual_bwd_kernelINS_13Kernel_traitsIf6__halffS2_fjLj1536ELj1ELj1ELj4ELj8ENS_18Kernel_traits_baseILj1536EfS2_fS2_fjLj128EEEEELb0ELb0ELb1EEEvNS_9BwdParamsE,(.L_x_3352 - _ZN10layer_norm31ln_parallel_residual_bwd_kernelINS_13Kernel_traitsIf6__halffS2_fjLj1536ELj1ELj1ELj4ELj8ENS_18Kernel_traits_baseILj1536EfS2_fS2_fjLj128EEEEELb0ELb0ELb1EEEvNS_9BwdParamsE)
        .other          _ZN10layer_norm31ln_parallel_residual_bwd_kernelINS_13Kernel_traitsIf6__halffS2_fjLj1536ELj1ELj1ELj4ELj8ENS_18Kernel_traits_baseILj1536EfS2_fS2_fjLj128EEEEELb0ELb0ELb1EEEvNS_9BwdParamsE,@"STO_CUDA_ENTRY STV_DEFAULT"
_ZN10layer_norm31ln_parallel_residual_bwd_kernelINS_13Kernel_traitsIf6__halffS2_fjLj1536ELj1ELj1ELj4ELj8ENS_18Kernel_traits_baseILj1536EfS2_fS2_fjLj128EEEEELb0ELb0ELb1EEEvNS_9BwdParamsE:
.text._ZN10layer_norm31ln_parallel_residual_bwd_kernelINS_13Kernel_traitsIf6__halffS2_fjLj1536ELj1ELj1ELj4ELj8ENS_18Kernel_traits_baseILj1536EfS2_fS2_fjLj128EEEEELb0ELb0ELb1EEEvNS_9BwdParamsE:
        /* <DEDUP_REMOVED lines=40> */
.L_x_2366:
        /* <DEDUP_REMOVED lines=47> */
.L_x_2373:
        /* <DEDUP_REMOVED lines=50> */
[----:B--2---:R-:W-:Y:S02]  /*0890*/  MOV R68, R100 ;  /* 0x0000006400447202 */ /* 0x004fe40000000f00 */
[----:B------:R-:W-:Y:S01]  /*08a0*/  SHF.R.U64 R134, R100, 0x10, R101 ;  /* 0x0000001064867819 */ /* 0x000fe20000001265 */
[----:B------:R-:W-:Y:S01]  /*08b0*/  FADD.FTZ R139, -R131, R71 ;  /* 0x00000047838b7221 */ /* 0x000fe20000010100 */
[----:B------:R-:W-:Y:S02]  /*08c0*/  MOV R70, R102 ;  /* 0x0000006600467202 */ /* 0x000fe40000000f00 */
[----:B------:R-:W-:Y:S02]  /*08d0*/  SHF.R.U64 R100, R102, 0x10, R103 ;  /* 0x0000001066647819 */ /* 0x000fe40000001267 */
[----:B------:R-:W-:Y:S01]  /*08e0*/  MOV R71, R103 ;  /* 0x0000006700477202 */ /* 0x000fe20000000f00 */
[----:B------:R-:W-:-:S02]  /*08f0*/  HADD2.F32 R70, -RZ, R70.H0_H0 ;  /* 0x20000046ff467230 */ /* 0x000fc40000004100 */
[----:B------:R-:W-:Y:S02]  /*0900*/  HADD2.F32 R100, -RZ, R100.H0_H0 ;  /* 0x20000064ff647230 */ /* 0x000fe40000004100 */
[----:B-1----:R-:W-:Y:S01]  /*0910*/  FMUL.FTZ R114, R128, R135 ;  /* 0x0000008780727220 */ /* 0x002fe20000410000 */
[----:B------:R-:W-:Y:S01]  /*0920*/  SHF.R.U32.HI R115, RZ, 0x10, R103 ;  /* 0x00000010ff737819 */ /* 0x000fe20000011667 */
[----:B------:R-:W-:Y:S02]  /*0930*/  HADD2.F32 R103, -RZ, R68.H0_H0 ;  /* 0x20000044ff677230 */ /* 0x000fe40000004100 */
[----:B0-----:R-:W-:Y:S01]  /*0940*/  FMUL.FTZ R113, R36, R70 ;  /* 0x0000004624717220 */ /* 0x001fe20000410000 */
[----:B------:R-:W-:Y:S02]  /*0950*/  HADD2.F32 R68, -RZ, R134.H0_H0 ;  /* 0x20000086ff447230 */ /* 0x000fe40000004100 */
[-C--:B------:R-:W-:Y:S01]  /*0960*/  FFMA.FTZ R95, R114, R100.reuse, R95 ;  /* 0x00000064725f7223 */ /* 0x080fe2000001005f */
[----:B------:R-:W-:Y:S01]  /*0970*/  FADD.FTZ R94, R100, R94 ;  /* 0x0000005e645e7221 */ /* 0x000fe20000010000 */
[----:B------:R-:W-:Y:S01]  /*0980*/  MOV R69, R101 ;  /* 0x0000006500457202 */ /* 0x000fe20000000f00 */
[----:B------:R-:W-:Y:S01]  /*0990*/  FMUL.FTZ R100, R37, R100 ;  /* 0x0000006425647220 */ /* 0x000fe20000410000 */
[----:B------:R-:W-:-:S02]  /*09a0*/  HADD2.F32 R71, -RZ, R71.H0_H0 ;  /* 0x20000047ff477230 */ /* 0x000fc40000004100 */
[----:B------:R-:W-:Y:S01]  /*09b0*/  FMUL.FTZ R112, R128, R137 ;  /* 0x0000008980707220 */ /* 0x000fe20000410000 */
[----:B------:R-:W-:Y:S01]  /*09c0*/  SHF.R.U32.HI R132, RZ, 0x10, R101 ;  /* 0x00000010ff847819 */ /* 0x000fe20000011665 */
[----:B---3--:R-:W-:Y:S01]  /*09d0*/  FFMA.FTZ R116, R48, R103, R113 ;  /* 0x0000006730747223 */ /* 0x008fe20000010071 */
[----:B------:R-:W-:Y:S01]  /*09e0*/  FMUL.FTZ R101, R128, R133 ;  /* 0x0000008580657220 */ /* 0x000fe20000410000 */
[-C--:B------:R-:W-:Y:S01]  /*09f0*/  FFMA.FTZ R97, R114, R68.reuse, R97 ;  /* 0x0000004472617223 */ /* 0x080fe20000010061 */
[----:B------:R-:W-:Y:S01]  /*0a00*/  FADD.FTZ R96, R68, R96 ;  /* 0x0000006044607221 */ /* 0x000fe20000010000 */
[----:B------:R-:W-:Y:S01]  /*0a10*/  FFMA.FTZ R113, R49, R68, R100 ;  /* 0x0000004431717223 */ /* 0x000fe20000010064 */
[----:B------:R-:W-:Y:S02]  /*0a20*/  HADD2.F32 R69, -RZ, R69.H0_H0 ;  /* 0x20000045ff457230 */ /* 0x000fe40000004100 */
[----:B------:R-:W-:Y:S01]  /*0a30*/  FFMA.FTZ R91, R112, R71, R91 ;  /* 0x00000047705b7223 */ /* 0x000fe2000001005b */
[----:B------:R-:W-:-:S02]  /*0a40*/  HADD2.F32 R68, -RZ, R115.H0_H0 ;  /* 0x20000073ff447230 */ /* 0x000fc40000004100 */
[----:B------:R-:W-:Y:S01]  /*0a50*/  FADD.FTZ R90, R71, R90 ;  /* 0x0000005a475a7221 */ /* 0x000fe20000010000 */
[----:B------:R-:W-:Y:S01]  /*0a60*/  FMUL.FTZ R102, R128, R139 ;  /* 0x0000008b80667220 */ /* 0x000fe20000410000 */
[----:B------:R-:W-:Y:S01]  /*0a70*/  FMUL.FTZ R71, R38, R71 ;  /* 0x0000004726477220 */ /* 0x000fe20000410000 */
[----:B------:R-:W-:Y:S01]  /*0a80*/  FFMA.FTZ R126, R101, R103, R126 ;  /* 0x00000067657e7223 */ /* 0x000fe2000001007e */
[----:B------:R-:W-:Y:S01]  /*0a90*/  FADD.FTZ R118, R103, R118 ;  /* 0x0000007667767221 */ /* 0x000fe20000010000 */
[----:B------:R-:W-:Y:S02]  /*0aa0*/  HADD2.F32 R103, -RZ, R132.H0_H0 ;  /* 0x20000084ff677230 */ /* 0x000fe40000004100 */
[-C--:B------:R-:W-:Y:S01]  /*0ab0*/  FFMA.FTZ R87, R102, R68.reuse, R87 ;  /* 0x0000004466577223 */ /* 0x080fe20000010057 */
[----:B------:R-:W-:Y:S01]  /*0ac0*/  FADD.FTZ R9, R68, R9 ;  /* 0x0000000944097221 */ /* 0x000fe20000010000 */
[----:B------:R-:W-:Y:S01]  /*0ad0*/  FFMA.FTZ R100, R50, R69, R71 ;  /* 0x0000004532647223 */ /* 0x000fe20000010047 */
[----:B------:R-:W-:Y:S01]  /*0ae0*/  FMUL.FTZ R68, R39, R68 ;  /* 0x0000004427447220 */ /* 0x000fe20000410000 */
[----:B------:R-:W-:-:S02]  /*0af0*/  SHF.R.U64 R132, R104, 0x10, R105 ;  /* 0x0000001068847819 */ /* 0x000fc40000001269 */
[----:B------:R-:W-:Y:S01]  /*0b00*/  MOV R71, R107 ;  /* 0x0000006b00477202 */ /* 0x000fe20000000f00 */
[----:B------:R-:W-:Y:S01]  /*0b10*/  FFMA.FTZ R99, R101, R70, R99 ;  /* 0x0000004665637223 */ /* 0x000fe20000010063 */
[----:B------:R-:W-:Y:S01]  /*0b20*/  FADD.FTZ R98, R70, R98 ;  /* 0x0000006246627221 */ /* 0x000fe20000010000 */
[----:B------:R-:W-:Y:S01]  /*0b30*/  FADD.FTZ R133, -R131, R74 ;  /* 0x0000004a83857221 */ /* 0x000fe20000010100 */
[-C--:B------:R-:W-:Y:S01]  /*0b40*/  FFMA.FTZ R89, R102, R103.reuse, R89 ;  /* 0x0000006766597223 */ /* 0x080fe20000010059 */
[----:B------:R-:W-:Y:S01]  /*0b50*/  FADD.FTZ R88, R103, R88 ;  /* 0x0000005867587221 */ /* 0x000fe20000010000 */
[C---:B------:R-:W-:Y:S01]  /*0b60*/  FADD.FTZ R117, -R131.reuse, R72 ;  /* 0x0000004883757221 */ /* 0x040fe20000010100 */
[----:B------:R-:W-:Y:S01]  /*0b70*/  FADD.FTZ R73, -R131, R73 ;  /* 0x0000004983497221 */ /* 0x000fe20000010100 */
[----:B------:R-:W-:Y:S01]  /*0b80*/  MOV R70, R106 ;  /* 0x0000006a00467202 */ /* 0x000fe20000000f00 */
[----:B------:R-:W-:Y:S01]  /*0b90*/  FFMA.FTZ R103, R51, R103, R68 ;  /* 0x0000006733677223 */ /* 0x000fe20000010044 */
[--C-:B------:R-:W-:Y:S01]  /*0ba0*/  SHF.R.U64 R74, R106, 0x10, R107.reuse ;  /* 0x000000106a4a7819 */ /* 0x100fe2000000126b */
[----:B------:R-:W-:Y:S01]  /*0bb0*/  HADD2.F32 R71, -RZ, R71.H0_H0 ;  /* 0x20000047ff477230 */ /* 0x000fe20000004100 */
[----:B------:R-:W-:Y:S01]  /*0bc0*/  SHF.R.U32.HI R72, RZ, 0x10, R107 ;  /* 0x00000010ff487819 */ /* 0x000fe2000001166b */
[----:B------:R-:W-:Y:S01]  /*0bd0*/  HADD2.F32 R107, -RZ, R132.H0_H0 ;  /* 0x20000084ff6b7230 */ /* 0x000fe20000004100 */
[----:B------:R-:W-:Y:S01]  /*0be0*/  MOV R68, R104 ;  /* 0x0000006800447202 */ /* 0x000fe20000000f00 */
[----:B------:R-:W-:Y:S01]  /*0bf0*/  FMUL.FTZ R132, R128, R133 ;  /* 0x0000008580847220 */ /* 0x000fe20000410000 */
[----:B------:R-:W-:Y:S01]  /*0c00*/  FFMA.FTZ R93, R112, R69, R93 ;  /* 0x00000045705d7223 */ /* 0x000fe2000001005d */
[----:B------:R-:W-:Y:S01]  /*0c10*/  FADD.FTZ R92, R69, R92 ;  /* 0x0000005c455c7221 */ /* 0x000fe20000010000 */
[C---:B------:R-:W-:Y:S01]  /*0c20*/  FMUL.FTZ R134, R128.reuse, R73 ;  /* 0x0000004980867220 */ /* 0x040fe20000410000 */
[----:B------:R-:W-:Y:S01]  /*0c30*/  MOV R69, R105 ;  /* 0x0000006900457202 */ /* 0x000fe20000000f00 */
[----:B------:R-:W-:Y:S01]  /*0c40*/  HADD2.F32 R73, -RZ, R70.H0_H0 ;  /* 0x20000046ff497230 */ /* 0x000fe20000004100 */
[----:B------:R-:W-:Y:S01]  /*0c50*/  SHF.R.U32.HI R104, RZ, 0x10, R105 ;  /* 0x00000010ff687819 */ /* 0x000fe20000011669 */
        /* <DEDUP_REMOVED lines=8> */
[-C--:B------:R-:W-:Y:S01]  /*0ce0*/  FFMA.FTZ R12, R117, R73.reuse, R12 ;  /* 0x00000049750c7223 */ /* 0x080fe2000001000c */
[----:B------:R-:W-:Y:S01]  /*0cf0*/  FADD.FTZ R7, R73, R7 ;  /* 0x0000000749077221 */ /* 0x000fe20000010000 */
[----:B------:R-:W-:Y:S02]  /*0d00*/  HADD2.F32 R69, -RZ, R69.H0_H0 ;  /* 0x20000045ff457230 */ /* 0x000fe40000004100 */
[----:B------:R-:W-:Y:S01]  /*0d10*/  FMUL.FTZ R73, R32, R73 ;  /* 0x0000004920497220 */ /* 0x000fe20000410000 */
[----:B------:R-:W-:Y:S01]  /*0d20*/  MOV R70, R110 ;  /* 0x0000006e00467202 */ /* 0x000fe20000000f00 */
[----:B------:R-:W-:Y:S01]  /*0d30*/  FFMA.FTZ R13, R134, R68, R13 ;  /* 0x00000044860d7223 */ /* 0x000fe2000001000d */
[----:B------:R-:W-:Y:S01]  /*0d40*/  FADD.FTZ R8, R68, R8 ;  /* 0x0000000844087221 */ /* 0x000fe20000010000 */
[----:B------:R-:W-:Y:S01]  /*0d50*/  FMUL.FTZ R106, R128, R75 ;  /* 0x0000004b806a7220 */ /* 0x000fe20000410000 */
[----:B------:R-:W-:-:S02]  /*0d60*/  HADD2.F32 R71, -RZ, R71.H0_H0 ;  /* 0x20000047ff477230 */ /* 0x000fc40000004100 */
[-C--:B------:R-:W-:Y:S01]  /*0d70*/  FFMA.FTZ R4, R117, R115.reuse, R4 ;  /* 0x0000007375047223 */ /* 0x080fe20000010004 */
[----:B------:R-:W-:Y:S01]  /*0d80*/  FADD.FTZ R16, R115, R16 ;  /* 0x0000001073107221 */ /* 0x000fe20000010000 */
[----:B------:R-:W-:Y:S01]  /*0d90*/  FMUL.FTZ R68, R33, R68 ;  /* 0x0000004421447220 */ /* 0x000fe20000410000 */
[----:B------:R-:W-:Y:S01]  /*0da0*/  SHF.R.U64 R74, R108, 0x10, R109 ;  /* 0x000000106c4a7819 */ /* 0x000fe2000000126d */
[----:B------:R-:W-:Y:S01]  /*0db0*/  FADD.FTZ R75, -R131, R76 ;  /* 0x0000004c834b7221 */ /* 0x000fe20000010100 */
[----:B------:R-:W-:Y:S01]  /*0dc0*/  FFMA.FTZ R115, R44, R115, R73 ;  /* 0x000000732c737223 */ /* 0x000fe20000010049 */
[-C--:B------:R-:W-:Y:S01]  /*0dd0*/  FFMA.FTZ R3, R132, R69.reuse, R3 ;  /* 0x0000004584037223 */ /* 0x080fe20000010003 */
[----:B------:R-:W-:Y:S01]  /*0de0*/  FADD.FTZ R14, R69, R14 ;  /* 0x0000000e450e7221 */ /* 0x000fe20000010000 */
[----:B------:R-:W-:Y:S01]  /*0df0*/  FFMA.FTZ R105, R46, R69, R105 ;  /* 0x000000452e697223 */ /* 0x000fe20000010069 */
[----:B------:R-:W-:Y:S01]  /*0e00*/  MOV R73, R109 ;  /* 0x0000006d00497202 */ /* 0x000fe20000000f00 */
[----:B------:R-:W-:Y:S01]  /*0e10*/  FFMA.FTZ R18, R134, R107, R18 ;  /* 0x0000006b86127223 */ /* 0x000fe20000010012 */
[----:B------:R-:W-:Y:S01]  /*0e20*/  SHF.R.U32.HI R69, RZ, 0x10, R109 ;  /* 0x00000010ff457819 */ /* 0x000fe2000001166d */
[----:B------:R-:W-:Y:S01]  /*0e30*/  FADD.FTZ R17, R107, R17 ;  /* 0x000000116b117221 */ /* 0x000fe20000010000 */
[----:B------:R-:W-:Y:S01]  /*0e40*/  FADD.FTZ R109, -R131, R77 ;  /* 0x0000004d836d7221 */ /* 0x000fe20000010100 */
[----:B------:R-:W-:-:S02]  /*0e50*/  HADD2.F32 R70, -RZ, R70.H0_H0 ;  /* 0x20000046ff467230 */ /* 0x000fc40000004100 */
[----:B------:R-:W-:Y:S01]  /*0e60*/  FFMA.FTZ R107, R45, R107, R68 ;  /* 0x0000006b2d6b7223 */ /* 0x000fe20000010044 */
[----:B------:R-:W-:Y:S01]  /*0e70*/  SHF.R.U64 R110, R110, 0x10, R111 ;  /* 0x000000106e6e7819 */ /* 0x000fe2000000126f */
[----:B------:R-:W-:Y:S01]  /*0e80*/  FMUL.FTZ R77, R28, R71 ;  /* 0x000000471c4d7220 */ /* 0x000fe20000410000 */
[----:B------:R-:W-:Y:S01]  /*0e90*/  FMUL.FTZ R108, R128, R75 ;  /* 0x0000004b806c7220 */ /* 0x000fe20000410000 */
[----:B------:R-:W-:Y:S02]  /*0ea0*/  HADD2.F32 R68, -RZ, R72.H0_H0 ;  /* 0x20000048ff447230 */ /* 0x000fe40000004100 */
[----:B------:R-:W-:Y:S02]  /*0eb0*/  HADD2.F32 R74, -RZ, R74.H0_H0 ;  /* 0x2000004aff4a7230 */ /* 0x000fe40000004100 */
[----:B------:R-:W-:Y:S01]  /*0ec0*/  FADD.FTZ R27, R70, R27 ;  /* 0x0000001b461b7221 */ /* 0x000fe20000010000 */
[-C--:B------:R-:W-:Y:S01]  /*0ed0*/  FFMA.FTZ R77, R40, R70.reuse, R77 ;  /* 0x00000046284d7223 */ /* 0x080fe2000001004d */
[----:B------:R-:W-:Y:S01]  /*0ee0*/  FFMA.FTZ R21, R108, R70, R21 ;  /* 0x000000466c157223 */ /* 0x000fe20000010015 */
[----:B------:R-:W-:-:S02]  /*0ef0*/  HADD2.F32 R104, -RZ, R104.H0_H0 ;  /* 0x20000068ff687230 */ /* 0x000fc40000004100 */
[----:B------:R-:W-:Y:S01]  /*0f00*/  FADD.FTZ R133, -R131, R79 ;  /* 0x0000004f83857221 */ /* 0x000fe20000010100 */
[----:B------:R-:W-:Y:S02]  /*0f10*/  HADD2.F32 R70, -RZ, R110.H0_H0 ;  /* 0x2000006eff467230 */ /* 0x000fe40000004100 */
        /* <DEDUP_REMOVED lines=18> */
[----:B------:R-:W-:-:S02]  /*1040*/  HADD2.F32 R131, -RZ, R73.H0_H0 ;  /* 0x20000049ff837230 */ /* 0x000fc40000004100 */
[----:B------:R-:W-:Y:S01]  /*1050*/  FADD.FTZ R73, R113, R70 ;  /* 0x0000004671497221 */ /* 0x000fe20000010000 */
[----:B------:R-:W-:-:S03]  /*1060*/  FFMA.FTZ R71, R114, R113, R71 ;  /* 0x0000007172477223 */ /* 0x000fc60000010047 */
        /* <DEDUP_REMOVED lines=9> */
[----:B------:R-:W-:Y:S02]  /*1100*/  HADD2.F32 R73, -RZ, R69.H0_H0 ;  /* 0x20000045ff497230 */ /* 0x000fe40000004100 */
        /* <DEDUP_REMOVED lines=48> */
.L_x_2384:
        /* <DEDUP_REMOVED lines=13> */
.L_x_2369:
        /* <DEDUP_REMOVED lines=52> */
[-C--:B------:R-:W-:Y:S01]  /*1820*/  FFMA.FTZ R68, R117, R73.reuse, R74 ;  /* 0x0000004975447223 */ /* 0x080fe2000001004a */
        /* <DEDUP_REMOVED lines=11> */
[----:B------:R-:W-:Y:S01]  /*18e0*/  FADD.FTZ R115, R115, -R68 ;  /* 0x8000004473737221 */ /* 0x000fe20000010000 */
[----:B------:R-:W-:Y:S01]  /*18f0*/  @P3 FADD.FTZ R131, R58, R131 ;  /* 0x000000833a833221 */ /* 0x000fe20000010000 */
[----:B------:R-:W2:Y:S01]  /*1900*/  LDC.64 R72, c[0x0][0x2f8] ;  /* 0x0000be00ff487b82 */ /* 0x000ea20000000a00 */
[----:B------:R-:W3:Y:S01]  /*1910*/  F2F.F16.F32 R100, R136 ;  /* 0x0000008800647304 */ /* 0x000ee20000200800 */
[----:B------:R-:W-:Y:S01]  /*1920*/  FADD.FTZ R77, R77, -R108 ;  /* 0x8000006c4d4d7221 */ /* 0x000fe20000010000 */
[----:B------:R-:W-:Y:S01]  /*1930*/  FADD.FTZ R79, R76, -R79 ;  /* 0x8000004f4c4f7221 */ /* 0x000fe20000010000 */
[----:B------:R-:W-:Y:S01]  /*1940*/  FADD.FTZ R139, R109, -R78 ;  /* 0x8000004e6d8b7221 */ /* 0x000fe20000010000 */
[----:B------:R-:W-:Y:S01]  /*1950*/  FADD.FTZ R111, R110, -R111 ;  /* 0x8000006f6e6f7221 */ /* 0x000fe20000010000 */
[C---:B------:R-:W-:Y:S01]  /*1960*/  FMUL.FTZ R115, R128.reuse, R115 ;  /* 0x0000007380737220 */ /* 0x040fe20000410000 */
[C---:B------:R-:W-:Y:S01]  /*1970*/  FMUL.FTZ R133, R128.reuse, R77 ;  /* 0x0000004d80857220 */ /* 0x040fe20000410000 */
[C---:B------:R-:W-:Y:S01]  /*1980*/  FMUL.FTZ R132, R128.reuse, R79 ;  /* 0x0000004f80847220 */ /* 0x040fe20000410000 */
[----:B------:R-:W4:Y:S01]  /*1990*/  F2F.F16.F32 R112, R114 ;  /* 0x0000007200707304 */ /* 0x000f220000200800 */
[C---:B------:R-:W-:Y:S01]  /*19a0*/  FMUL.FTZ R139, R128.reuse, R139 ;  /* 0x0000008b808b7220 */ /* 0x040fe20000410000 */
[----:B------:R-:W-:Y:S01]  /*19b0*/  FMUL.FTZ R128, R128, R111 ;  /* 0x0000006f80807220 */ /* 0x000fe20000410000 */
[----:B------:R-:W-:Y:S01]  /*19c0*/  @P3 FADD.FTZ R115, R56, R115 ;  /* 0x0000007338733221 */ /* 0x000fe20000010000 */
[----:B------:R-:W-:Y:S01]  /*19d0*/  @P3 FADD.FTZ R133, R60, R133 ;  /* 0x000000853c853221 */ /* 0x000fe20000010000 */
[----:B------:R-:W-:Y:S01]  /*19e0*/  @P3 FADD.FTZ R132, R61, R132 ;  /* 0x000000843d843221 */ /* 0x000fe20000010000 */
[----:B------:R-:W-:Y:S01]  /*19f0*/  @P3 FADD.FTZ R139, R62, R139 ;  /* 0x0000008b3e8b3221 */ /* 0x000fe20000010000 */
[----:B------:R-:W-:Y:S01]  /*1a00*/  @P3 FADD.FTZ R128, R63, R128 ;  /* 0x000000803f803221 */ /* 0x000fe20000010000 */
[----:B------:R-:W4:Y:S01]  /*1a10*/  F2F.F16.F32 R130, R116 ;  /* 0x0000007400827304 */ /* 0x000f220000200800 */
[----:B------:R-:W-:Y:S01]  /*1a20*/  ISETP.NE.U32.AND P3, PT, RZ, UR16, PT ;  /* 0x00000010ff007c0c */ /* 0x000fe2000bf65070 */
[----:B-1----:R-:W-:Y:S01]  /*1a30*/  IMAD.WIDE.U32 R68, R75, 0x10000, RZ ;  /* 0x000100004b447825 */ /* 0x002fe200078e00ff */
[----:B---3--:R-:W-:-:S02]  /*1a40*/  SHF.L.U32 R103, R100, 0x10, RZ ;  /* 0x0000001064677819 */ /* 0x008fc400000006ff */
[----:B------:R-:W-:Y:S01]  /*1a50*/  ISETP.NE.AND.EX P3, PT, RZ, UR17, PT, P3 ;  /* 0x00000011ff007c0c */ /* 0x000fe2000bf65330 */
[----:B0-----:R-:W-:Y:S01]  /*1a60*/  @P1 IMAD.WIDE.U32 R106, R129, 0x10, R106 ;  /* 0x00000010816a1825 */ /* 0x001fe200078e006a */
[----:B------:R-:W-:Y:S01]  /*1a70*/  @P0 PRMT R122, R75, 0x7610, R122 ;  /* 0x000076104b7a0816 */ /* 0x000fe2000000007a */
[----:B------:R-:W0:Y:S01]  /*1a80*/  F2F.F16.F32 R102, R137 ;  /* 0x0000008900667304 */ /* 0x000e220000200800 */
[----:B------:R-:W-:Y:S01]  /*1a90*/  @P0 PRMT R121, R100, 0x7610, R121 ;  /* 0x0000761064790816 */ /* 0x000fe20000000079 */
[----:B----4-:R-:W-:Y:S01]  /*1aa0*/  IMAD.WIDE.U32 R78, R112, 0x10000, RZ ;  /* 0x00010000704e7825 */ /* 0x010fe200078e00ff */
        /* <DEDUP_REMOVED lines=36> */
.L_x_2370:
        /* <DEDUP_REMOVED lines=27> */
.L_x_2371:
        /* <DEDUP_REMOVED lines=15> */
.L_x_2372:
        /* <DEDUP_REMOVED lines=45> */
.L_x_2367:
        /* <DEDUP_REMOVED lines=27> */
.L_x_2368:
[----:B------:R-:W-:Y:S01]  /*2410*/  HFMA2.MMA R135, -RZ, RZ, 0, 9.5367431640625e-07 ;  /* 0x00000010ff877435 */ /* 0x000fe200000001ff */
[----:B------:R-:W-:Y:S02]  /*2420*/  MOV R136, R71 ;  /* 0x0000004700887202 */ /* 0x000fe40000000f00 */
[----:B------:R-:W-:Y:S02]  /*2430*/  MOV R138, 0x1f ;  /* 0x0000001f008a7802 */ /* 0x000fe40000000f00 */
[----:B------:R-:W-:-:S07]  /*2440*/  MOV R131, 0xffffffff ;  /* 0xffffffff00837802 */ /* 0x000fce0000000f00 */
[----:B-----5:R-:W-:Y:S05]  /*2450*/  WARPSYNC.COLLECTIVE R131, `(.L_x_2374) ;  /* 0x0000000083087348 */ /* 0x020fea0003c00000 */
[----:B------:R0:W1:Y:S02]  /*2460*/  SHFL.DOWN P1, R133, R136, R135, R138 ;  /* 0x0800008788857389 */ /* 0x000064000002008a */
[----:B01---5:R-:W-:Y:S01]  /*2470*/  ENDCOLLECTIVE ;  /* 0x000000000000791b */ /* 0x023fe20003800000 */
.L_x_2374:
[----:B------:R-:W-:Y:S02]  /*2480*/  MOV R136, R69 ;  /* 0x0000004500887202 */ /* 0x000fe40000000f00 */
[----:B------:R-:W-:-:S07]  /*2490*/  MOV R68, R133 ;  /* 0x0000008500447202 */ /* 0x000fce0000000f00 */
[----:B------:R-:W-:Y:S05]  /*24a0*/  WARPSYNC.COLLECTIVE R131, `(.L_x_2375) ;  /* 0x0000000083087348 */ /* 0x000fea0003c00000 */
[----:B------:R0:W1:Y:S02]  /*24b0*/  SHFL.DOWN P1, R133, R136, R135, R138 ;  /* 0x0800008788857389 */ /* 0x000064000002008a */
[----:B01----:R-:W-:Y:S01]  /*24c0*/  ENDCOLLECTIVE ;  /* 0x000000000000791b */ /* 0x003fe20003800000 */
.L_x_2375:
[----:B------:R-:W-:Y:S01]  /*24d0*/  FADD.FTZ R68, R71, R68 ;  /* 0x0000004447447221 */ /* 0x000fe20000010000 */
[----:B------:R-:W-:-:S04]  /*24e0*/  HFMA2.MMA R135, -RZ, RZ, 0, 4.76837158203125e-07 ;  /* 0x00000008ff877435 */ /* 0x000fc800000001ff */
[----:B------:R-:W-:Y:S02]  /*24f0*/  MOV R136, R68 ;  /* 0x0000004400887202 */ /* 0x000fe40000000f00 */
[----:B------:R-:W-:-:S07]  /*2500*/  MOV R70, R133 ;  /* 0x0000008500467202 */ /* 0x000fce0000000f00 */
[----:B------:R-:W-:Y:S05]  /*2510*/  WARPSYNC.COLLECTIVE R131, `(.L_x_2376) ;  /* 0x0000000083087348 */ /* 0x000fea0003c00000 */
[----:B------:R0:W1:Y:S02]  /*2520*/  SHFL.DOWN P1, R133, R136, R135, R138 ;  /* 0x0800008788857389 */ /* 0x000064000002008a */
[----:B01----:R-:W-:Y:S01]  /*2530*/  ENDCOLLECTIVE ;  /* 0x000000000000791b */ /* 0x003fe20003800000 */
.L_x_2376:
[----:B------:R-:W-:-:S05]  /*2540*/  FADD.FTZ R70, R69, R70 ;  /* 0x0000004645467221 */ /* 0x000fca0000010000 */
[----:B------:R-:W-:Y:S02]  /*2550*/  MOV R136, R70 ;  /* 0x0000004600887202 */ /* 0x000fe40000000f00 */
[----:B------:R-:W-:-:S07]  /*2560*/  MOV R73, R133 ;  /* 0x0000008500497202 */ /* 0x000fce0000000f00 */
[----:B------:R-:W-:Y:S05]  /*2570*/  WARPSYNC.COLLECTIVE R131, `(.L_x_2377) ;  /* 0x0000000083087348 */ /* 0x000fea0003c00000 */
[----:B------:R0:W1:Y:S02]  /*2580*/  SHFL.DOWN P1, R133, R136, R135, R138 ;  /* 0x0800008788857389 */ /* 0x000064000002008a */
[----:B01----:R-:W-:Y:S01]  /*2590*/  ENDCOLLECTIVE ;  /* 0x000000000000791b */ /* 0x003fe20003800000 */
.L_x_2377:
[----:B------:R-:W-:Y:S01]  /*25a0*/  FADD.FTZ R73, R68, R73 ;  /* 0x0000004944497221 */ /* 0x000fe20000010000 */
[----:B------:R-:W-:-:S04]  /*25b0*/  HFMA2.MMA R135, -RZ, RZ, 0, 2.384185791015625e-07 ;  /* 0x00000004ff877435 */ /* 0x000fc800000001ff */
[----:B------:R-:W-:Y:S02]  /*25c0*/  MOV R136, R73 ;  /* 0x0000004900887202 */ /* 0x000fe40000000f00 */
[----:B------:R-:W-:-:S07]  /*25d0*/  MOV R75, R133 ;  /* 0x00000085004b7202 */ /* 0x000fce0000000f00 */
[----:B------:R-:W-:Y:S05]  /*25e0*/  WARPSYNC.COLLECTIVE R131, `(.L_x_2378) ;  /* 0x0000000083087348 */ /* 0x000fea0003c00000 */
[----:B------:R0:W1:Y:S02]  /*25f0*/  SHFL.DOWN P1, R133, R136, R135, R138 ;  /* 0x0800008788857389 */ /* 0x000064000002008a */
[----:B01----:R-:W-:Y:S01]  /*2600*/  ENDCOLLECTIVE ;  /* 0x000000000000791b */ /* 0x003fe20003800000 */
.L_x_2378:
[----:B------:R-:W-:-:S05]  /*2610*/  FADD.FTZ R75, R70, R75 ;  /* 0x0000004b464b7221 */ /* 0x000fca0000010000 */
[----:B------:R-:W-:Y:S02]  /*2620*/  MOV R136, R75 ;  /* 0x0000004b00887202 */ /* 0x000fe40000000f00 */
[----:B------:R-:W-:-:S07]  /*2630*/  MOV R72, R133 ;  /* 0x0000008500487202 */ /* 0x000fce0000000f00 */
[----:B------:R-:W-:Y:S05]  /*2640*/  WARPSYNC.COLLECTIVE R131, `(.L_x_2379) ;  /* 0x0000000083087348 */ /* 0x000fea0003c00000 */
[----:B------:R0:W1:Y:S02]  /*2650*/  SHFL.DOWN P1, R133, R136, R135, R138 ;  /* 0x0800008788857389 */ /* 0x000064000002008a */
[----:B01----:R-:W-:Y:S01]  /*2660*/  ENDCOLLECTIVE ;  /* 0x000000000000791b */ /* 0x003fe20003800000 */
.L_x_2379:
[----:B------:R-:W-:Y:S01]  /*2670*/  FADD.FTZ R72, R73, R72 ;  /* 0x0000004849487221 */ /* 0x000fe20000010000 */
[----:B------:R-:W-:-:S04]  /*2680*/  HFMA2.MMA R135, -RZ, RZ, 0, 1.1920928955078125e-07 ;  /* 0x00000002ff877435 */ /* 0x000fc800000001ff */
[----:B------:R-:W-:Y:S02]  /*2690*/  MOV R136, R72 ;  /* 0x0000004800887202 */ /* 0x000fe40000000f00 */
[----:B------:R-:W-:-:S07]  /*26a0*/  MOV R74, R133 ;  /* 0x00000085004a7202 */ /* 0x000fce0000000f00 */
[----:B------:R-:W-:Y:S05]  /*26b0*/  WARPSYNC.COLLECTIVE R131, `(.L_x_2380) ;  /* 0x0000000083087348 */ /* 0x000fea0003c00000 */
[----:B------:R0:W1:Y:S02]  /*26c0*/  SHFL.DOWN P1, R133, R136, R135, R138 ;  /* 0x0800008788857389 */ /* 0x000064000002008a */
[----:B01----:R-:W-:Y:S01]  /*26d0*/  ENDCOLLECTIVE ;  /* 0x000000000000791b */ /* 0x003fe20003800000 */
.L_x_2380:
[----:B------:R-:W-:-:S05]  /*26e0*/  FADD.FTZ R74, R75, R74 ;  /* 0x0000004a4b4a7221 */ /* 0x000fca0000010000 */
[----:B------:R-:W-:Y:S02]  /*26f0*/  MOV R136, R74 ;  /* 0x0000004a00887202 */ /* 0x000fe40000000f00 */
[----:B------:R-:W-:-:S07]  /*2700*/  MOV R69, R133 ;  /* 0x0000008500457202 */ /* 0x000fce0000000f00 */
[----:B------:R-:W-:Y:S05]  /*2710*/  WARPSYNC.COLLECTIVE R131, `(.L_x_2381) ;  /* 0x0000000083087348 */ /* 0x000fea0003c00000 */
[----:B------:R0:W1:Y:S02]  /*2720*/  SHFL.DOWN P1, R133, R136, R135, R138 ;  /* 0x0800008788857389 */ /* 0x000064000002008a */
[----:B01----:R-:W-:Y:S01]  /*2730*/  ENDCOLLECTIVE ;  /* 0x000000000000791b */ /* 0x003fe20003800000 */
.L_x_2381:
[----:B------:R-:W-:Y:S01]  /*2740*/  FADD.FTZ R69, R72, R69 ;  /* 0x0000004548457221 */ /* 0x000fe20000010000 */
[----:B------:R-:W-:-:S04]  /*2750*/  HFMA2.MMA R135, -RZ, RZ, 0, 5.9604644775390625e-08 ;  /* 0x00000001ff877435 */ /* 0x000fc800000001ff */
[----:B------:R-:W-:Y:S02]  /*2760*/  MOV R136, R69 ;  /* 0x0000004500887202 */ /* 0x000fe40000000f00 */
[----:B------:R-:W-:-:S07]  /*2770*/  MOV R71, R133 ;  /* 0x0000008500477202 */ /* 0x000fce0000000f00 */
[----:B------:R-:W-:Y:S05]  /*2780*/  WARPSYNC.COLLECTIVE R131, `(.L_x_2382) ;  /* 0x0000000083087348 */ /* 0x000fea0003c00000 */
[----:B------:R0:W1:Y:S02]  /*2790*/  SHFL.DOWN P1, R133, R136, R135, R138 ;  /* 0x0800008788857389 */ /* 0x000064000002008a */
[----:B01----:R-:W-:Y:S01]  /*27a0*/  ENDCOLLECTIVE ;  /* 0x000000000000791b */ /* 0x003fe20003800000 */
.L_x_2382:
[----:B------:R-:W-:-:S05]  /*27b0*/  FADD.FTZ R71, R74, R71 ;  /* 0x000000474a477221 */ /* 0x000fca0000010000 */
[----:B------:R-:W-:Y:S02]  /*27c0*/  MOV R136, R71 ;  /* 0x0000004700887202 */ /* 0x000fe40000000f00 */
[----:B------:R-:W-:-:S07]  /*27d0*/  MOV R68, R133 ;  /* 0x0000008500447202 */ /* 0x000fce0000000f00 */
[----:B------:R-:W-:Y:S05]  /*27e0*/  WARPSYNC.COLLECTIVE R131, `(.L_x_2383) ;  /* 0x0000000083087348 */ /* 0x000fea0003c00000 */
[----:B------:R0:W1:Y:S02]  /*27f0*/  SHFL.DOWN P1, R133, R136, R135, R138 ;  /* 0x0800008788857389 */ /* 0x000064000002008a */
[----:B01----:R-:W-:Y:S01]  /*2800*/  ENDCOLLECTIVE ;  /* 0x000000000000791b */ /* 0x003fe20003800000 */
.L_x_2383:
[----:B------:R-:W-:Y:S01]  /*2810*/  MOV R70, R133 ;  /* 0x0000008500467202 */ /* 0x000fe20000000f00 */
[----:B------:R-:W-:Y:S06]  /*2820*/  BRA `(.L_x_2384) ;  /* 0xffffffe800f87947 */ /* 0x000fec000383ffff */
.L_x_2385:
        /* <DEDUP_REMOVED lines=13> */
.L_x_3352:


//--------------------- .text._ZN10layer_norm31ln_parallel_residual_bwd_kernelINS_13Kernel_traitsIf6__halffS2_fjLj1536ELj1ELj1ELj4ELj8ENS_18Kernel_traits_baseILj1536EfS2_fS2_fjLj128EEEEELb0ELb1ELb0EEEvNS_9BwdParamsE --------------------------
	.section	.text._ZN10layer_norm31ln_parallel_residual_bwd_kernelINS_13Kernel_traitsIf6__halffS2_fjLj1536ELj1ELj1ELj4ELj8ENS_18Kernel_traits_baseILj1536EfS2_fS2_fjLj128EEEEELb0ELb1ELb0EEEvNS_9BwdParamsE,"ax",@progbits
	.align	128
        .global         _ZN10layer_norm31ln_parallel_residual_bwd_kernelINS_13Kernel_traitsIf6__halffS2_fjLj1536ELj1ELj1ELj4ELj8ENS_18Kernel_traits_baseILj1536EfS2_fS2_fjLj128EEEEELb0ELb1ELb0EEEvNS_9BwdParamsE
        .type           _ZN10layer_norm31ln_parallel_residual_bwd_kernelINS_13Kernel_traitsIf6__halffS2_fjLj1536ELj1ELj1ELj4ELj8ENS_18Kernel_traits_baseILj1536EfS2_fS2_fjLj128EEEEELb0ELb1ELb0EEEvNS_9BwdParamsE,@function
        .size           _ZN10layer_norm31ln_parallel_residual_bwd_kernelINS_13Kernel_traitsIf6__halffS2_fjLj1536ELj1ELj1ELj4ELj8ENS_18Kernel_traits_baseILj1536EfS2_fS2_fjLj128EEEEELb0ELb1ELb0EEEvNS_9BwdParamsE,(.L_x_3353 - _ZN10layer_norm31ln_parallel_residual_bwd_kernelINS_13Kernel_traitsIf6__halffS2_fjLj1536ELj1ELj1ELj4ELj8ENS_18Kernel_traits_baseILj1536EfS2_fS2_fjLj128EEEEELb0ELb1ELb0EEEvNS_9BwdParamsE)
        .other          _ZN10layer_norm31ln_parallel_residual_bwd_kernelINS_13Kernel_traitsIf6__halffS2_fjLj1536ELj1ELj1ELj4ELj8ENS_18Kernel_traits_baseILj1536EfS2_fS2_fjLj128EEEEELb0ELb1ELb0EEEvNS_9BwdParamsE,@"STO_CUDA_ENTRY STV_DEFAULT"
_ZN10layer_norm31ln_parallel_residual_bwd_kernelINS_13Kernel_traitsIf6__halffS2_fjLj1536ELj1ELj1ELj4ELj8ENS_18Kernel_traits_baseILj1536EfS2_fS2_fjLj128EEEEELb0ELb1ELb0EEEvNS_9BwdParamsE:
.text._ZN10layer_norm31ln_parallel_residual_bwd_kernelINS_13Kernel_traitsIf6__halffS2_fjLj1536ELj1ELj1ELj4ELj8ENS_18Kernel_traits_baseILj1536EfS2_fS2_fjLj128EEEEELb0ELb1ELb0EEEvNS_9BwdParamsE:
        /* <DEDUP_REMOVED lines=55> */
.L_x_2402:
        /* <DEDUP_REMOVED lines=40> */
[----:B------:R-:W-:Y:S01]  /*05f0*/  HADD2.F32 R5, -RZ, R0.H0_H0 ;  /* 0x20000000ff057230 */ /* 0x000fe20000004100 */
[----:B------:R-:W-:Y:S01]  /*0600*/  MOV R8, R3 ;  /* 0x0000000300087202 */ /* 0x000fe20000000f00 */
[----:B------:R-:W-:Y:S01]  /*0610*/  HADD2.F32 R6, -RZ, R71.H0_H0 ;  /* 0x20000047ff067230 */ /* 0x000fe20000004100 */
[----:B------:R-:W-:Y:S01]  /*0620*/  SHF.R.U32.HI R98, RZ, 0x10, R3 ;  /* 0x00000010ff627819 */ /* 0x000fe20000011603 */
[----:B------:R-:W-:Y:S01]  /*0630*/  FMUL.FTZ R3, R87, R2 ;  /* 0x0000000257037220 */ /* 0x000fe20000410000 */
[----:B------:R-:W-:Y:S01]  /*0640*/  FMUL.FTZ R2, R56, R5 ;  /* 0x0000000538027220 */ /* 0x000fe20000410000 */
[----:B------:R-:W-:-:S02]  /*0650*/  HADD2.F32 R71, -RZ, R8.H0_H0 ;  /* 0x20000008ff477230 */ /* 0x000fc40000004100 */
[----:B------:R-:W-:Y:S01]  /*0660*/  FADD.FTZ R32, R32, R5 ;  /* 0x0000000520207221 */ /* 0x000fe20000010000 */
[----:B------:R-:W-:Y:S01]  /*0670*/  FFMA.FTZ R44, R3, R5, R44 ;  /* 0x00000005032c7223 */ /* 0x000fe2000001002c */
[----:B------:R-:W-:Y:S01]  /*0680*/  FMUL.FTZ R0, R87, R4 ;  /* 0x0000000457007220 */ /* 0x000fe20000410000 */
[----:B------:R-:W-:Y:S01]  /*0690*/  FMUL.FTZ R5, R57, R6 ;  /* 0x0000000639057220 */ /* 0x000fe20000410000 */
[----:B------:R-:W-:Y:S01]  /*06a0*/  FADD.FTZ R8, RZ, R2 ;  /* 0x00000002ff087221 */ /* 0x000fe20000010000 */
[----:B0-----:R-:W-:Y:S01]  /*06b0*/  FFMA.FTZ R69, R3, R2, RZ ;  /* 0x0000000203457223 */ /* 0x001fe200000100ff */
[----:B------:R-:W-:Y:S02]  /*06c0*/  HADD2.F32 R98, -RZ, R98.H0_H0 ;  /* 0x20000062ff627230 */ /* 0x000fe40000004100 */
        /* <DEDUP_REMOVED lines=15> */
.L_x_2388:
[----:B------:R-:W-:Y:S05]  /*07c0*/  BSYNC B0 ;  /* 0x0000000000007941 */ /* 0x000fea0003800000 */
.L_x_2387:
        /* <DEDUP_REMOVED lines=21> */
[----:B------:R-:W-:Y:S01]  /*0920*/  SHF.R.U32.HI R100, RZ, 0x10, R11 ;  /* 0x00000010ff647819 */ /* 0x000fe2000001160b */
[----:B------:R-:W-:-:S02]  /*0930*/  HADD2.F32 R11, -RZ, R9.H0_H0 ;  /* 0x20000009ff0b7230 */ /* 0x000fc40000004100 */
[C---:B-----5:R-:W-:Y:S01]  /*0940*/  FMUL.FTZ R9, R87.reuse, R10 ;  /* 0x0000000a57097220 */ /* 0x060fe20000410000 */
[----:B------:R-:W-:Y:S02]  /*0950*/  HADD2.F32 R14, -RZ, R71.H0_H0 ;  /* 0x20000047ff0e7230 */ /* 0x000fe40000004100 */
[----:B------:R-:W-:Y:S01]  /*0960*/  FMUL.FTZ R10, R87, R12 ;  /* 0x0000000c570a7220 */ /* 0x000fe20000410000 */
[-C--:B------:R-:W-:Y:S01]  /*0970*/  FMUL.FTZ R12, R52, R11.reuse ;  /* 0x0000000b340c7220 */ /* 0x080fe20000410000 */
[----:B------:R-:W-:Y:S01]  /*0980*/  FADD.FTZ R28, R28, R11 ;  /* 0x0000000b1c1c7221 */ /* 0x000fe20000010000 */
[----:B------:R-:W-:Y:S01]  /*0990*/  FFMA.FTZ R40, R9, R11, R40 ;  /* 0x0000000b09287223 */ /* 0x000fe20000010028 */
[----:B------:R-:W-:Y:S02]  /*09a0*/  HADD2.F32 R15, -RZ, R70.H0_H0 ;  /* 0x20000046ff0f7230 */ /* 0x000fe40000004100 */
[----:B------:R-:W-:Y:S01]  /*09b0*/  FMUL.FTZ R11, R53, R14 ;  /* 0x0000000e350b7220 */ /* 0x000fe20000410000 */
[----:B0-----:R-:W-:Y:S01]  /*09c0*/  FADD.FTZ R68, R75, R12 ;  /* 0x0000000c4b447221 */ /* 0x001fe20000010000 */
[----:B------:R-:W-:Y:S01]  /*09d0*/  FFMA.FTZ R69, R9, R12, R96 ;  /* 0x0000000c09457223 */ /* 0x000fe20000010060 */
[----:B------:R-:W-:-:S02]  /*09e0*/  HADD2.F32 R100, -RZ, R100.H0_H0 ;  /* 0x20000064ff647230 */ /* 0x000fc40000004100 */
        /* <DEDUP_REMOVED lines=16> */
.L_x_2390:
[----:B------:R-:W-:Y:S05]  /*0af0*/  BSYNC B0 ;  /* 0x0000000000007941 */ /* 0x000fea0003800000 */
.L_x_2389:
        /* <DEDUP_REMOVED lines=14> */
[C---:B0----5:R-:W-:Y:S01]  /*0be0*/  FMUL.FTZ R81, R87.reuse, R94 ;  /* 0x0000005e57517220 */ /* 0x061fe20000410000 */
[----:B---3--:R-:W-:Y:S02]  /*0bf0*/  MOV R77, R78 ;  /* 0x0000004e004d7202 */ /* 0x008fe40000000f00 */
[----:B------:R-:W-:Y:S01]  /*0c00*/  SHF.R.U64 R83, R78, 0x10, R79 ;  /* 0x000000104e537819 */ /* 0x000fe2000000124f */
[C---:B------:R-:W-:Y:S01]  /*0c10*/  FADD.FTZ R78, -R72.reuse, R68 ;  /* 0x00000044484e7221 */ /* 0x040fe20000010100 */
[C---:B------:R-:W-:Y:S01]  /*0c20*/  FADD.FTZ R68, -R72.reuse, R69 ;  /* 0x0000004548447221 */ /* 0x040fe20000010100 */
[----:B------:R-:W-:Y:S01]  /*0c30*/  HADD2.F32 R69, -RZ, R77.H0_H0 ;  /* 0x2000004dff457230 */ /* 0x000fe20000004100 */
[----:B------:R-:W-:Y:S01]  /*0c40*/  MOV R82, R79 ;  /* 0x0000004f00527202 */ /* 0x000fe20000000f00 */
[----:B------:R-:W-:Y:S02]  /*0c50*/  HADD2.F32 R70, -RZ, R83.H0_H0 ;  /* 0x20000053ff467230 */ /* 0x000fe40000004100 */
[C---:B------:R-:W-:Y:S01]  /*0c60*/  FMUL.FTZ R77, R87.reuse, R78 ;  /* 0x0000004e574d7220 */ /* 0x040fe20000410000 */
[----:B------:R-:W-:Y:S01]  /*0c70*/  FADD.FTZ R72, -R72, R71 ;  /* 0x0000004748487221 */ /* 0x000fe20000010100 */
[-C--:B------:R-:W-:Y:S01]  /*0c80*/  FMUL.FTZ R80, R48, R69.reuse ;  /* 0x0000004530507220 */ /* 0x080fe20000410000 */
[----:B------:R-:W-:Y:S01]  /*0c90*/  HADD2.F32 R71, -RZ, R82.H0_H0 ;  /* 0x20000052ff477230 */ /* 0x000fe20000004100 */
[----:B------:R-:W-:Y:S01]  /*0ca0*/  SHF.R.U32.HI R98, RZ, 0x10, R79 ;  /* 0x00000010ff627819 */ /* 0x000fe2000001164f */
        /* <DEDUP_REMOVED lines=22> */
.L_x_2392:
[----:B------:R-:W-:Y:S05]  /*0e10*/  BSYNC B0 ;  /* 0x0000000000007941 */ /* 0x000fea0003800000 */
.L_x_2391:
        /* <DEDUP_REMOVED lines=21> */
.L_x_2413:
        /* <DEDUP_REMOVED lines=49> */
[----:B------:R-:W-:Y:S01]  /*1280*/  F2F.F16.F32 R102, R96 ;  /* 0x0000006000667304 */ /* 0x000fe20000200800 */
[----:B------:R-:W-:Y:S01]  /*1290*/  SEL R65, R96, R65, P0 ;  /* 0x0000004160417207 */ /* 0x000fe20000000000 */
[----:B------:R-:W-:Y:S01]  /*12a0*/  @P1 FADD.FTZ R95, R20, R95 ;  /* 0x0000005f145f1221 */ /* 0x000fe20000010000 */
[----:B------:R-:W1:Y:S01]  /*12b0*/  LDC.64 R68, c[0x0][0x2f8] ;  /* 0x0000be00ff447b82 */ /* 0x000e620000000a00 */
[----:B------:R-:W-:-:S02]  /*12c0*/  SEL R66, R71, R66, P0 ;  /* 0x0000004247427207 */ /* 0x000fc40000000000 */
[----:B------:R-:W-:Y:S02]  /*12d0*/  SEL R67, R98, R67, P0 ;  /* 0x0000004362437207 */ /* 0x000fe40000000000 */
[----:B------:R-:W2:Y:S01]  /*12e0*/  F2F.F16.F32 R101, R98 ;  /* 0x0000006200657304 */ /* 0x000ea20000200800 */
[----:B------:R-:W-:Y:S02]  /*12f0*/  SEL R64, R95, R64, P0 ;  /* 0x000000405f407207 */ /* 0x000fe40000000000 */
[----:B------:R-:W-:-:S04]  /*1300*/  ISETP.NE.U32.AND P1, PT, RZ, UR16, PT ;  /* 0x00000010ff007c0c */ /* 0x000fc8000bf25070 */
[----:B------:R-:W-:Y:S01]  /*1310*/  ISETP.NE.AND.EX P1, PT, RZ, UR17, PT, P1 ;  /* 0x00000011ff007c0c */ /* 0x000fe2000bf25310 */
[----:B------:R3:W4:Y:S01]  /*1320*/  F2F.F16.F32 R100, R71 ;  /* 0x0000004700647304 */ /* 0x0007220000200800 */
[----:B0-----:R-:W-:Y:S01]  /*1330*/  @P0 IMAD.WIDE.U32 R72, R89, 0x10, R72 ;  /* 0x0000001059480825 */ /* 0x001fe200078e0048 */
[----:B--2---:R-:W-:-:S06]  /*1340*/  SHF.L.U32 R97, R101, 0x10, RZ ;  /* 0x0000001065617819 */ /* 0x004fcc00000006ff */
[----:B------:R-:W0:Y:S01]  /*1350*/  F2F.F16.F32 R99, R95 ;  /* 0x0000005f00637304 */ /* 0x000e220000200800 */
        /* <DEDUP_REMOVED lines=19> */
.L_x_2396:
[----:B------:R-:W-:-:S07]  /*1490*/  IADD3 R89, R89, 0x80, RZ ;  /* 0x0000008059597810 */ /* 0x000fce0007ffe0ff */
.L_x_2395:
[----:B------:R-:W-:Y:S05]  /*14a0*/  BSYNC B0 ;  /* 0x0000000000007941 */ /* 0x000fea0003800000 */
.L_x_2394:
        /* <DEDUP_REMOVED lines=22> */
[----:B------:R-:W-:Y:S01]  /*1610*/  F2F.F16.F32 R102, R96 ;  /* 0x0000006000667304 */ /* 0x000fe20000200800 */
[----:B------:R-:W-:Y:S01]  /*1620*/  SEL R65, R96, R65, P1 ;  /* 0x0000004160417207 */ /* 0x000fe20000800000 */
[----:B------:R-:W1:Y:S01]  /*1630*/  @P1 LDC.64 R68, c[0x0][0x308] ;  /* 0x0000c200ff441b82 */ /* 0x000e620000000a00 */
[----:B------:R-:W-:Y:S01]  /*1640*/  @P0 FADD.FTZ R95, R16, R95 ;  /* 0x0000005f105f0221 */ /* 0x000fe20000010000 */
[----:B------:R-:W-:-:S02]  /*1650*/  SEL R66, R73, R66, P1 ;  /* 0x0000004249427207 */ /* 0x000fc40000800000 */
[----:B------:R-:W-:Y:S02]  /*1660*/  SEL R67, R98, R67, P1 ;  /* 0x0000004362437207 */ /* 0x000fe40000800000 */
[----:B------:R-:W2:Y:S01]  /*1670*/  F2F.F16.F32 R101, R98 ;  /* 0x0000006200657304 */ /* 0x000ea20000200800 */
[----:B------:R-:W-:Y:S02]  /*1680*/  SEL R64, R95, R64, P1 ;  /* 0x000000405f407207 */ /* 0x000fe40000800000 */
[----:B------:R-:W-:-:S04]  /*1690*/  ISETP.NE.U32.AND P0, PT, RZ, UR16, PT ;  /* 0x00000010ff007c0c */ /* 0x000fc8000bf05070 */
[----:B------:R-:W-:Y:S01]  /*16a0*/  ISETP.NE.AND.EX P0, PT, RZ, UR17, PT, P0 ;  /* 0x00000011ff007c0c */ /* 0x000fe2000bf05300 */
[----:B------:R3:W4:Y:S01]  /*16b0*/  F2F.F16.F32 R100, R73 ;  /* 0x0000004900647304 */ /* 0x0007220000200800 */
[----:B0-----:R-:W-:Y:S01]  /*16c0*/  IMAD.WIDE.U32 R70, R89, 0x8, R70 ;  /* 0x0000000859467825 */ /* 0x001fe200078e0046 */
[----:B--2---:R-:W-:-:S06]  /*16d0*/  SHF.L.U32 R97, R101, 0x10, RZ ;  /* 0x0000001065617819 */ /* 0x004fcc00000006ff */
[----:B------:R-:W0:Y:S01]  /*16e0*/  F2F.F16.F32 R99, R95 ;  /* 0x0000005f00637304 */ /* 0x000e220000200800 */
        /* <DEDUP_REMOVED lines=19> */
.L_x_2399:
[----:B------:R-:W-:-:S07]  /*1820*/  IADD3 R89, R89, 0x80, RZ ;  /* 0x0000008059597810 */ /* 0x000fce0007ffe0ff */
.L_x_2398:
[----:B------:R-:W-:Y:S05]  /*1830*/  BSYNC B0 ;  /* 0x0000000000007941 */ /* 0x000fea0003800000 */
.L_x_2397:
        /* <DEDUP_REMOVED lines=24> */
[----:B------:R-:W2:Y:S01]  /*19c0*/  F2F.F16.F32 R100, R96 ;  /* 0x0000006000647304 */ /* 0x000ea20000200800 */
[----:B------:R-:W-:Y:S02]  /*19d0*/  SEL R65, R96, R65, P1 ;  /* 0x0000004160417207 */ /* 0x000fe40000800000 */
[----:B------:R-:W-:-:S02]  /*19e0*/  SEL R66, R95, R66, P1 ;  /* 0x000000425f427207 */ /* 0x000fc40000800000 */
[----:B------:R-:W-:Y:S02]  /*19f0*/  SEL R64, R87, R64, P1 ;  /* 0x0000004057407207 */ /* 0x000fe40000800000 */
[----:B------:R-:W-:Y:S01]  /*1a00*/  SEL R67, R74, R67, P1 ;  /* 0x000000434a437207 */ /* 0x000fe20000800000 */
[----:B------:R-:W3:Y:S01]  /*1a10*/  F2F.F16.F32 R99, R74 ;  /* 0x0000004a00637304 */ /* 0x000ee20000200800 */
[----:B------:R-:W-:Y:S01]  /*1a20*/  ISETP.NE.U32.AND P0, PT, RZ, UR16, PT ;  /* 0x00000010ff007c0c */ /* 0x000fe2000bf05070 */
[----:B0-----:R-:W-:-:S03]  /*1a30*/  IMAD.WIDE.U32 R72, R89, 0x8, R72 ;  /* 0x0000000859487825 */ /* 0x001fc600078e0048 */
[----:B------:R-:W-:Y:S01]  /*1a40*/  ISETP.NE.AND.EX P0, PT, RZ, UR17, PT, P0 ;  /* 0x00000011ff007c0c */ /* 0x000fe2000bf05300 */
[----:B--2---:R-:W-:Y:S02]  /*1a50*/  IMAD.WIDE.U32 R70, R100, 0x10000, RZ ;  /* 0x0001000064467825 */ /* 0x004fe400078e00ff */
[----:B------:R-:W0:Y:S02]  /*1a60*/  F2F.F16.F32 R98, R95 ;  /* 0x0000005f00627304 */ /* 0x000e240000200800 */
[----:B-1----:R-:W-:Y:S01]  /*1a70*/  @P1 IMAD.WIDE.U32 R68, R89, 0x10, R68 ;  /* 0x0000001059441825 */ /* 0x002fe200078e0044 */
[----:B---3--:R-:W-:-:S05]  /*1a80*/  SHF.L.U32 R75, R99, 0x10, RZ ;  /* 0x00000010634b7819 */ /* 0x008fca00000006ff */
[----:B------:R-:W1:Y:S01]  /*1a90*/  F2F.F16.F32 R97, R87 ;  /* 0x0000005700617304 */ /* 0x000e620000200800 */
        /* <DEDUP_REMOVED lines=17> */
.L_x_2401:
[----:B------:R-:W-:Y:S05]  /*1bb0*/  BSYNC B0 ;  /* 0x0000000000007941 */ /* 0x000fea0003800000 */
.L_x_2400:
[----:B------:R-:W-:Y:S02]  /*1bc0*/  IADD3 R88, R88, UR18, RZ ;  /* 0x0000001258587c10 */ /* 0x000fe4000fffe0ff */
[----:B-123--:R-:W-:Y:S02]  /*1bd0*/  SEL R72, RZ, 0x1, P6 ;  /* 0x00000001ff487807 */ /* 0x00efe40003000000 */
[----:B------:R-:W-:-:S13]  /*1be0*/  ISETP.GE.AND P0, PT, R88, UR19, PT ;  /* 0x0000001358007c0c */ /* 0x000fda000bf06270 */
[----:B------:R-:W-:Y:S05]  /*1bf0*/  @!P0 BRA `(.L_x_2402) ;  /* 0xffffffe400dc8947 */ /* 0x000fea000383ffff */
.L_x_2386:
        /* <DEDUP_REMOVED lines=28> */
.L_x_2393:
[----:B------:R-:W-:Y:S01]  /*1dc0*/  HFMA2.MMA R100, -RZ, RZ, 0, 9.5367431640625e-07 ;  /* 0x00000010ff647435 */ /* 0x000fe200000001ff */
[----:B------:R-:W-:Y:S02]  /*1dd0*/  MOV R101, R75 ;  /* 0x0000004b00657202 */ /* 0x000fe40000000f00 */
[----:B------:R-:W-:Y:S02]  /*1de0*/  MOV R103, 0x1f ;  /* 0x0000001f00677802 */ /* 0x000fe40000000f00 */
[----:B------:R-:W-:-:S07]  /*1df0*/  MOV R98, 0xffffffff ;  /* 0xffffffff00627802 */ /* 0x000fce0000000f00 */
[----:B-----5:R-:W-:Y:S05]  /*1e00*/  WARPSYNC.COLLECTIVE R98, `(.L_x_2403) ;  /* 0x0000000062087348 */ /* 0x020fea0003c00000 */
[----:B------:R0:W1:Y:S02]  /*1e10*/  SHFL.DOWN P0, R99, R101, R100, R103 ;  /* 0x0800006465637389 */ /* 0x0000640000000067 */
[----:B01---5:R-:W-:Y:S01]  /*1e20*/  ENDCOLLECTIVE ;  /* 0x000000000000791b */ /* 0x023fe20003800000 */
.L_x_2403:
[----:B------:R-:W-:Y:S02]  /*1e30*/  MOV R101, R96 ;  /* 0x0000006000657202 */ /* 0x000fe40000000f00 */
[----:B------:R-:W-:-:S07]  /*1e40*/  MOV R68, R99 ;  /* 0x0000006300447202 */ /* 0x000fce0000000f00 */
[----:B------:R-:W-:Y:S05]  /*1e50*/  WARPSYNC.COLLECTIVE R98, `(.L_x_2404) ;  /* 0x0000000062087348 */ /* 0x000fea0003c00000 */
[----:B------:R0:W1:Y:S02]  /*1e60*/  SHFL.DOWN P0, R99, R101, R100, R103 ;  /* 0x0800006465637389 */ /* 0x0000640000000067 */
[----:B01----:R-:W-:Y:S01]  /*1e70*/  ENDCOLLECTIVE ;  /* 0x000000000000791b */ /* 0x003fe20003800000 */
.L_x_2404:
[----:B------:R-:W-:Y:S01]  /*1e80*/  FADD.FTZ R68, R68, R75 ;  /* 0x0000004b44447221 */ /* 0x000fe20000010000 */
[----:B------:R-:W-:-:S04]  /*1e90*/  HFMA2.MMA R100, -RZ, RZ, 0, 4.76837158203125e-07 ;  /* 0x00000008ff647435 */ /* 0x000fc800000001ff */
[----:B------:R-:W-:Y:S02]  /*1ea0*/  MOV R101, R68 ;  /* 0x0000004400657202 */ /* 0x000fe40000000f00 */
[----:B------:R-:W-:-:S07]  /*1eb0*/  MOV R69, R99 ;  /* 0x0000006300457202 */ /* 0x000fce0000000f00 */
[----:B------:R-:W-:Y:S05]  /*1ec0*/  WARPSYNC.COLLECTIVE R98, `(.L_x_2405) ;  /* 0x0000000062087348 */ /* 0x000fea0003c00000 */
[----:B------:R0:W1:Y:S02]  /*1ed0*/  SHFL.DOWN P0, R99, R101, R100, R103 ;  /* 0x0800006465637389 */ /* 0x0000640000000067 */
[----:B01----:R-:W-:Y:S01]  /*1ee0*/  ENDCOLLECTIVE ;  /* 0x000000000000791b */ /* 0x003fe20003800000 */
.L_x_2405:
[----:B------:R-:W-:-:S05]  /*1ef0*/  FADD.FTZ R69, R69, R96 ;  /* 0x0000006045457221 */ /* 0x000fca0000010000 */
[----:B------:R-:W-:Y:S02]  /*1f00*/  MOV R101, R69 ;  /* 0x0000004500657202 */ /* 0x000fe40000000f00 */
[----:B------:R-:W-:-:S07]  /*1f10*/  MOV R71, R99 ;  /* 0x0000006300477202 */ /* 0x000fce0000000f00 */
[----:B------:R-:W-:Y:S05]  /*1f20*/  WARPSYNC.COLLECTIVE R98, `(.L_x_2406) ;  /* 0x0000000062087348 */ /* 0x000fea0003c00000 */
[----:B------:R0:W1:Y:S02]  /*1f30*/  SHFL.DOWN P0, R99, R101, R100, R103 ;  /* 0x0800006465637389 */ /* 0x0000640000000067 */
[----:B01----:R-:W-:Y:S01]  /*1f40*/  ENDCOLLECTIVE ;  /* 0x000000000000791b */ /* 0x003fe20003800000 */
.L_x_2406:
[----:B------:R-:W-:Y:S01]  /*1f50*/  FADD.FTZ R71, R68, R71 ;  /* 0x0000004744477221 */ /* 0x000fe20000010000 */
[----:B------:R-:W-:-:S04]  /*1f60*/  HFMA2.MMA R100, -RZ, RZ, 0, 2.384185791015625e-07 ;  /* 0x00000004ff647435 */ /* 0x000fc800000001ff */
[----:B------:R-:W-:Y:S02]  /*1f70*/  MOV R101, R71 ;  /* 0x0000004700657202 */ /* 0x000fe40000000f00 */
[----:B------:R-:W-:-:S07]  /*1f80*/  MOV R70, R99 ;  /* 0x0000006300467202 */ /* 0x000fce0000000f00 */
[----:B------:R-:W-:Y:S05]  /*1f90*/  WARPSYNC.COLLECTIVE R98, `(.L_x_2407) ;  /* 0x0000000062087348 */ /* 0x000fea0003c00000 */
[----:B------:R0:W1:Y:S02]  /*1fa0*/  SHFL.DOWN P0, R99, R101, R100, R103 ;  /* 0x0800006465637389 */ /* 0x0000640000000067 */
[----:B01----:R-:W-:Y:S01]  /*1fb0*/  ENDCOLLECTIVE ;  /* 0x000000000000791b */ /* 0x003fe20003800000 */
.L_x_2407:
[----:B------:R-:W-:-:S05]  /*1fc0*/  FADD.FTZ R70, R69, R70 ;  /* 0x0000004645467221 */ /* 0x000fca0000010000 */
[----:B------:R-:W-:Y:S02]  /*1fd0*/  MOV R101, R70 ;  /* 0x0000004600657202 */ /* 0x000fe40000000f00 */
[----:B------:R-:W-:-:S07]  /*1fe0*/  MOV R72, R99 ;  /* 0x0000006300487202 */ /* 0x000fce0000000f00 */
[----:B------:R-:W-:Y:S05]  /*1ff0*/  WARPSYNC.COLLECTIVE R98, `(.L_x_2408) ;  /* 0x0000000062087348 */ /* 0x000fea0003c00000 */
[----:B------:R0:W1:Y:S02]  /*2000*/  SHFL.DOWN P0, R99, R101, R100, R103 ;  /* 0x0800006465637389 */ /* 0x0000640000000067 */
[----:B01----:R-:W-:Y:S01]  /*2010*/  ENDCOLLECTIVE ;  /* 0x000000000000791b */ /* 0x003fe20003800000 */
.L_x_2408:
[----:B------:R-:W-:Y:S01]  /*2020*/  FADD.FTZ R72, R71, R72 ;  /* 0x0000004847487221 */ /* 0x000fe20000010000 */
[----:B------:R-:W-:-:S04]  /*2030*/  HFMA2.MMA R100, -RZ, RZ, 0, 1.1920928955078125e-07 ;  /* 0x00000002ff647435 */ /* 0x000fc800000001ff */
[----:B------:R-:W-:Y:S02]  /*2040*/  MOV R101, R72 ;  /* 0x0000004800657202 */ /* 0x000fe40000000f00 */
[----:B------:R-:W-:-:S07]  /*2050*/  MOV R95, R99 ;  /* 0x00000063005f7202 */ /* 0x000fce0000000f00 */
[----:B------:R-:W-:Y:S05]  /*2060*/  WARPSYNC.COLLECTIVE R98, `(.L_x_2409) ;  /* 0x0000000062087348 */ /* 0x000fea0003c00000 */
[----:B------:R0:W1:Y:S02]  /*2070*/  SHFL.DOWN P0, R99, R101, R100, R103 ;  /* 0x0800006465637389 */ /* 0x0000640000000067 */
[----:B01----:R-:W-:Y:S01]  /*2080*/  ENDCOLLECTIVE ;  /* 0x000000000000791b */ /* 0x003fe20003800000 */
.L_x_2409:
[----:B------:R-:W-:-:S05]  /*2090*/  FADD.FTZ R95, R70, R95 ;  /* 0x0000005f465f7221 */ /* 0x000fca0000010000 */
[----:B------:R-:W-:Y:S02]  /*20a0*/  MOV R101, R95 ;  /* 0x0000005f00657202 */ /* 0x000fe40000000f00 */
[----:B------:R-:W-:-:S07]  /*20b0*/  MOV R75, R99 ;  /* 0x00000063004b7202 */ /* 0x000fce0000000f00 */
[----:B------:R-:W-:Y:S05]  /*20c0*/  WARPSYNC.COLLECTIVE R98, `(.L_x_2410) ;  /* 0x0000000062087348 */ /* 0x000fea0003c00000 */
[----:B------:R0:W1:Y:S02]  /*20d0*/  SHFL.DOWN P0, R99, R101, R100, R103 ;  /* 0x0800006465637389 */ /* 0x0000640000000067 */
[----:B01----:R-:W-:Y:S01]  /*20e0*/  ENDCOLLECTIVE ;  /* 0x000000000000791b */ /* 0x003fe20003800000 */
.L_x_2410:
[----:B------:R-:W-:Y:S01]  /*20f0*/  FADD.FTZ R75, R72, R75 ;  /* 0x0000004b484b7221 */ /* 0x000fe20000010000 */
[----:B------:R-:W-:-:S04]  /*2100*/  HFMA2.MMA R100, -RZ, RZ, 0, 5.9604644775390625e-08 ;  /* 0x00000001ff647435 */ /* 0x000fc800000001ff */
[----:B------:R-:W-:Y:S02]  /*2110*/  MOV R101, R75 ;  /* 0x0000004b00657202 */ /* 0x000fe40000000f00 */
[----:B------:R-:W-:-:S07]  /*2120*/  MOV R96, R99 ;  /* 0x0000006300607202 */ /* 0x000fce0000000f00 */
[----:B------:R-:W-:Y:S05]  /*2130*/  WARPSYNC.COLLECTIVE R98, `(.L_x_2411) ;  /* 0x0000000062087348 */ /* 0x000fea0003c00000 */
[----:B------:R0:W1:Y:S02]  /*2140*/  SHFL.DOWN P0, R99, R101, R100, R103 ;  /* 0x0800006465637389 */ /* 0x0000640000000067 */
[----:B01----:R-:W-:Y:S01]  /*2150*/  ENDCOLLECTIVE ;  /* 0x000000000000791b */ /* 0x003fe20003800000 */
.L_x_2411:
[----:B------:R-:W-:-:S05]  /*2160*/  FADD.FTZ R97, R95, R96 ;  /* 0x000000605f617221 */ /* 0x000fca0000010000 */
[----:B------:R-:W-:Y:S02]  /*2170*/  MOV R101, R97 ;  /* 0x0000006100657202 */ /* 0x000fe40000000f00 */
[----:B------:R-:W-:-:S07]  /*2180*/  MOV R96, R99 ;  /* 0x0000006300607202 */ /* 0x000fce0000000f00 */
[----:B------:R-:W-:Y:S05]  /*2190*/  WARPSYNC.COLLECTIVE R98, `(.L_x_2412) ;  /* 0x0000000062087348 */ /* 0x000fea0003c00000 */
[----:B------:R0:W1:Y:S02]  /*21a0*/  SHFL.DOWN P0, R99, R101, R100, R103 ;  /* 0x0800006465637389 */ /* 0x0000640000000067 */
[----:B01----:R-:W-:Y:S01]  /*21b0*/  ENDCOLLECTIVE ;  /* 0x000000000000791b */ /* 0x003fe20003800000 */
.L_x_2412:
[----:B------:R-:W-:Y:S01]  /*21c0*/  MOV R68, R99 ;  /* 0x0000006300447202 */ /* 0x000fe20000000f00 */
[----:B------:R-:W-:Y:S06]  /*21d0*/  BRA `(.L_x_2413) ;  /* 0xffffffec00647947 */ /* 0x000fec000383ffff */
.L_x_2414:
        /* <DEDUP_REMOVED lines=10> */
.L_x_3353:


//--------------------- .text._ZN10layer_norm31ln_parallel_residual_bwd_kernelINS_13Kernel_traitsIf6__halffS2_fjLj1536ELj1ELj1ELj4ELj8ENS_18Kernel_traits_baseILj1536EfS2_fS2_fjLj128EEEEELb0ELb1ELb1EEEvNS_9BwdParamsE --------------------------
	.section	.text._ZN10layer_norm31ln_parallel_residual_bwd_kernelINS_13Kernel_traitsIf6__halffS2_fjLj1536ELj1ELj1ELj4ELj8ENS_18Kernel_traits_baseILj1536EfS2_fS2_fjLj128EEEEELb0ELb1ELb1EEEvNS_9BwdParamsE,"ax",@progbits
	.align	128
        .global         _ZN10layer_norm31ln_parallel_residual_bwd_kernelINS_13Kernel_traitsIf6__halffS2_fjLj1536ELj1ELj1ELj4ELj8ENS_18Kernel_traits_baseILj1536EfS2_fS2_fjLj128EEEEELb0ELb1ELb1EEEvNS_9BwdParamsE
        .type           _ZN10layer_norm31ln_parallel_residual_bwd_kernelINS_13Kernel_traitsIf6__halffS2_fjLj1536ELj1ELj1ELj4ELj8ENS_18Kernel_traits_baseILj1536EfS2_fS2_fjLj128EEEEELb0ELb1ELb1EEEvNS_9BwdParamsE,@function
        .size           _ZN10layer_norm31ln_parallel_residual_bwd_kernelINS_13Kernel_traitsIf6__halffS2_fjLj1536ELj1ELj1ELj4ELj8ENS_18Kernel_traits_baseILj1536EfS2_fS2_fjLj128EEEEELb0ELb1ELb1EEEvNS_9BwdParamsE,(.L_x_3354 - _ZN10layer_norm31ln_parallel_residual_bwd_kernelINS_13Kernel_traitsIf6__halffS2_fjLj1536ELj1ELj1ELj4ELj8ENS_18Kernel_traits_baseILj1536EfS2_fS2_fjLj128EEEEELb0ELb1ELb1EEEvNS_9BwdParamsE)
        .other          _ZN10layer_norm31ln_parallel_residual_bwd_kernelINS_13Kernel_traitsIf6__halffS2_fjLj1536ELj1ELj1ELj4ELj8ENS_18Kernel_traits_baseILj1536EfS2_fS2_fjLj128EEEEELb0ELb1ELb1EEEvNS_9BwdParamsE,@"STO_CUDA_ENTRY STV_DEFAULT"
_ZN10layer_norm31ln_parallel_residual_bwd_kernelINS_13Kernel_traitsIf6__halffS2_fjLj1536ELj1ELj1ELj4ELj8ENS_18Kernel_traits_baseILj1536EfS2_fS2_fjLj128EEEEELb0ELb1ELb1EEEvNS_9BwdParamsE:
.text._ZN10layer_norm31ln_parallel_residual_bwd_kernelINS_13Kernel_traitsIf6__halffS2_fjLj1536ELj1ELj1ELj4ELj8ENS_18Kernel_traits_baseILj1536EfS2_fS2_fjLj128EEEEELb0ELb1ELb1EEEvNS_9BwdParamsE:
        /* <DEDUP_REMOVED lines=30> */
.L_x_2415:
[----:B------:R-:W-:Y:S01]  /*01e0*/  SHF.L.U32 R0, R48, 0x4, RZ ;  /* 0x0000000430007819 */ /* 0x000fe200000006ff */
[----:B------:R-:W-:-:S03]  /*01f0*/  ULDC.64 UR6, c[0x0][0x260] ;  /* 0x0000980000067ab9 */ /* 0x000fc60000000a00 */
        /* <DEDUP_REMOVED lines=11> */
[----:B------:R-:W-:Y:S01]  /*02b0*/  ISETP.NE.AND.EX P0, PT, RZ, UR7, PT, P0 ;  /* 0x00000007ff007c0c */ /* 0x000fe2000bf05300 */
[----:B------:R-:W-:Y:S01]  /*02c0*/  IMAD.MOV.U32 R51, RZ, RZ, RZ ;  /* 0x000000ffff337224 */ /* 0x000fe200078e00ff */
[----:B------:R-:W-:-:S02]  /*02d0*/  LEA R50, R50, 0x4, 0x2 ;  /* 0x0000000432327811 */ /* 0x000fc400078e10ff */
        /* <DEDUP_REMOVED lines=10> */
[----:B------:R-:W-:Y:S02]  /*0380*/  PLOP3.LUT P4, PT, PT, PT, UP0, 0x80, 0x0 ;  /* 0x000000000000781c */ /* 0x000fe40003f8f008 */
[----:B------:R-:W-:-:S02]  /*0390*/  CS2R R72, SRZ ;  /* 0x0000000000487805 */ /* 0x000fc4000001ff00 */
[----:B------:R-:W-:Y:S02]  /*03a0*/  MOV R74, RZ ;  /* 0x000000ff004a7202 */ /* 0x000fe40000000f00 */
[----:B0-----:R-:W-:-:S07]  /*03b0*/  LOP3.LUT R75, R48, 0x7f, RZ, 0xc0, !PT ;  /* 0x0000007f304b7812 */ /* 0x001fce00078ec0ff */
.L_x_2421:
        /* <DEDUP_REMOVED lines=39> */
[----:B------:R-:W-:Y:S01]  /*0630*/  UMOV UR6, 0xffffffff ;  /* 0xffffffff00067882 */ /* 0x000fe20000000000 */
[----:B------:R-:W-:-:S04]  /*0640*/  IADD3 R49, R49, UR10, RZ ;  /* 0x0000000a31317c10 */ /* 0x000fc8000fffe0ff */
[----:B------:R-:W-:Y:S02]  /*0650*/  ISETP.GE.AND P6, PT, R49, UR11, PT ;  /* 0x0000000b31007c0c */ /* 0x000fe4000bfc6270 */
[----:B---3--:R-:W-:-:S05]  /*0660*/  FSEL R100, R96, RZ, !P4 ;  /* 0x000000ff60647208 */ /* 0x008fca0006000000 */
[C---:B----4-:R-:W-:Y:S01]  /*0670*/  FADD.FTZ R93, -R100.reuse, R32 ;  /* 0x00000020645d7221 */ /* 0x050fe20000010100 */
[----:B------:R-:W-:Y:S01]  /*0680*/  IMAD.MOV.U32 R0, RZ, RZ, R78 ;  /* 0x000000ffff007224 */ /* 0x000fe200078e004e */
[----:B------:R-:W-:Y:S02]  /*0690*/  MOV R92, R79 ;  /* 0x0000004f005c7202 */ /* 0x000fe40000000f00 */
[--C-:B-1----:R-:W-:Y:S01]  /*06a0*/  SHF.R.U32.HI R94, RZ, 0x10, R79.reuse ;  /* 0x00000010ff5e7819 */ /* 0x102fe2000001164f */
[----:B------:R-:W-:Y:S01]  /*06b0*/  FADD.FTZ R97, -R100, R34 ;  /* 0x0000002264617221 */ /* 0x000fe20000010100 */
[----:B------:R-:W-:Y:S01]  /*06c0*/  SHF.R.U64 R96, R78, 0x10, R79 ;  /* 0x000000104e607819 */ /* 0x000fe2000000124f */
[----:B------:R-:W-:Y:S01]  /*06d0*/  HADD2.F32 R32, -RZ, R0.H0_H0 ;  /* 0x20000000ff207230 */ /* 0x000fe20000004100 */
[----:B--2---:R-:W-:Y:S01]  /*06e0*/  SHF.R.U64 R98, R80, 0x10, R81 ;  /* 0x0000001050627819 */ /* 0x004fe20000001251 */
[----:B------:R-:W-:Y:S01]  /*06f0*/  FMUL.FTZ R0, R90, R93 ;  /* 0x0000005d5a007220 */ /* 0x000fe20000410000 */
[C---:B------:R-:W-:Y:S01]  /*0700*/  FADD.FTZ R95, -R100.reuse, R33 ;  /* 0x00000021645f7221 */ /* 0x040fe20000010100 */
[C---:B0-----:R-:W-:Y:S01]  /*0710*/  FADD.FTZ R87, -R100.reuse, R35 ;  /* 0x0000002364577221 */ /* 0x041fe20000010100 */
[----:B------:R-:W-:Y:S01]  /*0720*/  MOV R34, R80 ;  /* 0x0000005000227202 */ /* 0x000fe20000000f00 */
[----:B------:R-:W-:Y:S01]  /*0730*/  FADD.FTZ R101, -R100, R37 ;  /* 0x0000002564657221 */ /* 0x000fe20000010100 */
[----:B------:R-:W-:Y:S01]  /*0740*/  HADD2.F32 R92, -RZ, R92.H0_H0 ;  /* 0x2000005cff5c7230 */ /* 0x000fe20000004100 */
[----:B------:R-:W-:Y:S01]  /*0750*/  MOV R78, R81 ;  /* 0x00000051004e7202 */ /* 0x000fe20000000f00 */
[----:B------:R-:W-:Y:S01]  /*0760*/  HADD2.F32 R88, -RZ, R94.H0_H0 ;  /* 0x2000005eff587230 */ /* 0x000fe20000004100 */
[----:B------:R-:W-:Y:S01]  /*0770*/  SHF.R.U32.HI R86, RZ, 0x10, R81 ;  /* 0x00000010ff567819 */ /* 0x000fe20000011651 */
[----:B------:R-:W-:-:S02]  /*0780*/  HADD2.F32 R96, -RZ, R96.H0_H0 ;  /* 0x20000060ff607230 */ /* 0x000fc40000004100 */
[----:B------:R-:W-:Y:S01]  /*0790*/  FADD.FTZ R61, R32, R61 ;  /* 0x0000003d203d7221 */ /* 0x000fe20000010000 */
[-C--:B------:R-:W-:Y:S01]  /*07a0*/  FFMA.FTZ R73, R0, R32.reuse, R73 ;  /* 0x0000002000497223 */ /* 0x080fe20000010049 */
[----:B------:R-:W-:Y:S01]  /*07b0*/  FMUL.FTZ R93, R12, R32 ;  /* 0x000000200c5d7220 */ /* 0x000fe20000410000 */
[----:B------:R-:W-:Y:S01]  /*07c0*/  FMUL.FTZ R94, R90, R97 ;  /* 0x000000615a5e7220 */ /* 0x000fe20000410000 */
[----:B------:R-:W-:Y:S01]  /*07d0*/  FADD.FTZ R81, -R100, R36 ;  /* 0x0000002464517221 */ /* 0x000fe20000010100 */
[C---:B------:R-:W-:Y:S01]  /*07e0*/  FMUL.FTZ R85, R90.reuse, R95 ;  /* 0x0000005f5a557220 */ /* 0x040fe20000410000 */
[C---:B------:R-:W-:Y:S01]  /*07f0*/  FMUL.FTZ R89, R90.reuse, R87 ;  /* 0x000000575a597220 */ /* 0x040fe20000410000 */
[----:B------:R-:W-:Y:S02]  /*0800*/  HADD2.F32 R32, -RZ, R98.H0_H0 ;  /* 0x20000062ff207230 */ /* 0x000fe40000004100 */
[----:B------:R-:W-:Y:S01]  /*0810*/  FMUL.FTZ R87, R90, R101 ;  /* 0x000000655a577220 */ /* 0x000fe20000410000 */
[----:B------:R-:W-:Y:S01]  /*0820*/  SHF.R.U64 R84, R82, 0x10, R83 ;  /* 0x0000001052547819 */ /* 0x000fe20000001253 */
[----:B------:R-:W-:Y:S01]  /*0830*/  FADD.FTZ R59, R92, R59 ;  /* 0x0000003b5c3b7221 */ /* 0x000fe20000010000 */
[-C--:B------:R-:W-:Y:S01]  /*0840*/  FFMA.FTZ R71, R94, R92.reuse, R71 ;  /* 0x0000005c5e477223 */ /* 0x080fe20000010047 */
[----:B------:R-:W-:Y:S01]  /*0850*/  FMUL.FTZ R95, R14, R92 ;  /* 0x0000005c0e5f7220 */ /* 0x000fe20000410000 */
[----:B------:R-:W-:-:S02]  /*0860*/  HADD2.F32 R34, -RZ, R34.H0_H0 ;  /* 0x20000022ff227230 */ /* 0x000fc40000004100 */
[----:B------:R-:W-:Y:S01]  /*0870*/  FADD.FTZ R35, -R100, R43 ;  /* 0x0000002b64237221 */ /* 0x000fe20000010100 */
[----:B------:R-:W-:Y:S01]  /*0880*/  FADD.FTZ R62, R96, R62 ;  /* 0x0000003e603e7221 */ /* 0x000fe20000010000 */
[-C--:B------:R-:W-:Y:S01]  /*0890*/  FFMA.FTZ R74, R85, R96.reuse, R74 ;  /* 0x00000060554a7223 */ /* 0x080fe2000001004a */
        /* <DEDUP_REMOVED lines=8> */
[----:B------:R-:W-:-:S02]  /*0920*/  HADD2.F32 R40, -RZ, R84.H0_H0 ;  /* 0x20000054ff287230 */ /* 0x000fc40000004100 */
        /* <DEDUP_REMOVED lines=10> */
[----:B------:R-:W-:Y:S01]  /*09d0*/  IMAD.MOV.U32 R80, RZ, RZ, R82 ;  /* 0x000000ffff507224 */ /* 0x000fe200078e0052 */
[----:B------:R-:W-:Y:S01]  /*09e0*/  SHF.R.U32.HI R82, RZ, 0x10, R83 ;  /* 0x00000010ff527819 */ /* 0x000fe20000011653 */
[----:B------:R-:W-:Y:S01]  /*09f0*/  FADD.FTZ R97, R97, R88 ;  /* 0x0000005861617221 */ /* 0x000fe20000010000 */
[----:B------:R-:W-:Y:S01]  /*0a00*/  FFMA.FTZ R43, R89, R88, R32 ;  /* 0x00000058592b7223 */ /* 0x000fe20000010020 */
[C---:B------:R-:W-:Y:S01]  /*0a10*/  FADD.FTZ R103, -R100.reuse, R38 ;  /* 0x0000002664677221 */ /* 0x040fe20000010100 */
[C---:B------:R-:W-:Y:S01]  /*0a20*/  FADD.FTZ R41, -R100.reuse, R41 ;  /* 0x0000002964297221 */ /* 0x040fe20000010100 */
[----:B------:R-:W-:Y:S01]  /*0a30*/  HADD2.F32 R78, -RZ, R78.H0_H0 ;  /* 0x2000004eff4e7230 */ /* 0x000fe20000004100 */
[----:B------:R-:W-:Y:S01]  /*0a40*/  MOV R99, R83 ;  /* 0x0000005300637202 */ /* 0x000fe20000000f00 */
[----:B------:R-:W-:Y:S01]  /*0a50*/  FADD.FTZ R32, R97, R84 ;  /* 0x0000005461207221 */ /* 0x000fe20000010000 */
[----:B------:R-:W-:Y:S01]  /*0a60*/  FADD.FTZ R83, -R100, R39 ;  /* 0x0000002764537221 */ /* 0x000fe20000010100 */
[----:B------:R-:W-:Y:S01]  /*0a70*/  FFMA.FTZ R34, R92, R84, R43 ;  /* 0x000000545c227223 */ /* 0x000fe2000001002b */
[----:B------:R-:W-:-:S02]  /*0a80*/  HADD2.F32 R39, -RZ, R82.H0_H0 ;  /* 0x20000052ff277230 */ /* 0x000fc40000004100 */
[C---:B------:R-:W-:Y:S01]  /*0a90*/  FMUL.FTZ R82, R90.reuse, R103 ;  /* 0x000000675a527220 */ /* 0x040fe20000410000 */
[----:B------:R-:W-:Y:S02]  /*0aa0*/  HADD2.F32 R36, -RZ, R86.H0_H0 ;  /* 0x20000056ff247230 */ /* 0x000fe40000004100 */
[----:B------:R-:W-:Y:S01]  /*0ab0*/  FMUL.FTZ R97, R90, R41 ;  /* 0x000000295a617220 */ /* 0x000fe20000410000 */
[----:B------:R-:W-:Y:S02]  /*0ac0*/  HADD2.F32 R38, -RZ, R80.H0_H0 ;  /* 0x20000050ff267230 */ /* 0x000fe40000004100 */
        /* <DEDUP_REMOVED lines=15> */
[----:B------:R-:W-:-:S02]  /*0bc0*/  HADD2.F32 R99, -RZ, R99.H0_H0 ;  /* 0x20000063ff637230 */ /* 0x000fc40000004100 */
[----:B------:R-:W-:Y:S01]  /*0bd0*/  FMUL.FTZ R79, R5, R40 ;  /* 0x00000028054f7220 */ /* 0x000fe20000410000 */
[----:B------:R-:W-:Y:S01]  /*0be0*/  FADD.FTZ R32, R34, R43 ;  /* 0x0000002b22207221 */ /* 0x000fe20000010000 */
[----:B------:R-:W-:Y:S01]  /*0bf0*/  FFMA.FTZ R34, R86, R43, R37 ;  /* 0x0000002b56227223 */ /* 0x000fe20000010025 */
[----:B------:R-:W-:Y:S01]  /*0c00*/  SHF.R.U32.HI R33, RZ, 0x7, R48 ;  /* 0x00000007ff217819 */ /* 0x000fe20000011630 */
[----:B------:R-:W-:Y:S01]  /*0c10*/  FADD.FTZ R51, R99, R51 ;  /* 0x0000003363337221 */ /* 0x000fe20000010000 */
[-C--:B------:R-:W-:Y:S01]  /*0c20*/  FFMA.FTZ R63, R98, R99.reuse, R63 ;  /* 0x00000063623f7223 */ /* 0x080fe2000001003f */
        /* <DEDUP_REMOVED lines=38> */
.L_x_2432:
        /* <DEDUP_REMOVED lines=11> */
[----:B------:R-:W-:-:S05]  /*0f40*/  @!P1 LOP3.LUT R34, R34, 0x3, RZ, 0xc0, !PT ;  /* 0x0000000322229812 */ /* 0x000fca00078ec0ff */
[----:B------:R-:W-:Y:S01]  /*0f50*/  @!P1 IMAD.IADD R34, R33, 0x1, R34 ;  /* 0x0000000121229824 */ /* 0x000fe200078e0222 */
[----:B---3--:R-:W-:-:S04]  /*0f60*/  LEA R36, R39, R36, 0x18 ;  /* 0x0000002427247211 */ /* 0x008fc800078ec0ff */
[-C--:B------:R-:W-:Y:S02]  /*0f70*/  @!P1 LEA R100, R34, R36.reuse, 0x3 ;  /* 0x0000002422649211 */ /* 0x080fe400078e18ff */
[----:B------:R-:W-:-:S03]  /*0f80*/  LEA R102, R33, R36, 0x3 ;  /* 0x0000002421667211 */ /* 0x000fc600078e18ff */
        /* <DEDUP_REMOVED lines=40> */
[----:B------:R-:W-:Y:S01]  /*1210*/  @P3 FADD.FTZ R94, R19, R94 ;  /* 0x0000005e135e3221 */ /* 0x000fe20000010000 */
[C---:B------:R-:W-:Y:S01]  /*1220*/  FMUL.FTZ R33, R90.reuse, R33 ;  /* 0x000000215a217220 */ /* 0x040fe20000410000 */
[----:B------:R-:W-:Y:S01]  /*1230*/  FMUL.FTZ R35, R90, R35 ;  /* 0x000000235a237220 */ /* 0x000fe20000410000 */
[----:B------:R-:W-:Y:S01]  /*1240*/  FADD.FTZ R3, R80, -R3 ;  /* 0x8000000350037221 */ /* 0x000fe20000010000 */
[----:B------:R-:W-:Y:S01]  /*1250*/  FADD.FTZ R79, R79, -R2 ;  /* 0x800000024f4f7221 */ /* 0x000fe20000010000 */
[----:B------:R-:W-:Y:S01]  /*1260*/  IADD3.X R39, R98, UR19, RZ, P2, !PT ;  /* 0x0000001362277c10 */ /* 0x000fe200097fe4ff */
[----:B------:R-:W0:Y:S01]  /*1270*/  F2F.F16.F32 R93, R34 ;  /* 0x00000022005d7304 */ /* 0x000e220000200800 */
[C---:B------:R-:W-:Y:S01]  /*1280*/  @P1 LEA R2, P2, R77.reuse, UR16, 0x4 ;  /* 0x000000104d021c11 */ /* 0x040fe2000f8420ff */
[----:B------:R-:W-:Y:S01]  /*1290*/  @P3 FADD.FTZ R33, R16, R33 ;  /* 0x0000002110213221 */ /* 0x000fe20000010000 */
[C---:B------:R-:W-:Y:S01]  /*12a0*/  SHF.L.U32 R82, R77.reuse, 0x3, RZ ;  /* 0x000000034d527819 */ /* 0x040fe200000006ff */
[----:B------:R-:W-:Y:S01]  /*12b0*/  @P3 FADD.FTZ R35, R18, R35 ;  /* 0x0000002312233221 */ /* 0x000fe20000010000 */
[----:B------:R-:W-:Y:S01]  /*12c0*/  FMUL.FTZ R97, R90, R3 ;  /* 0x000000035a617220 */ /* 0x000fe20000410000 */
[----:B------:R-:W-:Y:S01]  /*12d0*/  @P1 LEA.HI.X R3, R77, UR17, RZ, 0x4, P2 ;  /* 0x000000114d031c11 */ /* 0x000fe200090f24ff */
[-C--:B------:R-:W-:Y:S01]  /*12e0*/  FFMA.FTZ R0, R87, R32.reuse, R37 ;  /* 0x0000002057007223 */ /* 0x080fe20000010025 */
[----:B------:R-:W1:Y:S01]  /*12f0*/  F2F.F16.F32 R96, R94 ;  /* 0x0000005e00607304 */ /* 0x000e620000200800 */
[----:B------:R-:W-:Y:S01]  /*1300*/  SHF.R.U32.HI R84, RZ, 0x1d, R77 ;  /* 0x0000001dff547819 */ /* 0x000fe2000001164d */
[-CC-:B------:R-:W-:Y:S01]  /*1310*/  FFMA.FTZ R83, R83, R32.reuse, R37.reuse ;  /* 0x0000002053537223 */ /* 0x180fe20000010025 */
[----:B------:R-:W-:Y:S01]  /*1320*/  IADD3 R36, P2, R82, UR18, RZ ;  /* 0x0000001252247c10 */ /* 0x000fe2000ff5e0ff */
[-CC-:B------:R-:W-:Y:S01]  /*1330*/  FFMA.FTZ R86, R86, R32.reuse, R37.reuse ;  /* 0x0000002056567223 */ /* 0x180fe20000010025 */
[----:B------:R-:W-:Y:S01]  /*1340*/  FFMA.FTZ R101, R101, R32, R37 ;  /* 0x0000002065657223 */ /* 0x000fe20000010025 */
[----:B------:R-:W-:Y:S01]  /*1350*/  FADD.FTZ R81, R81, -R0 ;  /* 0x8000000051517221 */ /* 0x000fe20000010000 */
[----:B------:R-:W-:Y:S01]  /*1360*/  IADD3.X R37, R84, UR19, RZ, P2, !PT ;  /* 0x0000001354257c10 */ /* 0x000fe200097fe4ff */
[----:B------:R2:W-:Y:S01]  /*1370*/  F2F.F16.F32 R85, R33 ;  /* 0x0000002100557304 */ /* 0x0005e20000200800 */
[----:B------:R-:W-:Y:S01]  /*1380*/  ISETP.NE.U32.AND P2, PT, RZ, UR16, PT ;  /* 0x00000010ff007c0c */ /* 0x000fe2000bf45070 */
[----:B------:R-:W-:Y:S01]  /*1390*/  FADD.FTZ R83, R78, -R83 ;  /* 0x800000534e537221 */ /* 0x000fe20000010000 */
[----:B------:R-:W-:Y:S01]  /*13a0*/  FADD.FTZ R43, R43, -R86 ;  /* 0x800000562b2b7221 */ /* 0x000fe20000010000 */
[----:B------:R-:W-:Y:S01]  /*13b0*/  FADD.FTZ R101, R42, -R101 ;  /* 0x800000652a657221 */ /* 0x000fe20000010000 */
[----:B------:R-:W-:Y:S01]  /*13c0*/  ISETP.NE.AND.EX P2, PT, RZ, UR17, PT, P2 ;  /* 0x00000011ff007c0c */ /* 0x000fe2000bf45320 */
[C---:B------:R-:W-:Y:S01]  /*13d0*/  FMUL.FTZ R92, R90.reuse, R79 ;  /* 0x0000004f5a5c7220 */ /* 0x040fe20000410000 */
[C---:B------:R-:W-:Y:S01]  /*13e0*/  FMUL.FTZ R88, R90.reuse, R81 ;  /* 0x000000515a587220 */ /* 0x040fe20000410000 */
[----:B------:R3:W4:Y:S01]  /*13f0*/  F2F.F16.F32 R95, R35 ;  /* 0x00000023005f7304 */ /* 0x0007220000200800 */
[C---:B------:R-:W-:Y:S01]  /*1400*/  FMUL.FTZ R102, R90.reuse, R83 ;  /* 0x000000535a667220 */ /* 0x040fe20000410000 */
[C---:B------:R-:W-:Y:S01]  /*1410*/  FMUL.FTZ R91, R90.reuse, R43 ;  /* 0x0000002b5a5b7220 */ /* 0x040fe20000410000 */
[----:B------:R-:W-:Y:S01]  /*1420*/  FMUL.FTZ R99, R90, R99 ;  /* 0x000000635a637220 */ /* 0x000fe20000410000 */
[----:B0-----:R-:W-:-:S04]  /*1430*/  IMAD.WIDE.U32 R78, R93, 0x10000, RZ ;  /* 0x000100005d4e7825 */ /* 0x001fc800078e00ff */
[----:B------:R-:W-:Y:S01]  /*1440*/  FMUL.FTZ R90, R90, R101 ;  /* 0x000000655a5a7220 */ /* 0x000fe20000410000 */
[----:B------:R-:W-:Y:S01]  /*1450*/  SEL R32, R33, R28, P2 ;  /* 0x0000001c21207207 */ /* 0x000fe20001000000 */
[----:B------:R-:W-:Y:S01]  /*1460*/  @P3 FADD.FTZ R88, R21, R88 ;  /* 0x0000005815583221 */ /* 0x000fe20000010000 */
[----:B-1----:R-:W-:Y:S01]  /*1470*/  IMAD.U32 R42, R96, 0x10000, RZ ;  /* 0x00010000602a7824 */ /* 0x002fe200078e00ff */
        /* <DEDUP_REMOVED lines=9> */
[----:B------:R-:W-:Y:S01]  /*1510*/  @P3 FADD.FTZ R90, R27, R90 ;  /* 0x0000005a1b5a3221 */ /* 0x000fe20000010000 */
[----:B----4-:R-:W-:Y:S01]  /*1520*/  LOP3.LUT R79, R79, R42, R95, 0xfe, !PT ;  /* 0x0000002a4f4f7212 */ /* 0x010fe200078efe5f */
[----:B------:R-:W0:Y:S01]  /*1530*/  F2F.F16.F32 R0, R88 ;  /* 0x0000005800007304 */ /* 0x000e220000200800 */
[----:B------:R-:W-:Y:S01]  /*1540*/  LOP3.LUT R78, R78, R85, RZ, 0xfc, !PT ;  /* 0x000000554e4e7212 */ /* 0x000fe200078efcff */
[----:B------:R1:W-:Y:S01]  /*1550*/  @P1 STG.E.128 desc[UR4][R40.64], R32 ;  /* 0x0000002028001986 */ /* 0x0003e2000c101d04 */
[----:B------:R-:W-:-:S03]  /*1560*/  ISETP.NE.U32.AND P3, PT, RZ, UR14, PT ;  /* 0x0000000eff007c0c */ /* 0x000fc6000bf65070 */
[----:B------:R2:W-:Y:S01]  /*1570*/  STG.E.64 desc[UR4][R38.64], R78 ;  /* 0x0000004e26007986 */ /* 0x0005e2000c101b04 */
[----:B------:R-:W-:Y:S01]  /*1580*/  ISETP.NE.AND.EX P3, PT, RZ, UR15, PT, P3 ;  /* 0x0000000fff007c0c */ /* 0x000fe2000bf65330 */
[----:B------:R-:W3:Y:S01]  /*1590*/  F2F.F16.F32 R80, R102 ;  /* 0x0000006600507304 */ /* 0x000ee20000200800 */
[----:B0-----:R-:W-:-:S07]  /*15a0*/  IMAD.WIDE.U32 R42, R0, 0x10000, RZ ;  /* 0x00010000002a7825 */ /* 0x001fce00078e00ff */
[----:B------:R-:W1:Y:S04]  /*15b0*/  F2F.F16.F32 R77, R92 ;  /* 0x0000005c004d7304 */ /* 0x000e680000200800 */
[----:B------:R-:W-:Y:S02]  /*15c0*/  @P3 PRMT R47, R93, 0x7610, R47 ;  /* 0x000076105d2f3816 */ /* 0x000fe4000000002f */
[----:B------:R-:W-:Y:S02]  /*15d0*/  @P3 PRMT R46, R96, 0x7610, R46 ;  /* 0x00007610602e3816 */ /* 0x000fe4000000002e */
[----:B------:R-:W0:Y:S01]  /*15e0*/  F2F.F16.F32 R86, R90 ;  /* 0x0000005a00567304 */ /* 0x000e220000200800 */
[----:B---3--:R-:W-:Y:S02]  /*15f0*/  SHF.L.U32 R93, R80, 0x10, RZ ;  /* 0x00000010505d7819 */ /* 0x008fe400000006ff */
[----:B------:R-:W-:-:S02]  /*1600*/  @P3 PRMT R45, R95, 0x7610, R45 ;  /* 0x000076105f2d3816 */ /* 0x000fc4000000002d */
[----:B------:R-:W-:Y:S01]  /*1610*/  @P3 PRMT R44, R85, 0x7610, R44 ;  /* 0x00007610552c3816 */ /* 0x000fe2000000002c */
[----:B-1----:R-:W-:Y:S02]  /*1620*/  IMAD.WIDE.U32 R32, R77, 0x10000, RZ ;  /* 0x000100004d207825 */ /* 0x002fe400078e00ff */
[----:B------:R-:W1:Y:S01]  /*1630*/  F2F.F16.F32 R81, R89 ;  /* 0x0000005900517304 */ /* 0x000e620000200800 */
[----:B------:R-:W-:Y:S02]  /*1640*/  SEL R35, R102, R31, P2 ;  /* 0x0000001f66237207 */ /* 0x000fe40001000000 */
[----:B0-----:R-:W-:-:S05]  /*1650*/  SHF.L.U32 R34, R86, 0x10, RZ ;  /* 0x0000001056227819 */ /* 0x001fca00000006ff */
[----:B------:R-:W0:Y:S01]  /*1660*/  F2F.F16.F32 R83, R97 ;  /* 0x0000006100537304 */ /* 0x000e220000200800 */
[----:B-1----:R-:W-:-:S07]  /*1670*/  LOP3.LUT R40, R42, R81, RZ, 0xfc, !PT ;  /* 0x000000512a287212 */ /* 0x002fce00078efcff */
[----:B------:R-:W1:Y:S01]  /*1680*/  F2F.F16.F32 R87, R91 ;  /* 0x0000005b00577304 */ /* 0x000e620000200800 */
[----:B0-----:R-:W-:-:S07]  /*1690*/  LOP3.LUT R41, R43, R93, R83, 0xfe, !PT ;  /* 0x0000005d2b297212 */ /* 0x001fce00078efe53 */
[----:B------:R-:W0:Y:S01]  /*16a0*/  F2F.F16.F32 R101, R99 ;  /* 0x0000006300657304 */ /* 0x000e220000200800 */
        /* <DEDUP_REMOVED lines=16> */
.L_x_2418:
        /* <DEDUP_REMOVED lines=25> */
.L_x_2419:
        /* <DEDUP_REMOVED lines=15> */
.L_x_2420:
        /* <DEDUP_REMOVED lines=26> */
.L_x_2416:
        /* <DEDUP_REMOVED lines=17> */
.L_x_2417:
[----:B------:R-:W-:Y:S01]  /*1ce0*/  HFMA2.MMA R104, -RZ, RZ, 0, 9.5367431640625e-07 ;  /* 0x00000010ff687435 */ /* 0x000fe200000001ff */
[----:B------:R-:W-:Y:S01]  /*1cf0*/  MOV R103, R35 ;  /* 0x0000002300677202 */ /* 0x000fe20000000f00 */
[----:B------:R-:W-:Y:S01]  /*1d00*/  IMAD.MOV.U32 R105, RZ, RZ, 0x1f ;  /* 0x0000001fff697424 */ /* 0x000fe200078e00ff */
[----:B------:R-:W-:-:S08]  /*1d10*/  MOV R100, 0xffffffff ;  /* 0xffffffff00647802 */ /* 0x000fd00000000f00 */
[----:B-----5:R-:W-:Y:S05]  /*1d20*/  WARPSYNC.COLLECTIVE R100, `(.L_x_2422) ;  /* 0x0000000064087348 */ /* 0x020fea0003c00000 */
[----:B------:R0:W1:Y:S02]  /*1d30*/  SHFL.DOWN P1, R102, R103, R104, R105 ;  /* 0x0800006867667389 */ /* 0x0000640000020069 */
[----:B01---5:R-:W-:Y:S01]  /*1d40*/  ENDCOLLECTIVE ;  /* 0x000000000000791b */ /* 0x023fe20003800000 */
.L_x_2422:
[----:B------:R-:W-:Y:S02]  /*1d50*/  MOV R103, R37 ;  /* 0x0000002500677202 */ /* 0x000fe40000000f00 */
[----:B------:R-:W-:-:S07]  /*1d60*/  MOV R32, R102 ;  /* 0x0000006600207202 */ /* 0x000fce0000000f00 */
[----:B------:R-:W-:Y:S05]  /*1d70*/  WARPSYNC.COLLECTIVE R100, `(.L_x_2423) ;  /* 0x0000000064087348 */ /* 0x000fea0003c00000 */
[----:B------:R0:W1:Y:S02]  /*1d80*/  SHFL.DOWN P1, R102, R103, R104, R105 ;  /* 0x0800006867667389 */ /* 0x0000640000020069 */
[----:B01----:R-:W-:Y:S01]  /*1d90*/  ENDCOLLECTIVE ;  /* 0x000000000000791b */ /* 0x003fe20003800000 */
.L_x_2423:
[----:B------:R-:W-:Y:S01]  /*1da0*/  FADD.FTZ R32, R35, R32 ;  /* 0x0000002023207221 */ /* 0x000fe20000010000 */
[----:B------:R-:W-:-:S03]  /*1db0*/  HFMA2.MMA R104, -RZ, RZ, 0, 4.76837158203125e-07 ;  /* 0x00000008ff687435 */ /* 0x000fc600000001ff */
[----:B------:R-:W-:Y:S01]  /*1dc0*/  IMAD.MOV.U32 R103, RZ, RZ, R32 ;  /* 0x000000ffff677224 */ /* 0x000fe200078e0020 */
[----:B------:R-:W-:-:S07]  /*1dd0*/  MOV R34, R102 ;  /* 0x0000006600227202 */ /* 0x000fce0000000f00 */
[----:B------:R-:W-:Y:S05]  /*1de0*/  WARPSYNC.COLLECTIVE R100, `(.L_x_2424) ;  /* 0x0000000064087348 */ /* 0x000fea0003c00000 */
[----:B------:R0:W1:Y:S02]  /*1df0*/  SHFL.DOWN P1, R102, R103, R104, R105 ;  /* 0x0800006867667389 */ /* 0x0000640000020069 */
[----:B01----:R-:W-:Y:S01]  /*1e00*/  ENDCOLLECTIVE ;  /* 0x000000000000791b */ /* 0x003fe20003800000 */
.L_x_2424:
[----:B------:R-:W-:-:S05]  /*1e10*/  FADD.FTZ R34, R37, R34 ;  /* 0x0000002225227221 */ /* 0x000fca0000010000 */
[----:B------:R-:W-:Y:S02]  /*1e20*/  MOV R103, R34 ;  /* 0x0000002200677202 */ /* 0x000fe40000000f00 */
[----:B------:R-:W-:-:S07]  /*1e30*/  MOV R39, R102 ;  /* 0x0000006600277202 */ /* 0x000fce0000000f00 */
[----:B------:R-:W-:Y:S05]  /*1e40*/  WARPSYNC.COLLECTIVE R100, `(.L_x_2425) ;  /* 0x0000000064087348 */ /* 0x000fea0003c00000 */
[----:B------:R0:W1:Y:S02]  /*1e50*/  SHFL.DOWN P1, R102, R103, R104, R105 ;  /* 0x0800006867667389 */ /* 0x0000640000020069 */
[----:B01----:R-:W-:Y:S01]  /*1e60*/  ENDCOLLECTIVE ;  /* 0x000000000000791b */ /* 0x003fe20003800000 */
.L_x_2425:
[----:B------:R-:W-:Y:S01]  /*1e70*/  FADD.FTZ R39, R32, R39 ;  /* 0x0000002720277221 */ /* 0x000fe20000010000 */
[----:B------:R-:W-:-:S03]  /*1e80*/  HFMA2.MMA R104, -RZ, RZ, 0, 2.384185791015625e-07 ;  /* 0x00000004ff687435 */ /* 0x000fc600000001ff */
[----:B------:R-:W-:Y:S01]  /*1e90*/  IMAD.MOV.U32 R103, RZ, RZ, R39 ;  /* 0x000000ffff677224 */ /* 0x000fe200078e0027 */
[----:B------:R-:W-:-:S07]  /*1ea0*/  MOV R41, R102 ;  /* 0x0000006600297202 */ /* 0x000fce0000000f00 */
[----:B------:R-:W-:Y:S05]  /*1eb0*/  WARPSYNC.COLLECTIVE R100, `(.L_x_2426) ;  /* 0x0000000064087348 */ /* 0x000fea0003c00000 */
[----:B------:R0:W1:Y:S02]  /*1ec0*/  SHFL.DOWN P1, R102, R103, R104, R105 ;  /* 0x0800006867667389 */ /* 0x0000640000020069 */
[----:B01----:R-:W-:Y:S01]  /*1ed0*/  ENDCOLLECTIVE ;  /* 0x000000000000791b */ /* 0x003fe20003800000 */
.L_x_2426:
[----:B------:R-:W-:-:S05]  /*1ee0*/  FADD.FTZ R41, R34, R41 ;  /* 0x0000002922297221 */ /* 0x000fca0000010000 */
[----:B------:R-:W-:Y:S02]  /*1ef0*/  MOV R103, R41 ;  /* 0x0000002900677202 */ /* 0x000fe40000000f00 */
[----:B------:R-:W-:-:S07]  /*1f00*/  MOV R36, R102 ;  /* 0x0000006600247202 */ /* 0x000fce0000000f00 */
[----:B------:R-:W-:Y:S05]  /*1f10*/  WARPSYNC.COLLECTIVE R100, `(.L_x_2427) ;  /* 0x0000000064087348 */ /* 0x000fea0003c00000 */
[----:B------:R0:W1:Y:S02]  /*1f20*/  SHFL.DOWN P1, R102, R103, R104, R105 ;  /* 0x0800006867667389 */ /* 0x0000640000020069 */
[----:B01----:R-:W-:Y:S01]  /*1f30*/  ENDCOLLECTIVE ;  /* 0x000000000000791b */ /* 0x003fe20003800000 */
.L_x_2427:
[----:B------:R-:W-:Y:S01]  /*1f40*/  FADD.FTZ R36, R39, R36 ;  /* 0x0000002427247221 */ /* 0x000fe20000010000 */
[----:B------:R-:W-:-:S03]  /*1f50*/  HFMA2.MMA R104, -RZ, RZ, 0, 1.1920928955078125e-07 ;  /* 0x00000002ff687435 */ /* 0x000fc600000001ff */
[----:B------:R-:W-:Y:S01]  /*1f60*/  IMAD.MOV.U32 R103, RZ, RZ, R36 ;  /* 0x000000ffff677224 */ /* 0x000fe200078e0024 */
[----:B------:R-:W-:-:S07]  /*1f70*/  MOV R38, R102 ;  /* 0x0000006600267202 */ /* 0x000fce0000000f00 */
[----:B------:R-:W-:Y:S05]  /*1f80*/  WARPSYNC.COLLECTIVE R100, `(.L_x_2428) ;  /* 0x0000000064087348 */ /* 0x000fea0003c00000 */
[----:B------:R0:W1:Y:S02]  /*1f90*/  SHFL.DOWN P1, R102, R103, R104, R105 ;  /* 0x0800006867667389 */ /* 0x0000640000020069 */
[----:B01----:R-:W-:Y:S01]  /*1fa0*/  ENDCOLLECTIVE ;  /* 0x000000000000791b */ /* 0x003fe20003800000 */
.L_x_2428:
[----:B------:R-:W-:-:S05]  /*1fb0*/  FADD.FTZ R38, R41, R38 ;  /* 0x0000002629267221 */ /* 0x000fca0000010000 */
[----:B------:R-:W-:Y:S02]  /*1fc0*/  MOV R103, R38 ;  /* 0x0000002600677202 */ /* 0x000fe40000000f00 */
[----:B------:R-:W-:-:S07]  /*1fd0*/  MOV R35, R102 ;  /* 0x0000006600237202 */ /* 0x000fce0000000f00 */
[----:B------:R-:W-:Y:S05]  /*1fe0*/  WARPSYNC.COLLECTIVE R100, `(.L_x_2429) ;  /* 0x0000000064087348 */ /* 0x000fea0003c00000 */
[----:B------:R0:W1:Y:S02]  /*1ff0*/  SHFL.DOWN P1, R102, R103, R104, R105 ;  /* 0x0800006867667389 */ /* 0x0000640000020069 */
[----:B01----:R-:W-:Y:S01]  /*2000*/  ENDCOLLECTIVE ;  /* 0x000000000000791b */ /* 0x003fe20003800000 */
.L_x_2429:
[----:B------:R-:W-:Y:S01]  /*2010*/  FADD.FTZ R35, R36, R35 ;  /* 0x0000002324237221 */ /* 0x000fe20000010000 */
[----:B------:R-:W-:-:S03]  /*2020*/  HFMA2.MMA R104, -RZ, RZ, 0, 5.9604644775390625e-08 ;  /* 0x00000001ff687435 */ /* 0x000fc600000001ff */
[----:B------:R-:W-:Y:S01]  /*2030*/  IMAD.MOV.U32 R103, RZ, RZ, R35 ;  /* 0x000000ffff677224 */ /* 0x000fe200078e0023 */
[----:B------:R-:W-:-:S07]  /*2040*/  MOV R37, R102 ;  /* 0x0000006600257202 */ /* 0x000fce0000000f00 */
[----:B------:R-:W-:Y:S05]  /*2050*/  WARPSYNC.COLLECTIVE R100, `(.L_x_2430) ;  /* 0x0000000064087348 */ /* 0x000fea0003c00000 */
[----:B------:R0:W1:Y:S02]  /*2060*/  SHFL.DOWN P1, R102, R103, R104, R105 ;  /* 0x0800006867667389 */ /* 0x0000640000020069 */
[----:B01----:R-:W-:Y:S01]  /*2070*/  ENDCOLLECTIVE ;  /* 0x000000000000791b */ /* 0x003fe20003800000 */
.L_x_2430:
[----:B------:R-:W-:-:S05]  /*2080*/  FADD.FTZ R37, R38, R37 ;  /* 0x0000002526257221 */ /* 0x000fca0000010000 */
[----:B------:R-:W-:Y:S02]  /*2090*/  MOV R103, R37 ;  /* 0x0000002500677202 */ /* 0x000fe40000000f00 */
[----:B------:R-:W-:-:S07]  /*20a0*/  MOV R40, R102 ;  /* 0x0000006600287202 */ /* 0x000fce0000000f00 */
[----:B------:R-:W-:Y:S05]  /*20b0*/  WARPSYNC.COLLECTIVE R100, `(.L_x_2431) ;  /* 0x0000000064087348 */ /* 0x000fea0003c00000 */
[----:B------:R0:W1:Y:S02]  /*20c0*/  SHFL.DOWN P1, R102, R103, R104, R105 ;  /* 0x0800006867667389 */ /* 0x0000640000020069 */
[----:B01----:R-:W-:Y:S01]  /*20d0*/  ENDCOLLECTIVE ;  /* 0x000000000000791b */ /* 0x003fe20003800000 */
.L_x_2431:
[----:B------:R-:W-:Y:S01]  /*20e0*/  MOV R32, R102 ;  /* 0x0000006600207202 */ /* 0x000fe20000000f00 */
[----:B------:R-:W-:Y:S06]  /*20f0*/  BRA `(.L_x_2432) ;  /* 0xffffffec00647947 */ /* 0x000fec000383ffff */
.L_x_2433:
        /* <DEDUP_REMOVED lines=16> */
.L_x_3354:


//--------------------- .text._ZN10layer_norm31ln_parallel_residual_bwd_kernelINS_13Kernel_traitsIf6__halffS2_fjLj1536ELj1ELj1ELj4ELj8ENS_18Kernel_traits_baseILj1536EfS2_fS2_fjLj128EEEEELb1ELb0ELb0EEEvNS_9BwdParamsE --------------------------
	.section	.text._ZN10layer_norm31ln_parallel_residual_bwd_kernelINS_13Kernel_traitsIf6__halffS2_fjLj1536ELj1ELj1ELj4ELj8ENS_18Kernel_traits_baseILj1536EfS2_fS2_fjLj128EEEEELb1ELb0ELb0EEEvNS_9BwdParamsE,"ax",@progbits
	.align	128
        .global         _ZN10layer_norm31ln_parallel_residual_bwd_kernelINS_13Kernel_traitsIf6__halffS2_fjLj1536ELj1ELj1ELj4ELj8ENS_18Kernel_traits_baseILj1536EfS2_fS2_fjLj128EEEEELb1ELb0ELb0EEEvNS_9BwdParamsE
        .type           _ZN10layer_norm31ln_parallel_residual_bwd_kernelINS_13Kernel_traitsIf6__halffS2_fjLj1536ELj1ELj1ELj4ELj8ENS_18Kernel_traits_baseILj1536EfS2_fS2_fjLj128EEEEELb1ELb0ELb0EEEvNS_9BwdParamsE,@function
        .size           _ZN10layer_norm31ln_parallel_residual_bwd_kernelINS_13Kernel_traitsIf6__halffS2_fjLj1536ELj1ELj1ELj4ELj8ENS_18Kernel_traits_baseILj1536EfS2_fS2_fjLj128EEEEELb1ELb0ELb0EEEvNS_9BwdParamsE,(.L_x_3355 - _ZN10layer_norm31ln_parallel_residual_bwd_kernelINS_13Kernel_traitsIf6__halffS2_fjLj1536ELj1ELj1ELj4ELj8ENS_18Kernel_traits_baseILj1536EfS2_fS2_fjLj128EEEEELb1ELb0ELb0EEEvNS_9BwdParamsE)
        .other          _ZN10layer_norm31ln_parallel_residual_bwd_kernelINS_13Kernel_traitsIf6__halffS2_fjLj1536ELj1ELj1ELj4ELj8ENS_18Kernel_traits_baseILj1536EfS2_fS2_fjLj128EEEEELb1ELb0ELb0EEEvNS_9BwdParamsE,@"STO_CUDA_ENTRY STV_DEFAULT"
_ZN10layer_norm31ln_parallel_residual_bwd_kernelINS_13Kernel_traitsIf6__halffS2_fjLj1536ELj1ELj1ELj4ELj8ENS_18Kernel_traits_baseILj1536EfS2_fS2_fjLj128EEEEELb1ELb0ELb0EEEvNS_9BwdParamsE:
.text._ZN10layer_norm31ln_parallel_residual_bwd_kernelINS_13Kernel_traitsIf6__halffS2_fjLj1536ELj1ELj1ELj4ELj8ENS_18Kernel_traits_baseILj1536EfS2_fS2_fjLj128EEEEELb1ELb0ELb0EEEvNS_9BwdParamsE:
        /* <DEDUP_REMOVED lines=79> */
.L_x_2450:
        /* <DEDUP_REMOVED lines=50> */
[--C-:B------:R-:W-:Y:S02]  /*0810*/  SHF.R.U64 R114, R114, 0x10, R115.reuse ;  /* 0x0000001072727819 */ /* 0x100fe40000001273 */
[----:B------:R-:W-:Y:S02]  /*0820*/  MOV R112, R115 ;  /* 0x0000007300707202 */ /* 0x000fe40000000f00 */
[----:B------:R-:W-:-:S02]  /*0830*/  SHF.R.U32.HI R122, RZ, 0x10, R115 ;  /* 0x00000010ff7a7819 */ /* 0x000fc40000011673 */
[----:B----4-:R-:W-:Y:S01]  /*0840*/  MOV R3, R116 ;  /* 0x0000007400037202 */ /* 0x010fe20000000f00 */
[--C-:B------:R-:W-:Y:S01]  /*0850*/  IMAD.MOV.U32 R120, RZ, RZ, R117.reuse ;  /* 0x000000ffff787224 */ /* 0x100fe200078e0075 */
[--C-:B------:R-:W-:Y:S01]  /*0860*/  SHF.R.U64 R144, R116, 0x10, R117.reuse ;  /* 0x0000001074907819 */ /* 0x100fe20000001275 */
[----:B------:R-:W-:Y:S01]  /*0870*/  HADD2.F32 R115, -RZ, R19.H0_H0 ;  /* 0x20000013ff737230 */ /* 0x000fe20000004100 */
[----:B------:R-:W-:Y:S01]  /*0880*/  SHF.R.U32.HI R143, RZ, 0x10, R117 ;  /* 0x00000010ff8f7819 */ /* 0x000fe20000011675 */
[----:B------:R-:W-:Y:S01]  /*0890*/  FADD.FTZ R117, -R142, R109 ;  /* 0x0000006d8e757221 */ /* 0x000fe20000010100 */
[----:B------:R-:W-:Y:S02]  /*08a0*/  HADD2.F32 R110, -RZ, R114.H0_H0 ;  /* 0x20000072ff6e7230 */ /* 0x000fe40000004100 */
[----:B------:R-:W-:Y:S02]  /*08b0*/  HADD2.F32 R19, -RZ, R3.H0_H0 ;  /* 0x20000003ff137230 */ /* 0x000fe40000004100 */
[----:B-----5:R-:W-:Y:S01]  /*08c0*/  FMUL.FTZ R3, R10, R113 ;  /* 0x000000710a037220 */ /* 0x020fe20000410000 */
[----:B------:R-:W-:Y:S01]  /*08d0*/  FMUL.FTZ R109, R24, R115 ;  /* 0x00000073186d7220 */ /* 0x000fe20000410000 */
[----:B------:R-:W-:-:S02]  /*08e0*/  HADD2.F32 R108, -RZ, R144.H0_H0 ;  /* 0x20000090ff6c7230 */ /* 0x000fc40000004100 */
[----:B------:R-:W-:Y:S01]  /*08f0*/  FMUL.FTZ R118, R10, R117 ;  /* 0x000000750a767220 */ /* 0x000fe20000410000 */
[----:B------:R-:W-:Y:S02]  /*0900*/  HADD2.F32 R113, -RZ, R112.H0_H0 ;  /* 0x20000070ff717230 */ /* 0x000fe40000004100 */
[-C--:B------:R-:W-:Y:S01]  /*0910*/  FMUL.FTZ R114, R25, R110.reuse ;  /* 0x0000006e19727220 */ /* 0x080fe20000410000 */
[----:B------:R-:W-:Y:S02]  /*0920*/  HADD2.F32 R112, -RZ, R122.H0_H0 ;  /* 0x2000007aff707230 */ /* 0x000fe40000004100 */
        /* <DEDUP_REMOVED lines=35> */
.L_x_2436:
[----:B------:R-:W-:Y:S05]  /*0b60*/  BSYNC B0 ;  /* 0x0000000000007941 */ /* 0x000fea0003800000 */
.L_x_2435:
        /* <DEDUP_REMOVED lines=27> */
[----:B------:R-:W-:Y:S02]  /*0d20*/  VIADD R145, R145, 0x80 ;  /* 0x0000008091917836 */ /* 0x000fe40000000000 */
[C---:B--2---:R-:W-:Y:S01]  /*0d30*/  FADD.FTZ R127, -R142.reuse, R110 ;  /* 0x0000006e8e7f7221 */ /* 0x044fe20000010100 */
[----:B0-----:R-:W-:Y:S01]  /*0d40*/  FADD.FTZ R125, -R142, R109 ;  /* 0x0000006d8e7d7221 */ /* 0x001fe20000010100 */
[----:B---3--:R-:W-:Y:S02]  /*0d50*/  MOV R121, R114 ;  /* 0x0000007200797202 */ /* 0x008fe40000000f00 */
[----:B------:R-:W-:Y:S02]  /*0d60*/  SHF.R.U64 R147, R114, 0x10, R115 ;  /* 0x0000001072937819 */ /* 0x000fe40000001273 */
[----:B------:R-:W-:Y:S02]  /*0d70*/  MOV R128, R115 ;  /* 0x0000007300807202 */ /* 0x000fe40000000f00 */
[----:B----4-:R-:W-:-:S02]  /*0d80*/  MOV R114, R112 ;  /* 0x0000007000727202 */ /* 0x010fc40000000f00 */
[----:B------:R-:W-:Y:S02]  /*0d90*/  SHF.R.U64 R112, R112, 0x10, R113 ;  /* 0x0000001070707819 */ /* 0x000fe40000001271 */
[----:B------:R-:W-:Y:S02]  /*0da0*/  SHF.R.U32.HI R146, RZ, 0x10, R115 ;  /* 0x00000010ff927819 */ /* 0x000fe40000011673 */
[----:B------:R-:W-:Y:S01]  /*0db0*/  MOV R115, R113 ;  /* 0x0000007100737202 */ /* 0x000fe20000000f00 */
[----:B------:R-:W-:Y:S01]  /*0dc0*/  HADD2.F32 R110, -RZ, R112.H0_H0 ;  /* 0x20000070ff6e7230 */ /* 0x000fe20000004100 */
[----:B------:R-:W-:Y:S01]  /*0dd0*/  SHF.R.U32.HI R130, RZ, 0x10, R113 ;  /* 0x00000010ff827819 */ /* 0x000fe20000011671 */
[----:B------:R-:W-:Y:S01]  /*0de0*/  FADD.FTZ R113, -R142, R108 ;  /* 0x0000006c8e717221 */ /* 0x000fe20000010100 */
[----:B------:R-:W-:Y:S02]  /*0df0*/  HADD2.F32 R123, -RZ, R114.H0_H0 ;  /* 0x20000072ff7b7230 */ /* 0x000fe40000004100 */
[----:B------:R-:W-:-:S02]  /*0e00*/  HADD2.F32 R109, -RZ, R121.H0_H0 ;  /* 0x20000079ff6d7230 */ /* 0x000fc40000004100 */
[----:B-----5:R-:W-:Y:S01]  /*0e10*/  FMUL.FTZ R121, R10, R113 ;  /* 0x000000710a797220 */ /* 0x020fe20000410000 */
[----:B------:R-:W-:Y:S02]  /*0e20*/  HADD2.F32 R108, -RZ, R147.H0_H0 ;  /* 0x20000093ff6c7230 */ /* 0x000fe40000004100 */
[----:B------:R-:W-:Y:S01]  /*0e30*/  FMUL.FTZ R112, R33, R110 ;  /* 0x0000006e21707220 */ /* 0x000fe20000410000 */
[----:B-1----:R-:W-:Y:S01]  /*0e40*/  FADD.FTZ R137, -R142, R111 ;  /* 0x0000006f8e897221 */ /* 0x002fe20000010100 */
[-C--:B------:R-:W-:Y:S01]  /*0e50*/  FMUL.FTZ R111, R32, R123.reuse ;  /* 0x0000007b206f7220 */ /* 0x080fe20000410000 */
[----:B------:R-:W-:Y:S01]  /*0e60*/  FADD.FTZ R64, R64, R123 ;  /* 0x0000007b40407221 */ /* 0x000fe20000010000 */
[----:B------:R-:W-:Y:S01]  /*0e70*/  FFMA.FTZ R76, R121, R123, R76 ;  /* 0x0000007b794c7223 */ /* 0x000fe2000001004c */
[----:B------:R-:W-:Y:S01]  /*0e80*/  FMUL.FTZ R126, R10, R125 ;  /* 0x0000007d0a7e7220 */ /* 0x000fe20000410000 */
[----:B------:R-:W-:Y:S01]  /*0e90*/  FFMA.FTZ R123, R29, R108, R112 ;  /* 0x0000006c1d7b7223 */ /* 0x000fe20000010070 */
[----:B------:R-:W-:-:S02]  /*0ea0*/  HADD2.F32 R115, -RZ, R115.H0_H0 ;  /* 0x20000073ff737230 */ /* 0x000fc40000004100 */
[----:B------:R-:W-:Y:S02]  /*0eb0*/  HADD2.F32 R112, -RZ, R130.H0_H0 ;  /* 0x20000082ff707230 */ /* 0x000fe40000004100 */
[----:B------:R-:W-:Y:S01]  /*0ec0*/  FADD.FTZ R88, R88, R109 ;  /* 0x0000006d58587221 */ /* 0x000fe20000010000 */
[-C--:B------:R-:W-:Y:S01]  /*0ed0*/  FFMA.FTZ R124, R28, R109.reuse, R111 ;  /* 0x0000006d1c7c7223 */ /* 0x080fe2000001006f */
[----:B------:R-:W-:Y:S01]  /*0ee0*/  FFMA.FTZ R100, R121, R109, R100 ;  /* 0x0000006d79647223 */ /* 0x000fe20000010064 */
[----:B------:R-:W-:Y:S01]  /*0ef0*/  FADD.FTZ R65, R65, R110 ;  /* 0x0000006e41417221 */ /* 0x000fe20000010000 */
[C---:B------:R-:W-:Y:S01]  /*0f00*/  FFMA.FTZ R77, R126.reuse, R110, R77 ;  /* 0x0000006e7e4d7223 */ /* 0x040fe2000001004d */
[----:B------:R-:W-:Y:S01]  /*0f10*/  FADD.FTZ R89, R89, R108 ;  /* 0x0000006c59597221 */ /* 0x000fe20000010000 */
[----:B------:R-:W-:Y:S01]  /*0f20*/  FFMA.FTZ R101, R126, R108, R101 ;  /* 0x0000006c7e657223 */ /* 0x000fe20000010065 */
[----:B------:R-:W-:Y:S02]  /*0f30*/  HADD2.F32 R109, -RZ, R128.H0_H0 ;  /* 0x20000080ff6d7230 */ /* 0x000fe40000004100 */
[----:B------:R-:W-:Y:S01]  /*0f40*/  FMUL.FTZ R111, R34, R115 ;  /* 0x00000073226f7220 */ /* 0x000fe20000410000 */
[----:B------:R-:W-:-:S02]  /*0f50*/  HADD2.F32 R110, -RZ, R146.H0_H0 ;  /* 0x20000092ff6e7230 */ /* 0x000fc40000004100 */
        /* <DEDUP_REMOVED lines=21> */
.L_x_2438:
[----:B------:R-:W-:Y:S05]  /*10b0*/  BSYNC B0 ;  /* 0x0000000000007941 */ /* 0x000fea0003800000 */
.L_x_2437:
[----:B------:R-:W-:Y:S01]  /*10c0*/  ISETP.NE.AND P0, PT, R4, RZ, PT ;  /* 0x000000ff0400720c */ /* 0x000fe20003f05270 */
[----:B------:R-:W-:-:S12]  /*10d0*/  BSSY B0, `(.L_x_2439) ;  /* 0x0000053000007945 */ /* 0x000fd80003800000 */
[----:B------:R-:W-:Y:S05]  /*10e0*/  @!P0 BRA `(.L_x_2440) ;  /* 0x0000000400448947 */ /* 0x000fea0003800000 */
[----:B------:R-:W-:Y:S01]  /*10f0*/  ISETP.NE.U32.AND P0, PT, RZ, UR14, PT ;  /* 0x0000000eff007c0c */ /* 0x000fe2000bf05070 */
[----:B------:R-:W0:Y:S01]  /*1100*/  LDC.64 R114, c[0x0][0x2b8] ;  /* 0x0000ae00ff727b82 */ /* 0x000e220000000a00 */
[C---:B------:R-:W-:Y:S02]  /*1110*/  LEA R108, P1, R145.reuse, UR10, 0x4 ;  /* 0x0000000a916c7c11 */ /* 0x040fe4000f8220ff */
[----:B------:R-:W-:Y:S02]  /*1120*/  ISETP.NE.AND.EX P0, PT, RZ, UR15, PT, P0 ;  /* 0x0000000fff007c0c */ /* 0x000fe4000bf05300 */
[C---:B------:R-:W-:Y:S02]  /*1130*/  SHF.L.U32 R111, R145.reuse, 0x2, RZ ;  /* 0x00000002916f7819 */ /* 0x040fe400000006ff */
[----:B------:R-:W-:Y:S02]  /*1140*/  LEA.HI.X R109, R145, UR11, RZ, 0x4, P1 ;  /* 0x0000000b916d7c11 */ /* 0x000fe400088f24ff */
[----:B------:R-:W-:-:S02]  /*1150*/  SHF.R.U32.HI R2, RZ, 0x1e, R145 ;  /* 0x0000001eff027819 */ /* 0x000fc40000011691 */
[----:B------:R-:W-:-:S04]  /*1160*/  IADD3 R136, P1, R111, UR12, RZ ;  /* 0x0000000c6f887c10 */ /* 0x000fc8000ff3e0ff */
[----:B------:R-:W-:Y:S01]  /*1170*/  IADD3.X R137, R2, UR13, RZ, P1, !PT ;  /* 0x0000000d02897c10 */ /* 0x000fe20008ffe4ff */
        /* <DEDUP_REMOVED lines=12> */
[----:B------:R-:W1:Y:S01]  /*1240*/  LDG.E.128 R108, desc[UR4][R108.64] ;  /* 0x000000046c6c7981 */ /* 0x000e62000c1e1d00 */
[----:B------:R-:W-:-:S03]  /*1250*/  @P1 LEA.HI.X R135, R145, UR9, RZ, 0x4, P6 ;  /* 0x0000000991871c11 */ /* 0x000fc6000b0f24ff */
[----:B------:R-:W3:Y:S04]  /*1260*/  LDG.E.64 R132, desc[UR4][R132.64] ;  /* 0x0000000484847981 */ /* 0x000ee8000c1e1b00 */
[----:B------:R0:W5:Y:S01]  /*1270*/  @P1 LDG.E.128 R48, desc[UR4][R134.64] ;  /* 0x0000000486301981 */ /* 0x000162000c1e1d00 */
[----:B--2---:R-:W-:Y:S02]  /*1280*/  MOV R129, R114 ;  /* 0x0000007200817202 */ /* 0x004fe40000000f00 */
[--C-:B------:R-:W-:Y:S02]  /*1290*/  SHF.R.U64 R147, R114, 0x10, R115.reuse ;  /* 0x0000001072937819 */ /* 0x100fe40000001273 */
[----:B------:R-:W-:Y:S02]  /*12a0*/  MOV R138, R115 ;  /* 0x00000073008a7202 */ /* 0x000fe40000000f00 */
[----:B------:R-:W-:Y:S01]  /*12b0*/  SHF.R.U32.HI R146, RZ, 0x10, R115 ;  /* 0x00000010ff927819 */ /* 0x000fe20000011673 */
[----:B---3--:R-:W-:Y:S01]  /*12c0*/  IMAD.MOV.U32 R131, RZ, RZ, R132 ;  /* 0x000000ffff837224 */ /* 0x008fe200078e0084 */
[----:B------:R-:W-:Y:S01]  /*12d0*/  SHF.R.U64 R145, R132, 0x10, R133 ;  /* 0x0000001084917819 */ /* 0x000fe20000001285 */
[----:B-1----:R-:W-:-:S03]  /*12e0*/  FADD.FTZ R113, -R142, R109 ;  /* 0x0000006d8e717221 */ /* 0x002fc60000010100 */
[----:B------:R-:W-:Y:S02]  /*12f0*/  HADD2.F32 R131, -RZ, R131.H0_H0 ;  /* 0x20000083ff837230 */ /* 0x000fe40000004100 */
[C---:B0-----:R-:W-:Y:S01]  /*1300*/  FADD.FTZ R135, -R142.reuse, R111 ;  /* 0x0000006f8e877221 */ /* 0x041fe20000010100 */
[----:B------:R-:W-:Y:S01]  /*1310*/  HADD2.F32 R109, -RZ, R129.H0_H0 ;  /* 0x20000081ff6d7230 */ /* 0x000fe20000004100 */
[----:B------:R-:W-:Y:S01]  /*1320*/  MOV R114, R133 ;  /* 0x0000008500727202 */ /* 0x000fe20000000f00 */
[----:B------:R-:W-:Y:S01]  /*1330*/  FADD.FTZ R115, -R142, R108 ;  /* 0x0000006c8e737221 */ /* 0x000fe20000010100 */
[----:B------:R-:W-:Y:S01]  /*1340*/  FMUL.FTZ R111, R40, R131 ;  /* 0x00000083286f7220 */ /* 0x000fe20000410000 */
[----:B------:R-:W-:Y:S01]  /*1350*/  SHF.R.U32.HI R140, RZ, 0x10, R133 ;  /* 0x00000010ff8c7819 */ /* 0x000fe20000011685 */
[----:B------:R-:W-:Y:S01]  /*1360*/  FADD.FTZ R133, -R142, R110 ;  /* 0x0000006e8e857221 */ /* 0x000fe20000010100 */
[----:B------:R-:W-:Y:S02]  /*1370*/  HADD2.F32 R110, -RZ, R145.H0_H0 ;  /* 0x20000091ff6e7230 */ /* 0x000fe40000004100 */
[----:B-----5:R-:W-:Y:S01]  /*1380*/  FMUL.FTZ R129, R10, R115 ;  /* 0x000000730a817220 */ /* 0x020fe20000410000 */
[----:B------:R-:W-:Y:S01]  /*1390*/  FFMA.FTZ R132, R36, R109, R111 ;  /* 0x0000006d24847223 */ /* 0x000fe2000001006f */
[----:B------:R-:W-:-:S02]  /*13a0*/  HADD2.F32 R111, -RZ, R114.H0_H0 ;  /* 0x20000072ff6f7230 */ /* 0x000fc40000004100 */
[----:B------:R-:W-:Y:S01]  /*13b0*/  FADD.FTZ R84, R84, R109 ;  /* 0x0000006d54547221 */ /* 0x000fe20000010000 */
[----:B------:R-:W-:Y:S02]  /*13c0*/  HADD2.F32 R108, -RZ, R147.H0_H0 ;  /* 0x20000093ff6c7230 */ /* 0x000fe40000004100 */
[----:B------:R-:W-:Y:S01]  /*13d0*/  FFMA.FTZ R96, R129, R109, R96 ;  /* 0x0000006d81607223 */ /* 0x000fe20000010060 */
[----:B------:R-:W-:Y:S01]  /*13e0*/  FMUL.FTZ R112, R41, R110 ;  /* 0x0000006e29707220 */ /* 0x000fe20000410000 */
        /* <DEDUP_REMOVED lines=33> */
.L_x_2440:
[----:B------:R-:W-:Y:S05]  /*1600*/  BSYNC B0 ;  /* 0x0000000000007941 */ /* 0x000fea0003800000 */
.L_x_2439:
        /* <DEDUP_REMOVED lines=21> */
.L_x_2465:
        /* <DEDUP_REMOVED lines=56> */
[----:B------:R-:W-:Y:S03]  /*1ae0*/  F2F.F16.F32 R139, R139 ;  /* 0x0000008b008b7304 */ /* 0x000fe60000200800 */
[----:B------:R-:W-:-:S08]  /*1af0*/  FMUL.FTZ R147, R146, UR17 ;  /* 0x0000001192937c20 */ /* 0x000fd00008410000 */
[C---:B------:R-:W-:Y:S02]  /*1b00*/  @P1 LOP3.LUT P6, RZ, R8.reuse, 0xff, RZ, 0xc0, !PT ;  /* 0x000000ff08ff1812 */ /* 0x040fe400078cc0ff */
[----:B------:R-:W-:Y:S02]  /*1b10*/  @P1 LOP3.LUT P5, RZ, R8, 0xff0000, RZ, 0xc0, !PT ;  /* 0x00ff000008ff1812 */ /* 0x000fe400078ac0ff */
[----:B------:R-:W-:Y:S02]  /*1b20*/  @P1 FSEL R136, R136, RZ, P6 ;  /* 0x000000ff88881208 */ /* 0x000fe40003000000 */
[----:B------:R-:W-:Y:S02]  /*1b30*/  LOP3.LUT P6, RZ, R7, 0xff00, RZ, 0xc0, !PT ;  /* 0x0000ff0007ff7812 */ /* 0x000fe400078cc0ff */
[----:B------:R-:W-:Y:S02]  /*1b40*/  @P1 F2FP.F16.F32.PACK_AB R136, RZ, R136 ;  /* 0x00000088ff88123e */ /* 0x000fe400000000ff */
[----:B------:R-:W-:-:S02]  /*1b50*/  FSEL R141, R137, RZ, P6 ;  /* 0x000000ff898d7208 */ /* 0x000fc40003000000 */
[----:B------:R-:W-:Y:S02]  /*1b60*/  @P1 LOP3.LUT P6, RZ, R8, 0xff00, RZ, 0xc0, !PT ;  /* 0x0000ff0008ff1812 */ /* 0x000fe400078cc0ff */
[----:B------:R-:W-:Y:S02]  /*1b70*/  @P1 PRMT R15, R136, 0x7610, R15 ;  /* 0x00007610880f1816 */ /* 0x000fe4000000000f */
[----:B------:R-:W-:Y:S01]  /*1b80*/  @P1 FSEL R137, R137, RZ, P6 ;  /* 0x000000ff89891208 */ /* 0x000fe20003000000 */
[----:B------:R-:W0:Y:S01]  /*1b90*/  F2F.F16.F32 R141, R141 ;  /* 0x0000008d008d7304 */ /* 0x000e220000200800 */
        /* <DEDUP_REMOVED lines=38> */
.L_x_2444:
[----:B------:R-:W-:-:S07]  /*1e00*/  IADD3 R9, R9, 0x80, RZ ;  /* 0x0000008009097810 */ /* 0x000fce0007ffe0ff */
.L_x_2443:
[----:B------:R-:W-:Y:S05]  /*1e10*/  BSYNC B0 ;  /* 0x0000000000007941 */ /* 0x000fea0003800000 */
.L_x_2442:
        /* <DEDUP_REMOVED lines=79> */
.L_x_2447:
[----:B------:R-:W-:-:S07]  /*2310*/  IADD3 R9, R9, 0x80, RZ ;  /* 0x0000008009097810 */ /* 0x000fce0007ffe0ff */
.L_x_2446:
[----:B------:R-:W-:Y:S05]  /*2320*/  BSYNC B0 ;  /* 0x0000000000007941 */ /* 0x000fea0003800000 */
.L_x_2445:
        /* <DEDUP_REMOVED lines=32> */
[----:B------:R-:W-:Y:S01]  /*2530*/  F2F.F16.F32 R141, R141 ;  /* 0x0000008d008d7304 */ /* 0x000fe20000200800 */
[----:B------:R-:W-:Y:S02]  /*2540*/  ISETP.NE.AND.EX P1, PT, RZ, UR15, PT, P1 ;  /* 0x0000000fff007c0c */ /* 0x000fe4000bf25310 */
[----:B------:R-:W-:Y:S02]  /*2550*/  FSEL R144, R147, RZ, P5 ;  /* 0x000000ff93907208 */ /* 0x000fe40002800000 */
[----:B------:R-:W-:-:S03]  /*2560*/  ISETP.NE.U32.AND P5, PT, RZ, UR18, PT ;  /* 0x00000012ff007c0c */ /* 0x000fc6000bfa5070 */
[----:B------:R-:W-:Y:S01]  /*2570*/  F2F.F16.F32 R10, R10 ;  /* 0x0000000a000a7304 */ /* 0x000fe20000200800 */
[----:B------:R-:W-:-:S04]  /*2580*/  ISETP.NE.AND.EX P5, PT, RZ, UR19, PT, P5 ;  /* 0x00000013ff007c0c */ /* 0x000fc8000bfa5350 */
[----:B------:R-:W-:Y:S02]  /*2590*/  SEL R44, R139, R44, P5 ;  /* 0x0000002c8b2c7207 */ /* 0x000fe40002800000 */
[----:B------:R-:W-:Y:S01]  /*25a0*/  @P1 LOP3.LUT P6, RZ, R0, 0xff, RZ, 0xc0, !PT ;  /* 0x000000ff00ff1812 */ /* 0x000fe200078cc0ff */
[----:B------:R-:W1:Y:S01]  /*25b0*/  F2F.F16.F32 R144, R144 ;  /* 0x0000009000907304 */ /* 0x000e620000200800 */
        /* <DEDUP_REMOVED lines=9> */
[----:B------:R-:W-:Y:S01]  /*2650*/  @P1 LOP3.LUT P6, RZ, R0, 0xff00, RZ, 0xc0, !PT ;  /* 0x0000ff0000ff1812 */ /* 0x000fe200078cc0ff */
[----:B-1----:R-:W-:Y:S01]  /*2660*/  IMAD.U32 R145, R144, 0x10000, RZ ;  /* 0x0001000090917824 */ /* 0x002fe200078e00ff */
[----:B------:R-:W-:Y:S02]  /*2670*/  @P1 F2FP.F16.F32.PACK_AB R136, RZ, R136 ;  /* 0x00000088ff88123e */ /* 0x000fe400000000ff */
[----:B------:R-:W-:Y:S02]  /*2680*/  @P1 FSEL R137, R137, RZ, P6 ;  /* 0x000000ff89891208 */ /* 0x000fe40003000000 */
[----:B------:R-:W-:-:S02]  /*2690*/  @P1 PRMT R15, R136, 0x7610, R15 ;  /* 0x00007610880f1816 */ /* 0x000fc4000000000f */
        /* <DEDUP_REMOVED lines=25> */
.L_x_2449:
[----:B------:R-:W-:Y:S05]  /*2830*/  BSYNC B0 ;  /* 0x0000000000007941 */ /* 0x000fea0003800000 */
.L_x_2448:
[----:B------:R-:W-:Y:S02]  /*2840*/  IADD3 R11, R11, UR20, RZ ;  /* 0x000000140b0b7c10 */ /* 0x000fe4000fffe0ff */
[----:B------:R-:W-:Y:S02]  /*2850*/  SEL R9, RZ, 0x1, P4 ;  /* 0x00000001ff097807 */ /* 0x000fe40002000000 */
[----:B------:R-:W-:-:S13]  /*2860*/  ISETP.GE.AND P1, PT, R11, UR21, PT ;  /* 0x000000150b007c0c */ /* 0x000fda000bf26270 */
[----:B------:R-:W-:Y:S05]  /*2870*/  @!P1 BRA `(.L_x_2450) ;  /* 0xffffffdc001c9947 */ /* 0x000fea000383ffff */
.L_x_2434:
        /* <DEDUP_REMOVED lines=21> */
.L_x_2452:
[----:B------:R-:W-:Y:S05]  /*29d0*/  BSYNC B0 ;  /* 0x0000000000007941 */ /* 0x000fea0003800000 */
.L_x_2451:
        /* <DEDUP_REMOVED lines=15> */
.L_x_2454:
[----:B------:R-:W-:Y:S05]  /*2ad0*/  BSYNC B0 ;  /* 0x0000000000007941 */ /* 0x000fea0003800000 */
.L_x_2453:
        /* <DEDUP_REMOVED lines=15> */
.L_x_2441:
[----:B------:R-:W-:Y:S01]  /*2bd0*/  HFMA2.MMA R147, -RZ, RZ, 0, 1.847743988037109375e-06 ;  /* 0x0000001fff937435 */ /* 0x000fe200000001ff */
[----:B------:R-:W-:Y:S01]  /*2be0*/  MOV R145, R143 ;  /* 0x0000008f00917202 */ /* 0x000fe20000000f00 */
[----:B------:R-:W-:Y:S01]  /*2bf0*/  IMAD.MOV.U32 R146, RZ, RZ, 0x10 ;  /* 0x00000010ff927424 */ /* 0x000fe200078e00ff */
[----:B------:R-:W-:-:S08]  /*2c00*/  MOV R142, 0xffffffff ;  /* 0xffffffff008e7802 */ /* 0x000fd00000000f00 */
[----:B-----5:R-:W-:Y:S05]  /*2c10*/  WARPSYNC.COLLECTIVE R142, `(.L_x_2455) ;  /* 0x000000008e087348 */ /* 0x020fea0003c00000 */
[----:B------:R0:W1:Y:S02]  /*2c20*/  SHFL.DOWN P0, R137, R145, R146, R147 ;  /* 0x0800009291897389 */ /* 0x0000640000000093 */
[----:B01---5:R-:W-:Y:S01]  /*2c30*/  ENDCOLLECTIVE ;  /* 0x000000000000791b */ /* 0x023fe20003800000 */
.L_x_2455:
[----:B------:R-:W-:Y:S02]  /*2c40*/  MOV R145, R144 ;  /* 0x0000009000917202 */ /* 0x000fe40000000f00 */
[----:B------:R-:W-:-:S07]  /*2c50*/  MOV R108, R137 ;  /* 0x00000089006c7202 */ /* 0x000fce0000000f00 */
[----:B------:R-:W-:Y:S05]  /*2c60*/  WARPSYNC.COLLECTIVE R142, `(.L_x_2456) ;  /* 0x000000008e087348 */ /* 0x000fea0003c00000 */
[----:B------:R0:W1:Y:S02]  /*2c70*/  SHFL.DOWN P0, R137, R145, R146, R147 ;  /* 0x0800009291897389 */ /* 0x0000640000000093 */
[----:B01----:R-:W-:Y:S01]  /*2c80*/  ENDCOLLECTIVE ;  /* 0x000000000000791b */ /* 0x003fe20003800000 */
.L_x_2456:
[----:B------:R-:W-:Y:S01]  /*2c90*/  FADD.FTZ R108, R108, R143 ;  /* 0x0000008f6c6c7221 */ /* 0x000fe20000010000 */
[----:B------:R-:W-:-:S04]  /*2ca0*/  HFMA2.MMA R146, -RZ, RZ, 0, 4.76837158203125e-07 ;  /* 0x00000008ff927435 */ /* 0x000fc800000001ff */
[----:B------:R-:W-:Y:S01]  /*2cb0*/  MOV R145, R108 ;  /* 0x0000006c00917202 */ /* 0x000fe20000000f00 */
[----:B------:R-:W-:-:S07]  /*2cc0*/  IMAD.MOV.U32 R109, RZ, RZ, R137 ;  /* 0x000000ffff6d7224 */ /* 0x000fce00078e0089 */
[----:B------:R-:W-:Y:S05]  /*2cd0*/  WARPSYNC.COLLECTIVE R142, `(.L_x_2457) ;  /* 0x000000008e087348 */ /* 0x000fea0003c00000 */
[----:B------:R0:W1:Y:S02]  /*2ce0*/  SHFL.DOWN P0, R137, R145, R146, R147 ;  /* 0x0800009291897389 */ /* 0x0000640000000093 */
[----:B01----:R-:W-:Y:S01]  /*2cf0*/  ENDCOLLECTIVE ;  /* 0x000000000000791b */ /* 0x003fe20003800000 */
.L_x_2457:
[----:B------:R-:W-:-:S05]  /*2d00*/  FADD.FTZ R109, R109, R144 ;  /* 0x000000906d6d7221 */ /* 0x000fca0000010000 */
[----:B------:R-:W-:Y:S02]  /*2d10*/  MOV R145, R109 ;  /* 0x0000006d00917202 */ /* 0x000fe40000000f00 */
[----:B------:R-:W-:-:S07]  /*2d20*/  MOV R111, R137 ;  /* 0x00000089006f7202 */ /* 0x000fce0000000f00 */
[----:B------:R-:W-:Y:S05]  /*2d30*/  WARPSYNC.COLLECTIVE R142, `(.L_x_2458) ;  /* 0x000000008e087348 */ /* 0x000fea0003c00000 */
[----:B------:R0:W1:Y:S02]  /*2d40*/  SHFL.DOWN P0, R137, R145, R146, R147 ;  /* 0x0800009291897389 */ /* 0x0000640000000093 */
[----:B01----:R-:W-:Y:S01]  /*2d50*/  ENDCOLLECTIVE ;  /* 0x000000000000791b */ /* 0x003fe20003800000 */
.L_x_2458:
[----:B------:R-:W-:Y:S01]  /*2d60*/  FADD.FTZ R111, R108, R111 ;  /* 0x0000006f6c6f7221 */ /* 0x000fe20000010000 */
[----:B------:R-:W-:-:S04]  /*2d70*/  HFMA2.MMA R146, -RZ, RZ, 0, 2.384185791015625e-07 ;  /* 0x00000004ff927435 */ /* 0x000fc800000001ff */
[----:B------:R-:W-:Y:S01]  /*2d80*/  MOV R145, R111 ;  /* 0x0000006f00917202 */ /* 0x000fe20000000f00 */
[----:B------:R-:W-:-:S07]  /*2d90*/  IMAD.MOV.U32 R110, RZ, RZ, R137 ;  /* 0x000000ffff6e7224 */ /* 0x000fce00078e0089 */
[----:B------:R-:W-:Y:S05]  /*2da0*/  WARPSYNC.COLLECTIVE R142, `(.L_x_2459) ;  /* 0x000000008e087348 */ /* 0x000fea0003c00000 */
[----:B------:R0:W1:Y:S02]  /*2db0*/  SHFL.DOWN P0, R137, R145, R146, R147 ;  /* 0x0800009291897389 */ /* 0x0000640000000093 */
[----:B01----:R-:W-:Y:S01]  /*2dc0*/  ENDCOLLECTIVE ;  /* 0x000000000000791b */ /* 0x003fe20003800000 */
.L_x_2459:
[----:B------:R-:W-:-:S05]  /*2dd0*/  FADD.FTZ R110, R109, R110 ;  /* 0x0000006e6d6e7221 */ /* 0x000fca0000010000 */
[----:B------:R-:W-:Y:S02]  /*2de0*/  MOV R145, R110 ;  /* 0x0000006e00917202 */ /* 0x000fe40000000f00 */
[----:B------:R-:W-:-:S07]  /*2df0*/  MOV R112, R137 ;  /* 0x0000008900707202 */ /* 0x000fce0000000f00 */
[----:B------:R-:W-:Y:S05]  /*2e00*/  WARPSYNC.COLLECTIVE R142, `(.L_x_2460) ;  /* 0x000000008e087348 */ /* 0x000fea0003c00000 */
[----:B------:R0:W1:Y:S02]  /*2e10*/  SHFL.DOWN P0, R137, R145, R146, R147 ;  /* 0x0800009291897389 */ /* 0x0000640000000093 */
[----:B01----:R-:W-:Y:S01]  /*2e20*/  ENDCOLLECTIVE ;  /* 0x000000000000791b */ /* 0x003fe20003800000 */
.L_x_2460:
[----:B------:R-:W-:Y:S01]  /*2e30*/  FADD.FTZ R112, R111, R112 ;  /* 0x000000706f707221 */ /* 0x000fe20000010000 */
[----:B------:R-:W-:-:S04]  /*2e40*/  HFMA2.MMA R146, -RZ, RZ, 0, 1.1920928955078125e-07 ;  /* 0x00000002ff927435 */ /* 0x000fc800000001ff */
[----:B------:R-:W-:Y:S01]  /*2e50*/  MOV R145, R112 ;  /* 0x0000007000917202 */ /* 0x000fe20000000f00 */
[----:B------:R-:W-:-:S07]  /*2e60*/  IMAD.MOV.U32 R113, RZ, RZ, R137 ;  /* 0x000000ffff717224 */ /* 0x000fce00078e0089 */
[----:B------:R-:W-:Y:S05]  /*2e70*/  WARPSYNC.COLLECTIVE R142, `(.L_x_2461) ;  /* 0x000000008e087348 */ /* 0x000fea0003c00000 */
[----:B------:R0:W1:Y:S02]  /*2e80*/  SHFL.DOWN P0, R137, R145, R146, R147 ;  /* 0x0800009291897389 */ /* 0x0000640000000093 */
[----:B01----:R-:W-:Y:S01]  /*2e90*/  ENDCOLLECTIVE ;  /* 0x000000000000791b */ /* 0x003fe20003800000 */
.L_x_2461:
[----:B------:R-:W-:-:S05]  /*2ea0*/  FADD.FTZ R113, R110, R113 ;  /* 0x000000716e717221 */ /* 0x000fca0000010000 */
[----:B------:R-:W-:Y:S02]  /*2eb0*/  MOV R145, R113 ;  /* 0x0000007100917202 */ /* 0x000fe40000000f00 */
[----:B------:R-:W-:-:S07]  /*2ec0*/  MOV R115, R137 ;  /* 0x0000008900737202 */ /* 0x000fce0000000f00 */
[----:B------:R-:W-:Y:S05]  /*2ed0*/  WARPSYNC.COLLECTIVE R142, `(.L_x_2462) ;  /* 0x000000008e087348 */ /* 0x000fea0003c00000 */
[----:B------:R0:W1:Y:S02]  /*2ee0*/  SHFL.DOWN P0, R137, R145, R146, R147 ;  /* 0x0800009291897389 */ /* 0x0000640000000093 */
[----:B01----:R-:W-:Y:S01]  /*2ef0*/  ENDCOLLECTIVE ;  /* 0x000000000000791b */ /* 0x003fe20003800000 */
.L_x_2462:
[----:B------:R-:W-:Y:S01]  /*2f00*/  FADD.FTZ R115, R112, R115 ;  /* 0x0000007370737221 */ /* 0x000fe20000010000 */
[----:B------:R-:W-:-:S04]  /*2f10*/  HFMA2.MMA R146, -RZ, RZ, 0, 5.9604644775390625e-08 ;  /* 0x00000001ff927435 */ /* 0x000fc800000001ff */
[----:B------:R-:W-:Y:S01]  /*2f20*/  MOV R145, R115 ;  /* 0x0000007300917202 */ /* 0x000fe20000000f00 */
[----:B------:R-:W-:-:S07]  /*2f30*/  IMAD.MOV.U32 R114, RZ, RZ, R137 ;  /* 0x000000ffff727224 */ /* 0x000fce00078e0089 */
[----:B------:R-:W-:Y:S05]  /*2f40*/  WARPSYNC.COLLECTIVE R142, `(.L_x_2463) ;  /* 0x000000008e087348 */ /* 0x000fea0003c00000 */
[----:B------:R0:W1:Y:S02]  /*2f50*/  SHFL.DOWN P0, R137, R145, R146, R147 ;  /* 0x0800009291897389 */ /* 0x0000640000000093 */
[----:B01----:R-:W-:Y:S01]  /*2f60*/  ENDCOLLECTIVE ;  /* 0x000000000000791b */ /* 0x003fe20003800000 */
.L_x_2463:
[----:B------:R-:W-:-:S05]  /*2f70*/  FADD.FTZ R114, R113, R114 ;  /* 0x0000007271727221 */ /* 0x000fca0000010000 */
[----:B------:R-:W-:Y:S02]  /*2f80*/  MOV R145, R114 ;  /* 0x0000007200917202 */ /* 0x000fe40000000f00 */
[----:B------:R-:W-:-:S07]  /*2f90*/  MOV R136, R137 ;  /* 0x0000008900887202 */ /* 0x000fce0000000f00 */
[----:B------:R-:W-:Y:S05]  /*2fa0*/  WARPSYNC.COLLECTIVE R142, `(.L_x_2464) ;  /* 0x000000008e087348 */ /* 0x000fea0003c00000 */
[----:B------:R0:W1:Y:S02]  /*2fb0*/  SHFL.DOWN P0, R137, R145, R146, R147 ;  /* 0x0800009291897389 */ /* 0x0000640000000093 */
[----:B01----:R-:W-:Y:S01]  /*2fc0*/  ENDCOLLECTIVE ;  /* 0x000000000000791b */ /* 0x003fe20003800000 */
.L_x_2464:
[----:B------:R-:W-:Y:S05]  /*2fd0*/  BRA `(.L_x_2465) ;  /* 0xffffffe400e07947 */ /* 0x000fea000383ffff */
.L_x_2466:
        /* <DEDUP_REMOVED lines=10> */
.L_x_3355:


//--------------------- .text._ZN10layer_norm31ln_parallel_residual_bwd_kernelINS_13Kernel_traitsIf6__halffS2_fjLj1536ELj1ELj1ELj4ELj8ENS_18Kernel_traits_baseILj1536EfS2_fS2_fjLj128EEEEELb1ELb0ELb1EEEvNS_9BwdParamsE --------------------------
	.section	.text._ZN10layer_norm31ln_parallel_residual_bwd_kernelINS_13Kernel_traitsIf6__halffS2_fjLj1536ELj1ELj1ELj4ELj8ENS_18Kernel_traits_baseILj1536EfS2_fS2_fjLj128EEEEELb1ELb0ELb1EEEvNS_9BwdParamsE,"ax",@progbits
	.align	128
        .global         _ZN10layer_norm31ln_parallel_residual_bwd_kernelINS_13Kernel_traitsIf6__halffS2_fjLj1536ELj1ELj1ELj4ELj8ENS_18Kernel_traits_baseILj1536EfS2_fS2_fjLj128EEEEELb1ELb0ELb1EEEvNS_9BwdParamsE
        .type           _ZN10layer_norm31ln_parallel_residual_bwd_kernelINS_13Kernel_traitsIf6__halffS2_fjLj1536ELj1ELj1ELj4ELj8ENS_18Kernel_traits_baseILj1536EfS2_fS2_fjLj128EEEEELb1ELb0ELb1EEEvNS_9BwdParamsE,@function
        .size           _ZN10layer_norm31ln_parallel_residual_bwd_kernelINS_13Kernel_traitsIf6__halffS2_fjLj1536ELj1ELj1ELj4ELj8ENS_18Kernel_traits_baseILj1536EfS2_fS2_fjLj128EEEEELb1ELb0ELb1EEEvNS_9BwdParamsE,(.L_x_3356 - _ZN10layer_norm31ln_parallel_residual_bwd_kernelINS_13Kernel_traitsIf6__halffS2_fjLj1536ELj1ELj1ELj4ELj8ENS_18Kernel_traits_baseILj1536EfS2_fS2_fjLj128EEEEELb1ELb0ELb1EEEvNS_9BwdParamsE)
        .other          _ZN10layer_norm31ln_parallel_residual_bwd_kernelINS_13Kernel_traitsIf6__halffS2_fjLj1536ELj1ELj1ELj4ELj8ENS_18Kernel_traits_baseILj1536EfS2_fS2_fjLj128EEEEELb1ELb0ELb1EEEvNS_9BwdParamsE,@"STO_CUDA_ENTRY STV_DEFAULT"
_ZN10layer_norm31ln_parallel_residual_bwd_kernelINS_13Kernel_traitsIf6__halffS2_fjLj1536ELj1ELj1ELj4ELj8ENS_18Kernel_traits_baseILj1536EfS2_fS2_fjLj128EEEEELb1ELb0ELb1EEEvNS_9BwdParamsE:
.text._ZN10layer_norm31ln_parallel_residual_bwd_kernelINS_13Kernel_traitsIf6__halffS2_fjLj1536ELj1ELj1ELj4ELj8ENS_18Kernel_traits_baseILj1536EfS2_fS2_fjLj128EEEEELb1ELb0ELb1EEEvNS_9BwdParamsE:
        /* <DEDUP_REMOVED lines=41> */
.L_x_2467:
        /* <DEDUP_REMOVED lines=15> */
[----:B------:R-:W-:Y:S01]  /*0380*/  HFMA2.MMA R133, -RZ, RZ, 0, 0 ;  /* 0x00000000ff857435 */ /* 0x000fe200000001ff */
[----:B------:R-:W-:-:S02]  /*0390*/  ISETP.NE.AND.EX P2, PT, RZ, UR7, PT, P2 ;  /* 0x00000007ff007c0c */ /* 0x000fc4000bf45320 */
[----:B------:R-:W-:Y:S01]  /*03a0*/  CS2R R6, SRZ ;  /* 0x0000000000067805 */ /* 0x000fe2000001ff00 */
[----:B------:R-:W5:Y:S01]  /*03b0*/  LDG.E.128 R44, desc[UR4][R2.64+0x800] ;  /* 0x00080004022c7981 */ /* 0x000f62000c1e1d00 */
[----:B------:R-:W-:Y:S02]  /*03c0*/  MOV R8, RZ ;  /* 0x000000ff00087202 */ /* 0x000fe40000000f00 */
[----:B------:R-:W-:Y:S02]  /*03d0*/  CS2R R4, SRZ ;  /* 0x0000000000047805 */ /* 0x000fe4000001ff00 */
[----:B------:R-:W-:Y:S01]  /*03e0*/  CS2R R90, SRZ ;  /* 0x00000000005a7805 */ /* 0x000fe2000001ff00 */
[----:B------:R0:W5:Y:S01]  /*03f0*/  LDG.E.128 R40, desc[UR4][R2.64+0x1000] ;  /* 0x0010000402287981 */ /* 0x000162000c1e1d00 */
[----:B------:R-:W-:Y:S02]  /*0400*/  CS2R R86, SRZ ;  /* 0x0000000000567805 */ /* 0x000fe4000001ff00 */
[----:B------:R-:W-:-:S02]  /*0410*/  CS2R R128, SRZ ;  /* 0x0000000000807805 */ /* 0x000fc4000001ff00 */
[----:B------:R-:W-:Y:S01]  /*0420*/  CS2R R124, SRZ ;  /* 0x00000000007c7805 */ /* 0x000fe2000001ff00 */
[----:B------:R-:W5:Y:S01]  /*0430*/  LDG.E.128 R36, desc[UR4][R10.64] ;  /* 0x000000040a247981 */ /* 0x000f62000c1e1d00 */
[----:B------:R-:W-:Y:S02]  /*0440*/  CS2R R12, SRZ ;  /* 0x00000000000c7805 */ /* 0x000fe4000001ff00 */
[----:B------:R-:W-:Y:S02]  /*0450*/  CS2R R14, SRZ ;  /* 0x00000000000e7805 */ /* 0x000fe4000001ff00 */
[----:B------:R-:W-:Y:S01]  /*0460*/  CS2R R16, SRZ ;  /* 0x0000000000107805 */ /* 0x000fe2000001ff00 */
[----:B------:R-:W5:Y:S01]  /*0470*/  LDG.E.128 R32, desc[UR4][R10.64+0x800] ;  /* 0x000800040a207981 */ /* 0x000f62000c1e1d00 */
[----:B------:R-:W-:Y:S02]  /*0480*/  CS2R R18, SRZ ;  /* 0x0000000000127805 */ /* 0x000fe4000001ff00 */
[----:B0-----:R-:W-:-:S02]  /*0490*/  CS2R R2, SRZ ;  /* 0x0000000000027805 */ /* 0x001fc4000001ff00 */
[----:B------:R-:W-:Y:S01]  /*04a0*/  CS2R R20, SRZ ;  /* 0x0000000000147805 */ /* 0x000fe2000001ff00 */
[----:B------:R0:W5:Y:S01]  /*04b0*/  LDG.E.128 R28, desc[UR4][R10.64+0x1000] ;  /* 0x001000040a1c7981 */ /* 0x000162000c1e1d00 */
[----:B------:R-:W-:Y:S02]  /*04c0*/  CS2R R22, SRZ ;  /* 0x0000000000167805 */ /* 0x000fe4000001ff00 */
[----:B------:R-:W-:Y:S02]  /*04d0*/  CS2R R24, SRZ ;  /* 0x0000000000187805 */ /* 0x000fe4000001ff00 */
[----:B------:R-:W-:Y:S02]  /*04e0*/  CS2R R92, SRZ ;  /* 0x00000000005c7805 */ /* 0x000fe4000001ff00 */
[----:B------:R-:W-:Y:S02]  /*04f0*/  CS2R R88, SRZ ;  /* 0x0000000000587805 */ /* 0x000fe4000001ff00 */
[----:B------:R-:W-:-:S02]  /*0500*/  MOV R130, RZ ;  /* 0x000000ff00827202 */ /* 0x000fc40000000f00 */
[----:B------:R-:W-:Y:S02]  /*0510*/  CS2R R126, SRZ ;  /* 0x00000000007e7805 */ /* 0x000fe4000001ff00 */
[----:B------:R-:W-:Y:S02]  /*0520*/  CS2R R26, SRZ ;  /* 0x00000000001a7805 */ /* 0x000fe4000001ff00 */
[----:B------:R-:W-:Y:S02]  /*0530*/  CS2R R80, SRZ ;  /* 0x0000000000507805 */ /* 0x000fe4000001ff00 */
[----:B------:R-:W-:Y:S02]  /*0540*/  CS2R R82, SRZ ;  /* 0x0000000000527805 */ /* 0x000fe4000001ff00 */
[----:B0-----:R-:W-:Y:S02]  /*0550*/  CS2R R10, SRZ ;  /* 0x00000000000a7805 */ /* 0x001fe4000001ff00 */
[----:B------:R-:W-:-:S02]  /*0560*/  CS2R R84, SRZ ;  /* 0x0000000000547805 */ /* 0x000fc4000001ff00 */
[----:B------:R-:W-:Y:S02]  /*0570*/  PLOP3.LUT P6, PT, PT, PT, UP0, 0x80, 0x0 ;  /* 0x000000000000781c */ /* 0x000fe40003fcf008 */
[----:B------:R-:W-:-:S11]  /*0580*/  LOP3.LUT R134, R9, 0x7f, RZ, 0xc0, !PT ;  /* 0x0000007f09867812 */ /* 0x000fd600078ec0ff */
.L_x_2473:
        /* <DEDUP_REMOVED lines=47> */
[----:B------:R-:W-:Y:S01]  /*0880*/  IMAD.WIDE.U32 R94, R135, 0x4, R122 ;  /* 0x00000004875e7825 */ /* 0x000fe200078e007a */
[----:B------:R0:W5:Y:S03]  /*0890*/  @P1 LDG.E R136, desc[UR4][R120.64] ;  /* 0x0000000478881981 */ /* 0x000166000c1e1900 */
[----:B------:R-:W-:Y:S01]  /*08a0*/  @P1 IMAD.WIDE.U32 R110, R137, 0x4, R110 ;  /* 0x00000004896e1825 */ /* 0x000fe200078e006e */
[----:B------:R-:W-:Y:S01]  /*08b0*/  LOP3.LUT P5, RZ, R145, 0xff, RZ, 0xc0, !PT ;  /* 0x000000ff91ff7812 */ /* 0x000fe200078ac0ff */
[----:B------:R-:W5:Y:S02]  /*08c0*/  LDG.E R95, desc[UR4][R94.64] ;  /* 0x000000045e5f7981 */ /* 0x000f64000c1e1900 */
[----:B------:R-:W-:Y:S02]  /*08d0*/  @P2 IMAD.WIDE.U32 R114, R135, 0x10, R114 ;  /* 0x0000001087722825 */ /* 0x000fe400078e0072 */
[----:B------:R3:W5:Y:S02]  /*08e0*/  @P1 LDG.E R138, desc[UR4][R110.64] ;  /* 0x000000046e8a1981 */ /* 0x000764000c1e1900 */
[----:B------:R-:W-:-:S02]  /*08f0*/  IMAD.WIDE.U32 R122, R137, 0x4, R122 ;  /* 0x00000004897a7825 */ /* 0x000fc400078e007a */
[----:B------:R3:W5:Y:S04]  /*0900*/  @P2 LDG.E.128 R56, desc[UR4][R114.64] ;  /* 0x0000000472382981 */ /* 0x000768000c1e1d00 */
        /* <DEDUP_REMOVED lines=15> */
[----:B---3--:R-:W-:Y:S01]  /*0a00*/  HADD2.F32 R111, -RZ, R68.H0_H0 ;  /* 0x20000044ff6f7230 */ /* 0x008fe20000004100 */
[----:B------:R-:W-:-:S03]  /*0a10*/  MOV R69, R99 ;  /* 0x0000006300457202 */ /* 0x000fc60000000f00 */
[----:B------:R-:W-:Y:S02]  /*0a20*/  HADD2.F32 R68, -RZ, R96.H0_H0 ;  /* 0x20000060ff447230 */ /* 0x000fe40000004100 */
[----:B------:R-:W-:Y:S01]  /*0a30*/  FMUL.FTZ R110, R144, R121 ;  /* 0x00000079906e7220 */ /* 0x000fe20000410000 */
[----:B------:R-:W-:Y:S01]  /*0a40*/  SHF.R.U32.HI R114, RZ, 0x10, R99 ;  /* 0x00000010ff727819 */ /* 0x000fe20000011663 */
[C---:B------:R-:W-:Y:S01]  /*0a50*/  FADD.FTZ R145, -R146.reuse, R71 ;  /* 0x0000004792917221 */ /* 0x040fe20000010100 */
[----:B------:R-:W-:Y:S02]  /*0a60*/  HADD2.F32 R99, -RZ, R97.H0_H0 ;  /* 0x20000061ff637230 */ /* 0x000fe40000004100 */
[----:B------:R-:W-:Y:S01]  /*0a70*/  FADD.FTZ R123, -R146, R70 ;  /* 0x00000046927b7221 */ /* 0x000fe20000010100 */
[----:B------:R-:W-:Y:S01]  /*0a80*/  MOV R71, R101 ;  /* 0x0000006500477202 */ /* 0x000fe20000000f00 */
[----:B------:R-:W-:Y:S01]  /*0a90*/  FFMA.FTZ R125, R110, R68, R125 ;  /* 0x000000446e7d7223 */ /* 0x000fe2000001007d */
[----:B------:R-:W-:Y:S01]  /*0aa0*/  FADD.FTZ R124, R68, R124 ;  /* 0x0000007c447c7221 */ /* 0x000fe20000010000 */
[----:B------:R-:W-:Y:S01]  /*0ab0*/  MOV R70, R100 ;  /* 0x0000006400467202 */ /* 0x000fe20000000f00 */
[----:B------:R-:W-:Y:S01]  /*0ac0*/  FMUL.FTZ R68, R37, R68 ;  /* 0x0000004425447220 */ /* 0x000fe20000410000 */
[----:B------:R-:W-:Y:S01]  /*0ad0*/  SHF.R.U32.HI R101, RZ, 0x10, R101 ;  /* 0x00000010ff657819 */ /* 0x000fe20000011665 */
[-C--:B------:R-:W-:Y:S01]  /*0ae0*/  FFMA.FTZ R127, R110, R99.reuse, R127 ;  /* 0x000000636e7f7223 */ /* 0x080fe2000001007f */
[----:B------:R-:W-:Y:S01]  /*0af0*/  FADD.FTZ R126, R99, R126 ;  /* 0x0000007e637e7221 */ /* 0x000fe20000010000 */
[----:B------:R-:W-:Y:S01]  /*0b00*/  FFMA.FTZ R99, R49, R99, R68 ;  /* 0x0000006331637223 */ /* 0x000fe20000010044 */
[----:B------:R-:W-:-:S02]  /*0b10*/  HADD2.F32 R70, -RZ, R70.H0_H0 ;  /* 0x20000046ff467230 */ /* 0x000fc40000004100 */
[C---:B------:R-:W-:Y:S01]  /*0b20*/  FMUL.FTZ R98, R144.reuse, R145 ;  /* 0x0000009190627220 */ /* 0x040fe20000410000 */
[----:B------:R-:W-:Y:S02]  /*0b30*/  HADD2.F32 R68, -RZ, R101.H0_H0 ;  /* 0x20000065ff447230 */ /* 0x000fe40000004100 */
[----:B------:R-:W-:Y:S01]  /*0b40*/  FMUL.FTZ R94, R144, R119 ;  /* 0x00000077905e7220 */ /* 0x000fe20000410000 */
[----:B------:R-:W-:Y:S02]  /*0b50*/  HADD2.F32 R96, -RZ, R114.H0_H0 ;  /* 0x20000072ff607230 */ /* 0x000fe40000004100 */
[----:B------:R-:W-:Y:S01]  /*0b60*/  FMUL.FTZ R97, R36, R70 ;  /* 0x0000004624617220 */ /* 0x000fe20000410000 */
[----:B------:R-:W-:Y:S02]  /*0b70*/  HADD2.F32 R71, -RZ, R71.H0_H0 ;  /* 0x20000047ff477230 */ /* 0x000fe40000004100 */
[-C--:B------:R-:W-:Y:S01]  /*0b80*/  FFMA.FTZ R87, R98, R68.reuse, R87 ;  /* 0x0000004462577223 */ /* 0x080fe20000010057 */
[----:B------:R-:W-:Y:S01]  /*0b90*/  FADD.FTZ R86, R68, R86 ;  /* 0x0000005644567221 */ /* 0x000fe20000010000 */
[----:B------:R-:W-:Y:S01]  /*0ba0*/  FMUL.FTZ R68, R39, R68 ;  /* 0x0000004427447220 */ /* 0x000fe20000410000 */
[-C--:B------:R-:W-:Y:S01]  /*0bb0*/  FFMA.FTZ R133, R94, R111.reuse, R133 ;  /* 0x0000006f5e857223 */ /* 0x080fe20000010085 */
[----:B------:R-:W-:Y:S01]  /*0bc0*/  FADD.FTZ R130, R111, R130 ;  /* 0x000000826f827221 */ /* 0x000fe20000010000 */
[----:B------:R-:W-:Y:S01]  /*0bd0*/  FFMA.FTZ R111, R48, R111, R97 ;  /* 0x0000006f306f7223 */ /* 0x000fe20000010061 */
[----:B------:R-:W-:-:S02]  /*0be0*/  HADD2.F32 R69, -RZ, R69.H0_H0 ;  /* 0x20000045ff457230 */ /* 0x000fc40000004100 */
[-C--:B------:R-:W-:Y:S01]  /*0bf0*/  FFMA.FTZ R89, R98, R96.reuse, R89 ;  /* 0x0000006062597223 */ /* 0x080fe20000010059 */
[----:B------:R-:W-:Y:S01]  /*0c00*/  FADD.FTZ R88, R96, R88 ;  /* 0x0000005860587221 */ /* 0x000fe20000010000 */
[----:B------:R-:W-:Y:S01]  /*0c10*/  FMUL.FTZ R100, R144, R123 ;  /* 0x0000007b90647220 */ /* 0x000fe20000410000 */
[----:B------:R-:W-:Y:S01]  /*0c20*/  FMUL.FTZ R97, R38, R71 ;  /* 0x0000004726617220 */ /* 0x000fe20000410000 */
[----:B------:R-:W-:Y:S01]  /*0c30*/  FFMA.FTZ R96, R51, R96, R68 ;  /* 0x0000006033607223 */ /* 0x000fe20000010044 */
[----:B------:R-:W-:Y:S01]  /*0c40*/  FADD.FTZ R101, -R146, R74 ;  /* 0x0000004a92657221 */ /* 0x000fe20000010100 */
[----:B------:R-:W-:Y:S02]  /*0c50*/  MOV R68, R102 ;  /* 0x0000006600447202 */ /* 0x000fe40000000f00 */
[----:B------:R-:W-:Y:S01]  /*0c60*/  SHF.R.U64 R74, R104, 0x10, R105 ;  /* 0x00000010684a7819 */ /* 0x000fe20000001269 */
[-C--:B------:R-:W-:Y:S01]  /*0c70*/  FFMA.FTZ R93, R100, R69.reuse, R93 ;  /* 0x00000045645d7223 */ /* 0x080fe2000001005d */
[----:B------:R-:W-:Y:S01]  /*0c80*/  FADD.FTZ R92, R69, R92 ;  /* 0x0000005c455c7221 */ /* 0x000fe20000010000 */
[----:B------:R-:W-:Y:S01]  /*0c90*/  FFMA.FTZ R97, R50, R69, R97 ;  /* 0x0000004532617223 */ /* 0x000fe20000010061 */
[----:B------:R-:W-:Y:S01]  /*0ca0*/  FADD.FTZ R73, -R146, R73 ;  /* 0x0000004992497221 */ /* 0x000fe20000010100 */
[----:B------:R-:W-:Y:S01]  /*0cb0*/  FFMA.FTZ R91, R100, R71, R91 ;  /* 0x00000047645b7223 */ /* 0x000fe2000001005b */
[----:B------:R-:W-:Y:S01]  /*0cc0*/  FADD.FTZ R90, R71, R90 ;  /* 0x0000005a475a7221 */ /* 0x000fe20000010000 */
[----:B------:R-:W-:Y:S01]  /*0cd0*/  SHF.R.U64 R112, R102, 0x10, R103 ;  /* 0x0000001066707819 */ /* 0x000fe20000001267 */
[----:B------:R-:W-:Y:S01]  /*0ce0*/  FFMA.FTZ R129, R94, R70, R129 ;  /* 0x000000465e817223 */ /* 0x000fe20000010081 */
[----:B------:R-:W-:Y:S01]  /*0cf0*/  MOV R69, R103 ;  /* 0x0000006700457202 */ /* 0x000fe20000000f00 */
[----:B------:R-:W-:Y:S01]  /*0d00*/  FADD.FTZ R128, R70, R128 ;  /* 0x0000008046807221 */ /* 0x000fe20000010000 */
[----:B------:R-:W-:Y:S01]  /*0d10*/  SHF.R.U32.HI R115, RZ, 0x10, R103 ;  /* 0x00000010ff737819 */ /* 0x000fe20000011667 */
[----:B------:R-:W-:Y:S01]  /*0d20*/  HADD2.F32 R103, -RZ, R68.H0_H0 ;  /* 0x20000044ff677230 */ /* 0x000fe20000004100 */
[----:B------:R-:W-:Y:S01]  /*0d30*/  MOV R71, R105 ;  /* 0x0000006900477202 */ /* 0x000fe20000000f00 */
[----:B------:R-:W-:Y:S01]  /*0d40*/  FADD.FTZ R113, -R146, R72 ;  /* 0x0000004892717221 */ /* 0x000fe20000010100 */
[----:B------:R-:W-:Y:S01]  /*0d50*/  MOV R70, R104 ;  /* 0x0000006800467202 */ /* 0x000fe20000000f00 */
[----:B------:R-:W-:Y:S01]  /*0d60*/  HADD2.F32 R68, -RZ, R74.H0_H0 ;  /* 0x2000004aff447230 */ /* 0x000fe20000004100 */
[----:B------:R-:W-:Y:S01]  /*0d70*/  SHF.R.U32.HI R72, RZ, 0x10, R105 ;  /* 0x00000010ff487819 */ /* 0x000fe20000011669 */
[----:B------:R-:W-:Y:S01]  /*0d80*/  FMUL.FTZ R114, R144, R73 ;  /* 0x0000004990727220 */ /* 0x000fe20000410000 */
[----:B------:R-:W-:Y:S01]  /*0d90*/  FADD.FTZ R75, -R146, R75 ;  /* 0x0000004b924b7221 */ /* 0x000fe20000010100 */
[----:B------:R-:W-:-:S02]  /*0da0*/  HADD2.F32 R112, -RZ, R112.H0_H0 ;  /* 0x20000070ff707230 */ /* 0x000fc40000004100 */
[----:B------:R-:W-:Y:S01]  /*0db0*/  FADD.FTZ R0, R68, R0 ;  /* 0x0000000044007221 */ /* 0x000fe20000010000 */
[----:B------:R-:W-:Y:S02]  /*0dc0*/  HADD2.F32 R71, -RZ, R71.H0_H0 ;  /* 0x20000047ff477230 */ /* 0x000fe40000004100 */
[-C--:B------:R-:W-:Y:S01]  /*0dd0*/  FFMA.FTZ R17, R114, R68.reuse, R17 ;  /* 0x0000004472117223 */ /* 0x080fe20000010011 */
[----:B------:R-:W-:Y:S02]  /*0de0*/  HADD2.F32 R73, -RZ, R70.H0_H0 ;  /* 0x20000046ff497230 */ /* 0x000fe40000004100 */
[C---:B------:R-:W-:Y:S01]  /*0df0*/  FMUL.FTZ R105, R144.reuse, R101 ;  /* 0x0000006590697220 */ /* 0x040fe20000410000 */
[----:B------:R-:W-:Y:S01]  /*0e00*/  FMUL.FTZ R68, R33, R68 ;  /* 0x0000004421447220 */ /* 0x000fe20000410000 */
[----:B------:R-:W-:Y:S02]  /*0e10*/  HADD2.F32 R70, -RZ, R72.H0_H0 ;  /* 0x20000048ff467230 */ /* 0x000fe40000004100 */
[C---:B------:R-:W-:Y:S01]  /*0e20*/  FMUL.FTZ R102, R144.reuse, R75 ;  /* 0x0000004b90667220 */ /* 0x040fe20000410000 */
[----:B------:R-:W-:Y:S01]  /*0e30*/  FMUL.FTZ R113, R144, R113 ;  /* 0x0000007190717220 */ /* 0x000fe20000410000 */
[----:B------:R-:W-:Y:S01]  /*0e40*/  FFMA.FTZ R85, R114, R112, R85 ;  /* 0x0000007072557223 */ /* 0x000fe20000010055 */
[----:B------:R-:W-:Y:S01]  /*0e50*/  FADD.FTZ R25, R112, R25 ;  /* 0x0000001970197221 */ /* 0x000fe20000010000 */
[----:B------:R-:W-:-:S02]  /*0e60*/  HADD2.F32 R69, -RZ, R69.H0_H0 ;  /* 0x20000045ff457230 */ /* 0x000fc40000004100 */
[-C--:B------:R-:W-:Y:S01]  /*0e70*/  FFMA.FTZ R14, R105, R71.reuse, R14 ;  /* 0x00000047690e7223 */ /* 0x080fe2000001000e */
[----:B------:R-:W-:Y:S01]  /*0e80*/  FADD.FTZ R4, R71, R4 ;  /* 0x0000000447047221 */ /* 0x000fe20000010000 */
[----:B------:R-:W-:Y:S01]  /*0e90*/  FFMA.FTZ R112, R45, R112, R68 ;  /* 0x000000702d707223 */ /* 0x000fe20000010044 */
[----:B------:R-:W-:Y:S01]  /*0ea0*/  FMUL.FTZ R71, R34, R71 ;  /* 0x0000004722477220 */ /* 0x000fe20000410000 */
[----:B------:R-:W-:Y:S02]  /*0eb0*/  HADD2.F32 R68, -RZ, R115.H0_H0 ;  /* 0x20000073ff447230 */ /* 0x000fe40000004100 */
[-C--:B------:R-:W-:Y:S01]  /*0ec0*/  FFMA.FTZ R15, R102, R70.reuse, R15 ;  /* 0x00000046660f7223 */ /* 0x080fe2000001000f */
[----:B------:R-:W-:Y:S01]  /*0ed0*/  FADD.FTZ R3, R70, R3 ;  /* 0x0000000346037221 */ /* 0x000fe20000010000 */
[----:B------:R-:W-:Y:S01]  /*0ee0*/  FMUL.FTZ R70, R35, R70 ;  /* 0x0000004623467220 */ /* 0x000fe20000410000 */
[-C--:B------:R-:W-:Y:S01]  /*0ef0*/  FFMA.FTZ R16, R113, R73.reuse, R16 ;  /* 0x0000004971107223 */ /* 0x080fe20000010010 */
[----:B------:R-:W-:Y:S01]  /*0f00*/  FADD.FTZ R2, R73, R2 ;  /* 0x0000000249027221 */ /* 0x000fe20000010000 */
[----:B------:R-:W-:Y:S01]  /*0f10*/  FMUL.FTZ R73, R32, R73 ;  /* 0x0000004920497220 */ /* 0x000fe20000410000 */
[----:B------:R-:W-:Y:S01]  /*0f20*/  FFMA.FTZ R104, R46, R69, R71 ;  /* 0x000000452e687223 */ /* 0x000fe20000010047 */
[----:B------:R-:W-:Y:S01]  /*0f30*/  SHF.R.U64 R74, R106, 0x10, R107 ;  /* 0x000000106a4a7819 */ /* 0x000fe2000000126b */
[----:B------:R-:W-:Y:S01]  /*0f40*/  FFMA.FTZ R101, R47, R68, R70 ;  /* 0x000000442f657223 */ /* 0x000fe20000010046 */
[----:B------:R-:W-:Y:S01]  /*0f50*/  MOV R71, R106 ;  /* 0x0000006a00477202 */ /* 0x000fe20000000f00 */
[----:B------:R-:W-:Y:S01]  /*0f60*/  FFMA.FTZ R84, R113, R103, R84 ;  /* 0x0000006771547223 */ /* 0x000fe20000010054 */
[----:B------:R-:W-:Y:S01]  /*0f70*/  FADD.FTZ R24, R103, R24 ;  /* 0x0000001867187221 */ /* 0x000fe20000010000 */
[----:B------:R-:W-:-:S02]  /*0f80*/  IMAD.MOV.U32 R70, RZ, RZ, R108 ;  /* 0x000000ffff467224 */ /* 0x000fc400078e006c */
[----:B------:R-:W-:Y:S01]  /*0f90*/  FFMA.FTZ R103, R44, R103, R73 ;  /* 0x000000672c677223 */ /* 0x000fe20000010049 */
[----:B------:R-:W-:Y:S01]  /*0fa0*/  FFMA.FTZ R82, R105, R69, R82 ;  /* 0x0000004569527223 */ /* 0x000fe20000010052 */
[----:B------:R-:W-:Y:S01]  /*0fb0*/  FADD.FTZ R22, R69, R22 ;  /* 0x0000001645167221 */ /* 0x000fe20000010000 */
[----:B------:R-:W-:Y:S01]  /*0fc0*/  SHF.R.U64 R108, R108, 0x10, R109 ;  /* 0x000000106c6c7819 */ /* 0x000fe2000000126d */
[C---:B------:R-:W-:Y:S01]  /*0fd0*/  FADD.FTZ R75, -R146.reuse, R76 ;  /* 0x0000004c924b7221 */ /* 0x040fe20000010100 */
[----:B------:R-:W-:Y:S01]  /*0fe0*/  MOV R73, R107 ;  /* 0x0000006b00497202 */ /* 0x000fe20000000f00 */
[----:B------:R-:W-:Y:S01]  /*0ff0*/  HADD2.F32 R74, -RZ, R74.H0_H0 ;  /* 0x2000004aff4a7230 */ /* 0x000fe20000004100 */
[----:B------:R-:W-:Y:S01]  /*1000*/  SHF.R.U32.HI R69, RZ, 0x10, R107 ;  /* 0x00000010ff457819 */ /* 0x000fe2000001166b */
[----:B------:R-:W-:Y:S02]  /*1010*/  HADD2.F32 R107, -RZ, R71.H0_H0 ;  /* 0x20000047ff6b7230 */ /* 0x000fe40000004100 */
[C---:B------:R-:W-:Y:S01]  /*1020*/  FADD.FTZ R115, -R146.reuse, R77 ;  /* 0x0000004d92737221 */ /* 0x040fe20000010100 */
[----:B------:R-:W-:Y:S01]  /*1030*/  FADD.FTZ R71, -R146, R79 ;  /* 0x0000004f92477221 */ /* 0x000fe20000010100 */
[----:B------:R-:W-:-:S02]  /*1040*/  HADD2.F32 R77, -RZ, R70.H0_H0 ;  /* 0x20000046ff4d7230 */ /* 0x000fc40000004100 */
[----:B------:R-:W-:Y:S01]  /*1050*/  FMUL.FTZ R79, R144, R75 ;  /* 0x0000004b904f7220 */ /* 0x000fe20000410000 */
[----:B------:R-:W-:Y:S02]  /*1060*/  HADD2.F32 R70, -RZ, R108.H0_H0 ;  /* 0x2000006cff467230 */ /* 0x000fe40000004100 */
[----:B------:R-:W-:Y:S01]  /*1070*/  FFMA.FTZ R83, R102, R68, R83 ;  /* 0x0000004466537223 */ /* 0x000fe20000010053 */
[----:B------:R-:W-:Y:S01]  /*1080*/  FADD.FTZ R23, R68, R23 ;  /* 0x0000001744177221 */ /* 0x000fe20000010000 */
[----:B------:R-:W-:Y:S01]  /*1090*/  FMUL.FTZ R120, R144, R115 ;  /* 0x0000007390787220 */ /* 0x000fe20000410000 */
[----:B------:R-:W-:Y:S01]  /*10a0*/  FMUL.FTZ R76, R29, R74 ;  /* 0x0000004a1d4c7220 */ /* 0x000fe20000410000 */
[----:B------:R-:W-:Y:S01]  /*10b0*/  MOV R72, R109 ;  /* 0x0000006d00487202 */ /* 0x000fe20000000f00 */
[----:B------:R-:W-:Y:S01]  /*10c0*/  FADD.FTZ R6, R107, R6 ;  /* 0x000000066b067221 */ /* 0x000fe20000010000 */
[----:B------:R-:W-:Y:S01]  /*10d0*/  SHF.R.U32.HI R68, RZ, 0x10, R109 ;  /* 0x00000010ff447819 */ /* 0x000fe2000001166d */
[-C--:B------:R-:W-:Y:S01]  /*10e0*/  FMUL.FTZ R109, R28, R107.reuse ;  /* 0x0000006b1c6d7220 */ /* 0x080fe20000410000 */
[----:B------:R-:W-:Y:S01]  /*10f0*/  FFMA.FTZ R12, R79, R107, R12 ;  /* 0x0000006b4f0c7223 */ /* 0x000fe2000001000c */
[----:B------:R-:W-:-:S02]  /*1100*/  HADD2.F32 R107, -RZ, R73.H0_H0 ;  /* 0x20000049ff6b7230 */ /* 0x000fc40000004100 */
        /* <DEDUP_REMOVED lines=24> */
[----:B------:R-:W-:-:S02]  /*1290*/  HADD2.F32 R72, -RZ, R68.H0_H0 ;  /* 0x20000044ff487230 */ /* 0x000fc40000004100 */
        /* <DEDUP_REMOVED lines=47> */
.L_x_2484:
        /* <DEDUP_REMOVED lines=114> */
[----:B------:R-:W-:Y:S01]  /*1cb0*/  F2F.F16.F32 R76, R76 ;  /* 0x0000004c004c7304 */ /* 0x000fe20000200800 */
[----:B------:R-:W-:Y:S01]  /*1cc0*/  @P1 F2FP.F16.F32.PACK_AB R68, RZ, R75 ;  /* 0x0000004bff44123e */ /* 0x000fe200000000ff */
[----:B------:R-:W-:Y:S01]  /*1cd0*/  FMUL.FTZ R105, R113, UR18 ;  /* 0x0000001271697c20 */ /* 0x000fe20008410000 */
[----:B------:R-:W-:Y:S01]  /*1ce0*/  @P1 FSEL R114, R114, RZ, P0 ;  /* 0x000000ff72721208 */ /* 0x000fe20000000000 */
[----:B------:R-:W1:Y:S01]  /*1cf0*/  LDC.64 R74, c[0x0][0x2f8] ;  /* 0x0000be00ff4a7b82 */ /* 0x000e620000000a00 */
[----:B------:R-:W-:-:S02]  /*1d00*/  LOP3.LUT P0, RZ, R95, 0xff, RZ, 0xc0, !PT ;  /* 0x000000ff5fff7812 */ /* 0x000fc4000780c0ff */
[----:B------:R-:W-:Y:S01]  /*1d10*/  LOP3.LUT P3, RZ, R122, 0xff000000, RZ, 0xc0, !PT ;  /* 0xff0000007aff7812 */ /* 0x000fe2000786c0ff */
[----:B------:R-:W2:Y:S01]  /*1d20*/  F2F.F16.F32 R96, R96 ;  /* 0x0000006000607304 */ /* 0x000ea20000200800 */
        /* <DEDUP_REMOVED lines=10> */
[----:B------:R-:W3:Y:S01]  /*1dd0*/  F2F.F16.F32 R99, R99 ;  /* 0x0000006300637304 */ /* 0x000ee20000200800 */
[----:B------:R-:W-:Y:S01]  /*1de0*/  FSEL R120, R105, RZ, P3 ;  /* 0x000000ff69787208 */ /* 0x000fe20001800000 */
[----:B--2---:R-:W-:Y:S01]  /*1df0*/  IMAD.U32 R96, R96, 0x10000, RZ ;  /* 0x0001000060607824 */ /* 0x004fe200078e00ff */
[----:B------:R-:W-:Y:S02]  /*1e00*/  @P1 FSEL R118, R118, RZ, P0 ;  /* 0x000000ff76761208 */ /* 0x000fe40000000000 */
[----:B------:R-:W-:-:S02]  /*1e10*/  LOP3.LUT P0, RZ, R122, 0xff00, RZ, 0xc0, !PT ;  /* 0x0000ff007aff7812 */ /* 0x000fc4000780c0ff */
[----:B------:R-:W-:Y:S01]  /*1e20*/  @P1 PRMT R141, R68, 0x7610, R141 ;  /* 0x00007610448d1816 */ /* 0x000fe2000000008d */
[----:B------:R-:W-:Y:S01]  /*1e30*/  IMAD.WIDE.U32 R68, R76, 0x10000, RZ ;  /* 0x000100004c447825 */ /* 0x000fe200078e00ff */
[----:B------:R-:W-:Y:S01]  /*1e40*/  FSEL R116, R102, RZ, P0 ;  /* 0x000000ff66747208 */ /* 0x000fe20000000000 */
[----:B------:R-:W2:Y:S01]  /*1e50*/  F2F.F16.F32 R146, R95 ;  /* 0x0000005f00927304 */ /* 0x000ea20000200800 */
[----:B------:R-:W-:Y:S02]  /*1e60*/  LOP3.LUT P0, RZ, R122, 0xff0000, RZ, 0xc0, !PT ;  /* 0x00ff00007aff7812 */ /* 0x000fe4000780c0ff */
[----:B------:R-:W-:Y:S02]  /*1e70*/  ISETP.NE.U32.AND P3, PT, RZ, UR16, PT ;  /* 0x00000010ff007c0c */ /* 0x000fe4000bf65070 */
[----:B------:R-:W-:Y:S02]  /*1e80*/  FSEL R123, R103, RZ, P0 ;  /* 0x000000ff677b7208 */ /* 0x000fe40000000000 */
[----:B------:R-:W-:Y:S01]  /*1e90*/  ISETP.NE.U32.AND P0, PT, RZ, UR16, PT ;  /* 0x00000010ff007c0c */ /* 0x000fe2000bf05070 */
[----:B------:R-:W-:Y:S01]  /*1ea0*/  F2F.F16.F32 R121, R121 ;  /* 0x0000007900797304 */ /* 0x000fe20000200800 */
[----:B------:R-:W-:-:S02]  /*1eb0*/  ISETP.NE.AND.EX P3, PT, RZ, UR17, PT, P3 ;  /* 0x00000011ff007c0c */ /* 0x000fc4000bf65330 */
[----:B------:R-:W-:Y:S02]  /*1ec0*/  ISETP.NE.AND.EX P0, PT, RZ, UR17, PT, P0 ;  /* 0x00000011ff007c0c */ /* 0x000fe4000bf05300 */
[----:B0-----:R-:W-:Y:S02]  /*1ed0*/  LOP3.LUT R97, R69, R96, R97, 0xfe, !PT ;  /* 0x0000006045617212 */ /* 0x001fe400078efe61 */
[----:B---3--:R-:W-:Y:S01]  /*1ee0*/  LOP3.LUT R96, R68, R99, RZ, 0xfc, !PT ;  /* 0x0000006344607212 */ /* 0x008fe200078efcff */
[----:B------:R0:W3:Y:S01]  /*1ef0*/  F2F.F16.F32 R115, R94 ;  /* 0x0000005e00737304 */ /* 0x0000e20000200800 */
[----:B------:R-:W-:Y:S02]  /*1f00*/  SEL R68, R71, R64, P3 ;  /* 0x0000004047447207 */ /* 0x000fe40001800000 */
[----:B------:R-:W-:Y:S02]  /*1f10*/  SEL R69, R70, R65, P3 ;  /* 0x0000004146457207 */ /* 0x000fe40001800000 */
[----:B------:R-:W-:-:S02]  /*1f20*/  @P1 F2FP.F16.F32.PACK_AB R72, RZ, R72 ;  /* 0x00000048ff48123e */ /* 0x000fc400000000ff */
[----:B------:R-:W-:Y:S01]  /*1f30*/  @P1 F2FP.F16.F32.PACK_AB R73, RZ, R73 ;  /* 0x00000049ff49123e */ /* 0x000fe200000000ff */
[----:B------:R-:W4:Y:S01]  /*1f40*/  @P0 LDC.64 R100, c[0x0][0x308] ;  /* 0x0000c200ff640b82 */ /* 0x000f220000000a00 */
[----:B------:R-:W-:Y:S01]  /*1f50*/  SEL R70, R77, R66, P3 ;  /* 0x000000424d467207 */ /* 0x000fe20001800000 */
[----:B------:R-:W3:Y:S01]  /*1f60*/  F2F.F16.F32 R116, R116 ;  /* 0x0000007400747304 */ /* 0x000ee20000200800 */
[----:B------:R-:W-:Y:S01]  /*1f70*/  SEL R71, R98, R67, P3 ;  /* 0x0000004362477207 */ /* 0x000fe20001800000 */
[----:B-1----:R-:W-:Y:S01]  /*1f80*/  IMAD.WIDE.U32 R98, R143, 0x8, R74 ;  /* 0x000000088f627825 */ /* 0x002fe200078e004a */
[----:B------:R-:W-:Y:S02]  /*1f90*/  @P1 PRMT R132, R72, 0x7610, R132 ;  /* 0x0000761048841816 */ /* 0x000fe40000000084 */
[----:B------:R-:W-:Y:S01]  /*1fa0*/  @P1 PRMT R140, R73, 0x7610, R140 ;  /* 0x00007610498c1816 */ /* 0x000fe2000000008c */
[----:B0-----:R-:W0:Y:S01]  /*1fb0*/  @P0 LDC.64 R94, c[0x0][0x308] ;  /* 0x0000c200ff5e0b82 */ /* 0x001e220000000a00 */
[----:B--2---:R-:W-:Y:S01]  /*1fc0*/  SHF.L.U32 R76, R146, 0x10, RZ ;  /* 0x00000010924c7819 */ /* 0x004fe200000006ff */
[----:B------:R-:W1:Y:S01]  /*1fd0*/  F2F.F16.F32 R145, R145 ;  /* 0x0000009100917304 */ /* 0x000e620000200800 */
[----:B---3--:R-:W-:-:S02]  /*1fe0*/  LOP3.LUT R78, R78, R115, RZ, 0xfc, !PT ;  /* 0x000000734e4e7212 */ /* 0x008fc400078efcff */
[----:B------:R-:W-:-:S03]  /*1ff0*/  LOP3.LUT R79, R79, R76, R121, 0xfe, !PT ;  /* 0x0000004c4f4f7212 */ /* 0x000fc600078efe79 */
[----:B------:R-:W2:Y:S01]  /*2000*/  @P0 LDC.64 R72, c[0x0][0x308] ;  /* 0x0000c200ff480b82 */ /* 0x000ea20000000a00 */
[----:B------:R-:W-:Y:S01]  /*2010*/  IMAD.WIDE.U32 R76, R116, 0x10000, RZ ;  /* 0x00010000744c7825 */ /* 0x000fe200078e00ff */
[----:B------:R-:W3:Y:S03]  /*2020*/  F2F.F16.F32 R123, R123 ;  /* 0x0000007b007b7304 */ /* 0x000ee60000200800 */
[----:B----4-:R-:W-:Y:S01]  /*2030*/  @P0 IMAD.WIDE.U32 R100, R143, 0x10, R100 ;  /* 0x000000108f640825 */ /* 0x010fe200078e0064 */
[----:B-1----:R-:W-:-:S04]  /*2040*/  SHF.L.U32 R116, R145, 0x10, RZ ;  /* 0x0000001091747819 */ /* 0x002fc800000006ff */
[----:B------:R-:W1:Y:S01]  /*2050*/  F2F.F16.F32 R147, R120 ;  /* 0x0000007800937304 */ /* 0x000e620000200800 */
        /* <DEDUP_REMOVED lines=13> */
.L_x_2470:
        /* <DEDUP_REMOVED lines=30> */
.L_x_2471:
        /* <DEDUP_REMOVED lines=28> */
.L_x_2472:
[----:B------:R-:W-:Y:S01]  /*24d0*/  SEL R145, RZ, 0x1, P5 ;  /* 0x00000001ff917807 */ /* 0x000fe20002800000 */
[----:B------:R-:W-:Y:S06]  /*24e0*/  @!P4 BRA `(.L_x_2473) ;  /* 0xffffffe00028c947 */ /* 0x000fec000383ffff */
[----:B------:R-:W-:Y:S01]  /*24f0*/  IMAD.MOV.U32 R48, RZ, RZ, R16 ;  /* 0x000000ffff307224 */ /* 0x000fe200078e0010 */
[----:B------:R-:W-:Y:S01]  /*2500*/  MOV R49, R17 ;  /* 0x0000001100317202 */ /* 0x000fe20000000f00 */
[----:B------:R-:W-:Y:S01]  /*2510*/  IMAD.MOV.U32 R47, RZ, RZ, R23 ;  /* 0x000000ffff2f7224 */ /* 0x000fe200078e0017 */
[----:B------:R-:W-:Y:S01]  /*2520*/  MOV R39, R87 ;  /* 0x0000005700277202 */ /* 0x000fe20000000f00 */
[----:B------:R-:W-:Y:S01]  /*2530*/  IMAD.MOV.U32 R41, RZ, RZ, R124 ;  /* 0x000000ffff297224 */ /* 0x000fe200078e007c */
[----:B------:R-:W-:Y:S02]  /*2540*/  MOV R43, R86 ;  /* 0x00000056002b7202 */ /* 0x000fe40000000f00 */
[----:B------:R-:W-:Y:S02]  /*2550*/  MOV R44, R24 ;  /* 0x00000018002c7202 */ /* 0x000fe40000000f00 */
[----:B------:R-:W-:Y:S02]  /*2560*/  MOV R45, R25 ;  /* 0x00000019002d7202 */ /* 0x000fe40000000f00 */
        /* <DEDUP_REMOVED lines=32> */
.L_x_2468:
        /* <DEDUP_REMOVED lines=27> */
.L_x_2469:
[----:B------:R-:W-:Y:S01]  /*2920*/  HFMA2.MMA R123, -RZ, RZ, 0, 9.5367431640625e-07 ;  /* 0x00000010ff7b7435 */ /* 0x000fe200000001ff */
[----:B------:R-:W-:Y:S02]  /*2930*/  MOV R121, R72 ;  /* 0x0000004800797202 */ /* 0x000fe40000000f00 */
[----:B------:R-:W-:Y:S02]  /*2940*/  MOV R146, 0x1f ;  /* 0x0000001f00927802 */ /* 0x000fe40000000f00 */
[----:B------:R-:W-:-:S07]  /*2950*/  MOV R106, 0xffffffff ;  /* 0xffffffff006a7802 */ /* 0x000fce0000000f00 */
[----:B-----5:R-:W-:Y:S05]  /*2960*/  WARPSYNC.COLLECTIVE R106, `(.L_x_2474) ;  /* 0x000000006a087348 */ /* 0x020fea0003c00000 */
[----:B------:R0:W1:Y:S02]  /*2970*/  SHFL.DOWN P3, R109, R121, R123, R146 ;  /* 0x0800007b796d7389 */ /* 0x0000640000060092 */
[----:B01---5:R-:W-:Y:S01]  /*2980*/  ENDCOLLECTIVE ;  /* 0x000000000000791b */ /* 0x023fe20003800000 */
.L_x_2474:
[----:B------:R-:W-:Y:S02]  /*2990*/  MOV R121, R70 ;  /* 0x0000004600797202 */ /* 0x000fe40000000f00 */
[----:B------:R-:W-:-:S07]  /*29a0*/  MOV R71, R109 ;  /* 0x0000006d00477202 */ /* 0x000fce0000000f00 */
[----:B------:R-:W-:Y:S05]  /*29b0*/  WARPSYNC.COLLECTIVE R106, `(.L_x_2475) ;  /* 0x000000006a087348 */ /* 0x000fea0003c00000 */
[----:B------:R0:W1:Y:S02]  /*29c0*/  SHFL.DOWN P3, R109, R121, R123, R146 ;  /* 0x0800007b796d7389 */ /* 0x0000640000060092 */
[----:B01----:R-:W-:Y:S01]  /*29d0*/  ENDCOLLECTIVE ;  /* 0x000000000000791b */ /* 0x003fe20003800000 */
.L_x_2475:
[----:B------:R-:W-:Y:S01]  /*29e0*/  FADD.FTZ R71, R72, R71 ;  /* 0x0000004748477221 */ /* 0x000fe20000010000 */
[----:B------:R-:W-:-:S03]  /*29f0*/  HFMA2.MMA R123, -RZ, RZ, 0, 4.76837158203125e-07 ;  /* 0x00000008ff7b7435 */ /* 0x000fc600000001ff */
[----:B------:R-:W-:Y:S01]  /*2a00*/  IMAD.MOV.U32 R121, RZ, RZ, R71 ;  /* 0x000000ffff797224 */ /* 0x000fe200078e0047 */
[----:B------:R-:W-:-:S07]  /*2a10*/  MOV R73, R109 ;  /* 0x0000006d00497202 */ /* 0x000fce0000000f00 */
[----:B------:R-:W-:Y:S05]  /*2a20*/  WARPSYNC.COLLECTIVE R106, `(.L_x_2476) ;  /* 0x000000006a087348 */ /* 0x000fea0003c00000 */
[----:B------:R0:W1:Y:S02]  /*2a30*/  SHFL.DOWN P3, R109, R121, R123, R146 ;  /* 0x0800007b796d7389 */ /* 0x0000640000060092 */
[----:B01----:R-:W-:Y:S01]  /*2a40*/  ENDCOLLECTIVE ;  /* 0x000000000000791b */ /* 0x003fe20003800000 */
.L_x_2476:
[----:B------:R-:W-:-:S05]  /*2a50*/  FADD.FTZ R73, R70, R73 ;  /* 0x0000004946497221 */ /* 0x000fca0000010000 */
[----:B------:R-:W-:Y:S02]  /*2a60*/  MOV R121, R73 ;  /* 0x0000004900797202 */ /* 0x000fe40000000f00 */
[----:B------:R-:W-:-:S07]  /*2a70*/  MOV R74, R109 ;  /* 0x0000006d004a7202 */ /* 0x000fce0000000f00 */
[----:B------:R-:W-:Y:S05]  /*2a80*/  WARPSYNC.COLLECTIVE R106, `(.L_x_2477) ;  /* 0x000000006a087348 */ /* 0x000fea0003c00000 */
[----:B------:R0:W1:Y:S02]  /*2a90*/  SHFL.DOWN P3, R109, R121, R123, R146 ;  /* 0x0800007b796d7389 */ /* 0x0000640000060092 */
[----:B01----:R-:W-:Y:S01]  /*2aa0*/  ENDCOLLECTIVE ;  /* 0x000000000000791b */ /* 0x003fe20003800000 */
.L_x_2477:
[----:B------:R-:W-:Y:S01]  /*2ab0*/  FADD.FTZ R74, R71, R74 ;  /* 0x0000004a474a7221 */ /* 0x000fe20000010000 */
[----:B------:R-:W-:-:S04]  /*2ac0*/  HFMA2.MMA R123, -RZ, RZ, 0, 2.384185791015625e-07 ;  /* 0x00000004ff7b7435 */ /* 0x000fc800000001ff */
[----:B------:R-:W-:Y:S02]  /*2ad0*/  MOV R121, R74 ;  /* 0x0000004a00797202 */ /* 0x000fe40000000f00 */
[----:B------:R-:W-:-:S07]  /*2ae0*/  MOV R76, R109 ;  /* 0x0000006d004c7202 */ /* 0x000fce0000000f00 */
[----:B------:R-:W-:Y:S05]  /*2af0*/  WARPSYNC.COLLECTIVE R106, `(.L_x_2478) ;  /* 0x000000006a087348 */ /* 0x000fea0003c00000 */
[----:B------:R0:W1:Y:S02]  /*2b00*/  SHFL.DOWN P3, R109, R121, R123, R146 ;  /* 0x0800007b796d7389 */ /* 0x0000640000060092 */
[----:B01----:R-:W-:Y:S01]  /*2b10*/  ENDCOLLECTIVE ;  /* 0x000000000000791b */ /* 0x003fe20003800000 */
.L_x_2478:
[----:B------:R-:W-:-:S05]  /*2b20*/  FADD.FTZ R75, R73, R76 ;  /* 0x0000004c494b7221 */ /* 0x000fca0000010000 */
[----:B------:R-:W-:Y:S02]  /*2b30*/  MOV R121, R75 ;  /* 0x0000004b00797202 */ /* 0x000fe40000000f00 */
[----:B------:R-:W-:-:S07]  /*2b40*/  MOV R77, R109 ;  /* 0x0000006d004d7202 */ /* 0x000fce0000000f00 */
[----:B------:R-:W-:Y:S05]  /*2b50*/  WARPSYNC.COLLECTIVE R106, `(.L_x_2479) ;  /* 0x000000006a087348 */ /* 0x000fea0003c00000 */
[----:B------:R0:W1:Y:S02]  /*2b60*/  SHFL.DOWN P3, R109, R121, R123, R146 ;  /* 0x0800007b796d7389 */ /* 0x0000640000060092 */
[----:B01----:R-:W-:Y:S01]  /*2b70*/  ENDCOLLECTIVE ;  /* 0x000000000000791b */ /* 0x003fe20003800000 */
.L_x_2479:
[----:B------:R-:W-:Y:S01]  /*2b80*/  FADD.FTZ R77, R74, R77 ;  /* 0x0000004d4a4d7221 */ /* 0x000fe20000010000 */
[----:B------:R-:W-:-:S03]  /*2b90*/  HFMA2.MMA R123, -RZ, RZ, 0, 1.1920928955078125e-07 ;  /* 0x00000002ff7b7435 */ /* 0x000fc600000001ff */
[----:B------:R-:W-:Y:S01]  /*2ba0*/  IMAD.MOV.U32 R121, RZ, RZ, R77 ;  /* 0x000000ffff797224 */ /* 0x000fe200078e004d */
[----:B------:R-:W-:-:S07]  /*2bb0*/  MOV R76, R109 ;  /* 0x0000006d004c7202 */ /* 0x000fce0000000f00 */
[----:B------:R-:W-:Y:S05]  /*2bc0*/  WARPSYNC.COLLECTIVE R106, `(.L_x_2480) ;  /* 0x000000006a087348 */ /* 0x000fea0003c00000 */
[----:B------:R0:W1:Y:S02]  /*2bd0*/  SHFL.DOWN P3, R109, R121, R123, R146 ;  /* 0x0800007b796d7389 */ /* 0x0000640000060092 */
[----:B01----:R-:W-:Y:S01]  /*2be0*/  ENDCOLLECTIVE ;  /* 0x000000000000791b */ /* 0x003fe20003800000 */
.L_x_2480:
[----:B------:R-:W-:-:S05]  /*2bf0*/  FADD.FTZ R72, R75, R76 ;  /* 0x0000004c4b487221 */ /* 0x000fca0000010000 */
[----:B------:R-:W-:Y:S02]  /*2c00*/  MOV R121, R72 ;  /* 0x0000004800797202 */ /* 0x000fe40000000f00 */
[----:B------:R-:W-:-:S07]  /*2c10*/  MOV R76, R109 ;  /* 0x0000006d004c7202 */ /* 0x000fce0000000f00 */
[----:B------:R-:W-:Y:S05]  /*2c20*/  WARPSYNC.COLLECTIVE R106, `(.L_x_2481) ;  /* 0x000000006a087348 */ /* 0x000fea0003c00000 */
[----:B------:R0:W1:Y:S02]  /*2c30*/  SHFL.DOWN P3, R109, R121, R123, R146 ;  /* 0x0800007b796d7389 */ /* 0x0000640000060092 */
[----:B01----:R-:W-:Y:S01]  /*2c40*/  ENDCOLLECTIVE ;  /* 0x000000000000791b */ /* 0x003fe20003800000 */
.L_x_2481:
[----:B------:R-:W-:Y:S01]  /*2c50*/  FADD.FTZ R76, R77, R76 ;  /* 0x0000004c4d4c7221 */ /* 0x000fe20000010000 */
[----:B------:R-:W-:-:S04]  /*2c60*/  HFMA2.MMA R123, -RZ, RZ, 0, 5.9604644775390625e-08 ;  /* 0x00000001ff7b7435 */ /* 0x000fc800000001ff */
[----:B------:R-:W-:Y:S02]  /*2c70*/  MOV R121, R76 ;  /* 0x0000004c00797202 */ /* 0x000fe40000000f00 */
[----:B------:R-:W-:-:S07]  /*2c80*/  MOV R107, R109 ;  /* 0x0000006d006b7202 */ /* 0x000fce0000000f00 */
[----:B------:R-:W-:Y:S05]  /*2c90*/  WARPSYNC.COLLECTIVE R106, `(.L_x_2482) ;  /* 0x000000006a087348 */ /* 0x000fea0003c00000 */
[----:B------:R0:W1:Y:S02]  /*2ca0*/  SHFL.DOWN P3, R109, R121, R123, R146 ;  /* 0x0800007b796d7389 */ /* 0x0000640000060092 */
[----:B01----:R-:W-:Y:S01]  /*2cb0*/  ENDCOLLECTIVE ;  /* 0x000000000000791b */ /* 0x003fe20003800000 */
.L_x_2482:
[----:B------:R-:W-:-:S05]  /*2cc0*/  FADD.FTZ R107, R72, R107 ;  /* 0x0000006b486b7221 */ /* 0x000fca0000010000 */
[----:B------:R-:W-:Y:S02]  /*2cd0*/  MOV R121, R107 ;  /* 0x0000006b00797202 */ /* 0x000fe40000000f00 */
[----:B------:R-:W-:-:S07]  /*2ce0*/  MOV R71, R109 ;  /* 0x0000006d00477202 */ /* 0x000fce0000000f00 */
[----:B------:R-:W-:Y:S05]  /*2cf0*/  WARPSYNC.COLLECTIVE R106, `(.L_x_2483) ;  /* 0x000000006a087348 */ /* 0x000fea0003c00000 */
[----:B------:R0:W1:Y:S02]  /*2d00*/  SHFL.DOWN P3, R109, R121, R123, R146 ;  /* 0x0800007b796d7389 */ /* 0x0000640000060092 */
[----:B01----:R-:W-:Y:S01]  /*2d10*/  ENDCOLLECTIVE ;  /* 0x000000000000791b */ /* 0x003fe20003800000 */
.L_x_2483:
[----:B------:R-:W-:Y:S01]  /*2d20*/  MOV R70, R109 ;  /* 0x0000006d00467202 */ /* 0x000fe20000000f00 */
[----:B------:R-:W-:Y:S06]  /*2d30*/  BRA `(.L_x_2484) ;  /* 0xffffffe800147947 */ /* 0x000fec000383ffff */
.L_x_2485:
        /* <DEDUP_REMOVED lines=12> */
.L_x_3356:


//--------------------- .text._ZN10layer_norm22ln_bwd_finalize_kernelINS_22Kernel_traits_finalizeILj1536Ef6__halffS2_fjLb0ELj1024ELj4ENS_18Kernel_traits_baseILj1536EfS2_fS2_fjLj1024EEEEELb0ELb0EEEvNS_9BwdParamsE --------------------------
	.section	.text._ZN10layer_norm22ln_bwd_finalize_kernelINS_22Kernel_traits_finalizeILj1536Ef6__halffS2_fjLb0ELj1024ELj4ENS_18Kernel_traits_baseILj1536EfS2_fS2_fjLj1024EEEEELb0ELb0EEEvNS_9BwdParamsE,"ax",@progbits
	.align	128
        .global         _ZN10layer_norm22ln_bwd_finalize_kernelINS_22Kernel_traits_finalizeILj1536Ef6__halffS2_fjLb0ELj1024ELj4ENS_18Kernel_traits_baseILj1536EfS2_fS2_fjLj1024EEEEELb0ELb0EEEvNS_9BwdParamsE
        .type           _ZN10layer_norm22ln_bwd_finalize_kernelINS_22Kernel_traits_finalizeILj1536Ef6__halffS2_fjLb0ELj1024ELj4ENS_18Kernel_traits_baseILj1536EfS2_fS2_fjLj1024EEEEELb0ELb0EEEvNS_9BwdParamsE,@function
        .size           _ZN10layer_norm22ln_bwd_finalize_kernelINS_22Kernel_traits_finalizeILj1536Ef6__halffS2_fjLb0ELj1024ELj4ENS_18Kernel_traits_baseILj1536EfS2_fS2_fjLj1024EEEEELb0ELb0EEEvNS_9BwdParamsE,(.L_x_3357 - _ZN10layer_norm22ln_bwd_finalize_kernelINS_22Kernel_traits_finalizeILj1536Ef6__halffS2_fjLb0ELj1024ELj4ENS_18Kernel_traits_baseILj1536EfS2_fS2_fjLj1024EEEEELb0ELb0EEEvNS_9BwdParamsE)
        .other          _ZN10layer_norm22ln_bwd_finalize_kernelINS_22Kernel_traits_finalizeILj1536Ef6__halffS2_fjLb0ELj1024ELj4ENS_18Kernel_traits_baseILj1536EfS2_fS2_fjLj1024EEEEELb0ELb0EEEvNS_9BwdParamsE,@"STO_CUDA_ENTRY STV_DEFAULT"
_ZN10layer_norm22ln_bwd_finalize_kernelINS_22Kernel_traits_finalizeILj1536Ef6__halffS2_fjLb0ELj1024ELj4ENS_18Kernel_traits_baseILj1536EfS2_fS2_fjLj1024EEEEELb0ELb0EEEvNS_9BwdParamsE:
.text._ZN10layer_norm22ln_bwd_finalize_kernelINS_22Kernel_traits_finalizeILj1536Ef6__halffS2_fjLb0ELj1024ELj4ENS_18Kernel_traits_baseILj1536EfS2_fS2_fjLj1024EEEEELb0ELb0EEEvNS_9BwdParamsE:
        /* <DEDUP_REMOVED lines=25> */
.L_x_2498:
        /* <DEDUP_REMOVED lines=30> */
.L_x_2490:
        /* <DEDUP_REMOVED lines=36> */
.L_x_2489:
[----:B------:R-:W-:Y:S05]  /*05b0*/  BSYNC B1 ;  /* 0x0000000000017941 */ /* 0x000fea0003800000 */
.L_x_2488:
        /* <DEDUP_REMOVED lines=24> */
.L_x_2492:
[----:B------:R-:W-:Y:S05]  /*0740*/  BSYNC B1 ;  /* 0x0000000000017941 */ /* 0x000fea0003800000 */
.L_x_2491:
        /* <DEDUP_REMOVED lines=12> */
.L_x_2493:
[----:B------:R-:W-:Y:S05]  /*0810*/  BSYNC B1 ;  /* 0x0000000000017941 */ /* 0x000fea0003800000 */
.L_x_2487:
[----:B------:R-:W-:Y:S05]  /*0820*/  BSYNC B0 ;  /* 0x0000000000007941 */ /* 0x000fea0003800000 */
.L_x_2486:
        /* <DEDUP_REMOVED lines=29> */
.L_x_2509:
[----:B---3--:R-:W-:Y:S01]  /*0a00*/  FADD.FTZ R9, R18, R9 ;  /* 0x0000000912097221 */ /* 0x008fe20000010000 */
[----:B--2---:R-:W-:-:S04]  /*0a10*/  FADD.FTZ R11, R10, R11 ;  /* 0x0000000b0a0b7221 */ /* 0x004fc80000010000 */
[----:B------:R2:W-:Y:S04]  /*0a20*/  @!P1 STS [R6+0x2000], R9 ;  /* 0x0020000906009388 */ /* 0x0005e80000000800 */
[----:B------:R2:W-:Y:S02]  /*0a30*/  @!P1 STS [R6+0x2080], R11 ;  /* 0x0020800b06009388 */ /* 0x0005e40000000800 */
.L_x_2494:
        /* <DEDUP_REMOVED lines=16> */
.L_x_2497:
[----:B------:R-:W-:Y:S05]  /*0b40*/  BSYNC B0 ;  /* 0x0000000000007941 */ /* 0x000fea0003800000 */
.L_x_2496:
[C---:B------:R-:W-:Y:S01]  /*0b50*/  ISETP.GT.U32.AND P1, PT, R3.reuse, -0x601, PT ;  /* 0xfffff9ff0300780c */ /* 0x040fe20003f24070 */
[----:B------:R-:W-:Y:S01]  /*0b60*/  VIADD R4, R4, 0x300 ;  /* 0x0000030004047836 */ /* 0x000fe20000000000 */
[----:B------:R-:W-:-:S11]  /*0b70*/  IADD3 R3, R3, 0x600, RZ ;  /* 0x0000060003037810 */ /* 0x000fd60007ffe0ff */
[----:B------:R-:W-:Y:S05]  /*0b80*/  @P1 BRA `(.L_x_2498) ;  /* 0xfffffff400801947 */ /* 0x000fea000383ffff */
[----:B------:R-:W-:Y:S05]  /*0b90*/  EXIT ;  /* 0x000000000000794d */ /* 0x000fea0003800000 */
.L_x_2495:
[----:B------:R-:W-:Y:S01]  /*0ba0*/  HFMA2.MMA R21, -RZ, RZ, 0, 5.9604644775390625e-08 ;  /* 0x00000001ff157435 */ /* 0x000fe200000001ff */
[----:B0--3--:R-:W-:Y:S01]  /*0bb0*/  MOV R22, R10 ;  /* 0x0000000a00167202 */ /* 0x009fe20000000f00 */
[----:B------:R-:W-:Y:S01]  /*0bc0*/  IMAD.MOV.U32 R19, RZ, RZ, -0x1 ;  /* 0xffffffffff137424 */ /* 0x000fe200078e00ff */
[----:B------:R-:W-:-:S08]  /*0bd0*/  MOV R24, 0x1f ;  /* 0x0000001f00187802 */ /* 0x000fd00000000f00 */
[----:B-12---:R-:W-:Y:S05]  /*0be0*/  WARPSYNC.COLLECTIVE R19, `(.L_x_2499) ;  /* 0x0000000013087348 */ /* 0x006fea0003c00000 */
[----:B------:R0:W3:Y:S02]  /*0bf0*/  SHFL.BFLY P2, R20, R22, R21, R24 ;  /* 0x0c00001516147389 */ /* 0x0000e40000040018 */
[----:B0123--:R-:W-:Y:S01]  /*0c00*/  ENDCOLLECTIVE ;  /* 0x000000000000791b */ /* 0x00ffe20003800000 */
.L_x_2499:
[----:B------:R-:W-:Y:S01]  /*0c10*/  HFMA2.MMA R21, -RZ, RZ, 0, 1.1920928955078125e-07 ;  /* 0x00000002ff157435 */ /* 0x000fe200000001ff */
[----:B------:R-:W-:-:S05]  /*0c20*/  MOV R11, R20 ;  /* 0x00000014000b7202 */ /* 0x000fca0000000f00 */
[----:B------:R-:W-:-:S05]  /*0c30*/  FADD.FTZ R11, R10, R11 ;  /* 0x0000000b0a0b7221 */ /* 0x000fca0000010000 */
[----:B------:R-:W-:-:S07]  /*0c40*/  MOV R22, R11 ;  /* 0x0000000b00167202 */ /* 0x000fce0000000f00 */
[----:B------:R-:W-:Y:S05]  /*0c50*/  WARPSYNC.COLLECTIVE R19, `(.L_x_2500) ;  /* 0x0000000013087348 */ /* 0x000fea0003c00000 */
[----:B------:R0:W1:Y:S02]  /*0c60*/  SHFL.BFLY P2, R20, R22, R21, R24 ;  /* 0x0c00001516147389 */ /* 0x0000640000040018 */
[----:B01----:R-:W-:Y:S01]  /*0c70*/  ENDCOLLECTIVE ;  /* 0x000000000000791b */ /* 0x003fe20003800000 */
.L_x_2500:
[----:B------:R-:W-:Y:S01]  /*0c80*/  HFMA2.MMA R21, -RZ, RZ, 0, 2.384185791015625e-07 ;  /* 0x00000004ff157435 */ /* 0x000fe200000001ff */
[----:B------:R-:W-:-:S04]  /*0c90*/  IMAD.MOV.U32 R14, RZ, RZ, R20 ;  /* 0x000000ffff0e7224 */ /* 0x000fc800078e0014 */
[----:B------:R-:W-:-:S05]  /*0ca0*/  FADD.FTZ R14, R11, R14 ;  /* 0x0000000e0b0e7221 */ /* 0x000fca0000010000 */
[----:B------:R-:W-:-:S07]  /*0cb0*/  MOV R22, R14 ;  /* 0x0000000e00167202 */ /* 0x000fce0000000f00 */
[----:B------:R-:W-:Y:S05]  /*0cc0*/  WARPSYNC.COLLECTIVE R19, `(.L_x_2501) ;  /* 0x0000000013087348 */ /* 0x000fea0003c00000 */
[----:B------:R0:W1:Y:S02]  /*0cd0*/  SHFL.BFLY P2, R20, R22, R21, R24 ;  /* 0x0c00001516147389 */ /* 0x0000640000040018 */
[----:B01----:R-:W-:Y:S01]  /*0ce0*/  ENDCOLLECTIVE ;  /* 0x000000000000791b */ /* 0x003fe20003800000 */
.L_x_2501:
[----:B------:R-:W-:Y:S01]  /*0cf0*/  IMAD.MOV.U32 R21, RZ, RZ, 0x8 ;  /* 0x00000008ff157424 */ /* 0x000fe200078e00ff */
[----:B------:R-:W-:-:S05]  /*0d00*/  MOV R13, R20 ;  /* 0x00000014000d7202 */ /* 0x000fca0000000f00 */
[----:B------:R-:W-:-:S05]  /*0d10*/  FADD.FTZ R13, R14, R13 ;  /* 0x0000000d0e0d7221 */ /* 0x000fca0000010000 */
[----:B------:R-:W-:-:S07]  /*0d20*/  MOV R22, R13 ;  /* 0x0000000d00167202 */ /* 0x000fce0000000f00 */
[----:B------:R-:W-:Y:S05]  /*0d30*/  WARPSYNC.COLLECTIVE R19, `(.L_x_2502) ;  /* 0x0000000013087348 */ /* 0x000fea0003c00000 */
[----:B------:R0:W1:Y:S02]  /*0d40*/  SHFL.BFLY P2, R20, R22, R21, R24 ;  /* 0x0c00001516147389 */ /* 0x0000640000040018 */
[----:B01----:R-:W-:Y:S01]  /*0d50*/  ENDCOLLECTIVE ;  /* 0x000000000000791b */ /* 0x003fe20003800000 */
.L_x_2502:
[----:B------:R-:W-:Y:S01]  /*0d60*/  HFMA2.MMA R21, -RZ, RZ, 0, 9.5367431640625e-07 ;  /* 0x00000010ff157435 */ /* 0x000fe200000001ff */
[----:B------:R-:W-:-:S05]  /*0d70*/  MOV R10, R20 ;  /* 0x00000014000a7202 */ /* 0x000fca0000000f00 */
[----:B------:R-:W-:-:S05]  /*0d80*/  FADD.FTZ R10, R13, R10 ;  /* 0x0000000a0d0a7221 */ /* 0x000fca0000010000 */
[----:B------:R-:W-:-:S07]  /*0d90*/  MOV R22, R10 ;  /* 0x0000000a00167202 */ /* 0x000fce0000000f00 */
[----:B------:R-:W-:Y:S05]  /*0da0*/  WARPSYNC.COLLECTIVE R19, `(.L_x_2503) ;  /* 0x0000000013087348 */ /* 0x000fea0003c00000 */
[----:B------:R0:W1:Y:S02]  /*0db0*/  SHFL.BFLY P2, R20, R22, R21, R24 ;  /* 0x0c00001516147389 */ /* 0x0000640000040018 */
[----:B01----:R-:W-:Y:S01]  /*0dc0*/  ENDCOLLECTIVE ;  /* 0x000000000000791b */ /* 0x003fe20003800000 */
.L_x_2503:
[----:B------:R-:W-:Y:S01]  /*0dd0*/  HFMA2.MMA R21, -RZ, RZ, 0, 5.9604644775390625e-08 ;  /* 0x00000001ff157435 */ /* 0x000fe200000001ff */
[----:B------:R-:W-:Y:S01]  /*0de0*/  IMAD.MOV.U32 R22, RZ, RZ, R9 ;  /* 0x000000ffff167224 */ /* 0x000fe200078e0009 */
[----:B------:R-:W-:-:S09]  /*0df0*/  MOV R11, R20 ;  /* 0x00000014000b7202 */ /* 0x000fd20000000f00 */
[----:B------:R-:W-:Y:S05]  /*0e00*/  WARPSYNC.COLLECTIVE R19, `(.L_x_2504) ;  /* 0x0000000013087348 */ /* 0x000fea0003c00000 */
[----:B------:R0:W1:Y:S02]  /*0e10*/  SHFL.BFLY P2, R20, R22, R21, R24 ;  /* 0x0c00001516147389 */ /* 0x0000640000040018 */
[----:B01----:R-:W-:Y:S01]  /*0e20*/  ENDCOLLECTIVE ;  /* 0x000000000000791b */ /* 0x003fe20003800000 */
.L_x_2504:
[----:B------:R-:W-:Y:S01]  /*0e30*/  HFMA2.MMA R21, -RZ, RZ, 0, 1.1920928955078125e-07 ;  /* 0x00000002ff157435 */ /* 0x000fe200000001ff */
[----:B------:R-:W-:-:S05]  /*0e40*/  MOV R14, R20 ;  /* 0x00000014000e7202 */ /* 0x000fca0000000f00 */
[----:B------:R-:W-:-:S05]  /*0e50*/  FADD.FTZ R15, R9, R14 ;  /* 0x0000000e090f7221 */ /* 0x000fca0000010000 */
[----:B------:R-:W-:-:S07]  /*0e60*/  MOV R22, R15 ;  /* 0x0000000f00167202 */ /* 0x000fce0000000f00 */
[----:B------:R-:W-:Y:S05]  /*0e70*/  WARPSYNC.COLLECTIVE R19, `(.L_x_2505) ;  /* 0x0000000013087348 */ /* 0x000fea0003c00000 */
[----:B------:R0:W1:Y:S02]  /*0e80*/  SHFL.BFLY P2, R20, R22, R21, R24 ;  /* 0x0c00001516147389 */ /* 0x0000640000040018 */
[----:B01----:R-:W-:Y:S01]  /*0e90*/  ENDCOLLECTIVE ;  /* 0x000000000000791b */ /* 0x003fe20003800000 */
.L_x_2505:
[----:B------:R-:W-:Y:S01]  /*0ea0*/  HFMA2.MMA R21, -RZ, RZ, 0, 2.384185791015625e-07 ;  /* 0x00000004ff157435 */ /* 0x000fe200000001ff */
[----:B------:R-:W-:-:S04]  /*0eb0*/  IMAD.MOV.U32 R16, RZ, RZ, R20 ;  /* 0x000000ffff107224 */ /* 0x000fc800078e0014 */
[----:B------:R-:W-:-:S05]  /*0ec0*/  FADD.FTZ R16, R15, R16 ;  /* 0x000000100f107221 */ /* 0x000fca0000010000 */
[----:B------:R-:W-:-:S07]  /*0ed0*/  MOV R22, R16 ;  /* 0x0000001000167202 */ /* 0x000fce0000000f00 */
[----:B------:R-:W-:Y:S05]  /*0ee0*/  WARPSYNC.COLLECTIVE R19, `(.L_x_2506) ;  /* 0x0000000013087348 */ /* 0x000fea0003c00000 */
[----:B------:R0:W1:Y:S02]  /*0ef0*/  SHFL.BFLY P2, R20, R22, R21, R24 ;  /* 0x0c00001516147389 */ /* 0x0000640000040018 */
[----:B01----:R-:W-:Y:S01]  /*0f00*/  ENDCOLLECTIVE ;  /* 0x000000000000791b */ /* 0x003fe20003800000 */
.L_x_2506:
[----:B------:R-:W-:Y:S01]  /*0f10*/  IMAD.MOV.U32 R21, RZ, RZ, 0x8 ;  /* 0x00000008ff157424 */ /* 0x000fe200078e00ff */
[----:B------:R-:W-:-:S05]  /*0f20*/  MOV R17, R20 ;  /* 0x0000001400117202 */ /* 0x000fca0000000f00 */
[----:B------:R-:W-:-:S05]  /*0f30*/  FADD.FTZ R17, R16, R17 ;  /* 0x0000001110117221 */ /* 0x000fca0000010000 */
[----:B------:R-:W-:-:S07]  /*0f40*/  MOV R22, R17 ;  /* 0x0000001100167202 */ /* 0x000fce0000000f00 */
[----:B------:R-:W-:Y:S05]  /*0f50*/  WARPSYNC.COLLECTIVE R19, `(.L_x_2507) ;  /* 0x0000000013087348 */ /* 0x000fea0003c00000 */
[----:B------:R0:W1:Y:S02]  /*0f60*/  SHFL.BFLY P2, R20, R22, R21, R24 ;  /* 0x0c00001516147389 */ /* 0x0000640000040018 */
[----:B01----:R-:W-:Y:S01]  /*0f70*/  ENDCOLLECTIVE ;  /* 0x000000000000791b */ /* 0x003fe20003800000 */
.L_x_2507:
[----:B------:R-:W-:Y:S01]  /*0f80*/  HFMA2.MMA R21, -RZ, RZ, 0, 9.5367431640625e-07 ;  /* 0x00000010ff157435 */ /* 0x000fe200000001ff */
[----:B------:R-:W-:-:S05]  /*0f90*/  MOV R18, R20 ;  /* 0x0000001400127202 */ /* 0x000fca0000000f00 */
[----:B------:R-:W-:-:S05]  /*0fa0*/  FADD.FTZ R18, R17, R18 ;  /* 0x0000001211127221 */ /* 0x000fca0000010000 */
[----:B------:R-:W-:-:S07]  /*0fb0*/  MOV R22, R18 ;  /* 0x0000001200167202 */ /* 0x000fce0000000f00 */
[----:B------:R-:W-:Y:S05]  /*0fc0*/  WARPSYNC.COLLECTIVE R19, `(.L_x_2508) ;  /* 0x0000000013087348 */ /* 0x000fea0003c00000 */
[----:B------:R0:W1:Y:S02]  /*0fd0*/  SHFL.BFLY P2, R20, R22, R21, R24 ;  /* 0x0c00001516147389 */ /* 0x0000640000040018 */
[----:B01----:R-:W-:Y:S01]  /*0fe0*/  ENDCOLLECTIVE ;  /* 0x000000000000791b */ /* 0x003fe20003800000 */
.L_x_2508:
[----:B------:R-:W-:Y:S01]  /*0ff0*/  MOV R9, R20 ;  /* 0x0000001400097202 */ /* 0x000fe20000000f00 */
[----:B------:R-:W-:Y:S06]  /*1000*/  BRA `(.L_x_2509) ;  /* 0xfffffff8007c7947 */ /* 0x000fec000383ffff */
.L_x_2510:
        /* <DEDUP_REMOVED lines=15> */
.L_x_3357:


//--------------------- .text._ZN10layer_norm40ln_parallel_residual_bwd_finalize_kernelINS_22Kernel_traits_finalizeILj1536Ef6__halffS2_fjLb0ELj1024ELj4ENS_18Kernel_traits_baseILj1536EfS2_fS2_fjLj1024EEEEELb0EEEvNS_9BwdParamsE --------------------------
	.section	.text._ZN10layer_norm40ln_parallel_residual_bwd_finalize_kernelINS_22Kernel_traits_finalizeILj1536Ef6__halffS2_fjLb0ELj1024ELj4ENS_18Kernel_traits_baseILj1536EfS2_fS2_fjLj1024EEEEELb0EEEvNS_9BwdParamsE,"ax",@progbits
	.align	128
        .global         _ZN10layer_norm40ln_parallel_residual_bwd_finalize_kernelINS_22Kernel_traits_finalizeILj1536Ef6__halffS2_fjLb0ELj1024ELj4ENS_18Kernel_traits_baseILj1536EfS2_fS2_fjLj1024EEEEELb0EEEvNS_9BwdParamsE
        .type           _ZN10layer_norm40ln_parallel_residual_bwd_finalize_kernelINS_22Kernel_traits_finalizeILj1536Ef6__halffS2_fjLb0ELj1024ELj4ENS_18Kernel_traits_baseILj1536EfS2_fS2_fjLj1024EEEEELb0EEEvNS_9BwdParamsE,@function
        .size           _ZN10layer_norm40ln_parallel_residual_bwd_finalize_kernelINS_22Kernel_traits_finalizeILj1536Ef6__halffS2_fjLb0ELj1024ELj4ENS_18Kernel_traits_baseILj1536EfS2_fS2_fjLj1024EEEEELb0EEEvNS_9BwdParamsE,(.L_x_3358 - _ZN10layer_norm40ln_parallel_residual_bwd_finalize_kernelINS_22Kernel_traits_finalizeILj1536Ef6__halffS2_fjLb0ELj1024ELj4ENS_18Kernel_traits_baseILj1536EfS2_fS2_fjLj1024EEEEELb0EEEvNS_9BwdParamsE)
        .other          _ZN10layer_norm40ln_parallel_residual_bwd_finalize_kernelINS_22Kernel_traits_finalizeILj1536Ef6__halffS2_fjLb0ELj1024ELj4ENS_18Kernel_traits_baseILj1536EfS2_fS2_fjLj1024EEEEELb0EEEvNS_9BwdParamsE,@"STO_CUDA_ENTRY STV_DEFAULT"
_ZN10layer_norm40ln_parallel_residual_bwd_finalize_kernelINS_22Kernel_traits_finalizeILj1536Ef6__halffS2_fjLb0ELj1024ELj4ENS_18Kernel_traits_baseILj1536EfS2_fS2_fjLj1024EEEEELb0EEEvNS_9BwdParamsE:
.text._ZN10layer_norm40ln_parallel_residual_bwd_finalize_kernelINS_22Kernel_traits_finalizeILj1536Ef6__halffS2_fjLb0ELj1024ELj4ENS_18Kernel_traits_baseILj1536EfS2_fS2_fjLj1024EEEEELb0EEEvNS_9BwdParamsE:
        /* <DEDUP_REMOVED lines=22> */
.L_x_2523:
        /* <DEDUP_REMOVED lines=42> */
.L_x_2515:
        /* <DEDUP_REMOVED lines=62> */
.L_x_2514:
[----:B------:R-:W-:Y:S05]  /*07e0*/  BSYNC B1 ;  /* 0x0000000000017941 */ /* 0x000fea0003800000 */
.L_x_2513:
        /* <DEDUP_REMOVED lines=38> */
.L_x_2517:
[----:B------:R-:W-:Y:S05]  /*0a50*/  BSYNC B1 ;  /* 0x0000000000017941 */ /* 0x000fea0003800000 */
.L_x_2516:
        /* <DEDUP_REMOVED lines=20> */
.L_x_2518:
[----:B------:R-:W-:Y:S05]  /*0ba0*/  BSYNC B1 ;  /* 0x0000000000017941 */ /* 0x000fea0003800000 */
.L_x_2512:
[----:B------:R-:W-:Y:S05]  /*0bb0*/  BSYNC B0 ;  /* 0x0000000000007941 */ /* 0x000fea0003800000 */
.L_x_2511:
        /* <DEDUP_REMOVED lines=54> */
.L_x_2544:
        /* <DEDUP_REMOVED lines=10> */
.L_x_2519:
        /* <DEDUP_REMOVED lines=24> */
.L_x_2522:
[----:B------:R-:W-:Y:S05]  /*1140*/  BSYNC B0 ;  /* 0x0000000000007941 */ /* 0x000fea0003800000 */
.L_x_2521:
[C---:B------:R-:W-:Y:S02]  /*1150*/  ISETP.GT.U32.AND P1, PT, R4.reuse, -0x601, PT ;  /* 0xfffff9ff0400780c */ /* 0x040fe40003f24070 */
[----:B------:R-:W-:Y:S02]  /*1160*/  IADD3 R4, R4, 0x600, RZ ;  /* 0x0000060004047810 */ /* 0x000fe40007ffe0ff */
[----:B------:R-:W-:-:S09]  /*1170*/  IADD3 R5, R5, 0x300, RZ ;  /* 0x0000030005057810 */ /* 0x000fd20007ffe0ff */
[----:B------:R-:W-:Y:S05]  /*1180*/  @P1 BRA `(.L_x_2523) ;  /* 0xffffffec00f41947 */ /* 0x000fea000383ffff */
[----:B------:R-:W-:Y:S05]  /*1190*/  EXIT ;  /* 0x000000000000794d */ /* 0x000fea0003800000 */
.L_x_2520:
[----:B------:R-:W-:Y:S01]  /*11a0*/  HFMA2.MMA R14, -RZ, RZ, 0, 5.9604644775390625e-08 ;  /* 0x00000001ff0e7435 */ /* 0x000fe200000001ff */
[----:B----4-:R-:W-:Y:S02]  /*11b0*/  MOV R27, R10 ;  /* 0x0000000a001b7202 */ /* 0x010fe40000000f00 */
[----:B------:R-:W-:Y:S02]  /*11c0*/  MOV R13, 0x1f ;  /* 0x0000001f000d7802 */ /* 0x000fe40000000f00 */
[----:B------:R-:W-:-:S07]  /*11d0*/  MOV R12, 0xffffffff ;  /* 0xffffffff000c7802 */ /* 0x000fce0000000f00 */
[----:B0123--:R-:W-:Y:S05]  /*11e0*/  WARPSYNC.COLLECTIVE R12, `(.L_x_2524) ;  /* 0x000000000c087348 */ /* 0x00ffea0003c00000 */
[----:B------:R4:W0:Y:S02]  /*11f0*/  SHFL.BFLY P2, R17, R27, R14, R13 ;  /* 0x0c00000e1b117389 */ /* 0x000824000004000d */
[----:B01234-:R-:W-:Y:S01]  /*1200*/  ENDCOLLECTIVE ;  /* 0x000000000000791b */ /* 0x01ffe20003800000 */
.L_x_2524:
[----:B------:R-:W-:Y:S01]  /*1210*/  HFMA2.MMA R14, -RZ, RZ, 0, 1.1920928955078125e-07 ;  /* 0x00000002ff0e7435 */ /* 0x000fe200000001ff */
[----:B------:R-:W-:-:S05]  /*1220*/  FADD.FTZ R11, R10, R17 ;  /* 0x000000110a0b7221 */ /* 0x000fca0000010000 */
[----:B------:R-:W-:-:S07]  /*1230*/  MOV R27, R11 ;  /* 0x0000000b001b7202 */ /* 0x000fce0000000f00 */
[----:B------:R-:W-:Y:S05]  /*1240*/  WARPSYNC.COLLECTIVE R12, `(.L_x_2525) ;  /* 0x000000000c087348 */ /* 0x000fea0003c00000 */
[----:B------:R0:W1:Y:S02]  /*1250*/  SHFL.BFLY P2, R17, R27, R14, R13 ;  /* 0x0c00000e1b117389 */ /* 0x000064000004000d */
[----:B01----:R-:W-:Y:S01]  /*1260*/  ENDCOLLECTIVE ;  /* 0x000000000000791b */ /* 0x003fe20003800000 */
.L_x_2525:
[----:B------:R-:W-:Y:S01]  /*1270*/  HFMA2.MMA R14, -RZ, RZ, 0, 2.384185791015625e-07 ;  /* 0x00000004ff0e7435 */ /* 0x000fe200000001ff */
[----:B------:R-:W-:-:S05]  /*1280*/  FADD.FTZ R10, R11, R17 ;  /* 0x000000110b0a7221 */ /* 0x000fca0000010000 */
[----:B------:R-:W-:-:S07]  /*1290*/  MOV R27, R10 ;  /* 0x0000000a001b7202 */ /* 0x000fce0000000f00 */
[----:B------:R-:W-:Y:S05]  /*12a0*/  WARPSYNC.COLLECTIVE R12, `(.L_x_2526) ;  /* 0x000000000c087348 */ /* 0x000fea0003c00000 */
[----:B------:R0:W1:Y:S02]  /*12b0*/  SHFL.BFLY P2, R17, R27, R14, R13 ;  /* 0x0c00000e1b117389 */ /* 0x000064000004000d */
[----:B01----:R-:W-:Y:S01]  /*12c0*/  ENDCOLLECTIVE ;  /* 0x000000000000791b */ /* 0x003fe20003800000 */
.L_x_2526:
[----:B------:R-:W-:Y:S01]  /*12d0*/  HFMA2.MMA R14, -RZ, RZ, 0, 4.76837158203125e-07 ;  /* 0x00000008ff0e7435 */ /* 0x000fe200000001ff */
[----:B------:R-:W-:-:S05]  /*12e0*/  FADD.FTZ R19, R10, R17 ;  /* 0x000000110a137221 */ /* 0x000fca0000010000 */
[----:B------:R-:W-:-:S07]  /*12f0*/  MOV R27, R19 ;  /* 0x00000013001b7202 */ /* 0x000fce0000000f00 */
[----:B------:R-:W-:Y:S05]  /*1300*/  WARPSYNC.COLLECTIVE R12, `(.L_x_2527) ;  /* 0x000000000c087348 */ /* 0x000fea0003c00000 */
[----:B------:R0:W1:Y:S02]  /*1310*/  SHFL.BFLY P2, R17, R27, R14, R13 ;  /* 0x0c00000e1b117389 */ /* 0x000064000004000d */
[----:B01----:R-:W-:Y:S01]  /*1320*/  ENDCOLLECTIVE ;  /* 0x000000000000791b */ /* 0x003fe20003800000 */
.L_x_2527:
[----:B------:R-:W-:Y:S01]  /*1330*/  HFMA2.MMA R14, -RZ, RZ, 0, 9.5367431640625e-07 ;  /* 0x00000010ff0e7435 */ /* 0x000fe200000001ff */
[----:B------:R-:W-:-:S05]  /*1340*/  FADD.FTZ R11, R19, R17 ;  /* 0x00000011130b7221 */ /* 0x000fca0000010000 */
[----:B------:R-:W-:-:S07]  /*1350*/  MOV R27, R11 ;  /* 0x0000000b001b7202 */ /* 0x000fce0000000f00 */
[----:B------:R-:W-:Y:S05]  /*1360*/  WARPSYNC.COLLECTIVE R12, `(.L_x_2528) ;  /* 0x000000000c087348 */ /* 0x000fea0003c00000 */
[----:B------:R0:W1:Y:S02]  /*1370*/  SHFL.BFLY P2, R17, R27, R14, R13 ;  /* 0x0c00000e1b117389 */ /* 0x000064000004000d */
[----:B01----:R-:W-:Y:S01]  /*1380*/  ENDCOLLECTIVE ;  /* 0x000000000000791b */ /* 0x003fe20003800000 */
.L_x_2528:
[----:B------:R-:W-:Y:S01]  /*1390*/  HFMA2.MMA R14, -RZ, RZ, 0, 5.9604644775390625e-08 ;  /* 0x00000001ff0e7435 */ /* 0x000fe200000001ff */
[----:B------:R-:W-:Y:S01]  /*13a0*/  IMAD.MOV.U32 R27, RZ, RZ, R15 ;  /* 0x000000ffff1b7224 */ /* 0x000fe200078e000f */
[----:B------:R-:W-:-:S09]  /*13b0*/  MOV R10, R17 ;  /* 0x00000011000a7202 */ /* 0x000fd20000000f00 */
[----:B------:R-:W-:Y:S05]  /*13c0*/  WARPSYNC.COLLECTIVE R12, `(.L_x_2529) ;  /* 0x000000000c087348 */ /* 0x000fea0003c00000 */
[----:B------:R0:W1:Y:S02]  /*13d0*/  SHFL.BFLY P2, R17, R27, R14, R13 ;  /* 0x0c00000e1b117389 */ /* 0x000064000004000d */
[----:B01----:R-:W-:Y:S01]  /*13e0*/  ENDCOLLECTIVE ;  /* 0x000000000000791b */ /* 0x003fe20003800000 */
.L_x_2529:
[----:B------:R-:W-:Y:S01]  /*13f0*/  HFMA2.MMA R14, -RZ, RZ, 0, 1.1920928955078125e-07 ;  /* 0x00000002ff0e7435 */ /* 0x000fe200000001ff */
[----:B------:R-:W-:-:S05]  /*1400*/  MOV R16, R17 ;  /* 0x0000001100107202 */ /* 0x000fca0000000f00 */
[----:B------:R-:W-:-:S05]  /*1410*/  FADD.FTZ R16, R15, R16 ;  /* 0x000000100f107221 */ /* 0x000fca0000010000 */
[----:B------:R-:W-:-:S07]  /*1420*/  MOV R27, R16 ;  /* 0x00000010001b7202 */ /* 0x000fce0000000f00 */
[----:B------:R-:W-:Y:S05]  /*1430*/  WARPSYNC.COLLECTIVE R12, `(.L_x_2530) ;  /* 0x000000000c087348 */ /* 0x000fea0003c00000 */
[----:B------:R0:W1:Y:S02]  /*1440*/  SHFL.BFLY P2, R17, R27, R14, R13 ;  /* 0x0c00000e1b117389 */ /* 0x000064000004000d */
[----:B01----:R-:W-:Y:S01]  /*1450*/  ENDCOLLECTIVE ;  /* 0x000000000000791b */ /* 0x003fe20003800000 */
.L_x_2530:
[----:B------:R-:W-:Y:S01]  /*1460*/  HFMA2.MMA R14, -RZ, RZ, 0, 2.384185791015625e-07 ;  /* 0x00000004ff0e7435 */ /* 0x000fe200000001ff */
[----:B------:R-:W-:-:S05]  /*1470*/  MOV R19, R17 ;  /* 0x0000001100137202 */ /* 0x000fca0000000f00 */
[----:B------:R-:W-:-:S05]  /*1480*/  FADD.FTZ R15, R16, R19 ;  /* 0x00000013100f7221 */ /* 0x000fca0000010000 */
[----:B------:R-:W-:-:S07]  /*1490*/  MOV R27, R15 ;  /* 0x0000000f001b7202 */ /* 0x000fce0000000f00 */
[----:B------:R-:W-:Y:S05]  /*14a0*/  WARPSYNC.COLLECTIVE R12, `(.L_x_2531) ;  /* 0x000000000c087348 */ /* 0x000fea0003c00000 */
[----:B------:R0:W1:Y:S02]  /*14b0*/  SHFL.BFLY P2, R17, R27, R14, R13 ;  /* 0x0c00000e1b117389 */ /* 0x000064000004000d */
[----:B01----:R-:W-:Y:S01]  /*14c0*/  ENDCOLLECTIVE ;  /* 0x000000000000791b */ /* 0x003fe20003800000 */
.L_x_2531:
[----:B------:R-:W-:Y:S01]  /*14d0*/  HFMA2.MMA R14, -RZ, RZ, 0, 4.76837158203125e-07 ;  /* 0x00000008ff0e7435 */ /* 0x000fe200000001ff */
[----:B------:R-:W-:-:S05]  /*14e0*/  MOV R18, R17 ;  /* 0x0000001100127202 */ /* 0x000fca0000000f00 */
[----:B------:R-:W-:-:S05]  /*14f0*/  FADD.FTZ R20, R15, R18 ;  /* 0x000000120f147221 */ /* 0x000fca0000010000 */
[----:B------:R-:W-:-:S07]  /*1500*/  MOV R27, R20 ;  /* 0x00000014001b7202 */ /* 0x000fce0000000f00 */
[----:B------:R-:W-:Y:S05]  /*1510*/  WARPSYNC.COLLECTIVE R12, `(.L_x_2532) ;  /* 0x000000000c087348 */ /* 0x000fea0003c00000 */
[----:B------:R0:W1:Y:S02]  /*1520*/  SHFL.BFLY P2, R17, R27, R14, R13 ;  /* 0x0c00000e1b117389 */ /* 0x000064000004000d */
[----:B01----:R-:W-:Y:S01]  /*1530*/  ENDCOLLECTIVE ;  /* 0x000000000000791b */ /* 0x003fe20003800000 */
.L_x_2532:
[----:B------:R-:W-:Y:S01]  /*1540*/  HFMA2.MMA R14, -RZ, RZ, 0, 9.5367431640625e-07 ;  /* 0x00000010ff0e7435 */ /* 0x000fe200000001ff */
[----:B------:R-:W-:-:S05]  /*1550*/  MOV R21, R17 ;  /* 0x0000001100157202 */ /* 0x000fca0000000f00 */
[----:B------:R-:W-:-:S05]  /*1560*/  FADD.FTZ R16, R20, R21 ;  /* 0x0000001514107221 */ /* 0x000fca0000010000 */
[----:B------:R-:W-:-:S07]  /*1570*/  MOV R27, R16 ;  /* 0x00000010001b7202 */ /* 0x000fce0000000f00 */
[----:B------:R-:W-:Y:S05]  /*1580*/  WARPSYNC.COLLECTIVE R12, `(.L_x_2533) ;  /* 0x000000000c087348 */ /* 0x000fea0003c00000 */
[----:B------:R0:W1:Y:S02]  /*1590*/  SHFL.BFLY P2, R17, R27, R14, R13 ;  /* 0x0c00000e1b117389 */ /* 0x000064000004000d */
[----:B01----:R-:W-:Y:S01]  /*15a0*/  ENDCOLLECTIVE ;  /* 0x000000000000791b */ /* 0x003fe20003800000 */
.L_x_2533:
[----:B------:R-:W-:Y:S01]  /*15b0*/  HFMA2.MMA R14, -RZ, RZ, 0, 5.9604644775390625e-08 ;  /* 0x00000001ff0e7435 */ /* 0x000fe200000001ff */
[----:B------:R-:W-:Y:S02]  /*15c0*/  MOV R27, R9 ;  /* 0x00000009001b7202 */ /* 0x000fe40000000f00 */
[----:B------:R-:W-:-:S08]  /*15d0*/  MOV R15, R17 ;  /* 0x00000011000f7202 */ /* 0x000fd00000000f00 */
[----:B------:R-:W-:Y:S05]  /*15e0*/  WARPSYNC.COLLECTIVE R12, `(.L_x_2534) ;  /* 0x000000000c087348 */ /* 0x000fea0003c00000 */
[----:B------:R0:W1:Y:S02]  /*15f0*/  SHFL.BFLY P2, R17, R27, R14, R13 ;  /* 0x0c00000e1b117389 */ /* 0x000064000004000d */
[----:B01----:R-:W-:Y:S01]  /*1600*/  ENDCOLLECTIVE ;  /* 0x000000000000791b */ /* 0x003fe20003800000 */
.L_x_2534:
[----:B------:R-:W-:Y:S01]  /*1610*/  HFMA2.MMA R14, -RZ, RZ, 0, 1.1920928955078125e-07 ;  /* 0x00000002ff0e7435 */ /* 0x000fe200000001ff */
[----:B------:R-:W-:-:S05]  /*1620*/  MOV R18, R17 ;  /* 0x0000001100127202 */ /* 0x000fca0000000f00 */
[----:B------:R-:W-:-:S05]  /*1630*/  FADD.FTZ R20, R9, R18 ;  /* 0x0000001209147221 */ /* 0x000fca0000010000 */
[----:B------:R-:W-:-:S07]  /*1640*/  MOV R27, R20 ;  /* 0x00000014001b7202 */ /* 0x000fce0000000f00 */
[----:B------:R-:W-:Y:S05]  /*1650*/  WARPSYNC.COLLECTIVE R12, `(.L_x_2535) ;  /* 0x000000000c087348 */ /* 0x000fea0003c00000 */
[----:B------:R0:W1:Y:S02]  /*1660*/  SHFL.BFLY P2, R17, R27, R14, R13 ;  /* 0x0c00000e1b117389 */ /* 0x000064000004000d */
[----:B01----:R-:W-:Y:S01]  /*1670*/  ENDCOLLECTIVE ;  /* 0x000000000000791b */ /* 0x003fe20003800000 */
.L_x_2535:
[----:B------:R-:W-:Y:S01]  /*1680*/  IMAD.MOV.U32 R14, RZ, RZ, 0x4 ;  /* 0x00000004ff0e7424 */ /* 0x000fe200078e00ff */
[----:B------:R-:W-:-:S05]  /*1690*/  MOV R21, R17 ;  /* 0x0000001100157202 */ /* 0x000fca0000000f00 */
[----:B------:R-:W-:-:S05]  /*16a0*/  FADD.FTZ R9, R20, R21 ;  /* 0x0000001514097221 */ /* 0x000fca0000010000 */
[----:B------:R-:W-:-:S07]  /*16b0*/  MOV R27, R9 ;  /* 0x00000009001b7202 */ /* 0x000fce0000000f00 */
[----:B------:R-:W-:Y:S05]  /*16c0*/  WARPSYNC.COLLECTIVE R12, `(.L_x_2536) ;  /* 0x000000000c087348 */ /* 0x000fea0003c00000 */
[----:B------:R0:W1:Y:S02]  /*16d0*/  SHFL.BFLY P2, R17, R27, R14, R13 ;  /* 0x0c00000e1b117389 */ /* 0x000064000004000d */
[----:B01----:R-:W-:Y:S01]  /*16e0*/  ENDCOLLECTIVE ;  /* 0x000000000000791b */ /* 0x003fe20003800000 */
.L_x_2536:
[----:B------:R-:W-:Y:S01]  /*16f0*/  HFMA2.MMA R14, -RZ, RZ, 0, 4.76837158203125e-07 ;  /* 0x00000008ff0e7435 */ /* 0x000fe200000001ff */
[----:B------:R-:W-:-:S05]  /*1700*/  MOV R22, R17 ;  /* 0x0000001100167202 */ /* 0x000fca0000000f00 */
[----:B------:R-:W-:-:S05]  /*1710*/  FADD.FTZ R22, R9, R22 ;  /* 0x0000001609167221 */ /* 0x000fca0000010000 */
[----:B------:R-:W-:-:S07]  /*1720*/  MOV R27, R22 ;  /* 0x00000016001b7202 */ /* 0x000fce0000000f00 */
[----:B------:R-:W-:Y:S05]  /*1730*/  WARPSYNC.COLLECTIVE R12, `(.L_x_2537) ;  /* 0x000000000c087348 */ /* 0x000fea0003c00000 */
[----:B------:R0:W1:Y:S02]  /*1740*/  SHFL.BFLY P2, R17, R27, R14, R13 ;  /* 0x0c00000e1b117389 */ /* 0x000064000004000d */
[----:B01----:R-:W-:Y:S01]  /*1750*/  ENDCOLLECTIVE ;  /* 0x000000000000791b */ /* 0x003fe20003800000 */
.L_x_2537:
[----:B------:R-:W-:Y:S01]  /*1760*/  HFMA2.MMA R14, -RZ, RZ, 0, 9.5367431640625e-07 ;  /* 0x00000010ff0e7435 */ /* 0x000fe200000001ff */
[----:B------:R-:W-:-:S05]  /*1770*/  MOV R23, R17 ;  /* 0x0000001100177202 */ /* 0x000fca0000000f00 */
[----:B------:R-:W-:-:S05]  /*1780*/  FADD.FTZ R18, R22, R23 ;  /* 0x0000001716127221 */ /* 0x000fca0000010000 */
[----:B------:R-:W-:-:S07]  /*1790*/  MOV R27, R18 ;  /* 0x00000012001b7202 */ /* 0x000fce0000000f00 */
[----:B------:R-:W-:Y:S05]  /*17a0*/  WARPSYNC.COLLECTIVE R12, `(.L_x_2538) ;  /* 0x000000000c087348 */ /* 0x000fea0003c00000 */
[----:B------:R0:W1:Y:S02]  /*17b0*/  SHFL.BFLY P2, R17, R27, R14, R13 ;  /* 0x0c00000e1b117389 */ /* 0x000064000004000d */
[----:B01----:R-:W-:Y:S01]  /*17c0*/  ENDCOLLECTIVE ;  /* 0x000000000000791b */ /* 0x003fe20003800000 */
.L_x_2538:
[----:B------:R-:W-:Y:S01]  /*17d0*/  HFMA2.MMA R14, -RZ, RZ, 0, 5.9604644775390625e-08 ;  /* 0x00000001ff0e7435 */ /* 0x000fe200000001ff */
[----:B------:R-:W-:Y:S02]  /*17e0*/  MOV R27, R8 ;  /* 0x00000008001b7202 */ /* 0x000fe40000000f00 */
[----:B------:R-:W-:-:S08]  /*17f0*/  MOV R9, R17 ;  /* 0x0000001100097202 */ /* 0x000fd00000000f00 */
[----:B------:R-:W-:Y:S05]  /*1800*/  WARPSYNC.COLLECTIVE R12, `(.L_x_2539) ;  /* 0x000000000c087348 */ /* 0x000fea0003c00000 */
[----:B------:R0:W1:Y:S02]  /*1810*/  SHFL.BFLY P2, R17, R27, R14, R13 ;  /* 0x0c00000e1b117389 */ /* 0x000064000004000d */
[----:B01----:R-:W-:Y:S01]  /*1820*/  ENDCOLLECTIVE ;  /* 0x000000000000791b */ /* 0x003fe20003800000 */
.L_x_2539:
[----:B------:R-:W-:Y:S01]  /*1830*/  HFMA2.MMA R14, -RZ, RZ, 0, 1.1920928955078125e-07 ;  /* 0x00000002ff0e7435 */ /* 0x000fe200000001ff */
[----:B------:R-:W-:-:S05]  /*1840*/  MOV R19, R17 ;  /* 0x0000001100137202 */ /* 0x000fca0000000f00 */
[----:B------:R-:W-:-:S05]  /*1850*/  FADD.FTZ R23, R8, R19 ;  /* 0x0000001308177221 */ /* 0x000fca0000010000 */
[----:B------:R-:W-:-:S07]  /*1860*/  MOV R27, R23 ;  /* 0x00000017001b7202 */ /* 0x000fce0000000f00 */
[----:B------:R-:W-:Y:S05]  /*1870*/  WARPSYNC.COLLECTIVE R12, `(.L_x_2540) ;  /* 0x000000000c087348 */ /* 0x000fea0003c00000 */
[----:B------:R0:W1:Y:S02]  /*1880*/  SHFL.BFLY P2, R17, R27, R14, R13 ;  /* 0x0c00000e1b117389 */ /* 0x000064000004000d */
[----:B01----:R-:W-:Y:S01]  /*1890*/  ENDCOLLECTIVE ;  /* 0x000000000000791b */ /* 0x003fe20003800000 */
.L_x_2540:
[----:B------:R-:W-:Y:S01]  /*18a0*/  HFMA2.MMA R14, -RZ, RZ, 0, 2.384185791015625e-07 ;  /* 0x00000004ff0e7435 */ /* 0x000fe200000001ff */
[----:B------:R-:W-:-:S05]  /*18b0*/  MOV R22, R17 ;  /* 0x0000001100167202 */ /* 0x000fca0000000f00 */
[----:B------:R-:W-:-:S05]  /*18c0*/  FADD.FTZ R8, R23, R22 ;  /* 0x0000001617087221 */ /* 0x000fca0000010000 */
[----:B------:R-:W-:-:S07]  /*18d0*/  MOV R27, R8 ;  /* 0x00000008001b7202 */ /* 0x000fce0000000f00 */
[----:B------:R-:W-:Y:S05]  /*18e0*/  WARPSYNC.COLLECTIVE R12, `(.L_x_2541) ;  /* 0x000000000c087348 */ /* 0x000fea0003c00000 */
[----:B------:R0:W1:Y:S02]  /*18f0*/  SHFL.BFLY P2, R17, R27, R14, R13 ;  /* 0x0c00000e1b117389 */ /* 0x000064000004000d */
[----:B01----:R-:W-:Y:S01]  /*1900*/  ENDCOLLECTIVE ;  /* 0x000000000000791b */ /* 0x003fe20003800000 */
.L_x_2541:
[----:B------:R-:W-:Y:S01]  /*1910*/  HFMA2.MMA R14, -RZ, RZ, 0, 4.76837158203125e-07 ;  /* 0x00000008ff0e7435 */ /* 0x000fe200000001ff */
[----:B------:R-:W-:-:S05]  /*1920*/  MOV R21, R17 ;  /* 0x0000001100157202 */ /* 0x000fca0000000f00 */
[----:B------:R-:W-:-:S05]  /*1930*/  FADD.FTZ R24, R8, R21 ;  /* 0x0000001508187221 */ /* 0x000fca0000010000 */
[----:B------:R-:W-:-:S07]  /*1940*/  MOV R27, R24 ;  /* 0x00000018001b7202 */ /* 0x000fce0000000f00 */
[----:B------:R-:W-:Y:S05]  /*1950*/  WARPSYNC.COLLECTIVE R12, `(.L_x_2542) ;  /* 0x000000000c087348 */ /* 0x000fea0003c00000 */
[----:B------:R0:W1:Y:S02]  /*1960*/  SHFL.BFLY P2, R17, R27, R14, R13 ;  /* 0x0c00000e1b117389 */ /* 0x000064000004000d */
[----:B01----:R-:W-:Y:S01]  /*1970*/  ENDCOLLECTIVE ;  /* 0x000000000000791b */ /* 0x003fe20003800000 */
.L_x_2542:
[----:B------:R-:W-:Y:S01]  /*1980*/  HFMA2.MMA R14, -RZ, RZ, 0, 9.5367431640625e-07 ;  /* 0x00000010ff0e7435 */ /* 0x000fe200000001ff */
[----:B------:R-:W-:-:S05]  /*1990*/  MOV R25, R17 ;  /* 0x0000001100197202 */ /* 0x000fca0000000f00 */
[----:B------:R-:W-:-:S05]  /*19a0*/  FADD.FTZ R25, R24, R25 ;  /* 0x0000001918197221 */ /* 0x000fca0000010000 */
[----:B------:R-:W-:-:S07]  /*19b0*/  MOV R27, R25 ;  /* 0x00000019001b7202 */ /* 0x000fce0000000f00 */
[----:B------:R-:W-:Y:S05]  /*19c0*/  WARPSYNC.COLLECTIVE R12, `(.L_x_2543) ;  /* 0x000000000c087348 */ /* 0x000fea0003c00000 */
[----:B------:R0:W1:Y:S02]  /*19d0*/  SHFL.BFLY P2, R17, R27, R14, R13 ;  /* 0x0c00000e1b117389 */ /* 0x000064000004000d */
[----:B01----:R-:W-:Y:S01]  /*19e0*/  ENDCOLLECTIVE ;  /* 0x000000000000791b */ /* 0x003fe20003800000 */
.L_x_2543:
[----:B------:R-:W-:Y:S05]  /*19f0*/  BRA `(.L_x_2544) ;  /* 0xfffffff400487947 */ /* 0x000fea000383ffff */
.L_x_2545:
        /* <DEDUP_REMOVED lines=16> */
.L_x_3358:


//--------------------- .text._ZN10layer_norm31ln_parallel_residual_bwd_kernelINS_13Kernel_traitsIf6__halffS2_fjLj1536ELj1ELj1ELj4ELj8ENS_18Kernel_traits_baseILj1536EfS2_fS2_fjLj128EEEEELb1ELb1ELb0EEEvNS_9BwdParamsE --------------------------
	.section	.text._ZN10layer_norm31ln_parallel_residual_bwd_kernelINS_13Kernel_traitsIf6__halffS2_fjLj1536ELj1ELj1ELj4ELj8ENS_18Kernel_traits_baseILj1536EfS2_fS2_fjLj128EEEEELb1ELb1ELb0EEEvNS_9BwdParamsE,"ax",@progbits
	.align	128
        .global         _ZN10layer_norm31ln_parallel_residual_bwd_kernelINS_13Kernel_traitsIf6__halffS2_fjLj1536ELj1ELj1ELj4ELj8ENS_18Kernel_traits_baseILj1536EfS2_fS2_fjLj128EEEEELb1ELb1ELb0EEEvNS_9BwdParamsE
        .type           _ZN10layer_norm31ln_parallel_residual_bwd_kernelINS_13Kernel_traitsIf6__halffS2_fjLj1536ELj1ELj1ELj4ELj8ENS_18Kernel_traits_baseILj1536EfS2_fS2_fjLj128EEEEELb1ELb1ELb0EEEvNS_9BwdParamsE,@function
        .size           _ZN10layer_norm31ln_parallel_residual_bwd_kernelINS_13Kernel_traitsIf6__halffS2_fjLj1536ELj1ELj1ELj4ELj8ENS_18Kernel_traits_baseILj1536EfS2_fS2_fjLj128EEEEELb1ELb1ELb0EEEvNS_9BwdParamsE,(.L_x_3359 - _ZN10layer_norm31ln_parallel_residual_bwd_kernelINS_13Kernel_traitsIf6__halffS2_fjLj1536ELj1ELj1ELj4ELj8ENS_18Kernel_traits_baseILj1536EfS2_fS2_fjLj128EEEEELb1ELb1ELb0EEEvNS_9BwdParamsE)
        .other          _ZN10layer_norm31ln_parallel_residual_bwd_kernelINS_13Kernel_traitsIf6__halffS2_fjLj1536ELj1ELj1ELj4ELj8ENS_18Kernel_traits_baseILj1536EfS2_fS2_fjLj128EEEEELb1ELb1ELb0EEEvNS_9BwdParamsE,@"STO_CUDA_ENTRY STV_DEFAULT"
_ZN10layer_norm31ln_parallel_residual_bwd_kernelINS_13Kernel_traitsIf6__halffS2_fjLj1536ELj1ELj1ELj4ELj8ENS_18Kernel_traits_baseILj1536EfS2_fS2_fjLj128EEEEELb1ELb1ELb0EEEvNS_9BwdParamsE:
.text._ZN10layer_norm31ln_parallel_residual_bwd_kernelINS_13Kernel_traitsIf6__halffS2_fjLj1536ELj1ELj1ELj4ELj8ENS_18Kernel_traits_baseILj1536EfS2_fS2_fjLj128EEEEELb1ELb1ELb0EEEvNS_9BwdParamsE:
        /* <DEDUP_REMOVED lines=58> */
.L_x_2562:
        /* <DEDUP_REMOVED lines=12> */
[----:B------:R-:W-:Y:S02]  /*0460*/  LOP3.LUT P5, RZ, R13, 0x1f, RZ, 0xc0, !PT ;  /* 0x0000001f0dff7812 */ /* 0x000fe400078ac0ff */
[----:B------:R-:W-:Y:S02]  /*0470*/  MOV R108, RZ ;  /* 0x000000ff006c7202 */ /* 0x000fe40000000f00 */
[----:B------:R-:W-:-:S02]  /*0480*/  SHF.R.S32.HI R73, RZ, 0x1f, R72 ;  /* 0x0000001fff497819 */ /* 0x000fc40000011448 */
[----:B------:R-:W-:Y:S02]  /*0490*/  LOP3.LUT R105, R103, 0x7fffffc, RZ, 0xc0, !PT ;  /* 0x07fffffc67697812 */ /* 0x000fe400078ec0ff */
        /* <DEDUP_REMOVED lines=29> */
[----:B---3--:R-:W-:Y:S02]  /*0670*/  MOV R3, R74 ;  /* 0x0000004a00037202 */ /* 0x008fe40000000f00 */
[--C-:B------:R-:W-:Y:S01]  /*0680*/  SHF.R.U64 R84, R74, 0x10, R75.reuse ;  /* 0x000000104a547819 */ /* 0x100fe2000000124b */
[--C-:B------:R-:W-:Y:S01]  /*0690*/  IMAD.MOV.U32 R79, RZ, RZ, R75.reuse ;  /* 0x000000ffff4f7224 */ /* 0x100fe200078e004b */
[----:B------:R-:W-:Y:S01]  /*06a0*/  SHF.R.U32.HI R74, RZ, 0x10, R75 ;  /* 0x00000010ff4a7819 */ /* 0x000fe2000001164b */
[----:B------:R-:W-:Y:S02]  /*06b0*/  HADD2.F32 R69, -RZ, R3.H0_H0 ;  /* 0x20000003ff457230 */ /* 0x000fe40000004100 */
[----:B------:R-:W-:Y:S01]  /*06c0*/  FADD.FTZ R75, -R106, R68 ;  /* 0x000000446a4b7221 */ /* 0x000fe20000010100 */
[----:B------:R-:W-:-:S02]  /*06d0*/  HADD2.F32 R68, -RZ, R84.H0_H0 ;  /* 0x20000054ff447230 */ /* 0x000fc40000004100 */
[----:B0-----:R-:W-:Y:S01]  /*06e0*/  FADD.FTZ R73, -R106, R70 ;  /* 0x000000466a497221 */ /* 0x001fe20000010100 */
[C---:B-----5:R-:W-:Y:S01]  /*06f0*/  FMUL.FTZ R80, R10.reuse, R99 ;  /* 0x000000630a507220 */ /* 0x060fe20000410000 */
[----:B------:R-:W-:Y:S01]  /*0700*/  FMUL.FTZ R3, R10, R75 ;  /* 0x0000004b0a037220 */ /* 0x000fe20000410000 */
[----:B-1----:R-:W-:Y:S01]  /*0710*/  FMUL.FTZ R82, R16, R69 ;  /* 0x0000004510527220 */ /* 0x002fe20000410000 */
[----:B------:R-:W-:Y:S01]  /*0720*/  FADD.FTZ R107, -R106, R71 ;  /* 0x000000476a6b7221 */ /* 0x000fe20000010100 */
[----:B------:R-:W-:Y:S02]  /*0730*/  HADD2.F32 R71, -RZ, R79.H0_H0 ;  /* 0x2000004fff477230 */ /* 0x000fe40000004100 */
        /* <DEDUP_REMOVED lines=22> */
.L_x_2548:
[----:B------:R-:W-:Y:S05]  /*08a0*/  BSYNC B0 ;  /* 0x0000000000007941 */ /* 0x000fea0003800000 */
.L_x_2547:
        /* <DEDUP_REMOVED lines=25> */
[----:B--2---:R-:W-:Y:S01]  /*0a40*/  FADD.FTZ R99, -R106, R69 ;  /* 0x000000456a637221 */ /* 0x004fe20000010100 */
[----:B---3--:R-:W-:Y:S01]  /*0a50*/  IMAD.MOV.U32 R85, RZ, RZ, R74 ;  /* 0x000000ffff557224 */ /* 0x008fe200078e004a */
[--C-:B------:R-:W-:Y:S02]  /*0a60*/  SHF.R.U64 R92, R74, 0x10, R75.reuse ;  /* 0x000000104a5c7819 */ /* 0x100fe4000000124b */
[----:B------:R-:W-:Y:S02]  /*0a70*/  MOV R87, R75 ;  /* 0x0000004b00577202 */ /* 0x000fe40000000f00 */
[----:B------:R-:W-:Y:S01]  /*0a80*/  SHF.R.U32.HI R74, RZ, 0x10, R75 ;  /* 0x00000010ff4a7819 */ /* 0x000fe2000001164b */
[----:B------:R-:W-:-:S02]  /*0a90*/  HADD2.F32 R69, -RZ, R85.H0_H0 ;  /* 0x20000055ff457230 */ /* 0x000fc40000004100 */
[C---:B------:R-:W-:Y:S01]  /*0aa0*/  FADD.FTZ R75, -R106.reuse, R68 ;  /* 0x000000446a4b7221 */ /* 0x040fe20000010100 */
[----:B------:R-:W-:Y:S02]  /*0ab0*/  HADD2.F32 R68, -RZ, R92.H0_H0 ;  /* 0x2000005cff447230 */ /* 0x000fe40000004100 */
        /* <DEDUP_REMOVED lines=28> */
.L_x_2550:
[----:B------:R-:W-:Y:S05]  /*0c80*/  BSYNC B0 ;  /* 0x0000000000007941 */ /* 0x000fea0003800000 */
.L_x_2549:
        /* <DEDUP_REMOVED lines=27> */
[--C-:B------:R-:W-:Y:S02]  /*0e40*/  SHF.R.U64 R102, R72, 0x10, R73.reuse ;  /* 0x0000001048667819 */ /* 0x100fe40000001249 */
[--C-:B------:R-:W-:Y:S01]  /*0e50*/  SHF.R.U32.HI R100, RZ, 0x10, R73.reuse ;  /* 0x00000010ff647819 */ /* 0x100fe20000011649 */
[----:B------:R-:W-:Y:S02]  /*0e60*/  HADD2.F32 R69, -RZ, R93.H0_H0 ;  /* 0x2000005dff457230 */ /* 0x000fe40000004100 */
[C---:B------:R-:W-:Y:S01]  /*0e70*/  FADD.FTZ R101, -R106.reuse, R68 ;  /* 0x000000446a657221 */ /* 0x040fe20000010100 */
[----:B------:R-:W-:Y:S02]  /*0e80*/  IMAD.MOV.U32 R95, RZ, RZ, R73 ;  /* 0x000000ffff5f7224 */ /* 0x000fe400078e0049 */
[----:B------:R-:W-:Y:S01]  /*0e90*/  FADD.FTZ R73, -R106, R70 ;  /* 0x000000466a497221 */ /* 0x000fe20000010100 */
[----:B------:R-:W-:Y:S02]  /*0ea0*/  HADD2.F32 R68, -RZ, R102.H0_H0 ;  /* 0x20000066ff447230 */ /* 0x000fe40000004100 */
[----:B0----5:R-:W-:Y:S01]  /*0eb0*/  FMUL.FTZ R96, R10, R109 ;  /* 0x0000006d0a607220 */ /* 0x021fe20000410000 */
[----:B------:R-:W-:-:S02]  /*0ec0*/  HADD2.F32 R72, -RZ, R100.H0_H0 ;  /* 0x20000064ff487230 */ /* 0x000fc40000004100 */
[----:B------:R-:W-:Y:S01]  /*0ed0*/  FMUL.FTZ R93, R10, R101 ;  /* 0x000000650a5d7220 */ /* 0x000fe20000410000 */
[----:B------:R-:W-:Y:S01]  /*0ee0*/  FMUL.FTZ R100, R24, R69 ;  /* 0x0000004518647220 */ /* 0x000fe20000410000 */
        /* <DEDUP_REMOVED lines=23> */
.L_x_2552:
[----:B------:R-:W-:Y:S05]  /*1060*/  BSYNC B0 ;  /* 0x0000000000007941 */ /* 0x000fea0003800000 */
.L_x_2551:
        /* <DEDUP_REMOVED lines=21> */
.L_x_2573:
[----:B------:R-:W3:Y:S01]  /*11c0*/  S2R R70, SR_CgaCtaId ;  /* 0x0000000000467919 */ /* 0x000ee20000008800 */
[----:B------:R-:W-:Y:S01]  /*11d0*/  @!P5 LOP3.LUT R68, R103, 0x3, RZ, 0xc0, !PT ;  /* 0x000000036744d812 */ /* 0x000fe200078ec0ff */
[----:B------:R-:W-:Y:S01]  /*11e0*/  UISETP.NE.AND UP0, UPT, UR22, URZ, UPT ;  /* 0x0000003f1600728c */ /* 0x000fe2000bf05270 */
[----:B------:R-:W-:Y:S01]  /*11f0*/  MOV R69, 0x400 ;  /* 0x0000040000457802 */ /* 0x000fe20000000f00 */
[----:B-1----:R-:W-:Y:S01]  /*1200*/  FADD.FTZ R98, R75, R98 ;  /* 0x000000624b627221 */ /* 0x002fe20000010000 */
[----:B--2---:R-:W-:Y:S01]  /*1210*/  FADD.FTZ R99, R74, R99 ;  /* 0x000000634a637221 */ /* 0x004fe20000010000 */
        /* <DEDUP_REMOVED lines=49> */
[----:B------:R-:W-:Y:S02]  /*1530*/  F2F.F16.F32 R105, R105 ;  /* 0x0000006900697304 */ /* 0x000fe40000200800 */
[----:B------:R-:W-:-:S08]  /*1540*/  FMUL.FTZ R111, R110, UR17 ;  /* 0x000000116e6f7c20 */ /* 0x000fd00008410000 */
        /* <DEDUP_REMOVED lines=49> */
.L_x_2556:
[----:B------:R-:W-:-:S07]  /*1860*/  VIADD R9, R9, 0x80 ;  /* 0x0000008009097836 */ /* 0x000fce0000000000 */
.L_x_2555:
[----:B------:R-:W-:Y:S05]  /*1870*/  BSYNC B0 ;  /* 0x0000000000007941 */ /* 0x000fea0003800000 */
.L_x_2554:
        /* <DEDUP_REMOVED lines=79> */
.L_x_2559:
[----:B------:R-:W-:-:S07]  /*1d70*/  VIADD R9, R9, 0x80 ;  /* 0x0000008009097836 */ /* 0x000fce0000000000 */
.L_x_2558:
[----:B------:R-:W-:Y:S05]  /*1d80*/  BSYNC B0 ;  /* 0x0000000000007941 */ /* 0x000fea0003800000 */
.L_x_2557:
        /* <DEDUP_REMOVED lines=50> */
[----:B------:R-:W-:Y:S02]  /*20b0*/  @P1 LOP3.LUT P6, RZ, R0, 0xff00, RZ, 0xc0, !PT ;  /* 0x0000ff0000ff1812 */ /* 0x000fe400078cc0ff */
[----:B-1----:R-:W-:Y:S02]  /*20c0*/  SHF.L.U32 R109, R108, 0x10, RZ ;  /* 0x000000106c6d7819 */ /* 0x002fe400000006ff */
[----:B------:R-:W-:Y:S02]  /*20d0*/  @P1 FSEL R99, R99, RZ, P6 ;  /* 0x000000ff63631208 */ /* 0x000fe40003000000 */
[----:B------:R-:W-:-:S02]  /*20e0*/  @P1 F2FP.F16.F32.PACK_AB R98, RZ, R98 ;  /* 0x00000062ff62123e */ /* 0x000fc400000000ff */
[----:B------:R-:W-:Y:S02]  /*20f0*/  @P1 F2FP.F16.F32.PACK_AB R99, RZ, R99 ;  /* 0x00000063ff63123e */ /* 0x000fe400000000ff */
[----:B------:R-:W-:Y:S02]  /*2100*/  @P1 PRMT R15, R98, 0x7610, R15 ;  /* 0x00007610620f1816 */ /* 0x000fe4000000000f */
        /* <DEDUP_REMOVED lines=24> */
.L_x_2561:
[----:B------:R-:W-:Y:S05]  /*2290*/  BSYNC B0 ;  /* 0x0000000000007941 */ /* 0x000fea0003800000 */
.L_x_2560:
[----:B------:R-:W-:Y:S01]  /*22a0*/  VIADD R11, R11, UR20 ;  /* 0x000000140b0b7c36 */ /* 0x000fe20008000000 */
[----:B------:R-:W-:-:S04]  /*22b0*/  SEL R9, RZ, 0x1, P4 ;  /* 0x00000001ff097807 */ /* 0x000fc80002000000 */
[----:B------:R-:W-:-:S13]  /*22c0*/  ISETP.GE.AND P1, PT, R11, UR21, PT ;  /* 0x000000150b007c0c */ /* 0x000fda000bf26270 */
[----:B------:R-:W-:Y:S05]  /*22d0*/  @!P1 BRA `(.L_x_2562) ;  /* 0xffffffe000309947 */ /* 0x000fea000383ffff */
.L_x_2546:
        /* <DEDUP_REMOVED lines=29> */
.L_x_2553:
[----:B------:R-:W-:Y:S01]  /*24b0*/  HFMA2.MMA R111, -RZ, RZ, 0, 1.847743988037109375e-06 ;  /* 0x0000001fff6f7435 */ /* 0x000fe200000001ff */
[----:B------:R-:W-:Y:S01]  /*24c0*/  MOV R109, R107 ;  /* 0x0000006b006d7202 */ /* 0x000fe20000000f00 */
[----:B------:R-:W-:Y:S02]  /*24d0*/  IMAD.MOV.U32 R110, RZ, RZ, 0x10 ;  /* 0x00000010ff6e7424 */ /* 0x000fe400078e00ff */
[----:B------:R-:W-:-:S07]  /*24e0*/  IMAD.MOV.U32 R106, RZ, RZ, -0x1 ;  /* 0xffffffffff6a7424 */ /* 0x000fce00078e00ff */
[----:B-----5:R-:W-:Y:S05]  /*24f0*/  WARPSYNC.COLLECTIVE R106, `(.L_x_2563) ;  /* 0x000000006a087348 */ /* 0x020fea0003c00000 */
[----:B------:R0:W1:Y:S02]  /*2500*/  SHFL.DOWN P0, R99, R109, R110, R111 ;  /* 0x0800006e6d637389 */ /* 0x000064000000006f */
[----:B01---5:R-:W-:Y:S01]  /*2510*/  ENDCOLLECTIVE ;  /* 0x000000000000791b */ /* 0x023fe20003800000 */
.L_x_2563:
[----:B------:R-:W-:Y:S01]  /*2520*/  IMAD.MOV.U32 R109, RZ, RZ, R108 ;  /* 0x000000ffff6d7224 */ /* 0x000fe200078e006c */
[----:B------:R-:W-:-:S07]  /*2530*/  MOV R68, R99 ;  /* 0x0000006300447202 */ /* 0x000fce0000000f00 */
[----:B------:R-:W-:Y:S05]  /*2540*/  WARPSYNC.COLLECTIVE R106, `(.L_x_2564) ;  /* 0x000000006a087348 */ /* 0x000fea0003c00000 */
[----:B------:R0:W1:Y:S02]  /*2550*/  SHFL.DOWN P0, R99, R109, R110, R111 ;  /* 0x0800006e6d637389 */ /* 0x000064000000006f */
[----:B01----:R-:W-:Y:S01]  /*2560*/  ENDCOLLECTIVE ;  /* 0x000000000000791b */ /* 0x003fe20003800000 */
.L_x_2564:
[----:B------:R-:W-:Y:S01]  /*2570*/  FADD.FTZ R68, R68, R107 ;  /* 0x0000006b44447221 */ /* 0x000fe20000010000 */
[----:B------:R-:W-:-:S03]  /*2580*/  HFMA2.MMA R110, -RZ, RZ, 0, 4.76837158203125e-07 ;  /* 0x00000008ff6e7435 */ /* 0x000fc600000001ff */
[----:B------:R-:W-:Y:S01]  /*2590*/  IMAD.MOV.U32 R109, RZ, RZ, R68 ;  /* 0x000000ffff6d7224 */ /* 0x000fe200078e0044 */
[----:B------:R-:W-:-:S07]  /*25a0*/  MOV R69, R99 ;  /* 0x0000006300457202 */ /* 0x000fce0000000f00 */
[----:B------:R-:W-:Y:S05]  /*25b0*/  WARPSYNC.COLLECTIVE R106, `(.L_x_2565) ;  /* 0x000000006a087348 */ /* 0x000fea0003c00000 */
[----:B------:R0:W1:Y:S02]  /*25c0*/  SHFL.DOWN P0, R99, R109, R110, R111 ;  /* 0x0800006e6d637389 */ /* 0x000064000000006f */
[----:B01----:R-:W-:Y:S01]  /*25d0*/  ENDCOLLECTIVE ;  /* 0x000000000000791b */ /* 0x003fe20003800000 */
.L_x_2565:
[----:B------:R-:W-:-:S05]  /*25e0*/  FADD.FTZ R69, R69, R108 ;  /* 0x0000006c45457221 */ /* 0x000fca0000010000 */
[----:B------:R-:W-:Y:S01]  /*25f0*/  MOV R109, R69 ;  /* 0x00000045006d7202 */ /* 0x000fe20000000f00 */
[----:B------:R-:W-:-:S07]  /*2600*/  IMAD.MOV.U32 R71, RZ, RZ, R99 ;  /* 0x000000ffff477224 */ /* 0x000fce00078e0063 */
[----:B------:R-:W-:Y:S05]  /*2610*/  WARPSYNC.COLLECTIVE R106, `(.L_x_2566) ;  /* 0x000000006a087348 */ /* 0x000fea0003c00000 */
[----:B------:R0:W1:Y:S02]  /*2620*/  SHFL.DOWN P0, R99, R109, R110, R111 ;  /* 0x0800006e6d637389 */ /* 0x000064000000006f */
[----:B01----:R-:W-:Y:S01]  /*2630*/  ENDCOLLECTIVE ;  /* 0x000000000000791b */ /* 0x003fe20003800000 */
.L_x_2566:
[----:B------:R-:W-:-:S05]  /*2640*/  FADD.FTZ R71, R68, R71 ;  /* 0x0000004744477221 */ /* 0x000fca0000010000 */
[----:B------:R-:W-:Y:S01]  /*2650*/  MOV R109, R71 ;  /* 0x00000047006d7202 */ /* 0x000fe20000000f00 */
[----:B------:R-:W-:Y:S02]  /*2660*/  IMAD.MOV.U32 R110, RZ, RZ, 0x4 ;  /* 0x00000004ff6e7424 */ /* 0x000fe400078e00ff */
[----:B------:R-:W-:-:S07]  /*2670*/  IMAD.MOV.U32 R70, RZ, RZ, R99 ;  /* 0x000000ffff467224 */ /* 0x000fce00078e0063 */
[----:B------:R-:W-:Y:S05]  /*2680*/  WARPSYNC.COLLECTIVE R106, `(.L_x_2567) ;  /* 0x000000006a087348 */ /* 0x000fea0003c00000 */
[----:B------:R0:W1:Y:S02]  /*2690*/  SHFL.DOWN P0, R99, R109, R110, R111 ;  /* 0x0800006e6d637389 */ /* 0x000064000000006f */
[----:B01----:R-:W-:Y:S01]  /*26a0*/  ENDCOLLECTIVE ;  /* 0x000000000000791b */ /* 0x003fe20003800000 */
.L_x_2567:
[----:B------:R-:W-:-:S04]  /*26b0*/  FADD.FTZ R70, R69, R70 ;  /* 0x0000004645467221 */ /* 0x000fc80000010000 */
[----:B------:R-:W-:Y:S01]  /*26c0*/  IMAD.MOV.U32 R109, RZ, RZ, R70 ;  /* 0x000000ffff6d7224 */ /* 0x000fe200078e0046 */
[----:B------:R-:W-:-:S07]  /*26d0*/  MOV R72, R99 ;  /* 0x0000006300487202 */ /* 0x000fce0000000f00 */
[----:B------:R-:W-:Y:S05]  /*26e0*/  WARPSYNC.COLLECTIVE R106, `(.L_x_2568) ;  /* 0x000000006a087348 */ /* 0x000fea0003c00000 */
[----:B------:R0:W1:Y:S02]  /*26f0*/  SHFL.DOWN P0, R99, R109, R110, R111 ;  /* 0x0800006e6d637389 */ /* 0x000064000000006f */
[----:B01----:R-:W-:Y:S01]  /*2700*/  ENDCOLLECTIVE ;  /* 0x000000000000791b */ /* 0x003fe20003800000 */
.L_x_2568:
[----:B------:R-:W-:Y:S01]  /*2710*/  FADD.FTZ R72, R71, R72 ;  /* 0x0000004847487221 */ /* 0x000fe20000010000 */
[----:B------:R-:W-:-:S03]  /*2720*/  HFMA2.MMA R110, -RZ, RZ, 0, 1.1920928955078125e-07 ;  /* 0x00000002ff6e7435 */ /* 0x000fc600000001ff */
[----:B------:R-:W-:Y:S01]  /*2730*/  IMAD.MOV.U32 R109, RZ, RZ, R72 ;  /* 0x000000ffff6d7224 */ /* 0x000fe200078e0048 */
[----:B------:R-:W-:-:S07]  /*2740*/  MOV R73, R99 ;  /* 0x0000006300497202 */ /* 0x000fce0000000f00 */
[----:B------:R-:W-:Y:S05]  /*2750*/  WARPSYNC.COLLECTIVE R106, `(.L_x_2569) ;  /* 0x000000006a087348 */ /* 0x000fea0003c00000 */
[----:B------:R0:W1:Y:S02]  /*2760*/  SHFL.DOWN P0, R99, R109, R110, R111 ;  /* 0x0800006e6d637389 */ /* 0x000064000000006f */
[----:B01----:R-:W-:Y:S01]  /*2770*/  ENDCOLLECTIVE ;  /* 0x000000000000791b */ /* 0x003fe20003800000 */
.L_x_2569:
[----:B------:R-:W-:-:S05]  /*2780*/  FADD.FTZ R73, R70, R73 ;  /* 0x0000004946497221 */ /* 0x000fca0000010000 */
[----:B------:R-:W-:Y:S01]  /*2790*/  MOV R109, R73 ;  /* 0x00000049006d7202 */ /* 0x000fe20000000f00 */
[----:B------:R-:W-:-:S07]  /*27a0*/  IMAD.MOV.U32 R75, RZ, RZ, R99 ;  /* 0x000000ffff4b7224 */ /* 0x000fce00078e0063 */
[----:B------:R-:W-:Y:S05]  /*27b0*/  WARPSYNC.COLLECTIVE R106, `(.L_x_2570) ;  /* 0x000000006a087348 */ /* 0x000fea0003c00000 */
[----:B------:R0:W1:Y:S02]  /*27c0*/  SHFL.DOWN P0, R99, R109, R110, R111 ;  /* 0x0800006e6d637389 */ /* 0x000064000000006f */
[----:B01----:R-:W-:Y:S01]  /*27d0*/  ENDCOLLECTIVE ;  /* 0x000000000000791b */ /* 0x003fe20003800000 */
.L_x_2570:
[----:B------:R-:W-:-:S05]  /*27e0*/  FADD.FTZ R75, R72, R75 ;  /* 0x0000004b484b7221 */ /* 0x000fca0000010000 */
[----:B------:R-:W-:Y:S01]  /*27f0*/  MOV R109, R75 ;  /* 0x0000004b006d7202 */ /* 0x000fe20000000f00 */
[----:B------:R-:W-:Y:S02]  /*2800*/  IMAD.MOV.U32 R110, RZ, RZ, 0x1 ;  /* 0x00000001ff6e7424 */ /* 0x000fe400078e00ff */
[----:B------:R-:W-:-:S07]  /*2810*/  IMAD.MOV.U32 R74, RZ, RZ, R99 ;  /* 0x000000ffff4a7224 */ /* 0x000fce00078e0063 */
[----:B------:R-:W-:Y:S05]  /*2820*/  WARPSYNC.COLLECTIVE R106, `(.L_x_2571) ;  /* 0x000000006a087348 */ /* 0x000fea0003c00000 */
[----:B------:R0:W1:Y:S02]  /*2830*/  SHFL.DOWN P0, R99, R109, R110, R111 ;  /* 0x0800006e6d637389 */ /* 0x000064000000006f */
[----:B01----:R-:W-:Y:S01]  /*2840*/  ENDCOLLECTIVE ;  /* 0x000000000000791b */ /* 0x003fe20003800000 */
.L_x_2571:
[----:B------:R-:W-:-:S04]  /*2850*/  FADD.FTZ R74, R73, R74 ;  /* 0x0000004a494a7221 */ /* 0x000fc80000010000 */
[----:B------:R-:W-:Y:S01]  /*2860*/  IMAD.MOV.U32 R109, RZ, RZ, R74 ;  /* 0x000000ffff6d7224 */ /* 0x000fe200078e004a */
[----:B------:R-:W-:-:S07]  /*2870*/  MOV R98, R99 ;  /* 0x0000006300627202 */ /* 0x000fce0000000f00 */
[----:B------:R-:W-:Y:S05]  /*2880*/  WARPSYNC.COLLECTIVE R106, `(.L_x_2572) ;  /* 0x000000006a087348 */ /* 0x000fea0003c00000 */
[----:B------:R0:W1:Y:S02]  /*2890*/  SHFL.DOWN P0, R99, R109, R110, R111 ;  /* 0x0800006e6d637389 */ /* 0x000064000000006f */
[----:B01----:R-:W-:Y:S01]  /*28a0*/  ENDCOLLECTIVE ;  /* 0x000000000000791b */ /* 0x003fe20003800000 */
.L_x_2572:
[----:B------:R-:W-:Y:S05]  /*28b0*/  BRA `(.L_x_2573) ;  /* 0xffffffe800407947 */ /* 0x000fea000383ffff */
.L_x_2574:
        /* <DEDUP_REMOVED lines=12> */
.L_x_3359:


//--------------------- .text._ZN10layer_norm22ln_bwd_finalize_kernelINS_22Kernel_traits_finalizeILj1536Ef6__halffS2_fjLb0ELj1024ELj4ENS_18Kernel_traits_baseILj1536EfS2_fS2_fjLj1024EEEEELb0ELb1EEEvNS_9BwdParamsE --------------------------
	.section	.text._ZN10layer_norm22ln_bwd_finalize_kernelINS_22Kernel_traits_finalizeILj1536Ef6__halffS2_fjLb0ELj1024ELj4ENS_18Kernel_traits_baseILj1536EfS2_fS2_fjLj1024EEEEELb0ELb1EEEvNS_9BwdParamsE,"ax",@progbits
	.align	128
        .global         _ZN10layer_norm22ln_bwd_finalize_kernelINS_22Kernel_traits_finalizeILj1536Ef6__halffS2_fjLb0ELj1024ELj4ENS_18Kernel_traits_baseILj1536EfS2_fS2_fjLj1024EEEEELb0ELb1EEEvNS_9BwdParamsE
        .type           _ZN10layer_norm22ln_bwd_finalize_kernelINS_22Kernel_traits_finalizeILj1536Ef6__halffS2_fjLb0ELj1024ELj4ENS_18Kernel_traits_baseILj1536EfS2_fS2_fjLj1024EEEEELb0ELb1EEEvNS_9BwdParamsE,@function
        .size           _ZN10layer_norm22ln_bwd_finalize_kernelINS_22Kernel_traits_finalizeILj1536Ef6__halffS2_fjLb0ELj1024ELj4ENS_18Kernel_traits_baseILj1536EfS2_fS2_fjLj1024EEEEELb0ELb1EEEvNS_9BwdParamsE,(.L_x_3360 - _ZN10layer_norm22ln_bwd_finalize_kernelINS_22Kernel_traits_finalizeILj1536Ef6__halffS2_fjLb0ELj1024ELj4ENS_18Kernel_traits_baseILj1536EfS2_fS2_fjLj1024EEEEELb0ELb1EEEvNS_9BwdParamsE)
        .other          _ZN10layer_norm22ln_bwd_finalize_kernelINS_22Kernel_traits_finalizeILj1536Ef6__halffS2_fjLb0ELj1024ELj4ENS_18Kernel_traits_baseILj1536EfS2_fS2_fjLj1024EEEEELb0ELb1EEEvNS_9BwdParamsE,@"STO_CUDA_ENTRY STV_DEFAULT"
_ZN10layer_norm22ln_bwd_finalize_kernelINS_22Kernel_traits_finalizeILj1536Ef6__halffS2_fjLb0ELj1024ELj4ENS_18Kernel_traits_baseILj1536EfS2_fS2_fjLj1024EEEEELb0ELb1EEEvNS_9BwdParamsE:
.text._ZN10layer_norm22ln_bwd_finalize_kernelINS_22Kernel_traits_finalizeILj1536Ef6__halffS2_fjLb0ELj1024ELj4ENS_18Kernel_traits_baseILj1536EfS2_fS2_fjLj1024EEEEELb0ELb1EEEvNS_9BwdParamsE:
        /* <DEDUP_REMOVED lines=26> */
.L_x_2584:
        /* <DEDUP_REMOVED lines=31> */
.L_x_2579:
        /* <DEDUP_REMOVED lines=34> */
.L_x_2578:
[----:B------:R-:W-:Y:S05]  /*05b0*/  BSYNC B1 ;  /* 0x0000000000017941 */ /* 0x000fea0003800000 */
.L_x_2577:
        /* <DEDUP_REMOVED lines=25> */
.L_x_2581:
[----:B------:R-:W-:Y:S05]  /*0750*/  BSYNC B1 ;  /* 0x0000000000017941 */ /* 0x000fea0003800000 */
.L_x_2580:
        /* <DEDUP_REMOVED lines=12> */
.L_x_2576:
[----:B------:R-:W-:Y:S05]  /*0820*/  BSYNC B0 ;  /* 0x0000000000007941 */ /* 0x000fea0003800000 */
.L_x_2575:
        /* <DEDUP_REMOVED lines=29> */
.L_x_2595:
[----:B------:R-:W-:Y:S01]  /*0a00*/  @!P1 SHF.R.U32.HI R12, RZ, 0x3, R0 ;  /* 0x00000003ff0c9819 */ /* 0x000fe20000011600 */
[----:B----4-:R-:W-:Y:S01]  /*0a10*/  FADD.FTZ R14, R9, R14 ;  /* 0x0000000e090e7221 */ /* 0x010fe20000010000 */
[----:B---3--:R-:W-:Y:S02]  /*0a20*/  FADD.FTZ R11, R10, R11 ;  /* 0x0000000b0a0b7221 */ /* 0x008fe40000010000 */
[----:B------:R-:W-:-:S05]  /*0a30*/  @!P1 LOP3.LUT R12, R12, 0x1ffffffc, RZ, 0xc0, !PT ;  /* 0x1ffffffc0c0c9812 */ /* 0x000fca00078ec0ff */
[----:B------:R3:W-:Y:S04]  /*0a40*/  @!P1 STS [R12+UR4+0x2000], R14 ;  /* 0x0020000e0c009988 */ /* 0x0007e80008000804 */
[----:B------:R3:W-:Y:S02]  /*0a50*/  @!P1 STS [R12+UR4+0x2080], R11 ;  /* 0x0020800b0c009988 */ /* 0x0007e40008000804 */
.L_x_2582:
        /* <DEDUP_REMOVED lines=15> */
.L_x_2583:
[----:B------:R-:W-:Y:S01]  /*0b50*/  HFMA2.MMA R19, -RZ, RZ, 0, 5.9604644775390625e-08 ;  /* 0x00000001ff137435 */ /* 0x000fe200000001ff */
[----:B0--3--:R-:W-:Y:S01]  /*0b60*/  MOV R20, R10 ;  /* 0x0000000a00147202 */ /* 0x009fe20000000f00 */
[----:B------:R-:W-:Y:S01]  /*0b70*/  IMAD.MOV.U32 R22, RZ, RZ, 0x1f ;  /* 0x0000001fff167424 */ /* 0x000fe200078e00ff */
[----:B------:R-:W-:-:S08]  /*0b80*/  MOV R17, 0xffffffff ;  /* 0xffffffff00117802 */ /* 0x000fd00000000f00 */
[----:B-12---:R-:W-:Y:S05]  /*0b90*/  WARPSYNC.COLLECTIVE R17, `(.L_x_2585) ;  /* 0x0000000011087348 */ /* 0x006fea0003c00000 */
[----:B------:R0:W3:Y:S02]  /*0ba0*/  SHFL.BFLY P2, R18, R20, R19, R22 ;  /* 0x0c00001314127389 */ /* 0x0000e40000040016 */
[----:B0123--:R-:W-:Y:S01]  /*0bb0*/  ENDCOLLECTIVE ;  /* 0x000000000000791b */ /* 0x00ffe20003800000 */
.L_x_2585:
[----:B------:R-:W-:Y:S01]  /*0bc0*/  HFMA2.MMA R19, -RZ, RZ, 0, 1.1920928955078125e-07 ;  /* 0x00000002ff137435 */ /* 0x000fe200000001ff */
[----:B------:R-:W-:-:S05]  /*0bd0*/  MOV R11, R18 ;  /* 0x00000012000b7202 */ /* 0x000fca0000000f00 */
[----:B------:R-:W-:-:S05]  /*0be0*/  FADD.FTZ R11, R10, R11 ;  /* 0x0000000b0a0b7221 */ /* 0x000fca0000010000 */
[----:B------:R-:W-:-:S07]  /*0bf0*/  MOV R20, R11 ;  /* 0x0000000b00147202 */ /* 0x000fce0000000f00 */
[----:B------:R-:W-:Y:S05]  /*0c00*/  WARPSYNC.COLLECTIVE R17, `(.L_x_2586) ;  /* 0x0000000011087348 */ /* 0x000fea0003c00000 */
[----:B------:R0:W1:Y:S02]  /*0c10*/  SHFL.BFLY P2, R18, R20, R19, R22 ;  /* 0x0c00001314127389 */ /* 0x0000640000040016 */
[----:B01----:R-:W-:Y:S01]  /*0c20*/  ENDCOLLECTIVE ;  /* 0x000000000000791b */ /* 0x003fe20003800000 */
.L_x_2586:
[----:B------:R-:W-:Y:S01]  /*0c30*/  HFMA2.MMA R19, -RZ, RZ, 0, 2.384185791015625e-07 ;  /* 0x00000004ff137435 */ /* 0x000fe200000001ff */
[----:B------:R-:W-:-:S04]  /*0c40*/  IMAD.MOV.U32 R12, RZ, RZ, R18 ;  /* 0x000000ffff0c7224 */ /* 0x000fc800078e0012 */
[----:B------:R-:W-:-:S05]  /*0c50*/  FADD.FTZ R12, R11, R12 ;  /* 0x0000000c0b0c7221 */ /* 0x000fca0000010000 */
[----:B------:R-:W-:-:S07]  /*0c60*/  MOV R20, R12 ;  /* 0x0000000c00147202 */ /* 0x000fce0000000f00 */
[----:B------:R-:W-:Y:S05]  /*0c70*/  WARPSYNC.COLLECTIVE R17, `(.L_x_2587) ;  /* 0x0000000011087348 */ /* 0x000fea0003c00000 */
[----:B------:R0:W1:Y:S02]  /*0c80*/  SHFL.BFLY P2, R18, R20, R19, R22 ;  /* 0x0c00001314127389 */ /* 0x0000640000040016 */
[----:B01----:R-:W-:Y:S01]  /*0c90*/  ENDCOLLECTIVE ;  /* 0x000000000000791b */ /* 0x003fe20003800000 */
.L_x_2587:
[----:B------:R-:W-:Y:S01]  /*0ca0*/  IMAD.MOV.U32 R19, RZ, RZ, 0x8 ;  /* 0x00000008ff137424 */ /* 0x000fe200078e00ff */
[----:B------:R-:W-:-:S05]  /*0cb0*/  MOV R13, R18 ;  /* 0x00000012000d7202 */ /* 0x000fca0000000f00 */
[----:B------:R-:W-:-:S05]  /*0cc0*/  FADD.FTZ R13, R12, R13 ;  /* 0x0000000d0c0d7221 */ /* 0x000fca0000010000 */
[----:B------:R-:W-:-:S07]  /*0cd0*/  MOV R20, R13 ;  /* 0x0000000d00147202 */ /* 0x000fce0000000f00 */
[----:B------:R-:W-:Y:S05]  /*0ce0*/  WARPSYNC.COLLECTIVE R17, `(.L_x_2588) ;  /* 0x0000000011087348 */ /* 0x000fea0003c00000 */
[----:B------:R0:W1:Y:S02]  /*0cf0*/  SHFL.BFLY P2, R18, R20, R19, R22 ;  /* 0x0c00001314127389 */ /* 0x0000640000040016 */
[----:B01----:R-:W-:Y:S01]  /*0d00*/  ENDCOLLECTIVE ;  /* 0x000000000000791b */ /* 0x003fe20003800000 */
.L_x_2588:
[----:B------:R-:W-:Y:S01]  /*0d10*/  HFMA2.MMA R19, -RZ, RZ, 0, 9.5367431640625e-07 ;  /* 0x00000010ff137435 */ /* 0x000fe200000001ff */
[----:B------:R-:W-:-:S05]  /*0d20*/  MOV R10, R18 ;  /* 0x00000012000a7202 */ /* 0x000fca0000000f00 */
[----:B------:R-:W-:-:S05]  /*0d30*/  FADD.FTZ R10, R13, R10 ;  /* 0x0000000a0d0a7221 */ /* 0x000fca0000010000 */
[----:B------:R-:W-:-:S07]  /*0d40*/  MOV R20, R10 ;  /* 0x0000000a00147202 */ /* 0x000fce0000000f00 */
[----:B------:R-:W-:Y:S05]  /*0d50*/  WARPSYNC.COLLECTIVE R17, `(.L_x_2589) ;  /* 0x0000000011087348 */ /* 0x000fea0003c00000 */
[----:B------:R0:W1:Y:S02]  /*0d60*/  SHFL.BFLY P2, R18, R20, R19, R22 ;  /* 0x0c00001314127389 */ /* 0x0000640000040016 */
[----:B01----:R-:W-:Y:S01]  /*0d70*/  ENDCOLLECTIVE ;  /* 0x000000000000791b */ /* 0x003fe20003800000 */
.L_x_2589:
[----:B------:R-:W-:Y:S01]  /*0d80*/  HFMA2.MMA R19, -RZ, RZ, 0, 5.9604644775390625e-08 ;  /* 0x00000001ff137435 */ /* 0x000fe200000001ff */
[----:B------:R-:W-:Y:S01]  /*0d90*/  IMAD.MOV.U32 R20, RZ, RZ, R9 ;  /* 0x000000ffff147224 */ /* 0x000fe200078e0009 */
[----:B------:R-:W-:-:S09]  /*0da0*/  MOV R11, R18 ;  /* 0x00000012000b7202 */ /* 0x000fd20000000f00 */
[----:B------:R-:W-:Y:S05]  /*0db0*/  WARPSYNC.COLLECTIVE R17, `(.L_x_2590) ;  /* 0x0000000011087348 */ /* 0x000fea0003c00000 */
[----:B------:R0:W1:Y:S02]  /*0dc0*/  SHFL.BFLY P2, R18, R20, R19, R22 ;  /* 0x0c00001314127389 */ /* 0x0000640000040016 */
[----:B01----:R-:W-:Y:S01]  /*0dd0*/  ENDCOLLECTIVE ;  /* 0x000000000000791b */ /* 0x003fe20003800000 */
.L_x_2590:
[----:B------:R-:W-:Y:S01]  /*0de0*/  HFMA2.MMA R19, -RZ, RZ, 0, 1.1920928955078125e-07 ;  /* 0x00000002ff137435 */ /* 0x000fe200000001ff */
[----:B------:R-:W-:-:S05]  /*0df0*/  MOV R12, R18 ;  /* 0x00000012000c7202 */ /* 0x000fca0000000f00 */
[----:B------:R-:W-:-:S05]  /*0e00*/  FADD.FTZ R14, R9, R12 ;  /* 0x0000000c090e7221 */ /* 0x000fca0000010000 */
[----:B------:R-:W-:-:S07]  /*0e10*/  MOV R20, R14 ;  /* 0x0000000e00147202 */ /* 0x000fce0000000f00 */
[----:B------:R-:W-:Y:S05]  /*0e20*/  WARPSYNC.COLLECTIVE R17, `(.L_x_2591) ;  /* 0x0000000011087348 */ /* 0x000fea0003c00000 */
[----:B------:R0:W1:Y:S02]  /*0e30*/  SHFL.BFLY P2, R18, R20, R19, R22 ;  /* 0x0c00001314127389 */ /* 0x0000640000040016 */
[----:B01----:R-:W-:Y:S01]  /*0e40*/  ENDCOLLECTIVE ;  /* 0x000000000000791b */ /* 0x003fe20003800000 */
.L_x_2591:
[----:B------:R-:W-:Y:S01]  /*0e50*/  HFMA2.MMA R19, -RZ, RZ, 0, 2.384185791015625e-07 ;  /* 0x00000004ff137435 */ /* 0x000fe200000001ff */
[----:B------:R-:W-:-:S04]  /*0e60*/  IMAD.MOV.U32 R13, RZ, RZ, R18 ;  /* 0x000000ffff0d7224 */ /* 0x000fc800078e0012 */
[----:B------:R-:W-:-:S05]  /*0e70*/  FADD.FTZ R15, R14, R13 ;  /* 0x0000000d0e0f7221 */ /* 0x000fca0000010000 */
[----:B------:R-:W-:-:S07]  /*0e80*/  MOV R20, R15 ;  /* 0x0000000f00147202 */ /* 0x000fce0000000f00 */
[----:B------:R-:W-:Y:S05]  /*0e90*/  WARPSYNC.COLLECTIVE R17, `(.L_x_2592) ;  /* 0x0000000011087348 */ /* 0x000fea0003c00000 */
[----:B------:R0:W1:Y:S02]  /*0ea0*/  SHFL.BFLY P2, R18, R20, R19, R22 ;  /* 0x0c00001314127389 */ /* 0x0000640000040016 */
[----:B01----:R-:W-:Y:S01]  /*0eb0*/  ENDCOLLECTIVE ;  /* 0x000000000000791b */ /* 0x003fe20003800000 */
.L_x_2592:
[----:B------:R-:W-:Y:S01]  /*0ec0*/  IMAD.MOV.U32 R19, RZ, RZ, 0x8 ;  /* 0x00000008ff137424 */ /* 0x000fe200078e00ff */
[----:B------:R-:W-:-:S05]  /*0ed0*/  MOV R16, R18 ;  /* 0x0000001200107202 */ /* 0x000fca0000000f00 */
[----:B------:R-:W-:-:S05]  /*0ee0*/  FADD.FTZ R16, R15, R16 ;  /* 0x000000100f107221 */ /* 0x000fca0000010000 */
[----:B------:R-:W-:-:S07]  /*0ef0*/  MOV R20, R16 ;  /* 0x0000001000147202 */ /* 0x000fce0000000f00 */
[----:B------:R-:W-:Y:S05]  /*0f00*/  WARPSYNC.COLLECTIVE R17, `(.L_x_2593) ;  /* 0x0000000011087348 */ /* 0x000fea0003c00000 */
[----:B------:R0:W1:Y:S02]  /*0f10*/  SHFL.BFLY P2, R18, R20, R19, R22 ;  /* 0x0c00001314127389 */ /* 0x0000640000040016 */
[----:B01----:R-:W-:Y:S01]  /*0f20*/  ENDCOLLECTIVE ;  /* 0x000000000000791b */ /* 0x003fe20003800000 */
.L_x_2593:
[----:B------:R-:W-:Y:S01]  /*0f30*/  HFMA2.MMA R19, -RZ, RZ, 0, 9.5367431640625e-07 ;  /* 0x00000010ff137435 */ /* 0x000fe200000001ff */
[----:B------:R-:W-:-:S05]  /*0f40*/  MOV R9, R18 ;  /* 0x0000001200097202 */ /* 0x000fca0000000f00 */
[----:B------:R-:W-:-:S05]  /*0f50*/  FADD.FTZ R9, R16, R9 ;  /* 0x0000000910097221 */ /* 0x000fca0000010000 */
[----:B------:R-:W-:-:S07]  /*0f60*/  MOV R20, R9 ;  /* 0x0000000900147202 */ /* 0x000fce0000000f00 */
[----:B------:R-:W-:Y:S05]  /*0f70*/  WARPSYNC.COLLECTIVE R17, `(.L_x_2594) ;  /* 0x0000000011087348 */ /* 0x000fea0003c00000 */
[----:B------:R0:W1:Y:S02]  /*0f80*/  SHFL.BFLY P2, R18, R20, R19, R22 ;  /* 0x0c00001314127389 */ /* 0x0000640000040016 */
[----:B01----:R-:W-:Y:S01]  /*0f90*/  ENDCOLLECTIVE ;  /* 0x000000000000791b */ /* 0x003fe20003800000 */
.L_x_2594:
[----:B------:R-:W-:Y:S01]  /*0fa0*/  MOV R14, R18 ;  /* 0x00000012000e7202 */ /* 0x000fe20000000f00 */
[----:B------:R-:W-:Y:S06]  /*0fb0*/  BRA `(.L_x_2595) ;  /* 0xfffffff800907947 */ /* 0x000fec000383ffff */
.L_x_2596:
        /* <DEDUP_REMOVED lines=12> */
.L_x_3360:


//--------------------- .text._ZN10layer_norm40ln_parallel_residual_bwd_finalize_kernelINS_22Kernel_traits_finalizeILj1536Ef6__halffS2_fjLb0ELj1024ELj4ENS_18Kernel_traits_baseILj1536EfS2_fS2_fjLj1024EEEEELb1EEEvNS_9BwdParamsE --------------------------
	.section	.text._ZN10layer_norm40ln_parallel_residual_bwd_finalize_kernelINS_22Kernel_traits_finalizeILj1536Ef6__halffS2_fjLb0ELj1024ELj4ENS_18Kernel_traits_baseILj1536EfS2_fS2_fjLj1024EEEEELb1EEEvNS_9BwdParamsE,"ax",@progbits
	.align	128
        .global         _ZN10layer_norm40ln_parallel_residual_bwd_finalize_kernelINS_22Kernel_traits_finalizeILj1536Ef6__halffS2_fjLb0ELj1024ELj4ENS_18Kernel_traits_baseILj1536EfS2_fS2_fjLj1024EEEEELb1EEEvNS_9BwdParamsE
        .type           _ZN10layer_norm40ln_parallel_residual_bwd_finalize_kernelINS_22Kernel_traits_finalizeILj1536Ef6__halffS2_fjLb0ELj1024ELj4ENS_18Kernel_traits_baseILj1536EfS2_fS2_fjLj1024EEEEELb1EEEvNS_9BwdParamsE,@function
        .size           _ZN10layer_norm40ln_parallel_residual_bwd_finalize_kernelINS_22Kernel_traits_finalizeILj1536Ef6__halffS2_fjLb0ELj1024ELj4ENS_18Kernel_traits_baseILj1536EfS2_fS2_fjLj1024EEEEELb1EEEvNS_9BwdParamsE,(.L_x_3361 - _ZN10layer_norm40ln_parallel_residual_bwd_finalize_kernelINS_22Kernel_traits_finalizeILj1536Ef6__halffS2_fjLb0ELj1024ELj4ENS_18Kernel_traits_baseILj1536EfS2_fS2_fjLj1024EEEEELb1EEEvNS_9BwdParamsE)
        .other          _ZN10layer_norm40ln_parallel_residual_bwd_finalize_kernelINS_22Kernel_traits_finalizeILj1536Ef6__halffS2_fjLb0ELj1024ELj4ENS_18Kernel_traits_baseILj1536EfS2_fS2_fjLj1024EEEEELb1EEEvNS_9BwdParamsE,@"STO_CUDA_ENTRY STV_DEFAULT"
_ZN10layer_norm40ln_parallel_residual_bwd_finalize_kernelINS_22Kernel_traits_finalizeILj1536Ef6__halffS2_fjLb0ELj1024ELj4ENS_18Kernel_traits_baseILj1536EfS2_fS2_fjLj1024EEEEELb1EEEvNS_9BwdParamsE:
.text._ZN10layer_norm40ln_parallel_residual_bwd_finalize_kernelINS_22Kernel_traits_finalizeILj1536Ef6__halffS2_fjLb0ELj1024ELj4ENS_18Kernel_traits_baseILj1536EfS2_fS2_fjLj1024EEEEELb1EEEvNS_9BwdParamsE:
        /* <DEDUP_REMOVED lines=23> */
.L_x_2608:
        /* <DEDUP_REMOVED lines=41> */
.L_x_2601:
        /* <DEDUP_REMOVED lines=62> */
.L_x_2600:
[----:B------:R-:W-:Y:S05]  /*07e0*/  BSYNC B1 ;  /* 0x0000000000017941 */ /* 0x000fea0003800000 */
.L_x_2599:
        /* <DEDUP_REMOVED lines=39> */
.L_x_2603:
[----:B------:R-:W-:Y:S05]  /*0a60*/  BSYNC B1 ;  /* 0x0000000000017941 */ /* 0x000fea0003800000 */
.L_x_2602:
        /* <DEDUP_REMOVED lines=20> */
.L_x_2598:
[----:B------:R-:W-:Y:S05]  /*0bb0*/  BSYNC B0 ;  /* 0x0000000000007941 */ /* 0x000fea0003800000 */
.L_x_2597:
        /* <DEDUP_REMOVED lines=54> */
.L_x_2629:
        /* <DEDUP_REMOVED lines=10> */
.L_x_2604:
        /* <DEDUP_REMOVED lines=22> */
.L_x_2607:
[----:B------:R-:W-:Y:S05]  /*1120*/  BSYNC B0 ;  /* 0x0000000000007941 */ /* 0x000fea0003800000 */
.L_x_2606:
[C---:B------:R-:W-:Y:S02]  /*1130*/  ISETP.GT.U32.AND P1, PT, R4.reuse, -0x601, PT ;  /* 0xfffff9ff0400780c */ /* 0x040fe40003f24070 */
[----:B------:R-:W-:Y:S02]  /*1140*/  IADD3 R4, R4, 0x600, RZ ;  /* 0x0000060004047810 */ /* 0x000fe40007ffe0ff */
[----:B------:R-:W-:-:S09]  /*1150*/  IADD3 R5, R5, 0x300, RZ ;  /* 0x0000030005057810 */ /* 0x000fd20007ffe0ff */
[----:B------:R-:W-:Y:S05]  /*1160*/  @P1 BRA `(.L_x_2608) ;  /* 0xfffffff000001947 */ /* 0x000fea000383ffff */
[----:B------:R-:W-:Y:S05]  /*1170*/  EXIT ;  /* 0x000000000000794d */ /* 0x000fea0003800000 */
.L_x_2605:
[----:B------:R-:W-:Y:S01]  /*1180*/  HFMA2.MMA R13, -RZ, RZ, 0, 5.9604644775390625e-08 ;  /* 0x00000001ff0d7435 */ /* 0x000fe200000001ff */
[----:B0-----:R-:W-:Y:S02]  /*1190*/  MOV R26, R9 ;  /* 0x00000009001a7202 */ /* 0x001fe40000000f00 */
[----:B------:R-:W-:Y:S02]  /*11a0*/  MOV R12, 0x1f ;  /* 0x0000001f000c7802 */ /* 0x000fe40000000f00 */
[----:B------:R-:W-:-:S07]  /*11b0*/  MOV R11, 0xffffffff ;  /* 0xffffffff000b7802 */ /* 0x000fce0000000f00 */
[----:B-1234-:R-:W-:Y:S05]  /*11c0*/  WARPSYNC.COLLECTIVE R11, `(.L_x_2609) ;  /* 0x000000000b087348 */ /* 0x01efea0003c00000 */
[----:B------:R0:W0:Y:S02]  /*11d0*/  SHFL.BFLY P2, R16, R26, R13, R12 ;  /* 0x0c00000d1a107389 */ /* 0x000024000004000c */
[----:B01234-:R-:W-:Y:S01]  /*11e0*/  ENDCOLLECTIVE ;  /* 0x000000000000791b */ /* 0x01ffe20003800000 */
.L_x_2609:
[----:B------:R-:W-:Y:S01]  /*11f0*/  HFMA2.MMA R13, -RZ, RZ, 0, 1.1920928955078125e-07 ;  /* 0x00000002ff0d7435 */ /* 0x000fe200000001ff */
[----:B------:R-:W-:-:S05]  /*1200*/  FADD.FTZ R10, R9, R16 ;  /* 0x00000010090a7221 */ /* 0x000fca0000010000 */
[----:B------:R-:W-:-:S07]  /*1210*/  MOV R26, R10 ;  /* 0x0000000a001a7202 */ /* 0x000fce0000000f00 */
[----:B------:R-:W-:Y:S05]  /*1220*/  WARPSYNC.COLLECTIVE R11, `(.L_x_2610) ;  /* 0x000000000b087348 */ /* 0x000fea0003c00000 */
[----:B------:R0:W1:Y:S02]  /*1230*/  SHFL.BFLY P2, R16, R26, R13, R12 ;  /* 0x0c00000d1a107389 */ /* 0x000064000004000c */
[----:B01----:R-:W-:Y:S01]  /*1240*/  ENDCOLLECTIVE ;  /* 0x000000000000791b */ /* 0x003fe20003800000 */
.L_x_2610:
[----:B------:R-:W-:Y:S01]  /*1250*/  HFMA2.MMA R13, -RZ, RZ, 0, 2.384185791015625e-07 ;  /* 0x00000004ff0d7435 */ /* 0x000fe200000001ff */
[----:B------:R-:W-:-:S05]  /*1260*/  FADD.FTZ R9, R10, R16 ;  /* 0x000000100a097221 */ /* 0x000fca0000010000 */
[----:B------:R-:W-:-:S07]  /*1270*/  MOV R26, R9 ;  /* 0x00000009001a7202 */ /* 0x000fce0000000f00 */
[----:B------:R-:W-:Y:S05]  /*1280*/  WARPSYNC.COLLECTIVE R11, `(.L_x_2611) ;  /* 0x000000000b087348 */ /* 0x000fea0003c00000 */
[----:B------:R0:W1:Y:S02]  /*1290*/  SHFL.BFLY P2, R16, R26, R13, R12 ;  /* 0x0c00000d1a107389 */ /* 0x000064000004000c */
[----:B01----:R-:W-:Y:S01]  /*12a0*/  ENDCOLLECTIVE ;  /* 0x000000000000791b */ /* 0x003fe20003800000 */
.L_x_2611:
[----:B------:R-:W-:Y:S01]  /*12b0*/  HFMA2.MMA R13, -RZ, RZ, 0, 4.76837158203125e-07 ;  /* 0x00000008ff0d7435 */ /* 0x000fe200000001ff */
[----:B------:R-:W-:-:S05]  /*12c0*/  FADD.FTZ R18, R9, R16 ;  /* 0x0000001009127221 */ /* 0x000fca0000010000 */
[----:B------:R-:W-:-:S07]  /*12d0*/  MOV R26, R18 ;  /* 0x00000012001a7202 */ /* 0x000fce0000000f00 */
[----:B------:R-:W-:Y:S05]  /*12e0*/  WARPSYNC.COLLECTIVE R11, `(.L_x_2612) ;  /* 0x000000000b087348 */ /* 0x000fea0003c00000 */
[----:B------:R0:W1:Y:S02]  /*12f0*/  SHFL.BFLY P2, R16, R26, R13, R12 ;  /* 0x0c00000d1a107389 */ /* 0x000064000004000c */
[----:B01----:R-:W-:Y:S01]  /*1300*/  ENDCOLLECTIVE ;  /* 0x000000000000791b */ /* 0x003fe20003800000 */
.L_x_2612:
[----:B------:R-:W-:Y:S01]  /*1310*/  HFMA2.MMA R13, -RZ, RZ, 0, 9.5367431640625e-07 ;  /* 0x00000010ff0d7435 */ /* 0x000fe200000001ff */
[----:B------:R-:W-:-:S05]  /*1320*/  FADD.FTZ R10, R18, R16 ;  /* 0x00000010120a7221 */ /* 0x000fca0000010000 */
[----:B------:R-:W-:-:S07]  /*1330*/  MOV R26, R10 ;  /* 0x0000000a001a7202 */ /* 0x000fce0000000f00 */
[----:B------:R-:W-:Y:S05]  /*1340*/  WARPSYNC.COLLECTIVE R11, `(.L_x_2613) ;  /* 0x000000000b087348 */ /* 0x000fea0003c00000 */
[----:B------:R0:W1:Y:S02]  /*1350*/  SHFL.BFLY P2, R16, R26, R13, R12 ;  /* 0x0c00000d1a107389 */ /* 0x000064000004000c */
[----:B01----:R-:W-:Y:S01]  /*1360*/  ENDCOLLECTIVE ;  /* 0x000000000000791b */ /* 0x003fe20003800000 */
.L_x_2613:
[----:B------:R-:W-:Y:S01]  /*1370*/  HFMA2.MMA R13, -RZ, RZ, 0, 5.9604644775390625e-08 ;  /* 0x00000001ff0d7435 */ /* 0x000fe200000001ff */
[----:B------:R-:W-:Y:S02]  /*1380*/  MOV R26, R14 ;  /* 0x0000000e001a7202 */ /* 0x000fe40000000f00 */
[----:B------:R-:W-:-:S08]  /*1390*/  MOV R9, R16 ;  /* 0x0000001000097202 */ /* 0x000fd00000000f00 */
[----:B------:R-:W-:Y:S05]  /*13a0*/  WARPSYNC.COLLECTIVE R11, `(.L_x_2614) ;  /* 0x000000000b087348 */ /* 0x000fea0003c00000 */
[----:B------:R0:W1:Y:S02]  /*13b0*/  SHFL.BFLY P2, R16, R26, R13, R12 ;  /* 0x0c00000d1a107389 */ /* 0x000064000004000c */
[----:B01----:R-:W-:Y:S01]  /*13c0*/  ENDCOLLECTIVE ;  /* 0x000000000000791b */ /* 0x003fe20003800000 */
.L_x_2614:
[----:B------:R-:W-:Y:S01]  /*13d0*/  HFMA2.MMA R13, -RZ, RZ, 0, 1.1920928955078125e-07 ;  /* 0x00000002ff0d7435 */ /* 0x000fe200000001ff */
[----:B------:R-:W-:-:S05]  /*13e0*/  MOV R15, R16 ;  /* 0x00000010000f7202 */ /* 0x000fca0000000f00 */
[----:B------:R-:W-:-:S05]  /*13f0*/  FADD.FTZ R15, R14, R15 ;  /* 0x0000000f0e0f7221 */ /* 0x000fca0000010000 */
[----:B------:R-:W-:-:S07]  /*1400*/  MOV R26, R15 ;  /* 0x0000000f001a7202 */ /* 0x000fce0000000f00 */
[----:B------:R-:W-:Y:S05]  /*1410*/  WARPSYNC.COLLECTIVE R11, `(.L_x_2615) ;  /* 0x000000000b087348 */ /* 0x000fea0003c00000 */
[----:B------:R0:W1:Y:S02]  /*1420*/  SHFL.BFLY P2, R16, R26, R13, R12 ;  /* 0x0c00000d1a107389 */ /* 0x000064000004000c */
[----:B01----:R-:W-:Y:S01]  /*1430*/  ENDCOLLECTIVE ;  /* 0x000000000000791b */ /* 0x003fe20003800000 */
.L_x_2615:
[----:B------:R-:W-:Y:S01]  /*1440*/  HFMA2.MMA R13, -RZ, RZ, 0, 2.384185791015625e-07 ;  /* 0x00000004ff0d7435 */ /* 0x000fe200000001ff */
[----:B------:R-:W-:-:S05]  /*1450*/  MOV R18, R16 ;  /* 0x0000001000127202 */ /* 0x000fca0000000f00 */
[----:B------:R-:W-:-:S05]  /*1460*/  FADD.FTZ R14, R15, R18 ;  /* 0x000000120f0e7221 */ /* 0x000fca0000010000 */
[----:B------:R-:W-:-:S07]  /*1470*/  MOV R26, R14 ;  /* 0x0000000e001a7202 */ /* 0x000fce0000000f00 */
[----:B------:R-:W-:Y:S05]  /*1480*/  WARPSYNC.COLLECTIVE R11, `(.L_x_2616) ;  /* 0x000000000b087348 */ /* 0x000fea0003c00000 */
[----:B------:R0:W1:Y:S02]  /*1490*/  SHFL.BFLY P2, R16, R26, R13, R12 ;  /* 0x0c00000d1a107389 */ /* 0x000064000004000c */
[----:B01----:R-:W-:Y:S01]  /*14a0*/  ENDCOLLECTIVE ;  /* 0x000000000000791b */ /* 0x003fe20003800000 */
.L_x_2616:
[----:B------:R-:W-:Y:S01]  /*14b0*/  HFMA2.MMA R13, -RZ, RZ, 0, 4.76837158203125e-07 ;  /* 0x00000008ff0d7435 */ /* 0x000fe200000001ff */
[----:B------:R-:W-:-:S05]  /*14c0*/  MOV R17, R16 ;  /* 0x0000001000117202 */ /* 0x000fca0000000f00 */
[----:B------:R-:W-:-:S05]  /*14d0*/  FADD.FTZ R19, R14, R17 ;  /* 0x000000110e137221 */ /* 0x000fca0000010000 */
[----:B------:R-:W-:-:S07]  /*14e0*/  MOV R26, R19 ;  /* 0x00000013001a7202 */ /* 0x000fce0000000f00 */
[----:B------:R-:W-:Y:S05]  /*14f0*/  WARPSYNC.COLLECTIVE R11, `(.L_x_2617) ;  /* 0x000000000b087348 */ /* 0x000fea0003c00000 */
[----:B------:R0:W1:Y:S02]  /*1500*/  SHFL.BFLY P2, R16, R26, R13, R12 ;  /* 0x0c00000d1a107389 */ /* 0x000064000004000c */
[----:B01----:R-:W-:Y:S01]  /*1510*/  ENDCOLLECTIVE ;  /* 0x000000000000791b */ /* 0x003fe20003800000 */
.L_x_2617:
[----:B------:R-:W-:Y:S01]  /*1520*/  HFMA2.MMA R13, -RZ, RZ, 0, 9.5367431640625e-07 ;  /* 0x00000010ff0d7435 */ /* 0x000fe200000001ff */
[----:B------:R-:W-:-:S05]  /*1530*/  MOV R20, R16 ;  /* 0x0000001000147202 */ /* 0x000fca0000000f00 */
[----:B------:R-:W-:-:S05]  /*1540*/  FADD.FTZ R15, R19, R20 ;  /* 0x00000014130f7221 */ /* 0x000fca0000010000 */
[----:B------:R-:W-:-:S07]  /*1550*/  MOV R26, R15 ;  /* 0x0000000f001a7202 */ /* 0x000fce0000000f00 */
[----:B------:R-:W-:Y:S05]  /*1560*/  WARPSYNC.COLLECTIVE R11, `(.L_x_2618) ;  /* 0x000000000b087348 */ /* 0x000fea0003c00000 */
[----:B------:R0:W1:Y:S02]  /*1570*/  SHFL.BFLY P2, R16, R26, R13, R12 ;  /* 0x0c00000d1a107389 */ /* 0x000064000004000c */
[----:B01----:R-:W-:Y:S01]  /*1580*/  ENDCOLLECTIVE ;  /* 0x000000000000791b */ /* 0x003fe20003800000 */
.L_x_2618:
[----:B------:R-:W-:Y:S01]  /*1590*/  HFMA2.MMA R13, -RZ, RZ, 0, 5.9604644775390625e-08 ;  /* 0x00000001ff0d7435 */ /* 0x000fe200000001ff */
[----:B------:R-:W-:Y:S02]  /*15a0*/  MOV R26, R8 ;  /* 0x00000008001a7202 */ /* 0x000fe40000000f00 */
[----:B------:R-:W-:-:S08]  /*15b0*/  MOV R14, R16 ;  /* 0x00000010000e7202 */ /* 0x000fd00000000f00 */
[----:B------:R-:W-:Y:S05]  /*15c0*/  WARPSYNC.COLLECTIVE R11, `(.L_x_2619) ;  /* 0x000000000b087348 */ /* 0x000fea0003c00000 */
[----:B------:R0:W1:Y:S02]  /*15d0*/  SHFL.BFLY P2, R16, R26, R13, R12 ;  /* 0x0c00000d1a107389 */ /* 0x000064000004000c */
[----:B01----:R-:W-:Y:S01]  /*15e0*/  ENDCOLLECTIVE ;  /* 0x000000000000791b */ /* 0x003fe20003800000 */
.L_x_2619:
[----:B------:R-:W-:Y:S01]  /*15f0*/  HFMA2.MMA R13, -RZ, RZ, 0, 1.1920928955078125e-07 ;  /* 0x00000002ff0d7435 */ /* 0x000fe200000001ff */
[----:B------:R-:W-:-:S05]  /*1600*/  MOV R17, R16 ;  /* 0x0000001000117202 */ /* 0x000fca0000000f00 */
[----:B------:R-:W-:-:S05]  /*1610*/  FADD.FTZ R19, R8, R17 ;  /* 0x0000001108137221 */ /* 0x000fca0000010000 */
[----:B------:R-:W-:-:S07]  /*1620*/  MOV R26, R19 ;  /* 0x00000013001a7202 */ /* 0x000fce0000000f00 */
[----:B------:R-:W-:Y:S05]  /*1630*/  WARPSYNC.COLLECTIVE R11, `(.L_x_2620) ;  /* 0x000000000b087348 */ /* 0x000fea0003c00000 */
[----:B------:R0:W1:Y:S02]  /*1640*/  SHFL.BFLY P2, R16, R26, R13, R12 ;  /* 0x0c00000d1a107389 */ /* 0x000064000004000c */
[----:B01----:R-:W-:Y:S01]  /*1650*/  ENDCOLLECTIVE ;  /* 0x000000000000791b */ /* 0x003fe20003800000 */
.L_x_2620:
[----:B------:R-:W-:Y:S01]  /*1660*/  HFMA2.MMA R13, -RZ, RZ, 0, 2.384185791015625e-07 ;  /* 0x00000004ff0d7435 */ /* 0x000fe200000001ff */
[----:B------:R-:W-:-:S05]  /*1670*/  MOV R20, R16 ;  /* 0x0000001000147202 */ /* 0x000fca0000000f00 */
[----:B------:R-:W-:-:S05]  /*1680*/  FADD.FTZ R8, R19, R20 ;  /* 0x0000001413087221 */ /* 0x000fca0000010000 */
[----:B------:R-:W-:-:S07]  /*1690*/  MOV R26, R8 ;  /* 0x00000008001a7202 */ /* 0x000fce0000000f00 */
[----:B------:R-:W-:Y:S05]  /*16a0*/  WARPSYNC.COLLECTIVE R11, `(.L_x_2621) ;  /* 0x000000000b087348 */ /* 0x000fea0003c00000 */
[----:B------:R0:W1:Y:S02]  /*16b0*/  SHFL.BFLY P2, R16, R26, R13, R12 ;  /* 0x0c00000d1a107389 */ /* 0x000064000004000c */
[----:B01----:R-:W-:Y:S01]  /*16c0*/  ENDCOLLECTIVE ;  /* 0x000000000000791b */ /* 0x003fe20003800000 */
.L_x_2621:
[----:B------:R-:W-:Y:S01]  /*16d0*/  HFMA2.MMA R13, -RZ, RZ, 0, 4.76837158203125e-07 ;  /* 0x00000008ff0d7435 */ /* 0x000fe200000001ff */
[----:B------:R-:W-:-:S05]  /*16e0*/  MOV R21, R16 ;  /* 0x0000001000157202 */ /* 0x000fca0000000f00 */
[----:B------:R-:W-:-:S05]  /*16f0*/  FADD.FTZ R21, R8, R21 ;  /* 0x0000001508157221 */ /* 0x000fca0000010000 */
[----:B------:R-:W-:-:S07]  /*1700*/  MOV R26, R21 ;  /* 0x00000015001a7202 */ /* 0x000fce0000000f00 */
[----:B------:R-:W-:Y:S05]  /*1710*/  WARPSYNC.COLLECTIVE R11, `(.L_x_2622) ;  /* 0x000000000b087348 */ /* 0x000fea0003c00000 */
[----:B------:R0:W1:Y:S02]  /*1720*/  SHFL.BFLY P2, R16, R26, R13, R12 ;  /* 0x0c00000d1a107389 */ /* 0x000064000004000c */
[----:B01----:R-:W-:Y:S01]  /*1730*/  ENDCOLLECTIVE ;  /* 0x000000000000791b */ /* 0x003fe20003800000 */
.L_x_2622:
[----:B------:R-:W-:Y:S01]  /*1740*/  HFMA2.MMA R13, -RZ, RZ, 0, 9.5367431640625e-07 ;  /* 0x00000010ff0d7435 */ /* 0x000fe200000001ff */
[----:B------:R-:W-:-:S05]  /*1750*/  MOV R22, R16 ;  /* 0x0000001000167202 */ /* 0x000fca0000000f00 */
[----:B------:R-:W-:-:S05]  /*1760*/  FADD.FTZ R17, R21, R22 ;  /* 0x0000001615117221 */ /* 0x000fca0000010000 */
[----:B------:R-:W-:-:S07]  /*1770*/  MOV R26, R17 ;  /* 0x00000011001a7202 */ /* 0x000fce0000000f00 */
[----:B------:R-:W-:Y:S05]  /*1780*/  WARPSYNC.COLLECTIVE R11, `(.L_x_2623) ;  /* 0x000000000b087348 */ /* 0x000fea0003c00000 */
[----:B------:R0:W1:Y:S02]  /*1790*/  SHFL.BFLY P2, R16, R26, R13, R12 ;  /* 0x0c00000d1a107389 */ /* 0x000064000004000c */
[----:B01----:R-:W-:Y:S01]  /*17a0*/  ENDCOLLECTIVE ;  /* 0x000000000000791b */ /* 0x003fe20003800000 */
.L_x_2623:
[----:B------:R-:W-:Y:S01]  /*17b0*/  HFMA2.MMA R13, -RZ, RZ, 0, 5.9604644775390625e-08 ;  /* 0x00000001ff0d7435 */ /* 0x000fe200000001ff */
[----:B------:R-:W-:Y:S02]  /*17c0*/  MOV R26, R7 ;  /* 0x00000007001a7202 */ /* 0x000fe40000000f00 */
[----:B------:R-:W-:-:S08]  /*17d0*/  MOV R8, R16 ;  /* 0x0000001000087202 */ /* 0x000fd00000000f00 */
[----:B------:R-:W-:Y:S05]  /*17e0*/  WARPSYNC.COLLECTIVE R11, `(.L_x_2624) ;  /* 0x000000000b087348 */ /* 0x000fea0003c00000 */
[----:B------:R0:W1:Y:S02]  /*17f0*/  SHFL.BFLY P2, R16, R26, R13, R12 ;  /* 0x0c00000d1a107389 */ /* 0x000064000004000c */
[----:B01----:R-:W-:Y:S01]  /*1800*/  ENDCOLLECTIVE ;  /* 0x000000000000791b */ /* 0x003fe20003800000 */
.L_x_2624:
[----:B------:R-:W-:Y:S01]  /*1810*/  HFMA2.MMA R13, -RZ, RZ, 0, 1.1920928955078125e-07 ;  /* 0x00000002ff0d7435 */ /* 0x000fe200000001ff */
[----:B------:R-:W-:-:S05]  /*1820*/  MOV R18, R16 ;  /* 0x0000001000127202 */ /* 0x000fca0000000f00 */
[----:B------:R-:W-:-:S05]  /*1830*/  FADD.FTZ R22, R7, R18 ;  /* 0x0000001207167221 */ /* 0x000fca0000010000 */
[----:B------:R-:W-:-:S07]  /*1840*/  MOV R26, R22 ;  /* 0x00000016001a7202 */ /* 0x000fce0000000f00 */
[----:B------:R-:W-:Y:S05]  /*1850*/  WARPSYNC.COLLECTIVE R11, `(.L_x_2625) ;  /* 0x000000000b087348 */ /* 0x000fea0003c00000 */
[----:B------:R0:W1:Y:S02]  /*1860*/  SHFL.BFLY P2, R16, R26, R13, R12 ;  /* 0x0c00000d1a107389 */ /* 0x000064000004000c */
[----:B01----:R-:W-:Y:S01]  /*1870*/  ENDCOLLECTIVE ;  /* 0x000000000000791b */ /* 0x003fe20003800000 */
.L_x_2625:
[----:B------:R-:W-:Y:S01]  /*1880*/  HFMA2.MMA R13, -RZ, RZ, 0, 2.384185791015625e-07 ;  /* 0x00000004ff0d7435 */ /* 0x000fe200000001ff */
[----:B------:R-:W-:-:S05]  /*1890*/  MOV R21, R16 ;  /* 0x0000001000157202 */ /* 0x000fca0000000f00 */
[----:B------:R-:W-:-:S05]  /*18a0*/  FADD.FTZ R7, R22, R21 ;  /* 0x0000001516077221 */ /* 0x000fca0000010000 */
[----:B------:R-:W-:-:S07]  /*18b0*/  MOV R26, R7 ;  /* 0x00000007001a7202 */ /* 0x000fce0000000f00 */
[----:B------:R-:W-:Y:S05]  /*18c0*/  WARPSYNC.COLLECTIVE R11, `(.L_x_2626) ;  /* 0x000000000b087348 */ /* 0x000fea0003c00000 */
[----:B------:R0:W1:Y:S02]  /*18d0*/  SHFL.BFLY P2, R16, R26, R13, R12 ;  /* 0x0c00000d1a107389 */ /* 0x000064000004000c */
[----:B01----:R-:W-:Y:S01]  /*18e0*/  ENDCOLLECTIVE ;  /* 0x000000000000791b */ /* 0x003fe20003800000 */
.L_x_2626:
[----:B------:R-:W-:Y:S01]  /*18f0*/  HFMA2.MMA R13, -RZ, RZ, 0, 4.76837158203125e-07 ;  /* 0x00000008ff0d7435 */ /* 0x000fe200000001ff */
[----:B------:R-:W-:-:S05]  /*1900*/  MOV R20, R16 ;  /* 0x0000001000147202 */ /* 0x000fca0000000f00 */
[----:B------:R-:W-:-:S05]  /*1910*/  FADD.FTZ R23, R7, R20 ;  /* 0x0000001407177221 */ /* 0x000fca0000010000 */
[----:B------:R-:W-:-:S07]  /*1920*/  MOV R26, R23 ;  /* 0x00000017001a7202 */ /* 0x000fce0000000f00 */
[----:B------:R-:W-:Y:S05]  /*1930*/  WARPSYNC.COLLECTIVE R11, `(.L_x_2627) ;  /* 0x000000000b087348 */ /* 0x000fea0003c00000 */
[----:B------:R0:W1:Y:S02]  /*1940*/  SHFL.BFLY P2, R16, R26, R13, R12 ;  /* 0x0c00000d1a107389 */ /* 0x000064000004000c */
[----:B01----:R-:W-:Y:S01]  /*1950*/  ENDCOLLECTIVE ;  /* 0x000000000000791b */ /* 0x003fe20003800000 */
.L_x_2627:
[----:B------:R-:W-:Y:S01]  /*1960*/  HFMA2.MMA R13, -RZ, RZ, 0, 9.5367431640625e-07 ;  /* 0x00000010ff0d7435 */ /* 0x000fe200000001ff */
[----:B------:R-:W-:-:S05]  /*1970*/  MOV R24, R16 ;  /* 0x0000001000187202 */ /* 0x000fca0000000f00 */
[----:B------:R-:W-:-:S05]  /*1980*/  FADD.FTZ R24, R23, R24 ;  /* 0x0000001817187221 */ /* 0x000fca0000010000 */
[----:B------:R-:W-:-:S07]  /*1990*/  MOV R26, R24 ;  /* 0x00000018001a7202 */ /* 0x000fce0000000f00 */
[----:B------:R-:W-:Y:S05]  /*19a0*/  WARPSYNC.COLLECTIVE R11, `(.L_x_2628) ;  /* 0x000000000b087348 */ /* 0x000fea0003c00000 */
[----:B------:R0:W1:Y:S02]  /*19b0*/  SHFL.BFLY P2, R16, R26, R13, R12 ;  /* 0x0c00000d1a107389 */ /* 0x000064000004000c */
[----:B01----:R-:W-:Y:S01]  /*19c0*/  ENDCOLLECTIVE ;  /* 0x000000000000791b */ /* 0x003fe20003800000 */
.L_x_2628:
[----:B------:R-:W-:Y:S05]  /*19d0*/  BRA `(.L_x_2629) ;  /* 0xfffffff400507947 */ /* 0x000fea000383ffff */
.L_x_2630:
        /* <DEDUP_REMOVED lines=10> */
.L_x_3361:


//--------------------- .text._ZN10layer_norm31ln_parallel_residual_bwd_kernelINS_13Kernel_traitsIf6__halffS2_fjLj1536ELj1ELj1ELj4ELj8ENS_18Kernel_traits_baseILj1536EfS2_fS2_fjLj128EEEEELb1ELb1ELb1EEEvNS_9BwdParamsE --------------------------
	.section	.text._ZN10layer_norm31ln_parallel_residual_bwd_kernelINS_13Kernel_traitsIf6__halffS2_fjLj1536ELj1ELj1ELj4ELj8ENS_18Kernel_traits_baseILj1536EfS2_fS2_fjLj128EEEEELb1ELb1ELb1EEEvNS_9BwdParamsE,"ax",@progbits
	.align	128
        .global         _ZN10layer_norm31ln_parallel_residual_bwd_kernelINS_13Kernel_traitsIf6__halffS2_fjLj1536ELj1ELj1ELj4ELj8ENS_18Kernel_traits_baseILj1536EfS2_fS2_fjLj128EEEEELb1ELb1ELb1EEEvNS_9BwdParamsE
        .type           _ZN10layer_norm31ln_parallel_residual_bwd_kernelINS_13Kernel_traitsIf6__halffS2_fjLj1536ELj1ELj1ELj4ELj8ENS_18Kernel_traits_baseILj1536EfS2_fS2_fjLj128EEEEELb1ELb1ELb1EEEvNS_9BwdParamsE,@function
        .size           _ZN10layer_norm31ln_parallel_residual_bwd_kernelINS_13Kernel_traitsIf6__halffS2_fjLj1536ELj1ELj1ELj4ELj8ENS_18Kernel_traits_baseILj1536EfS2_fS2_fjLj128EEEEELb1ELb1ELb1EEEvNS_9BwdParamsE,(.L_x_3362 - _ZN10layer_norm31ln_parallel_residual_bwd_kernelINS_13Kernel_traitsIf6__halffS2_fjLj1536ELj1ELj1ELj4ELj8ENS_18Kernel_traits_baseILj1536EfS2_fS2_fjLj128EEEEELb1ELb1ELb1EEEvNS_9BwdParamsE)
        .other          _ZN10layer_norm31ln_parallel_residual_bwd_kernelINS_13Kernel_traitsIf6__halffS2_fjLj1536ELj1ELj1ELj4ELj8ENS_18Kernel_traits_baseILj1536EfS2_fS2_fjLj128EEEEELb1ELb1ELb1EEEvNS_9BwdParamsE,@"STO_CUDA_ENTRY STV_DEFAULT"
_ZN10layer_norm31ln_parallel_residual_bwd_kernelINS_13Kernel_traitsIf6__halffS2_fjLj1536ELj1ELj1ELj4ELj8ENS_18Kernel_traits_baseILj1536EfS2_fS2_fjLj128EEEEELb1ELb1ELb1EEEvNS_9BwdParamsE:
.text._ZN10layer_norm31ln_parallel_residual_bwd_kernelINS_13Kernel_traitsIf6__halffS2_fjLj1536ELj1ELj1ELj4ELj8ENS_18Kernel_traits_baseILj1536EfS2_fS2_fjLj128EEEEELb1ELb1ELb1EEEvNS_9BwdParamsE:
        /* <DEDUP_REMOVED lines=31> */
.L_x_2631:
        /* <DEDUP_REMOVED lines=29> */
.L_x_2637:
        /* <DEDUP_REMOVED lines=23> */
[----:B------:R-:W-:Y:S01]  /*0530*/  IMAD.WIDE.U32 R82, R8, 0x8, R82 ;  /* 0x0000000808527825 */ /* 0x000fe200078e0052 */
[----:B------:R-:W-:Y:S02]  /*0540*/  ISETP.NE.AND.EX P3, PT, R75, RZ, PT, P3 ;  /* 0x000000ff4b00720c */ /* 0x000fe40003f65330 */
[----:B------:R-:W2:Y:S01]  /*0550*/  LDG.E.128 R56, desc[UR4][R56.64] ;  /* 0x0000000438387981 */ /* 0x000ea2000c1e1d00 */
[----:B---3--:R-:W-:-:S03]  /*0560*/  IMAD.WIDE R100, R91, 0x4, R76 ;  /* 0x000000045b647825 */ /* 0x008fc600078e024c */
[----:B------:R-:W3:Y:S01]  /*0570*/  LDG.E.128 R60, desc[UR4][R60.64] ;  /* 0x000000043c3c7981 */ /* 0x000ee2000c1e1d00 */
[----:B------:R-:W0:Y:S03]  /*0580*/  LDC.64 R76, c[0x0][0x2c8] ;  /* 0x0000b200ff4c7b82 */ /* 0x000e260000000a00 */
[----:B------:R1:W3:Y:S04]  /*0590*/  LDG.E R93, desc[UR4][R100.64] ;  /* 0x00000004645d7981 */ /* 0x0002e8000c1e1900 */
[----:B------:R-:W3:Y:S01]  /*05a0*/  LDG.E.64 R80, desc[UR4][R80.64] ;  /* 0x0000000450507981 */ /* 0x000ee2000c1e1b00 */
[----:B------:R-:W0:Y:S01]  /*05b0*/  @P3 LDC.64 R84, c[0x0][0x248] ;  /* 0x00009200ff543b82 */ /* 0x000e220000000a00 */
[----:B------:R-:W-:Y:S01]  /*05c0*/  IMAD.SHL.U32 R95, R99, 0x4, RZ ;  /* 0x00000004635f7824 */ /* 0x000fe200078e00ff */
[----:B------:R-:W-:Y:S01]  /*05d0*/  SHF.R.U32.HI R104, RZ, 0x1e, R99 ;  /* 0x0000001eff687819 */ /* 0x000fe20000011663 */
[----:B------:R-:W3:Y:S05]  /*05e0*/  LDG.E.64 R82, desc[UR4][R82.64] ;  /* 0x0000000452527981 */ /* 0x000eea000c1e1b00 */
[----:B------:R-:W0:Y:S01]  /*05f0*/  @P3 LDC.64 R86, c[0x0][0x248] ;  /* 0x00009200ff563b82 */ /* 0x000e220000000a00 */
[----:B------:R-:W-:Y:S01]  /*0600*/  IADD3 R96, P0, R95, UR14, RZ ;  /* 0x0000000e5f607c10 */ /* 0x000fe2000ff1e0ff */
[----:B------:R-:W-:-:S06]  /*0610*/  IMAD.SHL.U32 R105, R94, 0x4, RZ ;  /* 0x000000045e697824 */ /* 0x000fcc00078e00ff */
[----:B------:R-:W0:Y:S01]  /*0620*/  @P3 LDC.64 R88, c[0x0][0x248] ;  /* 0x00009200ff583b82 */ /* 0x000e220000000a00 */
[----:B------:R-:W-:Y:S02]  /*0630*/  IADD3.X R97, R104, UR15, RZ, P0, !PT ;  /* 0x0000000f68617c10 */ /* 0x000fe400087fe4ff */
[----:B------:R-:W-:Y:S02]  /*0640*/  SHF.R.U32.HI R106, RZ, 0x1e, R94 ;  /* 0x0000001eff6a7819 */ /* 0x000fe4000001165e */
[----:B------:R-:W-:Y:S01]  /*0650*/  IADD3 R108, P0, R105, UR14, RZ ;  /* 0x0000000e696c7c10 */ /* 0x000fe2000ff1e0ff */
[----:B-----5:R-:W5:Y:S01]  /*0660*/  LDG.E R96, desc[UR4][R96.64] ;  /* 0x0000000460607981 */ /* 0x020f62000c1e1900 */
[----:B-1----:R-:W-:Y:S02]  /*0670*/  SHF.L.U32 R101, R8, 0x2, RZ ;  /* 0x0000000208657819 */ /* 0x002fe400000006ff */
[----:B------:R-:W-:Y:S02]  /*0680*/  IADD3.X R109, R106, UR15, RZ, P0, !PT ;  /* 0x0000000f6a6d7c10 */ /* 0x000fe400087fe4ff */
[----:B0-----:R-:W-:-:S02]  /*0690*/  @P3 IADD3 R84, P0, R95, R84, RZ ;  /* 0x000000545f543210 */ /* 0x001fc40007f1e0ff */
[----:B------:R-:W-:Y:S01]  /*06a0*/  SHF.R.U32.HI R112, RZ, 0x1e, R8 ;  /* 0x0000001eff707819 */ /* 0x000fe20000011608 */
[----:B------:R0:W5:Y:S01]  /*06b0*/  LDG.E R95, desc[UR4][R108.64] ;  /* 0x000000046c5f7981 */ /* 0x000162000c1e1900 */
[----:B------:R-:W-:Y:S01]  /*06c0*/  IADD3 R102, P4, R101, UR14, RZ ;  /* 0x0000000e65667c10 */ /* 0x000fe2000ff9e0ff */
[----:B------:R-:W-:Y:S01]  /*06d0*/  @P3 IMAD.X R85, R104, 0x1, R85, P0 ;  /* 0x0000000168553824 */ /* 0x000fe200000e0655 */
[----:B------:R-:W-:Y:S02]  /*06e0*/  @P3 IADD3 R100, P0, R105, R86, RZ ;  /* 0x0000005669643210 */ /* 0x000fe40007f1e0ff */
        /* <DEDUP_REMOVED lines=25> */
[----:B------:R-:W-:Y:S02]  /*0880*/  HADD2.F32 R100, -RZ, R100.H0_H0 ;  /* 0x20000064ff647230 */ /* 0x000fe40000004100 */
[C---:B------:R-:W-:Y:S01]  /*0890*/  FADD.FTZ R102, -R111.reuse, R52 ;  /* 0x000000346f667221 */ /* 0x040fe20000010100 */
[C---:B------:R-:W-:Y:S01]  /*08a0*/  FADD.FTZ R114, -R111.reuse, R54 ;  /* 0x000000366f727221 */ /* 0x040fe20000010100 */
[C---:B------:R-:W-:Y:S01]  /*08b0*/  FADD.FTZ R84, -R111.reuse, R56 ;  /* 0x000000386f547221 */ /* 0x040fe20000010100 */
[C---:B------:R-:W-:Y:S01]  /*08c0*/  FADD.FTZ R78, -R111.reuse, R57 ;  /* 0x000000396f4e7221 */ /* 0x040fe20000010100 */
[----:B------:R-:W-:Y:S02]  /*08d0*/  IMAD.MOV.U32 R101, RZ, RZ, R79 ;  /* 0x000000ffff657224 */ /* 0x000fe400078e004f */
[C---:B0-----:R-:W-:Y:S01]  /*08e0*/  FADD.FTZ R104, -R111.reuse, R55 ;  /* 0x000000376f687221 */ /* 0x041fe20000010100 */
[C---:B------:R-:W-:Y:S01]  /*08f0*/  FADD.FTZ R58, -R111.reuse, R58 ;  /* 0x0000003a6f3a7221 */ /* 0x040fe20000010100 */
[C---:B------:R-:W-:Y:S01]  /*0900*/  FADD.FTZ R56, -R111.reuse, R59 ;  /* 0x0000003b6f387221 */ /* 0x040fe20000010100 */
[C---:B---3--:R-:W-:Y:S01]  /*0910*/  FADD.FTZ R60, -R111.reuse, R60 ;  /* 0x0000003c6f3c7221 */ /* 0x048fe20000010100 */
[C---:B------:R-:W-:Y:S01]  /*0920*/  FADD.FTZ R54, -R111.reuse, R61 ;  /* 0x0000003d6f367221 */ /* 0x040fe20000010100 */
[C---:B------:R-:W-:Y:S01]  /*0930*/  FADD.FTZ R98, -R111.reuse, R62 ;  /* 0x0000003e6f627221 */ /* 0x040fe20000010100 */
[----:B------:R-:W-:Y:S01]  /*0940*/  FADD.FTZ R52, -R111, R63 ;  /* 0x0000003f6f347221 */ /* 0x000fe20000010100 */
[----:B------:R-:W-:-:S02]  /*0950*/  HADD2.F32 R57, -RZ, R103.H0_H0 ;  /* 0x20000067ff397230 */ /* 0x000fc40000004100 */
[C---:B------:R-:W-:Y:S01]  /*0960*/  FMUL.FTZ R111, R93.reuse, R110 ;  /* 0x0000006e5d6f7220 */ /* 0x040fe20000410000 */
[----:B------:R-:W-:Y:S01]  /*0970*/  FMUL.FTZ R105, R32, R100 ;  /* 0x0000006420697220 */ /* 0x000fe20000410000 */
[----:B------:R-:W-:Y:S01]  /*0980*/  SHF.R.U32.HI R112, RZ, 0x10, R79 ;  /* 0x00000010ff707819 */ /* 0x000fe2000001164f */
[----:B------:R-:W-:Y:S01]  /*0990*/  FMUL.FTZ R102, R93, R102 ;  /* 0x000000665d667220 */ /* 0x000fe20000410000 */
[----:B------:R-:W-:Y:S01]  /*09a0*/  SHF.R.U64 R85, R80, 0x10, R81 ;  /* 0x0000001050557819 */ /* 0x000fe20000001251 */
[----:B------:R-:W-:Y:S02]  /*09b0*/  HADD2.F32 R101, -RZ, R101.H0_H0 ;  /* 0x20000065ff657230 */ /* 0x000fe40000004100 */
[----:B------:R-:W-:Y:S01]  /*09c0*/  FADD.FTZ R22, R57, R22 ;  /* 0x0000001639167221 */ /* 0x000fe20000010000 */
[-C--:B------:R-:W-:Y:S01]  /*09d0*/  FFMA.FTZ R10, R111, R57.reuse, R10 ;  /* 0x000000396f0a7223 */ /* 0x080fe2000001000a */
[----:B------:R-:W-:Y:S01]  /*09e0*/  FMUL.FTZ R110, R33, R57 ;  /* 0x00000039216e7220 */ /* 0x000fe20000410000 */
[----:B------:R-:W-:Y:S01]  /*09f0*/  FADD.FTZ R57, RZ, R105 ;  /* 0x00000069ff397221 */ /* 0x000fe20000010000 */
[----:B------:R-:W-:Y:S01]  /*0a00*/  FMUL.FTZ R116, R93, R58 ;  /* 0x0000003a5d747220 */ /* 0x000fe20000410000 */
[----:B------:R-:W-:Y:S01]  /*0a10*/  MOV R87, R80 ;  /* 0x0000005000577202 */ /* 0x000fe20000000f00 */
[----:B------:R-:W-:Y:S01]  /*0a20*/  FFMA.FTZ R58, R102, R105, RZ ;  /* 0x00000069663a7223 */ /* 0x000fe200000100ff */
[----:B------:R-:W-:-:S02]  /*0a30*/  HADD2.F32 R112, -RZ, R112.H0_H0 ;  /* 0x20000070ff707230 */ /* 0x000fc40000004100 */
[C---:B------:R-:W-:Y:S01]  /*0a40*/  FMUL.FTZ R109, R93.reuse, R104 ;  /* 0x000000685d6d7220 */ /* 0x040fe20000410000 */
[----:B------:R-:W-:Y:S02]  /*0a50*/  HADD2.F32 R85, -RZ, R85.H0_H0 ;  /* 0x20000055ff557230 */ /* 0x000fe40000004100 */
[----:B------:R-:W-:Y:S01]  /*0a60*/  FMUL.FTZ R103, R93, R78 ;  /* 0x0000004e5d677220 */ /* 0x000fe20000410000 */
[----:B------:R-:W-:Y:S01]  /*0a70*/  FMUL.FTZ R108, R34, R101 ;  /* 0x00000065226c7220 */ /* 0x000fe20000410000 */
[----:B------:R-:W-:Y:S01]  /*0a80*/  FADD.FTZ R57, R57, R110 ;  /* 0x0000006e39397221 */ /* 0x000fe20000010000 */
[----:B------:R-:W-:Y:S01]  /*0a90*/  FMUL.FTZ R114, R93, R114 ;  /* 0x000000725d727220 */ /* 0x000fe20000410000 */
[----:B------:R-:W-:Y:S01]  /*0aa0*/  FFMA.FTZ R59, R111, R110, R58 ;  /* 0x0000006e6f3b7223 */ /* 0x000fe2000001003a */
[----:B------:R-:W-:Y:S02]  /*0ab0*/  HADD2.F32 R87, -RZ, R87.H0_H0 ;  /* 0x20000057ff577230 */ /* 0x000fe40000004100 */
[----:B------:R-:W-:Y:S01]  /*0ac0*/  FADD.FTZ R64, R112, R64 ;  /* 0x0000004070407221 */ /* 0x000fe20000010000 */
[----:B------:R-:W-:Y:S01]  /*0ad0*/  FFMA.FTZ R12, R109, R112, R12 ;  /* 0x000000706d0c7223 */ /* 0x000fe2000001000c */
        /* <DEDUP_REMOVED lines=8> */
[----:B------:R-:W-:-:S02]  /*0b60*/  IMAD.MOV.U32 R79, RZ, RZ, R81 ;  /* 0x000000ffff4f7224 */ /* 0x000fc400078e0051 */
[----:B------:R-:W-:Y:S01]  /*0b70*/  FADD.FTZ R67, R87, R67 ;  /* 0x0000004357437221 */ /* 0x000fe20000010000 */
[-C--:B------:R-:W-:Y:S01]  /*0b80*/  FFMA.FTZ R15, R84, R87.reuse, R15 ;  /* 0x00000057540f7223 */ /* 0x080fe2000001000f */
[----:B------:R-:W-:Y:S01]  /*0b90*/  FMUL.FTZ R87, R28, R87 ;  /* 0x000000571c577220 */ /* 0x000fe20000410000 */
[----:B------:R-:W-:Y:S01]  /*0ba0*/  FADD.FTZ R58, R57, R112 ;  /* 0x00000070393a7221 */ /* 0x000fe20000010000 */
[----:B------:R-:W-:Y:S01]  /*0bb0*/  FFMA.FTZ R59, R109, R112, R56 ;  /* 0x000000706d3b7223 */ /* 0x000fe20000010038 */
[----:B------:R-:W-:Y:S01]  /*0bc0*/  SHF.R.U32.HI R81, RZ, 0x10, R81 ;  /* 0x00000010ff517819 */ /* 0x000fe20000011651 */
[----:B------:R-:W-:Y:S02]  /*0bd0*/  HADD2.F32 R79, -RZ, R79.H0_H0 ;  /* 0x2000004fff4f7230 */ /* 0x000fe40000004100 */
[----:B------:R-:W-:Y:S01]  /*0be0*/  FADD.FTZ R57, R58, R87 ;  /* 0x000000573a397221 */ /* 0x000fe20000010000 */
[----:B------:R-:W-:Y:S01]  /*0bf0*/  FFMA.FTZ R56, R84, R87, R59 ;  /* 0x0000005754387223 */ /* 0x000fe2000001003b */
[----:B------:R-:W-:-:S02]  /*0c00*/  IMAD.MOV.U32 R80, RZ, RZ, R82 ;  /* 0x000000ffff507224 */ /* 0x000fc400078e0052 */
[----:B------:R-:W-:Y:S01]  /*0c10*/  FADD.FTZ R65, R101, R65 ;  /* 0x0000004165417221 */ /* 0x000fe20000010000 */
[----:B------:R-:W-:Y:S01]  /*0c20*/  FFMA.FTZ R13, R114, R101, R13 ;  /* 0x00000065720d7223 */ /* 0x000fe2000001000d */
[----:B------:R-:W-:Y:S02]  /*0c30*/  HADD2.F32 R81, -RZ, R81.H0_H0 ;  /* 0x20000051ff517230 */ /* 0x000fe40000004100 */
[----:B------:R-:W-:Y:S01]  /*0c40*/  FMUL.FTZ R89, R93, R54 ;  /* 0x000000365d597220 */ /* 0x000fe20000410000 */
[----:B------:R-:W-:Y:S01]  /*0c50*/  FMUL.FTZ R101, R30, R79 ;  /* 0x0000004f1e657220 */ /* 0x000fe20000410000 */
[----:B------:R-:W-:Y:S01]  /*0c60*/  FADD.FTZ R54, R57, R104 ;  /* 0x0000006839367221 */ /* 0x000fe20000010000 */
[----:B------:R-:W-:Y:S01]  /*0c70*/  SHF.R.U64 R88, R82, 0x10, R83 ;  /* 0x0000001052587819 */ /* 0x000fe20000001253 */
[----:B------:R-:W-:Y:S01]  /*0c80*/  FFMA.FTZ R57, R103, R104, R56 ;  /* 0x0000006867397223 */ /* 0x000fe20000010038 */
[----:B------:R-:W-:Y:S01]  /*0c90*/  FADD.FTZ R23, R100, R23 ;  /* 0x0000001764177221 */ /* 0x000fe20000010000 */
[----:B------:R-:W-:Y:S01]  /*0ca0*/  FFMA.FTZ R11, R102, R100, R11 ;  /* 0x00000064660b7223 */ /* 0x000fe2000001000b */
[----:B------:R-:W-:-:S02]  /*0cb0*/  HADD2.F32 R80, -RZ, R80.H0_H0 ;  /* 0x20000050ff507230 */ /* 0x000fc40000004100 */
[----:B------:R-:W-:Y:S01]  /*0cc0*/  FMUL.FTZ R100, R31, R81 ;  /* 0x000000511f647220 */ /* 0x000fe20000410000 */
[----:B------:R-:W-:Y:S01]  /*0cd0*/  FADD.FTZ R59, R54, R101 ;  /* 0x00000065363b7221 */ /* 0x000fe20000010000 */
[----:B------:R-:W-:Y:S01]  /*0ce0*/  FFMA.FTZ R54, R116, R101, R57 ;  /* 0x0000006574367223 */ /* 0x000fe20000010039 */
[----:B------:R-:W-:Y:S01]  /*0cf0*/  MOV R97, R83 ;  /* 0x0000005300617202 */ /* 0x000fe20000000f00 */
[----:B------:R-:W-:Y:S02]  /*0d00*/  HADD2.F32 R88, -RZ, R88.H0_H0 ;  /* 0x20000058ff587230 */ /* 0x000fe40000004100 */
[----:B------:R-:W-:Y:S01]  /*0d10*/  FADD.FTZ R68, R81, R68 ;  /* 0x0000004451447221 */ /* 0x000fe20000010000 */
[----:B------:R-:W-:Y:S01]  /*0d20*/  FFMA.FTZ R16, R85, R81, R16 ;  /* 0x0000005155107223 */ /* 0x000fe20000010010 */
[----:B------:R-:W-:Y:S01]  /*0d30*/  FMUL.FTZ R81, R24, R80 ;  /* 0x0000005018517220 */ /* 0x000fe20000410000 */
[----:B------:R-:W-:Y:S01]  /*0d40*/  FADD.FTZ R56, R59, R100 ;  /* 0x000000643b387221 */ /* 0x000fe20000010000 */
[----:B------:R-:W-:Y:S01]  /*0d50*/  FMUL.FTZ R82, R93, R60 ;  /* 0x0000003c5d527220 */ /* 0x000fe20000410000 */
[----:B------:R-:W-:Y:S01]  /*0d60*/  FFMA.FTZ R59, R85, R100, R54 ;  /* 0x00000064553b7223 */ /* 0x000fe20000010036 */
[----:B------:R-:W-:Y:S01]  /*0d70*/  SHF.R.U32.HI R55, RZ, 0x10, R83 ;  /* 0x00000010ff377819 */ /* 0x000fe20000011653 */
[----:B------:R-:W-:-:S02]  /*0d80*/  HADD2.F32 R97, -RZ, R97.H0_H0 ;  /* 0x20000061ff617230 */ /* 0x000fc40000004100 */
[----:B------:R-:W-:Y:S01]  /*0d90*/  FADD.FTZ R70, R88, R70 ;  /* 0x0000004658467221 */ /* 0x000fe20000010000 */
[-C--:B------:R-:W-:Y:S01]  /*0da0*/  FFMA.FTZ R18, R89, R88.reuse, R18 ;  /* 0x0000005859127223 */ /* 0x080fe20000010012 */
[----:B------:R-:W-:Y:S01]  /*0db0*/  FMUL.FTZ R88, R25, R88 ;  /* 0x0000005819587220 */ /* 0x000fe20000410000 */
[----:B------:R-:W-:Y:S01]  /*0dc0*/  FMUL.FTZ R98, R93, R98 ;  /* 0x000000625d627220 */ /* 0x000fe20000410000 */
[----:B------:R-:W-:Y:S01]  /*0dd0*/  FADD.FTZ R57, R56, R81 ;  /* 0x0000005138397221 */ /* 0x000fe20000010000 */
[----:B------:R-:W-:Y:S01]  /*0de0*/  FFMA.FTZ R54, R82, R81, R59 ;  /* 0x0000005152367223 */ /* 0x000fe2000001003b */
[----:B------:R-:W-:Y:S01]  /*0df0*/  SHF.R.U32.HI R53, RZ, 0x7, R92 ;  /* 0x00000007ff357819 */ /* 0x000fe2000001165c */
[----:B------:R-:W-:Y:S02]  /*0e00*/  HADD2.F32 R55, -RZ, R55.H0_H0 ;  /* 0x20000037ff377230 */ /* 0x000fe40000004100 */
[----:B------:R-:W-:Y:S01]  /*0e10*/  FADD.FTZ R73, R97, R73 ;  /* 0x0000004961497221 */ /* 0x000fe20000010000 */
[-C--:B------:R-:W-:Y:S01]  /*0e20*/  FFMA.FTZ R21, R98, R97.reuse, R21 ;  /* 0x0000006162157223 */ /* 0x080fe20000010015 */
[----:B------:R-:W-:Y:S01]  /*0e30*/  FADD.FTZ R56, R57, R88 ;  /* 0x0000005839387221 */ /* 0x000fe20000010000 */
        /* <DEDUP_REMOVED lines=37> */
.L_x_2648:
        /* <DEDUP_REMOVED lines=114> */
[----:B------:R-:W-:Y:S01]  /*17b0*/  F2F.F16.F32 R115, R115 ;  /* 0x0000007300737304 */ /* 0x000fe20000200800 */
[----:B------:R-:W-:-:S02]  /*17c0*/  @P3 F2FP.F16.F32.PACK_AB R106, RZ, R106 ;  /* 0x0000006aff6a323e */ /* 0x000fc400000000ff */
[----:B------:R-:W-:Y:S02]  /*17d0*/  @P3 FSEL R103, R103, RZ, P6 ;  /* 0x000000ff67673208 */ /* 0x000fe40003000000 */
[----:B------:R-:W-:Y:S02]  /*17e0*/  LOP3.LUT P6, RZ, R95, 0xff0000, RZ, 0xc0, !PT ;  /* 0x00ff00005fff7812 */ /* 0x000fe400078cc0ff */
[----:B------:R-:W-:Y:S01]  /*17f0*/  @P3 F2FP.F16.F32.PACK_AB R110, RZ, R110 ;  /* 0x0000006eff6e323e */ /* 0x000fe200000000ff */
[----:B------:R-:W0:Y:S01]  /*1800*/  F2F.F16.F32 R114, R114 ;  /* 0x0000007200727304 */ /* 0x000e220000200800 */
[----:B------:R-:W-:Y:S02]  /*1810*/  FSEL R118, R79, RZ, P6 ;  /* 0x000000ff4f767208 */ /* 0x000fe40003000000 */
[----:B------:R-:W-:Y:S02]  /*1820*/  @P3 LOP3.LUT P6, RZ, R6, 0xff0000, RZ, 0xc0, !PT ;  /* 0x00ff000006ff3812 */ /* 0x000fe400078cc0ff */
[----:B------:R-:W-:-:S02]  /*1830*/  @P3 F2FP.F16.F32.PACK_AB R108, RZ, R108 ;  /* 0x0000006cff6c323e */ /* 0x000fc400000000ff */
[----:B------:R-:W-:Y:S01]  /*1840*/  @P3 FSEL R79, R79, RZ, P6 ;  /* 0x000000ff4f4f3208 */ /* 0x000fe20003000000 */
[----:B------:R-:W1:Y:S01]  /*1850*/  F2F.F16.F32 R113, R113 ;  /* 0x0000007100717304 */ /* 0x000e620000200800 */
[----:B------:R-:W-:Y:S02]  /*1860*/  LOP3.LUT P6, RZ, R95, 0xff, RZ, 0xc0, !PT ;  /* 0x000000ff5fff7812 */ /* 0x000fe400078cc0ff */
[----:B------:R-:W-:Y:S02]  /*1870*/  @P3 PRMT R4, R106, 0x7610, R4 ;  /* 0x000076106a043816 */ /* 0x000fe40000000004 */
[----:B------:R-:W-:Y:S02]  /*1880*/  FSEL R109, R84, RZ, P6 ;  /* 0x000000ff546d7208 */ /* 0x000fe40003000000 */
[----:B------:R-:W-:Y:S01]  /*1890*/  @P3 LOP3.LUT P6, RZ, R6, 0xff, RZ, 0xc0, !PT ;  /* 0x000000ff06ff3812 */ /* 0x000fe200078cc0ff */
[----:B------:R-:W-:Y:S01]  /*18a0*/  F2F.F16.F32 R105, R105 ;  /* 0x0000006900697304 */ /* 0x000fe20000200800 */
        /* <DEDUP_REMOVED lines=16> */
[----:B------:R-:W-:Y:S01]  /*19b0*/  F2F.F16.F32 R104, R104 ;  /* 0x0000006800687304 */ /* 0x000fe20000200800 */
[----:B------:R-:W-:Y:S02]  /*19c0*/  FSEL R120, R93, RZ, P0 ;  /* 0x000000ff5d787208 */ /* 0x000fe40000000000 */
[----:B------:R-:W-:Y:S02]  /*19d0*/  IADD3.X R77, R94, UR21, RZ, P6, !PT ;  /* 0x000000155e4d7c10 */ /* 0x000fe4000b7fe4ff */
[C---:B------:R-:W-:Y:S02]  /*19e0*/  LOP3.LUT P6, RZ, R86.reuse, 0xff00, RZ, 0xc0, !PT ;  /* 0x0000ff0056ff7812 */ /* 0x040fe400078cc0ff */
[----:B------:R-:W-:Y:S01]  /*19f0*/  LOP3.LUT P0, RZ, R86, 0xff000000, RZ, 0xc0, !PT ;  /* 0xff00000056ff7812 */ /* 0x000fe2000780c0ff */
[----:B------:R-:W0:Y:S01]  /*1a00*/  F2F.F16.F32 R116, R116 ;  /* 0x0000007400747304 */ /* 0x000e220000200800 */
[----:B------:R-:W-:-:S02]  /*1a10*/  FSEL R117, R89, RZ, P6 ;  /* 0x000000ff59757208 */ /* 0x000fc40003000000 */
[----:B------:R-:W-:Y:S01]  /*1a20*/  LOP3.LUT P6, RZ, R86, 0xff0000, RZ, 0xc0, !PT ;  /* 0x00ff000056ff7812 */ /* 0x000fe200078cc0ff */
[----:B------:R-:W-:Y:S01]  /*1a30*/  FMUL.FTZ R86, R98, UR18 ;  /* 0x0000001262567c20 */ /* 0x000fe20008410000 */
[----:B-1----:R-:W-:Y:S02]  /*1a40*/  LOP3.LUT R83, R81, R114, R113, 0xfe, !PT ;  /* 0x0000007251537212 */ /* 0x002fe400078efe71 */
[----:B------:R-:W-:Y:S01]  /*1a50*/  FSEL R119, R96, RZ, P6 ;  /* 0x000000ff60777208 */ /* 0x000fe20003000000 */
[----:B------:R-:W-:Y:S01]  /*1a60*/  F2F.F16.F32 R117, R117 ;  /* 0x0000007500757304 */ /* 0x000fe20000200800 */
[----:B------:R-:W-:Y:S02]  /*1a70*/  FSEL R82, R86, RZ, P0 ;  /* 0x000000ff56527208 */ /* 0x000fe40000000000 */
[----:B------:R-:W-:Y:S02]  /*1a80*/  ISETP.NE.U32.AND P0, PT, RZ, UR16, PT ;  /* 0x00000010ff007c0c */ /* 0x000fe4000bf05070 */
[----:B------:R-:W-:-:S02]  /*1a90*/  @P3 PRMT R3, R108, 0x7610, R3 ;  /* 0x000076106c033816 */ /* 0x000fc40000000003 */
[----:B------:R-:W-:Y:S01]  /*1aa0*/  ISETP.NE.AND.EX P0, PT, RZ, UR17, PT, P0 ;  /* 0x00000011ff007c0c */ /* 0x000fe2000bf05300 */
[----:B------:R-:W1:Y:S01]  /*1ab0*/  F2F.F16.F32 R82, R82 ;  /* 0x0000005200527304 */ /* 0x000e620000200800 */
[----:B0-----:R-:W-:Y:S02]  /*1ac0*/  SHF.L.U32 R116, R116, 0x10, RZ ;  /* 0x0000001074747819 */ /* 0x001fe400000006ff */
[----:B------:R-:W-:Y:S02]  /*1ad0*/  SEL R52, R53, R48, P0 ;  /* 0x0000003035347207 */ /* 0x000fe40000000000 */
[----:B------:R-:W-:Y:S02]  /*1ae0*/  SEL R53, R54, R49, P0 ;  /* 0x0000003136357207 */ /* 0x000fe40000000000 */
[----:B------:R-:W-:Y:S01]  /*1af0*/  SEL R54, R55, R50, P0 ;  /* 0x0000003237367207 */ /* 0x000fe20000000000 */
[----:B------:R-:W0:Y:S01]  /*1b00*/  F2F.F16.F32 R107, R118 ;  /* 0x00000076006b7304 */ /* 0x000e220000200800 */
[----:B------:R-:W-:-:S02]  /*1b10*/  SEL R55, R112, R51, P0 ;  /* 0x0000003370377207 */ /* 0x000fc40000000000 */
[----:B------:R-:W-:-:S03]  /*1b20*/  @P3 F2FP.F16.F32.PACK_AB R103, RZ, R103 ;  /* 0x00000067ff67323e */ /* 0x000fc600000000ff */
[----:B------:R2:W-:Y:S01]  /*1b30*/  @P5 STG.E.128 desc[UR4][R60.64], R52 ;  /* 0x000000343c005986 */ /* 0x0005e2000c101d04 */
[----:B-1----:R-:W-:Y:S01]  /*1b40*/  IMAD.U32 R81, R82, 0x10000, RZ ;  /* 0x0001000052517824 */ /* 0x002fe200078e00ff */
[----:B------:R-:W-:Y:S01]  /*1b50*/  LOP3.LUT R82, R80, R105, RZ, 0xfc, !PT ;  /* 0x0000006950527212 */ /* 0x000fe200078efcff */
[----:B------:R-:W1:Y:S04]  /*1b60*/  F2F.F16.F32 R109, R109 ;  /* 0x0000006d006d7304 */ /* 0x000e680000200800 */
[----:B------:R3:W-:Y:S04]  /*1b70*/  STG.E.64 desc[UR4][R56.64], R82 ;  /* 0x0000005238007986 */ /* 0x0007e8000c101b04 */
[----:B------:R-:W4:Y:S01]  /*1b80*/  F2F.F16.F32 R119, R119 ;  /* 0x0000007700777304 */ /* 0x000f220000200800 */
[----:B--2---:R-:W-:Y:S01]  /*1b90*/  @P3 F2FP.F16.F32.PACK_AB R61, RZ, R111 ;  /* 0x0000006fff3d323e */ /* 0x004fe200000000ff */
[----:B------:R-:W-:-:S06]  /*1ba0*/  IMAD.WIDE.U32 R54, R104, 0x10000, RZ ;  /* 0x0001000068367825 */ /* 0x000fcc00078e00ff */
[----:B------:R-:W2:Y:S01]  /*1bb0*/  F2F.F16.F32 R111, R120 ;  /* 0x00000078006f7304 */ /* 0x000ea20000200800 */
        /* <DEDUP_REMOVED lines=19> */
.L_x_2634:
[----:B------:R1:W-:Y:S01]  /*1cf0*/  @P5 STG.E.128 desc[UR4][R58.64], R52 ;  /* 0x000000343a005986 */ /* 0x0003e2000c101d04 */
[----:B------:R-:W-:Y:S02]  /*1d00*/  SEL R49, R88, R49, P0 ;  /* 0x0000003158317207 */ /* 0x000fe40000000000 */
[----:B------:R-:W-:Y:S01]  /*1d10*/  SEL R50, R95, R50, P0 ;  /* 0x000000325f327207 */ /* 0x000fe20000000000 */
[----:B------:R2:W-:Y:S01]  /*1d20*/  STG.E.64 desc[UR4][R76.64], R60 ;  /* 0x0000003c4c007986 */ /* 0x0005e2000c101b04 */
[----:B------:R-:W-:Y:S02]  /*1d30*/  SEL R48, R97, R48, P0 ;  /* 0x0000003061307207 */ /* 0x000fe40000000000 */
[----:B------:R-:W-:Y:S02]  /*1d40*/  SEL R51, R98, R51, P0 ;  /* 0x0000003362337207 */ /* 0x000fe40000000000 */
[----:B0-----:R-:W-:Y:S02]  /*1d50*/  @P5 LEA R56, P0, R8, UR16, 0x4 ;  /* 0x0000001008385c11 */ /* 0x001fe4000f8020ff */
[----:B------:R-:W-:-:S02]  /*1d60*/  @P3 F2FP.F16.F32.PACK_AB R79, RZ, R79 ;  /* 0x0000004fff4f323e */ /* 0x000fc400000000ff */
[C---:B------:R-:W-:Y:S02]  /*1d70*/  SHF.L.U32 R63, R8.reuse, 0x3, RZ ;  /* 0x00000003083f7819 */ /* 0x040fe400000006ff */
[----:B------:R-:W-:Y:S02]  /*1d80*/  @P3 F2FP.F16.F32.PACK_AB R84, RZ, R84 ;  /* 0x00000054ff54323e */ /* 0x000fe400000000ff */
[----:B------:R-:W-:Y:S02]  /*1d90*/  @P3 F2FP.F16.F32.PACK_AB R85, RZ, R85 ;  /* 0x00000055ff55323e */ /* 0x000fe400000000ff */
        /* <DEDUP_REMOVED lines=16> */
.L_x_2635:
        /* <DEDUP_REMOVED lines=28> */
.L_x_2636:
        /* <DEDUP_REMOVED lines=27> */
.L_x_2632:
        /* <DEDUP_REMOVED lines=17> */
.L_x_2633:
[----:B------:R-:W-:Y:S01]  /*2320*/  HFMA2.MMA R118, -RZ, RZ, 0, 1.847743988037109375e-06 ;  /* 0x0000001fff767435 */ /* 0x000fe200000001ff */
[----:B------:R-:W-:Y:S01]  /*2330*/  MOV R106, R59 ;  /* 0x0000003b006a7202 */ /* 0x000fe20000000f00 */
[----:B------:R-:W-:Y:S02]  /*2340*/  IMAD.MOV.U32 R107, RZ, RZ, 0x10 ;  /* 0x00000010ff6b7424 */ /* 0x000fe400078e00ff */
[----:B------:R-:W-:-:S07]  /*2350*/  IMAD.MOV.U32 R63, RZ, RZ, -0x1 ;  /* 0xffffffffff3f7424 */ /* 0x000fce00078e00ff */
[----:B-----5:R-:W-:Y:S05]  /*2360*/  WARPSYNC.COLLECTIVE R63, `(.L_x_2638) ;  /* 0x000000003f087348 */ /* 0x020fea0003c00000 */
[----:B------:R0:W1:Y:S02]  /*2370*/  SHFL.DOWN P2, R79, R106, R107, R118 ;  /* 0x0800006b6a4f7389 */ /* 0x0000640000040076 */
[----:B01---5:R-:W-:Y:S01]  /*2380*/  ENDCOLLECTIVE ;  /* 0x000000000000791b */ /* 0x023fe20003800000 */
.L_x_2638:
[----:B------:R-:W-:Y:S01]  /*2390*/  IMAD.MOV.U32 R106, RZ, RZ, R57 ;  /* 0x000000ffff6a7224 */ /* 0x000fe200078e0039 */
[----:B------:R-:W-:-:S07]  /*23a0*/  MOV R52, R79 ;  /* 0x0000004f00347202 */ /* 0x000fce0000000f00 */
[----:B------:R-:W-:Y:S05]  /*23b0*/  WARPSYNC.COLLECTIVE R63, `(.L_x_2639) ;  /* 0x000000003f087348 */ /* 0x000fea0003c00000 */
[----:B------:R0:W1:Y:S02]  /*23c0*/  SHFL.DOWN P2, R79, R106, R107, R118 ;  /* 0x0800006b6a4f7389 */ /* 0x0000640000040076 */
[----:B01----:R-:W-:Y:S01]  /*23d0*/  ENDCOLLECTIVE ;  /* 0x000000000000791b */ /* 0x003fe20003800000 */
.L_x_2639:
[----:B------:R-:W-:Y:S01]  /*23e0*/  FADD.FTZ R52, R59, R52 ;  /* 0x000000343b347221 */ /* 0x000fe20000010000 */
[----:B------:R-:W-:-:S03]  /*23f0*/  HFMA2.MMA R107, -RZ, RZ, 0, 4.76837158203125e-07 ;  /* 0x00000008ff6b7435 */ /* 0x000fc600000001ff */
[----:B------:R-:W-:Y:S01]  /*2400*/  IMAD.MOV.U32 R106, RZ, RZ, R52 ;  /* 0x000000ffff6a7224 */ /* 0x000fe200078e0034 */
[----:B------:R-:W-:-:S07]  /*2410*/  MOV R54, R79 ;  /* 0x0000004f00367202 */ /* 0x000fce0000000f00 */
[----:B------:R-:W-:Y:S05]  /*2420*/  WARPSYNC.COLLECTIVE R63, `(.L_x_2640) ;  /* 0x000000003f087348 */ /* 0x000fea0003c00000 */
[----:B------:R0:W1:Y:S02]  /*2430*/  SHFL.DOWN P2, R79, R106, R107, R118 ;  /* 0x0800006b6a4f7389 */ /* 0x0000640000040076 */
[----:B01----:R-:W-:Y:S01]  /*2440*/  ENDCOLLECTIVE ;  /* 0x000000000000791b */ /* 0x003fe20003800000 */
.L_x_2640:
[----:B------:R-:W-:-:S05]  /*2450*/  FADD.FTZ R54, R57, R54 ;  /* 0x0000003639367221 */ /* 0x000fca0000010000 */
[----:B------:R-:W-:Y:S01]  /*2460*/  MOV R106, R54 ;  /* 0x00000036006a7202 */ /* 0x000fe20000000f00 */
[----:B------:R-:W-:-:S07]  /*2470*/  IMAD.MOV.U32 R55, RZ, RZ, R79 ;  /* 0x000000ffff377224 */ /* 0x000fce00078e004f */
[----:B------:R-:W-:Y:S05]  /*2480*/  WARPSYNC.COLLECTIVE R63, `(.L_x_2641) ;  /* 0x000000003f087348 */ /* 0x000fea0003c00000 */
[----:B------:R0:W1:Y:S02]  /*2490*/  SHFL.DOWN P2, R79, R106, R107, R118 ;  /* 0x0800006b6a4f7389 */ /* 0x0000640000040076 */
[----:B01----:R-:W-:Y:S01]  /*24a0*/  ENDCOLLECTIVE ;  /* 0x000000000000791b */ /* 0x003fe20003800000 */
.L_x_2641:
[----:B------:R-:W-:-:S05]  /*24b0*/  FADD.FTZ R56, R52, R55 ;  /* 0x0000003734387221 */ /* 0x000fca0000010000 */
[----:B------:R-:W-:Y:S01]  /*24c0*/  MOV R106, R56 ;  /* 0x00000038006a7202 */ /* 0x000fe20000000f00 */
[----:B------:R-:W-:Y:S02]  /*24d0*/  IMAD.MOV.U32 R107, RZ, RZ, 0x4 ;  /* 0x00000004ff6b7424 */ /* 0x000fe400078e00ff */
[----:B------:R-:W-:-:S07]  /*24e0*/  IMAD.MOV.U32 R61, RZ, RZ, R79 ;  /* 0x000000ffff3d7224 */ /* 0x000fce00078e004f */
[----:B------:R-:W-:Y:S05]  /*24f0*/  WARPSYNC.COLLECTIVE R63, `(.L_x_2642) ;  /* 0x000000003f087348 */ /* 0x000fea0003c00000 */
[----:B------:R0:W1:Y:S02]  /*2500*/  SHFL.DOWN P2, R79, R106, R107, R118 ;  /* 0x0800006b6a4f7389 */ /* 0x0000640000040076 */
[----:B01----:R-:W-:Y:S01]  /*2510*/  ENDCOLLECTIVE ;  /* 0x000000000000791b */ /* 0x003fe20003800000 */
.L_x_2642:
[----:B------:R-:W-:-:S04]  /*2520*/  FADD.FTZ R61, R54, R61 ;  /* 0x0000003d363d7221 */ /* 0x000fc80000010000 */
[----:B------:R-:W-:Y:S01]  /*2530*/  IMAD.MOV.U32 R106, RZ, RZ, R61 ;  /* 0x000000ffff6a7224 */ /* 0x000fe200078e003d */
[----:B------:R-:W-:-:S07]  /*2540*/  MOV R55, R79 ;  /* 0x0000004f00377202 */ /* 0x000fce0000000f00 */
[----:B------:R-:W-:Y:S05]  /*2550*/  WARPSYNC.COLLECTIVE R63, `(.L_x_2643) ;  /* 0x000000003f087348 */ /* 0x000fea0003c00000 */
[----:B------:R0:W1:Y:S02]  /*2560*/  SHFL.DOWN P2, R79, R106, R107, R118 ;  /* 0x0800006b6a4f7389 */ /* 0x0000640000040076 */
[----:B01----:R-:W-:Y:S01]  /*2570*/  ENDCOLLECTIVE ;  /* 0x000000000000791b */ /* 0x003fe20003800000 */
.L_x_2643:
[----:B------:R-:W-:Y:S01]  /*2580*/  FADD.FTZ R60, R56, R55 ;  /* 0x00000037383c7221 */ /* 0x000fe20000010000 */
[----:B------:R-:W-:-:S03]  /*2590*/  HFMA2.MMA R107, -RZ, RZ, 0, 1.1920928955078125e-07 ;  /* 0x00000002ff6b7435 */ /* 0x000fc600000001ff */
[----:B------:R-:W-:Y:S01]  /*25a0*/  IMAD.MOV.U32 R106, RZ, RZ, R60 ;  /* 0x000000ffff6a7224 */ /* 0x000fe200078e003c */
[----:B------:R-:W-:-:S07]  /*25b0*/  MOV R58, R79 ;  /* 0x0000004f003a7202 */ /* 0x000fce0000000f00 */
[----:B------:R-:W-:Y:S05]  /*25c0*/  WARPSYNC.COLLECTIVE R63, `(.L_x_2644) ;  /* 0x000000003f087348 */ /* 0x000fea0003c00000 */
[----:B------:R0:W1:Y:S02]  /*25d0*/  SHFL.DOWN P2, R79, R106, R107, R118 ;  /* 0x0800006b6a4f7389 */ /* 0x0000640000040076 */
[----:B01----:R-:W-:Y:S01]  /*25e0*/  ENDCOLLECTIVE ;  /* 0x000000000000791b */ /* 0x003fe20003800000 */
.L_x_2644:
[----:B------:R-:W-:-:S05]  /*25f0*/  FADD.FTZ R58, R61, R58 ;  /* 0x0000003a3d3a7221 */ /* 0x000fca0000010000 */
[----:B------:R-:W-:Y:S01]  /*2600*/  MOV R106, R58 ;  /* 0x0000003a006a7202 */ /* 0x000fe20000000f00 */
[----:B------:R-:W-:-:S07]  /*2610*/  IMAD.MOV.U32 R55, RZ, RZ, R79 ;  /* 0x000000ffff377224 */ /* 0x000fce00078e004f */
[----:B------:R-:W-:Y:S05]  /*2620*/  WARPSYNC.COLLECTIVE R63, `(.L_x_2645) ;  /* 0x000000003f087348 */ /* 0x000fea0003c00000 */
[----:B------:R0:W1:Y:S02]  /*2630*/  SHFL.DOWN P2, R79, R106, R107, R118 ;  /* 0x0800006b6a4f7389 */ /* 0x0000640000040076 */
[----:B01----:R-:W-:Y:S01]  /*2640*/  ENDCOLLECTIVE ;  /* 0x000000000000791b */ /* 0x003fe20003800000 */
.L_x_2645:
[----:B------:R-:W-:-:S05]  /*2650*/  FADD.FTZ R78, R60, R55 ;  /* 0x000000373c4e7221 */ /* 0x000fca0000010000 */
[----:B------:R-:W-:Y:S01]  /*2660*/  MOV R106, R78 ;  /* 0x0000004e006a7202 */ /* 0x000fe20000000f00 */
[----:B------:R-:W-:Y:S02]  /*2670*/  IMAD.MOV.U32 R107, RZ, RZ, 0x1 ;  /* 0x00000001ff6b7424 */ /* 0x000fe400078e00ff */
[----:B------:R-:W-:-:S07]  /*2680*/  IMAD.MOV.U32 R57, RZ, RZ, R79 ;  /* 0x000000ffff397224 */ /* 0x000fce00078e004f */
[----:B------:R-:W-:Y:S05]  /*2690*/  WARPSYNC.COLLECTIVE R63, `(.L_x_2646) ;  /* 0x000000003f087348 */ /* 0x000fea0003c00000 */
[----:B------:R0:W1:Y:S02]  /*26a0*/  SHFL.DOWN P2, R79, R106, R107, R118 ;  /* 0x0800006b6a4f7389 */ /* 0x0000640000040076 */
[----:B01----:R-:W-:Y:S01]  /*26b0*/  ENDCOLLECTIVE ;  /* 0x000000000000791b */ /* 0x003fe20003800000 */
.L_x_2646:
[----:B------:R-:W-:-:S04]  /*26c0*/  FADD.FTZ R57, R58, R57 ;  /* 0x000000393a397221 */ /* 0x000fc80000010000 */
[----:B------:R-:W-:Y:S01]  /*26d0*/  IMAD.MOV.U32 R106, RZ, RZ, R57 ;  /* 0x000000ffff6a7224 */ /* 0x000fe200078e0039 */
[----:B------:R-:W-:-:S07]  /*26e0*/  MOV R55, R79 ;  /* 0x0000004f00377202 */ /* 0x000fce0000000f00 */
[----:B------:R-:W-:Y:S05]  /*26f0*/  WARPSYNC.COLLECTIVE R63, `(.L_x_2647) ;  /* 0x000000003f087348 */ /* 0x000fea0003c00000 */
[----:B------:R0:W1:Y:S02]  /*2700*/  SHFL.DOWN P2, R79, R106, R107, R118 ;  /* 0x0800006b6a4f7389 */ /* 0x0000640000040076 */
[----:B01----:R-:W-:Y:S01]  /*2710*/  ENDCOLLECTIVE ;  /* 0x000000000000791b */ /* 0x003fe20003800000 */
.L_x_2647:
[----:B------:R-:W-:Y:S01]  /*2720*/  MOV R52, R79 ;  /* 0x0000004f00347202 */ /* 0x000fe20000000f00 */
[----:B------:R-:W-:Y:S06]  /*2730*/  BRA `(.L_x_2648) ;  /* 0xffffffe800547947 */ /* 0x000fec000383ffff */
.L_x_2649:
        /* <DEDUP_REMOVED lines=12> */
.L_x_3362:


//--------------------- .text._ZN10layer_norm31ln_parallel_residual_bwd_kernelINS_13Kernel_traitsI6__halfffffjLj1536ELj1ELj1ELj4ELj16ENS_18Kernel_traits_baseILj1536ES2_ffffjLj128EEEEELb0ELb0ELb0EEEvNS_9BwdParamsE --------------------------
	.section	.text._ZN10layer_norm31ln_parallel_residual_bwd_kernelINS_13Kernel_traitsI6__halfffffjLj1536ELj1ELj1ELj4ELj16ENS_18Kernel_traits_baseILj1536ES2_ffffjLj128EEEEELb0ELb0ELb0EEEvNS_9BwdParamsE,"ax",@progbits
	.align	128
        .global         _ZN10layer_norm31ln_parallel_residual_bwd_kernelINS_13Kernel_traitsI6__halfffffjLj1536ELj1ELj1ELj4ELj16ENS_18Kernel_traits_baseILj1536ES2_ffffjLj128EEEEELb0ELb0ELb0EEEvNS_9BwdParamsE
        .type           _ZN10layer_norm31ln_parallel_residual_bwd_kernelINS_13Kernel_traitsI6__halfffffjLj1536ELj1ELj1ELj4ELj16ENS_18Kernel_traits_baseILj1536ES2_ffffjLj128EEEEELb0ELb0ELb0EEEvNS_9BwdParamsE,@function
        .size           _ZN10layer_norm31ln_parallel_residual_bwd_kernelINS_13Kernel_traitsI6__halfffffjLj1536ELj1ELj1ELj4ELj16ENS_18Kernel_traits_baseILj1536ES2_ffffjLj128EEEEELb0ELb0ELb0EEEvNS_9BwdParamsE,(.L_x_3363 - _ZN10layer_norm31ln_parallel_residual_bwd_kernelINS_13Kernel_traitsI6__halfffffjLj1536ELj1ELj1ELj4ELj16ENS_18Kernel_traits_baseILj1536ES2_ffffjLj128EEEEELb0ELb0ELb0EEEvNS_9BwdParamsE)
        .other          _ZN10layer_norm31ln_parallel_residual_bwd_kernelINS_13Kernel_traitsI6__halfffffjLj1536ELj1ELj1ELj4ELj16ENS_18Kernel_traits_baseILj1536ES2_ffffjLj128EEEEELb0ELb0ELb0EEEvNS_9BwdParamsE,@"STO_CUDA_ENTRY STV_DEFAULT"
_ZN10layer_norm31ln_parallel_residual_bwd_kernelINS_13Kernel_traitsI6__halfffffjLj1536ELj1ELj1ELj4ELj16ENS_18Kernel_traits_baseILj1536ES2_ffffjLj128EEEEELb0ELb0ELb0EEEvNS_9BwdParamsE:
.text._ZN10layer_norm31ln_parallel_residual_bwd_kernelINS_13Kernel_traitsI6__halfffffjLj1536ELj1ELj1ELj4ELj16ENS_18Kernel_traits_baseILj1536ES2_ffffjLj128EEEEELb0ELb0ELb0EEEvNS_9BwdParamsE:
        /* <DEDUP_REMOVED lines=86> */
[----:B------:R-:W-:-:S02]  /*0560*/  SHF.R.U32.HI R18, RZ, 0x10, R9 ;  /* 0x00000010ff127819 */ /* 0x000fc40000011609 */
[----:B------:R-:W-:Y:S02]  /*0570*/  MOV R19, R10 ;  /* 0x0000000a00137202 */ /* 0x000fe40000000f00 */
[--C-:B------:R-:W-:Y:S01]  /*0580*/  SHF.R.U64 R25, R10, 0x10, R11.reuse ;  /* 0x000000100a197819 */ /* 0x100fe2000000120b */
[----:B------:R-:W-:Y:S01]  /*0590*/  HADD2.F32 R18, -RZ, R18.H0_H0 ;  /* 0x20000012ff127230 */ /* 0x000fe20000004100 */
[----:B------:R-:W-:Y:S01]  /*05a0*/  MOV R2, R11 ;  /* 0x0000000b00027202 */ /* 0x000fe20000000f00 */
[----:B------:R-:W-:Y:S01]  /*05b0*/  HADD2.F32 R19, -RZ, R19.H0_H0 ;  /* 0x20000013ff137230 */ /* 0x000fe20000004100 */
[----:B------:R-:W-:Y:S02]  /*05c0*/  SHF.R.U32.HI R14, RZ, 0x10, R11 ;  /* 0x00000010ff0e7819 */ /* 0x000fe4000001160b */
[----:B------:R-:W-:Y:S02]  /*05d0*/  MOV R15, R12 ;  /* 0x0000000c000f7202 */ /* 0x000fe40000000f00 */
        /* <DEDUP_REMOVED lines=30> */
[----:B------:R-:W-:-:S07]  /*07c0*/  HADD2.F32 R2, -RZ, R24.H0_H0 ;  /* 0x20000018ff027230 */ /* 0x000fce0000004100 */
.L_x_2664:
        /* <DEDUP_REMOVED lines=22> */
[----:B------:R-:W2:Y:S01]  /*0930*/  LDG.E.128 R100, desc[UR4][R100.64] ;  /* 0x0000000464647981 */ /* 0x000ea2000c1e1d00 */
[----:B0-----:R-:W-:-:S06]  /*0940*/  IMAD.WIDE.U32 R92, R0, 0x10, R92 ;  /* 0x00000010005c7825 */ /* 0x001fcc00078e005c */
[----:B------:R-:W3:Y:S01]  /*0950*/  LDG.E.128 R92, desc[UR4][R92.64] ;  /* 0x000000045c5c7981 */ /* 0x000ee2000c1e1d00 */
[----:B-1----:R-:W-:-:S06]  /*0960*/  IMAD.WIDE.U32 R96, R0, 0x10, R96 ;  /* 0x0000001000607825 */ /* 0x002fcc00078e0060 */
[----:B------:R-:W4:Y:S01]  /*0970*/  LDG.E.128 R96, desc[UR4][R96.64] ;  /* 0x0000000460607981 */ /* 0x000f22000c1e1d00 */
[----:B------:R-:W-:-:S04]  /*0980*/  ISETP.NE.U32.AND P3, PT, RZ, UR10, PT ;  /* 0x0000000aff007c0c */ /* 0x000fc8000bf65070 */
[----:B------:R-:W-:-:S13]  /*0990*/  ISETP.NE.AND.EX P3, PT, RZ, UR11, PT, P3 ;  /* 0x0000000bff007c0c */ /* 0x000fda000bf65330 */
[----:B------:R-:W-:-:S04]  /*09a0*/  @P3 LEA R136, P5, R0, UR10, 0x4 ;  /* 0x0000000a00883c11 */ /* 0x000fc8000f8a20ff */
[----:B------:R-:W-:-:S05]  /*09b0*/  @P3 LEA.HI.X R137, R0, UR11, RZ, 0x4, P5 ;  /* 0x0000000b00893c11 */ /* 0x000fca000a8f24ff */
[----:B------:R0:W5:Y:S02]  /*09c0*/  @P3 LDG.E.128 R64, desc[UR4][R136.64] ;  /* 0x0000000488403981 */ /* 0x000164000c1e1d00 */
[----:B0-----:R-:W-:Y:S01]  /*09d0*/  IADD3 R137, R0, 0x80, RZ ;  /* 0x0000008000897810 */ /* 0x001fe20007ffe0ff */
[C---:B--2---:R-:W-:Y:S01]  /*09e0*/  FADD.FTZ R118, -R135.reuse, R100 ;  /* 0x0000006487767221 */ /* 0x044fe20000010100 */
[----:B------:R-:W-:-:S03]  /*09f0*/  FADD.FTZ R124, -R135, R101 ;  /* 0x00000065877c7221 */ /* 0x000fc60000010100 */
[C---:B-----5:R-:W-:Y:S01]  /*0a00*/  FMUL.FTZ R3, R111.reuse, R118 ;  /* 0x000000766f037220 */ /* 0x060fe20000410000 */
[----:B------:R-:W-:Y:S01]  /*0a10*/  FMUL.FTZ R118, R111, R124 ;  /* 0x0000007c6f767220 */ /* 0x000fe20000410000 */
[C---:B------:R-:W-:Y:S01]  /*0a20*/  FADD.FTZ R102, -R135.reuse, R102 ;  /* 0x0000006687667221 */ /* 0x040fe20000010100 */
[----:B------:R-:W-:Y:S01]  /*0a30*/  FADD.FTZ R100, -R135, R103 ;  /* 0x0000006787647221 */ /* 0x000fe20000010100 */
[----:B---3--:R-:W-:Y:S01]  /*0a40*/  FMUL.FTZ R120, R23, R92 ;  /* 0x0000005c17787220 */ /* 0x008fe20000410000 */
[----:B------:R-:W-:Y:S01]  /*0a50*/  FMUL.FTZ R119, R20, R93 ;  /* 0x0000005d14777220 */ /* 0x000fe20000410000 */
[----:B------:R-:W-:Y:S01]  /*0a60*/  FADD.FTZ R52, R52, R92 ;  /* 0x0000005c34347221 */ /* 0x000fe20000010000 */
[-C--:B------:R-:W-:Y:S01]  /*0a70*/  FFMA.FTZ R44, R92, R3.reuse, R44 ;  /* 0x000000035c2c7223 */ /* 0x080fe2000001002c */
[----:B----4-:R-:W-:Y:S01]  /*0a80*/  FFMA.FTZ R120, R107, R96, R120 ;  /* 0x000000606b787223 */ /* 0x010fe20000010078 */
[----:B------:R-:W-:Y:S01]  /*0a90*/  FADD.FTZ R36, R36, R96 ;  /* 0x0000006024247221 */ /* 0x000fe20000010000 */
[----:B------:R-:W-:Y:S01]  /*0aa0*/  FFMA.FTZ R28, R96, R3, R28 ;  /* 0x00000003601c7223 */ /* 0x000fe2000001001c */
[----:B------:R-:W-:Y:S01]  /*0ab0*/  FADD.FTZ R37, R37, R97 ;  /* 0x0000006125257221 */ /* 0x000fe20000010000 */
[----:B------:R-:W-:Y:S01]  /*0ac0*/  FFMA.FTZ R119, R104, R97, R119 ;  /* 0x0000006168777223 */ /* 0x000fe20000010077 */
[----:B------:R-:W-:Y:S01]  /*0ad0*/  FFMA.FTZ R29, R97, R118, R29 ;  /* 0x00000076611d7223 */ /* 0x000fe2000001001d */
[----:B------:R-:W-:Y:S01]  /*0ae0*/  FMUL.FTZ R96, R21, R94 ;  /* 0x0000005e15607220 */ /* 0x000fe20000410000 */
[----:B------:R-:W-:Y:S01]  /*0af0*/  FADD.FTZ R92, RZ, R120 ;  /* 0x00000078ff5c7221 */ /* 0x000fe20000010000 */
[----:B------:R-:W-:Y:S01]  /*0b00*/  FFMA.FTZ R97, R3, R120, RZ ;  /* 0x0000007803617223 */ /* 0x000fe200000100ff */
[----:B------:R-:W-:Y:S01]  /*0b10*/  FMUL.FTZ R133, R18, R95 ;  /* 0x0000005f12857220 */ /* 0x000fe20000410000 */
[----:B------:R-:W-:Y:S01]  /*0b20*/  FFMA.FTZ R121, R105, R98, R96 ;  /* 0x0000006269797223 */ /* 0x000fe20000010060 */
[----:B------:R-:W-:Y:S01]  /*0b30*/  FMUL.FTZ R127, R111, R102 ;  /* 0x000000666f7f7220 */ /* 0x000fe20000410000 */
[----:B------:R-:W-:Y:S01]  /*0b40*/  FADD.FTZ R92, R92, R119 ;  /* 0x000000775c5c7221 */ /* 0x000fe20000010000 */
[----:B------:R-:W-:Y:S01]  /*0b50*/  FFMA.FTZ R96, R118, R119, R97 ;  /* 0x0000007776607223 */ /* 0x000fe20000010061 */
[----:B------:R-:W-:Y:S01]  /*0b60*/  FADD.FTZ R53, R53, R93 ;  /* 0x0000005d35357221 */ /* 0x000fe20000010000 */
[----:B------:R-:W-:Y:S01]  /*0b70*/  FFMA.FTZ R45, R93, R118, R45 ;  /* 0x000000765d2d7223 */ /* 0x000fe2000001002d */
[----:B------:R-:W-:Y:S01]  /*0b80*/  FMUL.FTZ R124, R111, R100 ;  /* 0x000000646f7c7220 */ /* 0x000fe20000410000 */
[----:B------:R-:W-:Y:S01]  /*0b90*/  FFMA.FTZ R133, R22, R99, R133 ;  /* 0x0000006316857223 */ /* 0x000fe20000010085 */
[----:B------:R-:W-:Y:S01]  /*0ba0*/  FADD.FTZ R92, R92, R121 ;  /* 0x000000795c5c7221 */ /* 0x000fe20000010000 */
[----:B------:R-:W-:Y:S01]  /*0bb0*/  FFMA.FTZ R93, R127, R121, R96 ;  /* 0x000000797f5d7223 */ /* 0x000fe20000010060 */
[----:B------:R-:W-:Y:S01]  /*0bc0*/  FADD.FTZ R38, R38, R98 ;  /* 0x0000006226267221 */ /* 0x000fe20000010000 */
[-C--:B------:R-:W-:Y:S01]  /*0bd0*/  FFMA.FTZ R30, R98, R127.reuse, R30 ;  /* 0x0000007f621e7223 */ /* 0x080fe2000001001e */
[----:B------:R-:W-:Y:S01]  /*0be0*/  FADD.FTZ R39, R39, R99 ;  /* 0x0000006327277221 */ /* 0x000fe20000010000 */
[-C--:B------:R-:W-:Y:S01]  /*0bf0*/  FFMA.FTZ R31, R99, R124.reuse, R31 ;  /* 0x0000007c631f7223 */ /* 0x080fe2000001001f */
[----:B------:R-:W-:Y:S01]  /*0c00*/  FADD.FTZ R54, R54, R94 ;  /* 0x0000005e36367221 */ /* 0x000fe20000010000 */
[----:B------:R-:W-:Y:S01]  /*0c10*/  FFMA.FTZ R46, R94, R127, R46 ;  /* 0x0000007f5e2e7223 */ /* 0x000fe2000001002e */
[----:B------:R-:W-:Y:S01]  /*0c20*/  FADD.FTZ R55, R55, R95 ;  /* 0x0000005f37377221 */ /* 0x000fe20000010000 */
[----:B------:R-:W-:Y:S01]  /*0c30*/  FFMA.FTZ R47, R95, R124, R47 ;  /* 0x0000007c5f2f7223 */ /* 0x000fe2000001002f */
[----:B------:R-:W-:Y:S01]  /*0c40*/  FADD.FTZ R139, R92, R133 ;  /* 0x000000855c8b7221 */ /* 0x000fe20000010000 */
[----:B------:R-:W-:-:S07]  /*0c50*/  FFMA.FTZ R138, R124, R133, R93 ;  /* 0x000000857c8a7223 */ /* 0x000fce000001005d */
.L_x_2652:
[----:B------:R-:W-:Y:S05]  /*0c60*/  BSYNC B0 ;  /* 0x0000000000007941 */ /* 0x000fea0003800000 */
.L_x_2651:
[----:B------:R-:W-:Y:S04]  /*0c70*/  BSSY B0, `(.L_x_2653) ;  /* 0x0000039000007945 */ /* 0x000fe80003800000 */
[----:B------:R-:W-:Y:S05]  /*0c80*/  @!P1 BRA `(.L_x_2654) ;  /* 0x0000000000dc9947 */ /* 0x000fea0003800000 */
        /* <DEDUP_REMOVED lines=17> */
[----:B-----5:R-:W-:Y:S01]  /*0da0*/  FMUL.FTZ R113, R111, R116 ;  /* 0x000000746f717220 */ /* 0x020fe20000410000 */
[C---:B------:R-:W-:Y:S01]  /*0db0*/  FADD.FTZ R134, -R135.reuse, R95 ;  /* 0x0000005f87867221 */ /* 0x040fe20000010100 */
[----:B------:R-:W-:Y:S01]  /*0dc0*/  FADD.FTZ R94, -R135, R94 ;  /* 0x0000005e875e7221 */ /* 0x000fe20000010100 */
[----:B0-----:R-:W-:Y:S01]  /*0dd0*/  FMUL.FTZ R122, R111, R132 ;  /* 0x000000846f7a7220 */ /* 0x001fe20000410000 */
[----:B---3--:R-:W-:Y:S01]  /*0de0*/  FMUL.FTZ R130, R15, R96 ;  /* 0x000000600f827220 */ /* 0x008fe20000410000 */
[----:B------:R-:W-:Y:S01]  /*0df0*/  FMUL.FTZ R93, R12, R97 ;  /* 0x000000610c5d7220 */ /* 0x000fe20000410000 */
[----:B------:R-:W-:Y:S02]  /*0e00*/  FMUL.FTZ R95, R10, R99 ;  /* 0x000000630a5f7220 */ /* 0x000fe40000410000 */
[----:B----4-:R-:W-:Y:S01]  /*0e10*/  FFMA.FTZ R116, R19, R100, R130 ;  /* 0x0000006413747223 */ /* 0x010fe20000010082 */
[----:B------:R-:W-:Y:S01]  /*0e20*/  FFMA.FTZ R123, R16, R101, R93 ;  /* 0x00000065107b7223 */ /* 0x000fe2000001005d */
[----:B------:R-:W-:-:S02]  /*0e30*/  FMUL.FTZ R130, R13, R98 ;  /* 0x000000620d827220 */ /* 0x000fc40000410000 */
[----:B------:R-:W-:Y:S01]  /*0e40*/  FADD.FTZ R92, R139, R116 ;  /* 0x000000748b5c7221 */ /* 0x000fe20000010000 */
[----:B------:R-:W-:Y:S01]  /*0e50*/  FFMA.FTZ R93, R113, R116, R138 ;  /* 0x00000074715d7223 */ /* 0x000fe2000001008a */
[----:B------:R-:W-:Y:S01]  /*0e60*/  FFMA.FTZ R132, R14, R103, R95 ;  /* 0x000000670e847223 */ /* 0x000fe2000001005f */
[----:B------:R-:W-:Y:S01]  /*0e70*/  FMUL.FTZ R129, R111, R94 ;  /* 0x0000005e6f817220 */ /* 0x000fe20000410000 */
[----:B------:R-:W-:Y:S01]  /*0e80*/  FADD.FTZ R95, R92, R123 ;  /* 0x0000007b5c5f7221 */ /* 0x000fe20000010000 */
[----:B------:R-:W-:Y:S01]  /*0e90*/  FFMA.FTZ R130, R17, R102, R130 ;  /* 0x0000006611827223 */ /* 0x000fe20000010082 */
[----:B------:R-:W-:Y:S01]  /*0ea0*/  FFMA.FTZ R92, R122, R123, R93 ;  /* 0x0000007b7a5c7223 */ /* 0x000fe2000001005d */
[----:B------:R-:W-:Y:S02]  /*0eb0*/  FMUL.FTZ R134, R111, R134 ;  /* 0x000000866f867220 */ /* 0x000fe40000410000 */
[----:B------:R-:W-:Y:S01]  /*0ec0*/  FADD.FTZ R95, R95, R130 ;  /* 0x000000825f5f7221 */ /* 0x000fe20000010000 */
[----:B------:R-:W-:Y:S01]  /*0ed0*/  FFMA.FTZ R93, R129, R130, R92 ;  /* 0x00000082815d7223 */ /* 0x000fe2000001005c */
[----:B------:R-:W-:Y:S01]  /*0ee0*/  FADD.FTZ R40, R40, R100 ;  /* 0x0000006428287221 */ /* 0x000fe20000010000 */
[-C--:B------:R-:W-:Y:S01]  /*0ef0*/  FFMA.FTZ R32, R100, R113.reuse, R32 ;  /* 0x0000007164207223 */ /* 0x080fe20000010020 */
        /* <DEDUP_REMOVED lines=15> */
[----:B------:R-:W-:-:S07]  /*0ff0*/  FFMA.FTZ R138, R134, R132, R93 ;  /* 0x00000084868a7223 */ /* 0x000fce000001005d */
.L_x_2654:
[----:B------:R-:W-:Y:S05]  /*1000*/  BSYNC B0 ;  /* 0x0000000000007941 */ /* 0x000fea0003800000 */
.L_x_2653:
[----:B------:R-:W-:Y:S04]  /*1010*/  BSSY B0, `(.L_x_2655) ;  /* 0x0000038000007945 */ /* 0x000fe80003800000 */
[----:B------:R-:W-:Y:S05]  /*1020*/  @!P2 BRA `(.L_x_2656) ;  /* 0x0000000000d8a947 */ /* 0x000fea0003800000 */
[----:B------:R-:W0:Y:S01]  /*1030*/  LDC.64 R96, c[0x0][0x2c0] ;  /* 0x0000b000ff607b82 */ /* 0x000e220000000a00 */
[----:B------:R-:W-:-:S04]  /*1040*/  LEA R92, P3, R137, UR12, 0x4 ;  /* 0x0000000c895c7c11 */ /* 0x000fc8000f8620ff */
[----:B------:R-:W-:-:S03]  /*1050*/  LEA.HI.X R93, R137, UR13, RZ, 0x4, P3 ;  /* 0x0000000d895d7c11 */ /* 0x000fc600098f24ff */
[----:B------:R-:W1:Y:S01]  /*1060*/  LDC.64 R100, c[0x0][0x2b8] ;  /* 0x0000ae00ff647b82 */ /* 0x000e620000000a00 */
[----:B------:R-:W-:Y:S02]  /*1070*/  ISETP.NE.U32.AND P3, PT, RZ, UR10, PT ;  /* 0x0000000aff007c0c */ /* 0x000fe4000bf65070 */
[----:B------:R-:W2:Y:S02]  /*1080*/  LDG.E.128 R92, desc[UR4][R92.64] ;  /* 0x000000045c5c7981 */ /* 0x000ea4000c1e1d00 */
[----:B------:R-:W-:Y:S01]  /*1090*/  ISETP.NE.AND.EX P3, PT, RZ, UR11, PT, P3 ;  /* 0x0000000bff007c0c */ /* 0x000fe2000bf65330 */
[----:B0-----:R-:W-:-:S06]  /*10a0*/  IMAD.WIDE.U32 R96, R137, 0x10, R96 ;  /* 0x0000001089607825 */ /* 0x001fcc00078e0060 */
[----:B------:R-:W3:Y:S01]  /*10b0*/  LDG.E.128 R96, desc[UR4][R96.64] ;  /* 0x0000000460607981 */ /* 0x000ee2000c1e1d00 */
[----:B-1----:R-:W-:-:S06]  /*10c0*/  IMAD.WIDE.U32 R100, R137, 0x10, R100 ;  /* 0x0000001089647825 */ /* 0x002fcc00078e0064 */
[----:B------:R-:W4:Y:S01]  /*10d0*/  LDG.E.128 R100, desc[UR4][R100.64] ;  /* 0x0000000464647981 */ /* 0x000f22000c1e1d00 */
[----:B------:R-:W-:-:S04]  /*10e0*/  @P3 LEA R136, P5, R137, UR10, 0x4 ;  /* 0x0000000a89883c11 */ /* 0x000fc8000f8a20ff */
[----:B------:R-:W-:-:S05]  /*10f0*/  @P3 LEA.HI.X R137, R137, UR11, RZ, 0x4, P5 ;  /* 0x0000000b89893c11 */ /* 0x000fca000a8f24ff */
[----:B------:R0:W5:Y:S01]  /*1100*/  @P3 LDG.E.128 R24, desc[UR4][R136.64] ;  /* 0x0000000488183981 */ /* 0x000162000c1e1d00 */
[C---:B--2---:R-:W-:Y:S01]  /*1110*/  FADD.FTZ R112, -R135.reuse, R92 ;  /* 0x0000005c87707221 */ /* 0x044fe20000010100 */
[C---:B------:R-:W-:Y:S01]  /*1120*/  FADD.FTZ R126, -R135.reuse, R93 ;  /* 0x0000005d877e7221 */ /* 0x040fe20000010100 */
[----:B------:R-:W-:Y:S02]  /*1130*/  FADD.FTZ R92, -R135, R95 ;  /* 0x0000005f875c7221 */ /* 0x000fe40000010100 */
[C---:B-----5:R-:W-:Y:S01]  /*1140*/  FMUL.FTZ R115, R111.reuse, R112 ;  /* 0x000000706f737220 */ /* 0x060fe20000410000 */
[C---:B------:R-:W-:Y:S01]  /*1150*/  FMUL.FTZ R112, R111.reuse, R126 ;  /* 0x0000007e6f707220 */ /* 0x040fe20000410000 */
[----:B------:R-:W-:Y:S01]  /*1160*/  FMUL.FTZ R126, R111, R92 ;  /* 0x0000005c6f7e7220 */ /* 0x000fe20000410000 */
[----:B------:R-:W-:Y:S01]  /*1170*/  FADD.FTZ R94, -R135, R94 ;  /* 0x0000005e875e7221 */ /* 0x000fe20000010100 */
[----:B---3--:R-:W-:Y:S01]  /*1180*/  FMUL.FTZ R114, R7, R96 ;  /* 0x0000006007727220 */ /* 0x008fe20000410000 */
[----:B------:R-:W-:Y:S01]  /*1190*/  FMUL.FTZ R117, R4, R97 ;  /* 0x0000006104757220 */ /* 0x000fe20000410000 */
[----:B------:R-:W-:-:S02]  /*11a0*/  FMUL.FTZ R128, R5, R98 ;  /* 0x0000006205807220 */ /* 0x000fc40000410000 */
[----:B----4-:R-:W-:Y:S01]  /*11b0*/  FFMA.FTZ R114, R11, R100, R114 ;  /* 0x000000640b727223 */ /* 0x010fe20000010072 */
[----:B------:R-:W-:-:S03]  /*11c0*/  FFMA.FTZ R117, R8, R101, R117 ;  /* 0x0000006508757223 */ /* 0x000fc60000010075 */
        /* <DEDUP_REMOVED lines=27> */
[----:B0-----:R-:W-:-:S07]  /*1380*/  FFMA.FTZ R138, R126, R131, R93 ;  /* 0x000000837e8a7223 */ /* 0x001fce000001005d */
.L_x_2656:
[----:B------:R-:W-:Y:S05]  /*1390*/  BSYNC B0 ;  /* 0x0000000000007941 */ /* 0x000fea0003800000 */
.L_x_2655:
        /* <DEDUP_REMOVED lines=26> */
.L_x_2679:
        /* <DEDUP_REMOVED lines=43> */
[----:B------:R-:W-:-:S04]  /*17f0*/  @P5 LEA R98, P6, R0, UR18, 0x4 ;  /* 0x0000001200625c11 */ /* 0x000fc8000f8c20ff */
[----:B------:R-:W-:Y:S02]  /*1800*/  @P5 LEA.HI.X R99, R0, UR19, RZ, 0x4, P6 ;  /* 0x0000001300635c11 */ /* 0x000fe4000b0f24ff */
[----:B------:R-:W-:-:S04]  /*1810*/  ISETP.NE.U32.AND P6, PT, RZ, UR10, PT ;  /* 0x0000000aff007c0c */ /* 0x000fc8000bfc5070 */
[----:B------:R-:W-:-:S13]  /*1820*/  ISETP.NE.AND.EX P6, PT, RZ, UR11, PT, P6 ;  /* 0x0000000bff007c0c */ /* 0x000fda000bfc5360 */
[----:B------:R-:W-:Y:S01]  /*1830*/  @P6 FADD.FTZ R92, R64, R92 ;  /* 0x0000005c405c6221 */ /* 0x000fe20000010000 */
[----:B------:R-:W-:Y:S01]  /*1840*/  @P6 FADD.FTZ R93, R65, R93 ;  /* 0x0000005d415d6221 */ /* 0x000fe20000010000 */
[----:B------:R-:W-:Y:S01]  /*1850*/  @P6 FADD.FTZ R94, R66, R94 ;  /* 0x0000005e425e6221 */ /* 0x000fe20000010000 */
[----:B------:R-:W-:Y:S01]  /*1860*/  @P6 FADD.FTZ R95, R67, R95 ;  /* 0x0000005f435f6221 */ /* 0x000fe20000010000 */
[----:B------:R-:W-:-:S04]  /*1870*/  ISETP.NE.U32.AND P6, PT, RZ, UR16, PT ;  /* 0x00000010ff007c0c */ /* 0x000fc8000bfc5070 */
[----:B------:R-:W-:-:S04]  /*1880*/  ISETP.NE.AND.EX P6, PT, RZ, UR17, PT, P6 ;  /* 0x00000011ff007c0c */ /* 0x000fc8000bfc5360 */
[----:B------:R-:W-:Y:S02]  /*1890*/  SEL R84, R92, R84, P6 ;  /* 0x000000545c547207 */ /* 0x000fe40003000000 */
[----:B------:R-:W-:Y:S02]  /*18a0*/  SEL R85, R93, R85, P6 ;  /* 0x000000555d557207 */ /* 0x000fe40003000000 */
[----:B------:R-:W-:Y:S02]  /*18b0*/  SEL R86, R94, R86, P6 ;  /* 0x000000565e567207 */ /* 0x000fe40003000000 */
[----:B------:R-:W-:-:S03]  /*18c0*/  SEL R87, R95, R87, P6 ;  /* 0x000000575f577207 */ /* 0x000fc60003000000 */
[----:B------:R-:W0:Y:S02]  /*18d0*/  @P6 LDC.64 R96, c[0x0][0x308] ;  /* 0x0000c200ff606b82 */ /* 0x000e240000000a00 */
[----:B0-----:R-:W-:-:S06]  /*18e0*/  @P6 IMAD.WIDE.U32 R100, R0, 0x10, R96 ;  /* 0x0000001000646825 */ /* 0x001fcc00078e0060 */
[----:B------:R-:W0:Y:S01]  /*18f0*/  LDC.64 R96, c[0x0][0x2f8] ;  /* 0x0000be00ff607b82 */ /* 0x000e220000000a00 */
[----:B------:R1:W-:Y:S01]  /*1900*/  @P6 STG.E.128 desc[UR4][R100.64], R84 ;  /* 0x0000005464006986 */ /* 0x0003e2000c101d04 */
[----:B------:R-:W-:-:S04]  /*1910*/  ISETP.NE.U32.AND P6, PT, RZ, UR18, PT ;  /* 0x00000012ff007c0c */ /* 0x000fc8000bfc5070 */
[----:B------:R-:W-:-:S04]  /*1920*/  ISETP.NE.AND.EX P6, PT, RZ, UR19, PT, P6 ;  /* 0x00000013ff007c0c */ /* 0x000fc8000bfc5360 */
[----:B------:R-:W-:Y:S02]  /*1930*/  SEL R88, R92, R88, P6 ;  /* 0x000000585c587207 */ /* 0x000fe40003000000 */
[----:B------:R-:W-:Y:S02]  /*1940*/  SEL R89, R93, R89, P6 ;  /* 0x000000595d597207 */ /* 0x000fe40003000000 */
[----:B------:R-:W-:Y:S02]  /*1950*/  SEL R90, R94, R90, P6 ;  /* 0x0000005a5e5a7207 */ /* 0x000fe40003000000 */
[----:B------:R-:W-:Y:S01]  /*1960*/  SEL R91, R95, R91, P6 ;  /* 0x0000005b5f5b7207 */ /* 0x000fe20003000000 */
[C---:B0-----:R-:W-:Y:S01]  /*1970*/  IMAD.WIDE.U32 R96, R0.reuse, 0x10, R96 ;  /* 0x0000001000607825 */ /* 0x041fe200078e0060 */
[----:B------:R-:W-:-:S04]  /*1980*/  IADD3 R0, R0, 0x80, RZ ;  /* 0x0000008000007810 */ /* 0x000fc80007ffe0ff */
[----:B------:R1:W-:Y:S04]  /*1990*/  STG.E.128 desc[UR4][R96.64], R92 ;  /* 0x0000005c60007986 */ /* 0x0003e8000c101d04 */
[----:B------:R1:W-:Y:S02]  /*19a0*/  @P5 STG.E.128 desc[UR4][R98.64], R88 ;  /* 0x0000005862005986 */ /* 0x0003e4000c101d04 */
.L_x_2659:
[----:B------:R-:W-:Y:S05]  /*19b0*/  BSYNC B0 ;  /* 0x0000000000007941 */ /* 0x000fea0003800000 */
.L_x_2658:
[----:B------:R-:W-:Y:S04]  /*19c0*/  BSSY B0, `(.L_x_2660) ;  /* 0x000002c000007945 */ /* 0x000fe80003800000 */
[----:B------:R-:W-:Y:S05]  /*19d0*/  @!P1 BRA `(.L_x_2661) ;  /* 0x0000000000a89947 */ /* 0x000fea0003800000 */
[----:B------:R-:W-:Y:S01]  /*19e0*/  ISETP.NE.U32.AND P5, PT, RZ, UR18, PT ;  /* 0x00000012ff007c0c */ /* 0x000fe2000bfa5070 */
[-CC-:B-1----:R-:W-:Y:S01]  /*19f0*/  FFMA.FTZ R94, R122, R103.reuse, R136.reuse ;  /* 0x000000677a5e7223 */ /* 0x182fe20000010088 */
        /* <DEDUP_REMOVED lines=12> */
[----:B------:R-:W0:Y:S03]  /*1ac0*/  LDC.64 R96, c[0x0][0x2f8] ;  /* 0x0000be00ff607b82 */ /* 0x000e260000000a00 */
[----:B------:R-:W-:-:S04]  /*1ad0*/  @P5 LEA R98, P6, R0, UR18, 0x4 ;  /* 0x0000001200625c11 */ /* 0x000fc8000f8c20ff */
[----:B------:R-:W-:Y:S02]  /*1ae0*/  @P5 LEA.HI.X R99, R0, UR19, RZ, 0x4, P6 ;  /* 0x0000001300635c11 */ /* 0x000fe4000b0f24ff */
[----:B------:R-:W-:-:S04]  /*1af0*/  ISETP.NE.U32.AND P6, PT, RZ, UR10, PT ;  /* 0x0000000aff007c0c */ /* 0x000fc8000bfc5070 */
[----:B------:R-:W-:Y:S01]  /*1b00*/  ISETP.NE.AND.EX P6, PT, RZ, UR11, PT, P6 ;  /* 0x0000000bff007c0c */ /* 0x000fe2000bfc5360 */
[----:B0-----:R-:W-:-:S12]  /*1b10*/  IMAD.WIDE.U32 R96, R0, 0x10, R96 ;  /* 0x0000001000607825 */ /* 0x001fd800078e0060 */
        /* <DEDUP_REMOVED lines=11> */
[C---:B0-----:R-:W-:Y:S01]  /*1bd0*/  @P6 IMAD.WIDE.U32 R100, R0.reuse, 0x10, R100 ;  /* 0x0000001000646825 */ /* 0x041fe200078e0064 */
[----:B------:R-:W-:-:S04]  /*1be0*/  IADD3 R0, R0, 0x80, RZ ;  /* 0x0000008000007810 */ /* 0x000fc80007ffe0ff */
[----:B------:R0:W-:Y:S01]  /*1bf0*/  @P6 STG.E.128 desc[UR4][R100.64], R84 ;  /* 0x0000005464006986 */ /* 0x0001e2000c101d04 */
[----:B------:R-:W-:-:S03]  /*1c00*/  ISETP.NE.U32.AND P6, PT, RZ, UR18, PT ;  /* 0x00000012ff007c0c */ /* 0x000fc6000bfc5070 */
[----:B------:R0:W-:Y:S01]  /*1c10*/  STG.E.128 desc[UR4][R96.64], R92 ;  /* 0x0000005c60007986 */ /* 0x0001e2000c101d04 */
[----:B------:R-:W-:-:S04]  /*1c20*/  ISETP.NE.AND.EX P6, PT, RZ, UR19, PT, P6 ;  /* 0x00000013ff007c0c */ /* 0x000fc8000bfc5360 */
[----:B------:R-:W-:Y:S02]  /*1c30*/  SEL R88, R92, R88, P6 ;  /* 0x000000585c587207 */ /* 0x000fe40003000000 */
[----:B------:R-:W-:Y:S02]  /*1c40*/  SEL R89, R93, R89, P6 ;  /* 0x000000595d597207 */ /* 0x000fe40003000000 */
[----:B------:R-:W-:Y:S02]  /*1c50*/  SEL R90, R94, R90, P6 ;  /* 0x0000005a5e5a7207 */ /* 0x000fe40003000000 */
[----:B------:R-:W-:-:S05]  /*1c60*/  SEL R91, R95, R91, P6 ;  /* 0x0000005b5f5b7207 */ /* 0x000fca0003000000 */
[----:B------:R0:W-:Y:S02]  /*1c70*/  @P5 STG.E.128 desc[UR4][R98.64], R88 ;  /* 0x0000005862005986 */ /* 0x0001e4000c101d04 */
.L_x_2661:
[----:B------:R-:W-:Y:S05]  /*1c80*/  BSYNC B0 ;  /* 0x0000000000007941 */ /* 0x000fea0003800000 */
.L_x_2660:
[----:B------:R-:W-:Y:S04]  /*1c90*/  BSSY B0, `(.L_x_2662) ;  /* 0x000002b000007945 */ /* 0x000fe80003800000 */
[----:B------:R-:W-:Y:S05]  /*1ca0*/  @!P2 BRA `(.L_x_2663) ;  /* 0x0000000000a4a947 */ /* 0x000fea0003800000 */
[----:B------:R-:W-:Y:S01]  /*1cb0*/  ISETP.NE.U32.AND P5, PT, RZ, UR18, PT ;  /* 0x00000012ff007c0c */ /* 0x000fe2000bfa5070 */
[-CC-:B01----:R-:W-:Y:S01]  /*1cc0*/  FFMA.FTZ R93, R115, R103.reuse, R136.reuse ;  /* 0x00000067735d7223 */ /* 0x183fe20000010088 */
        /* <DEDUP_REMOVED lines=36> */
[----:B0-----:R-:W-:-:S05]  /*1f10*/  IMAD.WIDE.U32 R98, R0, 0x10, R98 ;  /* 0x0000001000627825 */ /* 0x001fca00078e0062 */
[----:B------:R2:W-:Y:S04]  /*1f20*/  STG.E.128 desc[UR4][R98.64], R92 ;  /* 0x0000005c62007986 */ /* 0x0005e8000c101d04 */
[----:B------:R2:W-:Y:S02]  /*1f30*/  @P5 STG.E.128 desc[UR4][R96.64], R88 ;  /* 0x0000005860005986 */ /* 0x0005e4000c101d04 */
.L_x_2663:
[----:B------:R-:W-:Y:S05]  /*1f40*/  BSYNC B0 ;  /* 0x0000000000007941 */ /* 0x000fea0003800000 */
.L_x_2662:
[----:B------:R-:W-:Y:S02]  /*1f50*/  ISETP.NE.AND P5, PT, R102, RZ, PT ;  /* 0x000000ff6600720c */ /* 0x000fe40003fa5270 */
[----:B------:R-:W-:-:S11]  /*1f60*/  SEL R0, RZ, 0x1, P4 ;  /* 0x00000001ff007807 */ /* 0x000fd60002000000 */
[----:B------:R-:W-:Y:S05]  /*1f70*/  @!P5 BRA `(.L_x_2664) ;  /* 0xffffffe80014d947 */ /* 0x000fea000383ffff */
.L_x_2650:
        /* <DEDUP_REMOVED lines=9> */
[----:B-----5:R-:W4:Y:S08]  /*2010*/  LDC.64 R4, c[0x0][0x2d8] ;  /* 0x0000b600ff047b82 */ /* 0x020f300000000a00 */
[----:B------:R-:W0:Y:S08]  /*2020*/  LDC.64 R6, c[0x0][0x2e0] ;  /* 0x0000b800ff067b82 */ /* 0x000e300000000a00 */
[----:B------:R-:W1:Y:S01]  /*2030*/  LDC.64 R8, c[0x0][0x2e8] ;  /* 0x0000ba00ff087b82 */ /* 0x000e620000000a00 */
        /* <DEDUP_REMOVED lines=9> */
.L_x_2666:
[----:B------:R-:W-:Y:S05]  /*20d0*/  BSYNC B0 ;  /* 0x0000000000007941 */ /* 0x000fea0003800000 */
.L_x_2665:
[----:B------:R-:W-:Y:S04]  /*20e0*/  BSSY B0, `(.L_x_2667) ;  /* 0x000000f000007945 */ /* 0x000fe80003800000 */
[----:B------:R-:W-:Y:S05]  /*20f0*/  @!P1 BRA `(.L_x_2668) ;  /* 0x0000000000349947 */ /* 0x000fea0003800000 */
[----:B---3--:R-:W3:Y:S08]  /*2100*/  LDC.64 R2, c[0x0][0x2d0] ;  /* 0x0000b400ff027b82 */ /* 0x008ef00000000a00 */
        /* <DEDUP_REMOVED lines=12> */
.L_x_2668:
[----:B------:R-:W-:Y:S05]  /*21d0*/  BSYNC B0 ;  /* 0x0000000000007941 */ /* 0x000fea0003800000 */
.L_x_2667:
[----:B------:R-:W-:Y:S05]  /*21e0*/  @!P2 EXIT ;  /* 0x000000000000a94d */ /* 0x000fea0003800000 */
[----:B---3--:R-:W3:Y:S08]  /*21f0*/  LDC.64 R2, c[0x0][0x2d0] ;  /* 0x0000b400ff027b82 */ /* 0x008ef00000000a00 */
[----:B-----5:R-:W4:Y:S08]  /*2200*/  LDC.64 R4, c[0x0][0x2d8] ;  /* 0x0000b600ff047b82 */ /* 0x020f300000000a00 */
        /* <DEDUP_REMOVED lines=11> */
.L_x_2657:
[----:B------:R-:W-:Y:S01]  /*22c0*/  HFMA2.MMA R137, -RZ, RZ, 0, 9.5367431640625e-07 ;  /* 0x00000010ff897435 */ /* 0x000fe200000001ff */
[----:B------:R-:W-:Y:S02]  /*22d0*/  MOV R136, R139 ;  /* 0x0000008b00887202 */ /* 0x000fe40000000f00 */
[----:B------:R-:W-:Y:S02]  /*22e0*/  MOV R140, 0x1f ;  /* 0x0000001f008c7802 */ /* 0x000fe40000000f00 */
[----:B------:R-:W-:-:S07]  /*22f0*/  MOV R103, 0xffffffff ;  /* 0xffffffff00677802 */ /* 0x000fce0000000f00 */
[----:B-----5:R-:W-:Y:S05]  /*2300*/  WARPSYNC.COLLECTIVE R103, `(.L_x_2669) ;  /* 0x0000000067087348 */ /* 0x020fea0003c00000 */
[----:B------:R0:W1:Y:S02]  /*2310*/  SHFL.DOWN P3, R135, R136, R137, R140 ;  /* 0x0800008988877389 */ /* 0x000064000006008c */
[----:B01---5:R-:W-:Y:S01]  /*2320*/  ENDCOLLECTIVE ;  /* 0x000000000000791b */ /* 0x023fe20003800000 */
.L_x_2669:
[----:B------:R-:W-:Y:S02]  /*2330*/  MOV R136, R138 ;  /* 0x0000008a00887202 */ /* 0x000fe40000000f00 */
[----:B------:R-:W-:-:S07]  /*2340*/  MOV R94, R135 ;  /* 0x00000087005e7202 */ /* 0x000fce0000000f00 */
[----:B------:R-:W-:Y:S05]  /*2350*/  WARPSYNC.COLLECTIVE R103, `(.L_x_2670) ;  /* 0x0000000067087348 */ /* 0x000fea0003c00000 */
[----:B------:R0:W1:Y:S02]  /*2360*/  SHFL.DOWN P3, R135, R136, R137, R140 ;  /* 0x0800008988877389 */ /* 0x000064000006008c */
[----:B01----:R-:W-:Y:S01]  /*2370*/  ENDCOLLECTIVE ;  /* 0x000000000000791b */ /* 0x003fe20003800000 */
.L_x_2670:
[----:B------:R-:W-:Y:S01]  /*2380*/  FADD.FTZ R94, R94, R139 ;  /* 0x0000008b5e5e7221 */ /* 0x000fe20000010000 */
[----:B------:R-:W-:-:S04]  /*2390*/  HFMA2.MMA R137, -RZ, RZ, 0, 4.76837158203125e-07 ;  /* 0x00000008ff897435 */ /* 0x000fc800000001ff */
[----:B------:R-:W-:Y:S02]  /*23a0*/  MOV R136, R94 ;  /* 0x0000005e00887202 */ /* 0x000fe40000000f00 */
[----:B------:R-:W-:-:S07]  /*23b0*/  MOV R95, R135 ;  /* 0x00000087005f7202 */ /* 0x000fce0000000f00 */
[----:B------:R-:W-:Y:S05]  /*23c0*/  WARPSYNC.COLLECTIVE R103, `(.L_x_2671) ;  /* 0x0000000067087348 */ /* 0x000fea0003c00000 */
[----:B------:R0:W1:Y:S02]  /*23d0*/  SHFL.DOWN P3, R135, R136, R137, R140 ;  /* 0x0800008988877389 */ /* 0x000064000006008c */
[----:B01----:R-:W-:Y:S01]  /*23e0*/  ENDCOLLECTIVE ;  /* 0x000000000000791b */ /* 0x003fe20003800000 */
.L_x_2671:
[----:B------:R-:W-:-:S05]  /*23f0*/  FADD.FTZ R95, R95, R138 ;  /* 0x0000008a5f5f7221 */ /* 0x000fca0000010000 */
[----:B------:R-:W-:Y:S02]  /*2400*/  MOV R136, R95 ;  /* 0x0000005f00887202 */ /* 0x000fe40000000f00 */
[----:B------:R-:W-:-:S07]  /*2410*/  MOV R97, R135 ;  /* 0x0000008700617202 */ /* 0x000fce0000000f00 */
[----:B------:R-:W-:Y:S05]  /*2420*/  WARPSYNC.COLLECTIVE R103, `(.L_x_2672) ;  /* 0x0000000067087348 */ /* 0x000fea0003c00000 */
[----:B------:R0:W1:Y:S02]  /*2430*/  SHFL.DOWN P3, R135, R136, R137, R140 ;  /* 0x0800008988877389 */ /* 0x000064000006008c */
[----:B01----:R-:W-:Y:S01]  /*2440*/  ENDCOLLECTIVE ;  /* 0x000000000000791b */ /* 0x003fe20003800000 */
.L_x_2672:
[----:B------:R-:W-:Y:S01]  /*2450*/  FADD.FTZ R97, R94, R97 ;  /* 0x000000615e617221 */ /* 0x000fe20000010000 */
[----:B------:R-:W-:-:S04]  /*2460*/  HFMA2.MMA R137, -RZ, RZ, 0, 2.384185791015625e-07 ;  /* 0x00000004ff897435 */ /* 0x000fc800000001ff */
[----:B------:R-:W-:Y:S02]  /*2470*/  MOV R136, R97 ;  /* 0x0000006100887202 */ /* 0x000fe40000000f00 */
[----:B------:R-:W-:-:S07]  /*2480*/  MOV R96, R135 ;  /* 0x0000008700607202 */ /* 0x000fce0000000f00 */
[----:B------:R-:W-:Y:S05]  /*2490*/  WARPSYNC.COLLECTIVE R103, `(.L_x_2673) ;  /* 0x0000000067087348 */ /* 0x000fea0003c00000 */
[----:B------:R0:W1:Y:S02]  /*24a0*/  SHFL.DOWN P3, R135, R136, R137, R140 ;  /* 0x0800008988877389 */ /* 0x000064000006008c */
[----:B01----:R-:W-:Y:S01]  /*24b0*/  ENDCOLLECTIVE ;  /* 0x000000000000791b */ /* 0x003fe20003800000 */
.L_x_2673:
[----:B------:R-:W-:-:S05]  /*24c0*/  FADD.FTZ R96, R95, R96 ;  /* 0x000000605f607221 */ /* 0x000fca0000010000 */
[----:B------:R-:W-:Y:S02]  /*24d0*/  MOV R136, R96 ;  /* 0x0000006000887202 */ /* 0x000fe40000000f00 */
[----:B------:R-:W-:-:S07]  /*24e0*/  MOV R98, R135 ;  /* 0x0000008700627202 */ /* 0x000fce0000000f00 */
[----:B------:R-:W-:Y:S05]  /*24f0*/  WARPSYNC.COLLECTIVE R103, `(.L_x_2674) ;  /* 0x0000000067087348 */ /* 0x000fea0003c00000 */
[----:B------:R0:W1:Y:S02]  /*2500*/  SHFL.DOWN P3, R135, R136, R137, R140 ;  /* 0x0800008988877389 */ /* 0x000064000006008c */
[----:B01----:R-:W-:Y:S01]  /*2510*/  ENDCOLLECTIVE ;  /* 0x000000000000791b */ /* 0x003fe20003800000 */
.L_x_2674:
[----:B------:R-:W-:Y:S01]  /*2520*/  FADD.FTZ R98, R97, R98 ;  /* 0x0000006261627221 */ /* 0x000fe20000010000 */
[----:B------:R-:W-:-:S04]  /*2530*/  HFMA2.MMA R137, -RZ, RZ, 0, 1.1920928955078125e-07 ;  /* 0x00000002ff897435 */ /* 0x000fc800000001ff */
[----:B------:R-:W-:Y:S02]  /*2540*/  MOV R136, R98 ;  /* 0x0000006200887202 */ /* 0x000fe40000000f00 */
[----:B------:R-:W-:-:S07]  /*2550*/  MOV R99, R135 ;  /* 0x0000008700637202 */ /* 0x000fce0000000f00 */
[----:B------:R-:W-:Y:S05]  /*2560*/  WARPSYNC.COLLECTIVE R103, `(.L_x_2675) ;  /* 0x0000000067087348 */ /* 0x000fea0003c00000 */
[----:B------:R0:W1:Y:S02]  /*2570*/  SHFL.DOWN P3, R135, R136, R137, R140 ;  /* 0x0800008988877389 */ /* 0x000064000006008c */
[----:B01----:R-:W-:Y:S01]  /*2580*/  ENDCOLLECTIVE ;  /* 0x000000000000791b */ /* 0x003fe20003800000 */
.L_x_2675:
[----:B------:R-:W-:-:S05]  /*2590*/  FADD.FTZ R99, R96, R99 ;  /* 0x0000006360637221 */ /* 0x000fca0000010000 */
[----:B------:R-:W-:Y:S02]  /*25a0*/  MOV R136, R99 ;  /* 0x0000006300887202 */ /* 0x000fe40000000f00 */
[----:B------:R-:W-:-:S07]  /*25b0*/  MOV R101, R135 ;  /* 0x0000008700657202 */ /* 0x000fce0000000f00 */
[----:B------:R-:W-:Y:S05]  /*25c0*/  WARPSYNC.COLLECTIVE R103, `(.L_x_2676) ;  /* 0x0000000067087348 */ /* 0x000fea0003c00000 */
[----:B------:R0:W1:Y:S02]  /*25d0*/  SHFL.DOWN P3, R135, R136, R137, R140 ;  /* 0x0800008988877389 */ /* 0x000064000006008c */
[----:B01----:R-:W-:Y:S01]  /*25e0*/  ENDCOLLECTIVE ;  /* 0x000000000000791b */ /* 0x003fe20003800000 */
.L_x_2676:
[----:B------:R-:W-:Y:S01]  /*25f0*/  FADD.FTZ R101, R98, R101 ;  /* 0x0000006562657221 */ /* 0x000fe20000010000 */
[----:B------:R-:W-:-:S04]  /*2600*/  HFMA2.MMA R137, -RZ, RZ, 0, 5.9604644775390625e-08 ;  /* 0x00000001ff897435 */ /* 0x000fc800000001ff */
[----:B------:R-:W-:Y:S02]  /*2610*/  MOV R136, R101 ;  /* 0x0000006500887202 */ /* 0x000fe40000000f00 */
[----:B------:R-:W-:-:S07]  /*2620*/  MOV R100, R135 ;  /* 0x0000008700647202 */ /* 0x000fce0000000f00 */
[----:B------:R-:W-:Y:S05]  /*2630*/  WARPSYNC.COLLECTIVE R103, `(.L_x_2677) ;  /* 0x0000000067087348 */ /* 0x000fea0003c00000 */
[----:B------:R0:W1:Y:S02]  /*2640*/  SHFL.DOWN P3, R135, R136, R137, R140 ;  /* 0x0800008988877389 */ /* 0x000064000006008c */
[----:B01----:R-:W-:Y:S01]  /*2650*/  ENDCOLLECTIVE ;  /* 0x000000000000791b */ /* 0x003fe20003800000 */
.L_x_2677:
[----:B------:R-:W-:-:S05]  /*2660*/  FADD.FTZ R94, R99, R100 ;  /* 0x00000064635e7221 */ /* 0x000fca0000010000 */
[----:B------:R-:W-:Y:S02]  /*2670*/  MOV R136, R94 ;  /* 0x0000005e00887202 */ /* 0x000fe40000000f00 */
[----:B------:R-:W-:-:S07]  /*2680*/  MOV R100, R135 ;  /* 0x0000008700647202 */ /* 0x000fce0000000f00 */
[----:B------:R-:W-:Y:S05]  /*2690*/  WARPSYNC.COLLECTIVE R103, `(.L_x_2678) ;  /* 0x0000000067087348 */ /* 0x000fea0003c00000 */
[----:B------:R0:W1:Y:S02]  /*26a0*/  SHFL.DOWN P3, R135, R136, R137, R140 ;  /* 0x0800008988877389 */ /* 0x000064000006008c */
[----:B01----:R-:W-:Y:S01]  /*26b0*/  ENDCOLLECTIVE ;  /* 0x000000000000791b */ /* 0x003fe20003800000 */
.L_x_2678:
[----:B------:R-:W-:Y:S01]  /*26c0*/  MOV R95, R135 ;  /* 0x00000087005f7202 */ /* 0x000fe20000000f00 */
[----:B------:R-:W-:Y:S06]  /*26d0*/  BRA `(.L_x_2679) ;  /* 0xffffffec00987947 */ /* 0x000fec000383ffff */
.L_x_2680:
        /* <DEDUP_REMOVED lines=10> */
.L_x_3363:


//--------------------- .text._ZN10layer_norm31ln_parallel_residual_bwd_kernelINS_13Kernel_traitsI6__halfffffjLj1536ELj1ELj1ELj4ELj16ENS_18Kernel_traits_baseILj1536ES2_ffffjLj128EEEEELb0ELb0ELb1EEEvNS_9BwdParamsE --------------------------
	.section	.text._ZN10layer_norm31ln_parallel_residual_bwd_kernelINS_13Kernel_traitsI6__halfffffjLj1536ELj1ELj1ELj4ELj16ENS_18Kernel_traits_baseILj1536ES2_ffffjLj128EEEEELb0ELb0ELb1EEEvNS_9BwdParamsE,"ax",@progbits
	.align	128
        .global         _ZN10layer_norm31ln_parallel_residual_bwd_kernelINS_13Kernel_traitsI6__halfffffjLj1536ELj1ELj1ELj4ELj16ENS_18Kernel_traits_baseILj1536ES2_ffffjLj128EEEEELb0ELb0ELb1EEEvNS_9BwdParamsE
        .type           _ZN10layer_norm31ln_parallel_residual_bwd_kernelINS_13Kernel_traitsI6__halfffffjLj1536ELj1ELj1ELj4ELj16ENS_18Kernel_traits_baseILj1536ES2_ffffjLj128EEEEELb0ELb0ELb1EEEvNS_9BwdParamsE,@function
        .size           _ZN10layer_norm31ln_parallel_residual_bwd_kernelINS_13Kernel_traitsI6__halfffffjLj1536ELj1ELj1ELj4ELj16ENS_18Kernel_traits_baseILj1536ES2_ffffjLj128EEEEELb0ELb0ELb1EEEvNS_9BwdParamsE,(.L_x_3364 - _ZN10layer_norm31ln_parallel_residual_bwd_kernelINS_13Kernel_traitsI6__halfffffjLj1536ELj1ELj1ELj4ELj16ENS_18Kernel_traits_baseILj1536ES2_ffffjLj128EEEEELb0ELb0ELb1EEEvNS_9BwdParamsE)
        .other          _ZN10layer_norm31ln_parallel_residual_bwd_kernelINS_13Kernel_traitsI6__halfffffjLj1536ELj1ELj1ELj4ELj16ENS_18Kernel_traits_baseILj1536ES2_ffffjLj128EEEEELb0ELb0ELb1EEEvNS_9BwdParamsE,@"STO_CUDA_ENTRY STV_DEFAULT"
_ZN10layer_norm31ln_parallel_residual_bwd_kernelINS_13Kernel_traitsI6__halfffffjLj1536ELj1ELj1ELj4ELj16ENS_18Kernel_traits_baseILj1536ES2_ffffjLj128EEEEELb0ELb0ELb1EEEvNS_9BwdParamsE:
.text._ZN10layer_norm31ln_parallel_residual_bwd_kernelINS_13Kernel_traitsI6__halfffffjLj1536ELj1ELj1ELj4ELj16ENS_18Kernel_traits_baseILj1536ES2_ffffjLj128EEEEELb0ELb0ELb1EEEvNS_9BwdParamsE:
        /* <DEDUP_REMOVED lines=40> */
.L_x_2681:
        /* <DEDUP_REMOVED lines=21> */
[----:B0-----:R-:W-:Y:S02]  /*03d0*/  CS2R R2, SRZ ;  /* 0x0000000000027805 */ /* 0x001fe4000001ff00 */
[----:B------:R-:W-:Y:S02]  /*03e0*/  CS2R R98, SRZ ;  /* 0x0000000000627805 */ /* 0x000fe4000001ff00 */
[----:B------:R-:W-:Y:S02]  /*03f0*/  CS2R R90, SRZ ;  /* 0x00000000005a7805 */ /* 0x000fe4000001ff00 */
[----:B-1----:R-:W-:Y:S02]  /*0400*/  CS2R R4, SRZ ;  /* 0x0000000000047805 */ /* 0x002fe4000001ff00 */
        /* <DEDUP_REMOVED lines=16> */
[----:B------:R-:W-:Y:S02]  /*0510*/  MOV R107, RZ ;  /* 0x000000ff006b7202 */ /* 0x000fe40000000f00 */
        /* <DEDUP_REMOVED lines=28> */
[----:B------:R-:W-:Y:S01]  /*06e0*/  CS2R R10, SRZ ;  /* 0x00000000000a7805 */ /* 0x000fe2000001ff00 */
        /* <DEDUP_REMOVED lines=12> */
.L_x_2688:
[----:B--2---:R-:W0:Y:S01]  /*07b0*/  LDC.64 R62, c[0x0][0x250] ;  /* 0x00009400ff3e7b82 */ /* 0x004e220000000a00 */
[----:B------:R-:W-:-:S05]  /*07c0*/  IMAD R48, R130, UR8, RZ ;  /* 0x0000000882307c24 */ /* 0x000fca000f8e02ff */
[----:B------:R-:W-:Y:S02]  /*07d0*/  SHF.R.S32.HI R49, RZ, 0x1f, R48 ;  /* 0x0000001fff317819 */ /* 0x000fe40000011430 */
[----:B------:R-:W1:Y:S02]  /*07e0*/  LDC.64 R72, c[0x0][0x238] ;  /* 0x00008e00ff487b82 */ /* 0x000e640000000a00 */
[----:B------:R-:W-:-:S04]  /*07f0*/  LEA.HI R48, R49, R48, RZ, 0x2 ;  /* 0x0000003031307211 */ /* 0x000fc800078f10ff */
[----:B------:R-:W-:Y:S02]  /*0800*/  LEA.HI.SX32 R135, R48, R105, 0x1e ;  /* 0x0000006930877211 */ /* 0x000fe400078ff2ff */
[----:B------:R-:W2:Y:S08]  /*0810*/  LDC.64 R76, c[0x0][0x2c0] ;  /* 0x0000b000ff4c7b82 */ /* 0x000eb00000000a00 */
[----:B------:R-:W3:Y:S01]  /*0820*/  LDC.64 R74, c[0x0][0x258] ;  /* 0x00009600ff4a7b82 */ /* 0x000ee20000000a00 */
[----:B0-----:R-:W-:-:S07]  /*0830*/  IMAD.WIDE R62, R130, 0x4, R62 ;  /* 0x00000004823e7825 */ /* 0x001fce00078e023e */
[----:B------:R-:W0:Y:S01]  /*0840*/  LDC.64 R80, c[0x0][0x2b8] ;  /* 0x0000ae00ff507b82 */ /* 0x000e220000000a00 */
[C---:B-1----:R-:W-:Y:S01]  /*0850*/  IMAD.WIDE.U32 R48, R135.reuse, 0x10, R72 ;  /* 0x0000001087307825 */ /* 0x042fe200078e0048 */
[C---:B------:R-:W-:Y:S01]  /*0860*/  IADD3 R133, R135.reuse, 0x80, RZ ;  /* 0x0000008087857810 */ /* 0x040fe20007ffe0ff */
[----:B------:R-:W4:Y:S02]  /*0870*/  LDG.E R143, desc[UR6][R62.64] ;  /* 0x000000063e8f7981 */ /* 0x000f24000c1e1900 */
[----:B--2---:R-:W-:Y:S02]  /*0880*/  IMAD.WIDE.U32 R56, R135, 0x10, R76 ;  /* 0x0000001087387825 */ /* 0x004fe400078e004c */
[----:B------:R-:W2:Y:S01]  /*0890*/  LDG.E.128 R48, desc[UR6][R48.64] ;  /* 0x0000000630307981 */ /* 0x000ea2000c1e1d00 */
[----:B------:R-:W1:Y:S01]  /*08a0*/  @P3 LDC.64 R140, c[0x0][0x2c8] ;  /* 0x0000b200ff8c3b82 */ /* 0x000e620000000a00 */
[----:B------:R-:W-:Y:S02]  /*08b0*/  IMAD.WIDE.U32 R60, R133, 0x10, R72 ;  /* 0x00000010853c7825 */ /* 0x000fe400078e0048 */
[----:B------:R-:W2:Y:S02]  /*08c0*/  LDG.E.128 R56, desc[UR6][R56.64] ;  /* 0x0000000638387981 */ /* 0x000ea4000c1e1d00 */
[----:B---3--:R-:W-:-:S02]  /*08d0*/  IMAD.WIDE R74, R130, 0x4, R74 ;  /* 0x00000004824a7825 */ /* 0x008fc400078e024a */
[----:B------:R-:W3:Y:S01]  /*08e0*/  LDG.E.128 R60, desc[UR6][R60.64] ;  /* 0x000000063c3c7981 */ /* 0x000ee2000c1e1d00 */
[----:B------:R-:W1:Y:S01]  /*08f0*/  @P3 LDC.64 R136, c[0x0][0x2c8] ;  /* 0x0000b200ff883b82 */ /* 0x000e620000000a00 */
[----:B0-----:R-:W-:Y:S02]  /*0900*/  IMAD.WIDE.U32 R52, R135, 0x10, R80 ;  /* 0x0000001087347825 */ /* 0x001fe400078e0050 */
[----:B------:R-:W3:Y:S05]  /*0910*/  LDG.E R134, desc[UR6][R74.64] ;  /* 0x000000064a867981 */ /* 0x000eea000c1e1900 */
[----:B------:R-:W0:Y:S01]  /*0920*/  @P3 LDC.64 R138, c[0x0][0x2c8] ;  /* 0x0000b200ff8a3b82 */ /* 0x000e220000000a00 */
[----:B------:R-:W-:Y:S01]  /*0930*/  IMAD.WIDE.U32 R68, R133, 0x10, R76 ;  /* 0x0000001085447825 */ /* 0x000fe200078e004c */
[----:B------:R-:W3:Y:S01]  /*0940*/  LDG.E.128 R52, desc[UR6][R52.64] ;  /* 0x0000000634347981 */ /* 0x000ee2000c1e1d00 */
[----:B------:R-:W-:-:S02]  /*0950*/  IADD3 R132, R135, 0x100, RZ ;  /* 0x0000010087847810 */ /* 0x000fc40007ffe0ff */
[----:B------:R-:W-:Y:S02]  /*0960*/  IMAD.WIDE.U32 R64, R133, 0x10, R80 ;  /* 0x0000001085407825 */ /* 0x000fe400078e0050 */
[----:B------:R-:W3:Y:S02]  /*0970*/  LDG.E.128 R68, desc[UR6][R68.64] ;  /* 0x0000000644447981 */ /* 0x000ee4000c1e1d00 */
[C---:B------:R-:W-:Y:S02]  /*0980*/  IMAD.WIDE.U32 R72, R132.reuse, 0x10, R72 ;  /* 0x0000001084487825 */ /* 0x040fe400078e0048 */
[----:B------:R-:W3:Y:S02]  /*0990*/  LDG.E.128 R64, desc[UR6][R64.64] ;  /* 0x0000000640407981 */ /* 0x000ee4000c1e1d00 */
[C---:B------:R-:W-:Y:S02]  /*09a0*/  IMAD.WIDE.U32 R76, R132.reuse, 0x10, R76 ;  /* 0x00000010844c7825 */ /* 0x040fe400078e004c */
[----:B------:R-:W3:Y:S02]  /*09b0*/  LDG.E.128 R72, desc[UR6][R72.64] ;  /* 0x0000000648487981 */ /* 0x000ee4000c1e1d00 */
[----:B------:R-:W-:-:S02]  /*09c0*/  IMAD.WIDE.U32 R80, R132, 0x10, R80 ;  /* 0x0000001084507825 */ /* 0x000fc400078e0050 */
[----:B------:R-:W3:Y:S04]  /*09d0*/  LDG.E.128 R76, desc[UR6][R76.64] ;  /* 0x000000064c4c7981 */ /* 0x000ee8000c1e1d00 */
[----:B------:R-:W3:Y:S01]  /*09e0*/  LDG.E.128 R80, desc[UR6][R80.64] ;  /* 0x0000000650507981 */ /* 0x000ee2000c1e1d00 */
[----:B-1----:R-:W-:Y:S01]  /*09f0*/  @P3 IMAD.WIDE.U32 R140, R135, 0x10, R140 ;  /* 0x00000010878c3825 */ /* 0x002fe200078e008c */
[----:B------:R-:W-:-:S03]  /*0a00*/  LOP3.LUT P1, RZ, R142, 0xff, RZ, 0xc0, !PT ;  /* 0x000000ff8eff7812 */ /* 0x000fc6000782c0ff */
[----:B------:R-:W-:Y:S01]  /*0a10*/  @P3 IMAD.WIDE.U32 R136, R132, 0x10, R136 ;  /* 0x0000001084883825 */ /* 0x000fe200078e0088 */
[----:B------:R1:W5:Y:S03]  /*0a20*/  @P3 LDG.E.128 R28, desc[UR6][R140.64] ;  /* 0x000000068c1c3981 */ /* 0x000366000c1e1d00 */
[----:B0-----:R-:W-:Y:S01]  /*0a30*/  @P3 IMAD.WIDE.U32 R138, R133, 0x10, R138 ;  /* 0x00000010858a3825 */ /* 0x001fe200078e008a */
[----:B------:R0:W5:Y:S04]  /*0a40*/  @P3 LDG.E.128 R36, desc[UR6][R136.64] ;  /* 0x0000000688243981 */ /* 0x000168000c1e1d00 */
[----:B------:R0:W5:Y:S01]  /*0a50*/  @P3 LDG.E.128 R32, desc[UR6][R138.64] ;  /* 0x000000068a203981 */ /* 0x000162000c1e1d00 */
[----:B------:R-:W-:Y:S01]  /*0a60*/  IADD3 R130, R130, UR10, RZ ;  /* 0x0000000a82827c10 */ /* 0x000fe2000fffe0ff */
[----:B------:R-:W-:Y:S01]  /*0a70*/  UMOV UR4, 0xffffffff ;  /* 0xffffffff00047882 */ /* 0x000fe20000000000 */
[----:B------:R-:W-:-:S02]  /*0a80*/  LOP3.LUT P0, RZ, R0, 0x1f, RZ, 0xc0, !PT ;  /* 0x0000001f00ff7812 */ /* 0x000fc4000780c0ff */
[----:B----4-:R-:W-:-:S05]  /*0a90*/  FSEL R151, R143, RZ, !P2 ;  /* 0x000000ff8f977208 */ /* 0x010fca0005000000 */
[C---:B--2---:R-:W-:Y:S01]  /*0aa0*/  FADD.FTZ R143, -R151.reuse, R48 ;  /* 0x00000030978f7221 */ /* 0x044fe20000010100 */
[----:B------:R-:W-:Y:S01]  /*0ab0*/  FADD.FTZ R49, -R151, R49 ;  /* 0x0000003197317221 */ /* 0x000fe20000010100 */
[----:B------:R-:W-:Y:S01]  /*0ac0*/  FMUL.FTZ R48, R129, R56 ;  /* 0x0000003881307220 */ /* 0x000fe20000410000 */
[C---:B------:R-:W-:Y:S01]  /*0ad0*/  FADD.FTZ R147, -R151.reuse, R51 ;  /* 0x0000003397937221 */ /* 0x040fe20000010100 */
[C---:B---3--:R-:W-:Y:S01]  /*0ae0*/  FMUL.FTZ R142, R134.reuse, R143 ;  /* 0x0000008f868e7220 */ /* 0x048fe20000410000 */
[C---:B-1----:R-:W-:Y:S01]  /*0af0*/  FMUL.FTZ R141, R134.reuse, R49 ;  /* 0x00000031868d7220 */ /* 0x042fe20000410000 */
[----:B------:R-:W-:Y:S01]  /*0b00*/  FADD.FTZ R49, -R151, R60 ;  /* 0x0000003c97317221 */ /* 0x000fe20000010100 */
[----:B------:R-:W-:Y:S01]  /*0b10*/  FFMA.FTZ R143, R131, R52, R48 ;  /* 0x00000034838f7223 */ /* 0x000fe20000010030 */
[----:B------:R-:W-:Y:S01]  /*0b20*/  FMUL.FTZ R48, R117, R58 ;  /* 0x0000003a75307220 */ /* 0x000fe20000410000 */
[C---:B------:R-:W-:Y:S01]  /*0b30*/  FMUL.FTZ R144, R134.reuse, R147 ;  /* 0x0000009386907220 */ /* 0x040fe20000410000 */
[----:B0-----:R-:W-:Y:S01]  /*0b40*/  FMUL.FTZ R136, R134, R49 ;  /* 0x0000003186887220 */ /* 0x001fe20000410000 */
[----:B------:R-:W-:Y:S01]  /*0b50*/  FMUL.FTZ R49, R120, R69 ;  /* 0x0000004578317220 */ /* 0x000fe20000410000 */
[----:B------:R-:W-:Y:S01]  /*0b60*/  FFMA.FTZ R147, R127, R54, R48 ;  /* 0x000000367f937223 */ /* 0x000fe20000010030 */
[----:B------:R-:W-:Y:S01]  /*0b70*/  FMUL.FTZ R48, R115, R68 ;  /* 0x0000004473307220 */ /* 0x000fe20000410000 */
[----:B------:R-:W-:Y:S01]  /*0b80*/  FADD.FTZ R145, -R151, R50 ;  /* 0x0000003297917221 */ /* 0x000fe20000010100 */
[----:B------:R-:W-:Y:S01]  /*0b90*/  FFMA.FTZ R140, R108, R65, R49 ;  /* 0x000000416c8c7223 */ /* 0x000fe20000010031 */
[----:B------:R-:W-:Y:S01]  /*0ba0*/  FMUL.FTZ R49, R122, R71 ;  /* 0x000000477a317220 */ /* 0x000fe20000410000 */
[----:B------:R-:W-:Y:S01]  /*0bb0*/  FFMA.FTZ R139, R125, R64, R48 ;  /* 0x000000407d8b7223 */ /* 0x000fe20000010030 */
[----:B------:R-:W-:Y:S01]  /*0bc0*/  FMUL.FTZ R48, R113, R70 ;  /* 0x0000004671307220 */ /* 0x000fe20000410000 */
[----:B------:R-:W-:Y:S01]  /*0bd0*/  FMUL.FTZ R51, R116, R57 ;  /* 0x0000003974337220 */ /* 0x000fe20000410000 */
[----:B------:R-:W-:Y:S01]  /*0be0*/  FMUL.FTZ R146, R134, R145 ;  /* 0x0000009186927220 */ /* 0x000fe20000410000 */
[----:B------:R-:W-:Y:S01]  /*0bf0*/  FADD.FTZ R61, -R151, R61 ;  /* 0x0000003d973d7221 */ /* 0x000fe20000010100 */
[----:B------:R-:W-:Y:S01]  /*0c00*/  FFMA.FTZ R150, R110, R67, R49 ;  /* 0x000000436e967223 */ /* 0x000fe20000010031 */
[----:B------:R-:W-:Y:S01]  /*0c10*/  FFMA.FTZ R145, R123, R66, R48 ;  /* 0x000000427b917223 */ /* 0x000fe20000010030 */
[C---:B------:R-:W-:Y:S01]  /*0c20*/  FADD.FTZ R49, -R151.reuse, R72 ;  /* 0x0000004897317221 */ /* 0x040fe20000010100 */
[----:B------:R-:W-:Y:S01]  /*0c30*/  FADD.FTZ R73, -R151, R73 ;  /* 0x0000004997497221 */ /* 0x000fe20000010100 */
[----:B------:R-:W-:Y:S01]  /*0c40*/  FFMA.FTZ R148, R128, R53, R51 ;  /* 0x0000003580947223 */ /* 0x000fe20000010033 */
[----:B------:R-:W-:Y:S01]  /*0c50*/  FMUL.FTZ R48, R111, R76 ;  /* 0x0000004c6f307220 */ /* 0x000fe20000410000 */
[C---:B------:R-:W-:Y:S01]  /*0c60*/  FADD.FTZ R51, -R151.reuse, R62 ;  /* 0x0000003e97337221 */ /* 0x040fe20000010100 */
[C---:B------:R-:W-:Y:S01]  /*0c70*/  FMUL.FTZ R137, R134.reuse, R61 ;  /* 0x0000003d86897220 */ /* 0x040fe20000410000 */
[----:B------:R-:W-:Y:S01]  /*0c80*/  FADD.FTZ R63, -R151, R63 ;  /* 0x0000003f973f7221 */ /* 0x000fe20000010100 */
[C---:B------:R-:W-:Y:S01]  /*0c90*/  FMUL.FTZ R60, R134.reuse, R49 ;  /* 0x00000031863c7220 */ /* 0x040fe20000410000 */
[----:B------:R-:W-:Y:S01]  /*0ca0*/  FMUL.FTZ R62, R134, R73 ;  /* 0x00000049863e7220 */ /* 0x000fe20000410000 */
[----:B------:R-:W-:Y:S01]  /*0cb0*/  FFMA.FTZ R61, R121, R80, R48 ;  /* 0x00000050793d7223 */ /* 0x000fe20000010030 */
[----:B------:R-:W-:Y:S01]  /*0cc0*/  FMUL.FTZ R49, R124, R77 ;  /* 0x0000004d7c317220 */ /* 0x000fe20000410000 */
[----:B------:R-:W-:Y:S01]  /*0cd0*/  FMUL.FTZ R138, R134, R51 ;  /* 0x00000033868a7220 */ /* 0x000fe20000410000 */
[----:B------:R-:W-:Y:S01]  /*0ce0*/  FFMA.FTZ R48, R142, R143, RZ ;  /* 0x0000008f8e307223 */ /* 0x000fe200000100ff */
[C---:B------:R-:W-:Y:S01]  /*0cf0*/  FADD.FTZ R24, R65.reuse, R24 ;  /* 0x0000001841187221 */ /* 0x040fe20000010000 */
[----:B------:R-:W-:Y:S01]  /*0d00*/  FFMA.FTZ R88, R65, R137, R88 ;  /* 0x0000008941587223 */ /* 0x000fe20000010058 */
[----:B------:R-:W-:Y:S01]  /*0d10*/  FADD.FTZ R51, RZ, R143 ;  /* 0x0000008fff337221 */ /* 0x000fe20000010000 */
[----:B------:R-:W-:Y:S01]  /*0d20*/  FMUL.FTZ R65, R134, R63 ;  /* 0x0000003f86417220 */ /* 0x000fe20000410000 */
[C---:B------:R-:W-:Y:S01]  /*0d30*/  FADD.FTZ R20, R81.reuse, R20 ;  /* 0x0000001451147221 */ /* 0x040fe20000010000 */
[----:B------:R-:W-:Y:S01]  /*0d40*/  FFMA.FTZ R84, R81, R62, R84 ;  /* 0x0000003e51547223 */ /* 0x000fe20000010054 */
[----:B------:R-:W-:Y:S01]  /*0d50*/  FADD.FTZ R63, -R151, R74 ;  /* 0x0000004a973f7221 */ /* 0x000fe20000010100 */
[----:B------:R-:W-:Y:S01]  /*0d60*/  FFMA.FTZ R81, R112, R81, R49 ;  /* 0x0000005170517223 */ /* 0x000fe20000010031 */
[----:B------:R-:W-:Y:S01]  /*0d70*/  FMUL.FTZ R149, R118, R59 ;  /* 0x0000003b76957220 */ /* 0x000fe20000410000 */
[----:B------:R-:W-:Y:S01]  /*0d80*/  FFMA.FTZ R49, R141, R148, R48 ;  /* 0x000000948d317223 */ /* 0x000fe20000010030 */
[----:B------:R-:W-:Y:S01]  /*0d90*/  FADD.FTZ R48, R148, R51 ;  /* 0x0000003394307221 */ /* 0x000fe20000010000 */
[----:B------:R-:W-:Y:S01]  /*0da0*/  FMUL.FTZ R63, R134, R63 ;  /* 0x0000003f863f7220 */ /* 0x000fe20000410000 */
[----:B------:R-:W-:Y:S01]  /*0db0*/  FFMA.FTZ R149, R106, R55, R149 ;  /* 0x000000376a957223 */ /* 0x000fe20000010095 */
[----:B------:R-:W-:Y:S01]  /*0dc0*/  FMUL.FTZ R50, R109, R78 ;  /* 0x0000004e6d327220 */ /* 0x000fe20000410000 */
[----:B------:R-:W-:Y:S01]  /*0dd0*/  FFMA.FTZ R49, R146, R147, R49 ;  /* 0x0000009392317223 */ /* 0x000fe20000010031 */
[----:B------:R-:W-:Y:S01]  /*0de0*/  FADD.FTZ R48, R147, R48 ;  /* 0x0000003093307221 */ /* 0x000fe20000010000 */
[C---:B------:R-:W-:Y:S01]  /*0df0*/  FADD.FTZ R19, R82.reuse, R19 ;  /* 0x0000001352137221 */ /* 0x040fe20000010000 */
[----:B------:R-:W-:Y:S01]  /*0e00*/  FFMA.FTZ R27, R82, R63, R27 ;  /* 0x0000003f521b7223 */ /* 0x000fe2000001001b */
[----:B------:R-:W-:Y:S01]  /*0e10*/  FFMA.FTZ R82, R119, R82, R50 ;  /* 0x0000005277527223 */ /* 0x000fe20000010032 */
        /* <DEDUP_REMOVED lines=9> */
[----:B------:R-:W-:Y:S01]  /*0eb0*/  FADD.FTZ R48, R150, R49 ;  /* 0x0000003196307221 */ /* 0x000fe20000010000 */
[----:B------:R-:W-:Y:S02]  /*0ec0*/  FADD.FTZ R75, -R151, R75 ;  /* 0x0000004b974b7221 */ /* 0x000fe40000010100 */
[----:B------:R-:W-:Y:S01]  /*0ed0*/  FFMA.FTZ R49, R60, R61, R51 ;  /* 0x0000003d3c317223 */ /* 0x000fe20000010033 */
[----:B------:R-:W-:Y:S01]  /*0ee0*/  FADD.FTZ R48, R61, R48 ;  /* 0x000000303d307221 */ /* 0x000fe20000010000 */
[C---:B------:R-:W-:Y:S01]  /*0ef0*/  FADD.FTZ R25, R64.reuse, R25 ;  /* 0x0000001940197221 */ /* 0x040fe20000010000 */
[----:B------:R-:W-:Y:S01]  /*0f00*/  FFMA.FTZ R89, R64, R136, R89 ;  /* 0x0000008840597223 */ /* 0x000fe20000010059 */
[C---:B------:R-:W-:Y:S01]  /*0f10*/  FADD.FTZ R102, R53.reuse, R102 ;  /* 0x0000006635667221 */ /* 0x040fe20000010000 */
[----:B------:R-:W-:Y:S01]  /*0f20*/  FFMA.FTZ R104, R53, R141, R104 ;  /* 0x0000008d35687223 */ /* 0x000fe20000010068 */
[----:B------:R-:W-:Y:S01]  /*0f30*/  FMUL.FTZ R64, R134, R75 ;  /* 0x0000004b86407220 */ /* 0x000fe20000410000 */
[----:B------:R-:W-:Y:S01]  /*0f40*/  FFMA.FTZ R50, R62, R81, R49 ;  /* 0x000000513e327223 */ /* 0x000fe20000010031 */
[----:B------:R-:W-:Y:S01]  /*0f50*/  FMUL.FTZ R53, R126, R79 ;  /* 0x0000004f7e357220 */ /* 0x000fe20000410000 */
[----:B------:R-:W-:Y:S01]  /*0f60*/  FADD.FTZ R49, R48, R81 ;  /* 0x0000005130317221 */ /* 0x000fe20000010000 */
[C---:B------:R-:W-:Y:S01]  /*0f70*/  FADD.FTZ R18, R83.reuse, R18 ;  /* 0x0000001253127221 */ /* 0x040fe20000010000 */
[----:B------:R-:W-:Y:S01]  /*0f80*/  FFMA.FTZ R26, R83, R64, R26 ;  /* 0x00000040531a7223 */ /* 0x000fe2000001001a */
[----:B------:R-:W-:Y:S01]  /*0f90*/  FFMA.FTZ R83, R114, R83, R53 ;  /* 0x0000005372537223 */ /* 0x000fe20000010035 */
[----:B------:R-:W-:Y:S01]  /*0fa0*/  ISETP.GE.AND P2, PT, R130, UR11, PT ;  /* 0x0000000b82007c0c */ /* 0x000fe2000bf46270 */
[----:B------:R-:W-:Y:S01]  /*0fb0*/  FFMA.FTZ R51, R63, R82, R50 ;  /* 0x000000523f337223 */ /* 0x000fe20000010032 */
[----:B------:R-:W-:Y:S01]  /*0fc0*/  FADD.FTZ R48, R49, R82 ;  /* 0x0000005231307221 */ /* 0x000fe20000010000 */
[C---:B------:R-:W-:Y:S01]  /*0fd0*/  FADD.FTZ R23, R66.reuse, R23 ;  /* 0x0000001742177221 */ /* 0x040fe20000010000 */
[----:B------:R-:W-:Y:S01]  /*0fe0*/  FFMA.FTZ R87, R66, R138, R87 ;  /* 0x0000008a42577223 */ /* 0x000fe20000010057 */
        /* <DEDUP_REMOVED lines=25> */
[-C--:B------:R-:W-:Y:S01]  /*1180*/  FFMA.FTZ R85, R80, R60.reuse, R85 ;  /* 0x0000003c50557223 */ /* 0x080fe20000010055 */
[C---:B------:R-:W-:Y:S01]  /*1190*/  FADD.FTZ R13, R76.reuse, R13 ;  /* 0x0000000d4c0d7221 */ /* 0x040fe20000010000 */
[----:B------:R-:W-:Y:S01]  /*11a0*/  FFMA.FTZ R5, R76, R60, R5 ;  /* 0x0000003c4c057223 */ /* 0x000fe20000010005 */
[C---:B------:R-:W-:Y:S01]  /*11b0*/  FADD.FTZ R12, R77.reuse, R12 ;  /* 0x0000000c4d0c7221 */ /* 0x040fe20000010000 */
[----:B------:R-:W-:Y:S01]  /*11c0*/  FFMA.FTZ R4, R77, R62, R4 ;  /* 0x0000003e4d047223 */ /* 0x000fe20000010004 */
[C---:B------:R-:W-:Y:S01]  /*11d0*/  FADD.FTZ R15, R78.reuse, R15 ;  /* 0x0000000f4e0f7221 */ /* 0x040fe20000010000 */
[----:B------:R-:W-:Y:S01]  /*11e0*/  FFMA.FTZ R7, R78, R63, R7 ;  /* 0x0000003f4e077223 */ /* 0x000fe20000010007 */
[----:B------:R-:W-:Y:S01]  /*11f0*/  P2R R66, PR, RZ, 0x4 ;  /* 0x00000004ff427803 */ /* 0x000fe20000000000 */
[C---:B------:R-:W-:Y:S01]  /*1200*/  FADD.FTZ R14, R79.reuse, R14 ;  /* 0x0000000e4f0e7221 */ /* 0x040fe20000010000 */
[----:B------:R-:W-:Y:S01]  /*1210*/  FFMA.FTZ R6, R79, R64, R6 ;  /* 0x000000404f067223 */ /* 0x000fe20000010006 */
[----:B------:R-:W-:Y:S01]  /*1220*/  FFMA.FTZ R51, R64, R83, R51 ;  /* 0x0000005340337223 */ /* 0x000fe20000010033 */
[----:B------:R-:W-:Y:S01]  /*1230*/  FADD.FTZ R48, R48, R83 ;  /* 0x0000005330307221 */ /* 0x000fe20000010000 */
        /* <DEDUP_REMOVED lines=19> */
.L_x_2699:
[----:B01----:R-:W-:Y:S01]  /*1370*/  FADD.FTZ R48, R48, R49 ;  /* 0x0000003130307221 */ /* 0x003fe20000010000 */
[----:B--2---:R-:W-:Y:S01]  /*1380*/  FADD.FTZ R49, R51, R50 ;  /* 0x0000003233317221 */ /* 0x004fe20000010000 */
        /* <DEDUP_REMOVED lines=10> */
.L_x_2684:
        /* <DEDUP_REMOVED lines=13> */
[----:B------:R-:W-:Y:S01]  /*1500*/  P2R R69, PR, RZ, 0x40 ;  /* 0x00000040ff457803 */ /* 0x000fe20000000000 */
        /* <DEDUP_REMOVED lines=11> */
[----:B------:R-:W-:Y:S01]  /*15c0*/  FADD.FTZ R48, R55, R48 ;  /* 0x0000003037307221 */ /* 0x000fe20000010000 */
[----:B------:R-:W0:Y:S02]  /*15d0*/  LDC.64 R56, c[0x0][0x2f8] ;  /* 0x0000be00ff387b82 */ /* 0x000e240000000a00 */
        /* <DEDUP_REMOVED lines=15> */
[----:B-----5:R-:W-:Y:S01]  /*16d0*/  @P0 FADD.FTZ R48, R28, R48 ;  /* 0x000000301c300221 */ /* 0x020fe20000010000 */
[----:B------:R-:W-:Y:S01]  /*16e0*/  @P0 FADD.FTZ R49, R29, R49 ;  /* 0x000000311d310221 */ /* 0x000fe20000010000 */
[----:B------:R-:W-:Y:S01]  /*16f0*/  @P0 FADD.FTZ R50, R30, R50 ;  /* 0x000000321e320221 */ /* 0x000fe20000010000 */
[----:B------:R-:W-:Y:S01]  /*1700*/  @P0 FADD.FTZ R51, R31, R51 ;  /* 0x000000331f330221 */ /* 0x000fe20000010000 */
[----:B------:R-:W-:Y:S06]  /*1710*/  @!P6 BRA `(.L_x_2685) ;  /* 0x000000000024e947 */ /* 0x000fec0003800000 */
[----:B------:R-:W1:Y:S01]  /*1720*/  LDC.64 R58, c[0x0][0x308] ;  /* 0x0000c200ff3a7b82 */ /* 0x000e620000000a00 */
[----:B------:R-:W-:-:S04]  /*1730*/  ISETP.NE.U32.AND P4, PT, RZ, UR12, PT ;  /* 0x0000000cff007c0c */ /* 0x000fc8000bf85070 */
[----:B------:R-:W-:-:S04]  /*1740*/  ISETP.NE.AND.EX P4, PT, RZ, UR13, PT, P4 ;  /* 0x0000000dff007c0c */ /* 0x000fc8000bf85340 */
[----:B------:R-:W-:Y:S02]  /*1750*/  SEL R55, R51, R43, P4 ;  /* 0x0000002b33377207 */ /* 0x000fe40002000000 */
[----:B------:R-:W-:Y:S02]  /*1760*/  SEL R54, R50, R42, P4 ;  /* 0x0000002a32367207 */ /* 0x000fe40002000000 */
[----:B------:R-:W-:Y:S02]  /*1770*/  SEL R53, R49, R41, P4 ;  /* 0x0000002931357207 */ /* 0x000fe40002000000 */
[----:B------:R-:W-:Y:S01]  /*1780*/  SEL R52, R48, R40, P4 ;  /* 0x0000002830347207 */ /* 0x000fe20002000000 */
[----:B-1----:R-:W-:-:S05]  /*1790*/  IMAD.WIDE.U32 R58, R135, 0x10, R58 ;  /* 0x00000010873a7825 */ /* 0x002fca00078e003a */
[----:B------:R1:W-:Y:S02]  /*17a0*/  STG.E.128 desc[UR6][R58.64], R52 ;  /* 0x000000343a007986 */ /* 0x0003e4000c101d06 */
.L_x_2685:
[----:B01----:R-:W-:Y:S01]  /*17b0*/  IMAD.WIDE.U32 R52, R135, 0x10, R56 ;  /* 0x0000001087347825 */ /* 0x003fe200078e0038 */
[----:B------:R-:W-:-:S03]  /*17c0*/  ISETP.NE.U32.AND P4, PT, RZ, UR14, PT ;  /* 0x0000000eff007c0c */ /* 0x000fc6000bf85070 */
[-CC-:B------:R-:W-:Y:S01]  /*17d0*/  FFMA.FTZ R136, R136, R68.reuse, R67.reuse ;  /* 0x0000004488887223 */ /* 0x180fe20000010043 */
[-CC-:B------:R-:W-:Y:S01]  /*17e0*/  FFMA.FTZ R137, R137, R68.reuse, R67.reuse ;  /* 0x0000004489897223 */ /* 0x180fe20000010043 */
[-CC-:B------:R-:W-:Y:S01]  /*17f0*/  FFMA.FTZ R138, R138, R68.reuse, R67.reuse ;  /* 0x000000448a8a7223 */ /* 0x180fe20000010043 */
[----:B------:R0:W-:Y:S01]  /*1800*/  STG.E.128 desc[UR6][R52.64], R48 ;  /* 0x0000003034007986 */ /* 0x0001e2000c101d06 */
[----:B------:R-:W-:Y:S01]  /*1810*/  ISETP.NE.AND.EX P4, PT, RZ, UR15, PT, P4 ;  /* 0x0000000fff007c0c */ /* 0x000fe2000bf85340 */
[----:B------:R-:W-:Y:S01]  /*1820*/  FFMA.FTZ R65, R65, R68, R67 ;  /* 0x0000004441417223 */ /* 0x000fe20000010043 */
[----:B------:R-:W-:Y:S01]  /*1830*/  FADD.FTZ R139, R139, -R136 ;  /* 0x800000888b8b7221 */ /* 0x000fe20000010000 */
[----:B------:R-:W-:Y:S01]  /*1840*/  FADD.FTZ R137, R140, -R137 ;  /* 0x800000898c897221 */ /* 0x000fe20000010000 */
[----:B------:R-:W-:Y:S01]  /*1850*/  FADD.FTZ R145, R145, -R138 ;  /* 0x8000008a91917221 */ /* 0x000fe20000010000 */
[----:B------:R-:W-:-:S08]  /*1860*/  FADD.FTZ R65, R150, -R65 ;  /* 0x8000004196417221 */ /* 0x000fd00000010000 */
[----:B------:R-:W-:Y:S05]  /*1870*/  @!P4 BRA `(.L_x_2686) ;  /* 0x000000000024c947 */ /* 0x000fea0003800000 */
[----:B0-----:R-:W0:Y:S01]  /*1880*/  LDC.64 R52, c[0x0][0x300] ;  /* 0x0000c000ff347b82 */ /* 0x001e220000000a00 */
[----:B------:R-:W-:-:S04]  /*1890*/  ISETP.NE.U32.AND P5, PT, RZ, UR14, PT ;  /* 0x0000000eff007c0c */ /* 0x000fc8000bfa5070 */
[----:B------:R-:W-:-:S04]  /*18a0*/  ISETP.NE.AND.EX P5, PT, RZ, UR15, PT, P5 ;  /* 0x0000000fff007c0c */ /* 0x000fc8000bfa5350 */
[----:B------:R-:W-:Y:S02]  /*18b0*/  SEL R51, R51, R47, P5 ;  /* 0x0000002f33337207 */ /* 0x000fe40002800000 */
[----:B------:R-:W-:Y:S02]  /*18c0*/  SEL R50, R50, R46, P5 ;  /* 0x0000002e32327207 */ /* 0x000fe40002800000 */
[----:B------:R-:W-:Y:S02]  /*18d0*/  SEL R49, R49, R45, P5 ;  /* 0x0000002d31317207 */ /* 0x000fe40002800000 */
[----:B------:R-:W-:Y:S01]  /*18e0*/  SEL R48, R48, R44, P5 ;  /* 0x0000002c30307207 */ /* 0x000fe20002800000 */
[----:B0-----:R-:W-:-:S05]  /*18f0*/  IMAD.WIDE.U32 R52, R135, 0x10, R52 ;  /* 0x0000001087347825 */ /* 0x001fca00078e0034 */
[----:B------:R1:W-:Y:S02]  /*1900*/  STG.E.128 desc[UR6][R52.64], R48 ;  /* 0x0000003034007986 */ /* 0x0003e4000c101d06 */
.L_x_2686:
[----:B------:R-:W-:Y:S01]  /*1910*/  ISETP.NE.U32.AND P5, PT, RZ, UR12, PT ;  /* 0x0000000cff007c0c */ /* 0x000fe2000bfa5070 */
[C---:B01----:R-:W-:Y:S01]  /*1920*/  FMUL.FTZ R48, R134.reuse, R139 ;  /* 0x0000008b86307220 */ /* 0x043fe20000410000 */
[C---:B------:R-:W-:Y:S01]  /*1930*/  FMUL.FTZ R49, R134.reuse, R137 ;  /* 0x0000008986317220 */ /* 0x040fe20000410000 */
[C---:B------:R-:W-:Y:S01]  /*1940*/  FMUL.FTZ R50, R134.reuse, R145 ;  /* 0x0000009186327220 */ /* 0x040fe20000410000 */
[----:B------:R-:W-:Y:S01]  /*1950*/  FMUL.FTZ R51, R134, R65 ;  /* 0x0000004186337220 */ /* 0x000fe20000410000 */
[----:B------:R-:W-:Y:S01]  /*1960*/  ISETP.NE.AND.EX P5, PT, RZ, UR13, PT, P5 ;  /* 0x0000000dff007c0c */ /* 0x000fe2000bfa5350 */
[----:B------:R-:W-:Y:S01]  /*1970*/  @P0 FADD.FTZ R48, R32, R48 ;  /* 0x0000003020300221 */ /* 0x000fe20000010000 */
[----:B------:R-:W-:Y:S01]  /*1980*/  @P0 FADD.FTZ R49, R33, R49 ;  /* 0x0000003121310221 */ /* 0x000fe20000010000 */
[----:B------:R-:W-:Y:S01]  /*1990*/  @P0 FADD.FTZ R50, R34, R50 ;  /* 0x0000003222320221 */ /* 0x000fe20000010000 */
[----:B------:R-:W-:Y:S01]  /*19a0*/  @P0 FADD.FTZ R51, R35, R51 ;  /* 0x0000003323330221 */ /* 0x000fe20000010000 */
[----:B------:R-:W-:Y:S08]  /*19b0*/  @!P6 BRA `(.L_x_2687) ;  /* 0x00000000001ce947 */ /* 0x000ff00003800000 */
[----:B------:R-:W0:Y:S01]  /*19c0*/  LDC.64 R58, c[0x0][0x308] ;  /* 0x0000c200ff3a7b82 */ /* 0x000e220000000a00 */
[----:B------:R-:W-:Y:S02]  /*19d0*/  SEL R55, R51, R43, P5 ;  /* 0x0000002b33377207 */ /* 0x000fe40002800000 */
[----:B------:R-:W-:Y:S02]  /*19e0*/  SEL R54, R50, R42, P5 ;  /* 0x0000002a32367207 */ /* 0x000fe40002800000 */
[----:B------:R-:W-:Y:S02]  /*19f0*/  SEL R53, R49, R41, P5 ;  /* 0x0000002931357207 */ /* 0x000fe40002800000 */
[----:B------:R-:W-:Y:S01]  /*1a00*/  SEL R52, R48, R40, P5 ;  /* 0x0000002830347207 */ /* 0x000fe20002800000 */
[----:B0-----:R-:W-:-:S05]  /*1a10*/  IMAD.WIDE.U32 R58, R133, 0x10, R58 ;  /* 0x00000010853a7825 */ /* 0x001fca00078e003a */
[----:B------:R0:W-:Y:S02]  /*1a20*/  STG.E.128 desc[UR6][R58.64], R52 ;  /* 0x000000343a007986 */ /* 0x0001e4000c101d06 */
.L_x_2687:
[-CC-:B------:R-:W-:Y:S01]  /*1a30*/  FFMA.FTZ R60, R60, R68.reuse, R67.reuse ;  /* 0x000000443c3c7223 */ /* 0x180fe20000010043 */
[-CC-:B------:R-:W-:Y:S01]  /*1a40*/  FFMA.FTZ R62, R62, R68.reuse, R67.reuse ;  /* 0x000000443e3e7223 */ /* 0x180fe20000010043 */
[-CC-:B------:R-:W-:Y:S01]  /*1a50*/  FFMA.FTZ R63, R63, R68.reuse, R67.reuse ;  /* 0x000000443f3f7223 */ /* 0x180fe20000010043 */
[----:B------:R-:W-:Y:S01]  /*1a60*/  FFMA.FTZ R64, R64, R68, R67 ;  /* 0x0000004440407223 */ /* 0x000fe20000010043 */
[----:B------:R-:W-:Y:S01]  /*1a70*/  FADD.FTZ R61, R61, -R60 ;  /* 0x8000003c3d3d7221 */ /* 0x000fe20000010000 */
[----:B0-----:R-:W-:Y:S01]  /*1a80*/  FADD.FTZ R53, R81, -R62 ;  /* 0x8000003e51357221 */ /* 0x001fe20000010000 */
        /* <DEDUP_REMOVED lines=9> */
[----:B------:R-:W-:Y:S01]  /*1b20*/  @P0 FADD.FTZ R55, R39, R55 ;  /* 0x0000003727370221 */ /* 0x000fe20000010000 */
[----:B------:R-:W-:Y:S01]  /*1b30*/  ISETP.NE.AND P0, PT, R69, RZ, PT ;  /* 0x000000ff4500720c */ /* 0x000fe20003f05270 */
[----:B------:R-:W0:Y:S01]  /*1b40*/  @P4 LDC.64 R60, c[0x0][0x300] ;  /* 0x0000c000ff3c4b82 */ /* 0x000e220000000a00 */
[----:B------:R-:W-:Y:S01]  /*1b50*/  SEL R40, R52, R40, P5 ;  /* 0x0000002834287207 */ /* 0x000fe20002800000 */
[----:B------:R-:W-:Y:S01]  /*1b60*/  IMAD.WIDE.U32 R62, R133, 0x10, R56 ;  /* 0x00000010853e7825 */ /* 0x000fe200078e0038 */
[----:B------:R-:W-:-:S02]  /*1b70*/  SEL R41, R53, R41, P5 ;  /* 0x0000002935297207 */ /* 0x000fc40002800000 */
[----:B------:R-:W-:Y:S02]  /*1b80*/  SEL R42, R54, R42, P5 ;  /* 0x0000002a362a7207 */ /* 0x000fe40002800000 */
[----:B------:R-:W-:Y:S01]  /*1b90*/  SEL R43, R55, R43, P5 ;  /* 0x0000002b372b7207 */ /* 0x000fe20002800000 */
[----:B------:R-:W1:Y:S01]  /*1ba0*/  @P4 LDC.64 R58, c[0x0][0x300] ;  /* 0x0000c000ff3a4b82 */ /* 0x000e620000000a00 */
[----:B------:R-:W-:Y:S01]  /*1bb0*/  ISETP.NE.AND P5, PT, R69, RZ, PT ;  /* 0x000000ff4500720c */ /* 0x000fe20003fa5270 */
[----:B------:R2:W-:Y:S01]  /*1bc0*/  STG.E.128 desc[UR6][R62.64], R48 ;  /* 0x000000303e007986 */ /* 0x0005e2000c101d06 */
[----:B------:R-:W-:Y:S01]  /*1bd0*/  ISETP.NE.AND P6, PT, R66, RZ, PT ;  /* 0x000000ff4200720c */ /* 0x000fe20003fc5270 */
[----:B------:R-:W-:Y:S01]  /*1be0*/  IMAD.WIDE.U32 R66, R132, 0x10, R56 ;  /* 0x0000001084427825 */ /* 0x000fe200078e0038 */
[----:B------:R-:W-:-:S03]  /*1bf0*/  SEL R142, RZ, 0x1, P1 ;  /* 0x00000001ff8e7807 */ /* 0x000fc60000800000 */
[----:B------:R-:W3:Y:S01]  /*1c00*/  @P0 LDC.64 R64, c[0x0][0x308] ;  /* 0x0000c200ff400b82 */ /* 0x000ee20000000a00 */
[----:B------:R-:W-:-:S04]  /*1c10*/  ISETP.NE.U32.AND P0, PT, RZ, UR14, PT ;  /* 0x0000000eff007c0c */ /* 0x000fc8000bf05070 */
[----:B------:R-:W-:Y:S01]  /*1c20*/  ISETP.NE.AND.EX P0, PT, RZ, UR15, PT, P0 ;  /* 0x0000000fff007c0c */ /* 0x000fe2000bf05300 */
[----:B0-----:R-:W-:-:S03]  /*1c30*/  @P4 IMAD.WIDE.U32 R60, R133, 0x10, R60 ;  /* 0x00000010853c4825 */ /* 0x001fc600078e003c */
[-C--:B------:R-:W-:Y:S02]  /*1c40*/  SEL R57, R49, R45.reuse, P0 ;  /* 0x0000002d31397207 */ /* 0x080fe40000000000 */
[-C--:B------:R-:W-:Y:S02]  /*1c50*/  SEL R56, R48, R44.reuse, P0 ;  /* 0x0000002c30387207 */ /* 0x080fe40000000000 */
[----:B------:R-:W-:Y:S02]  /*1c60*/  SEL R44, R52, R44, P0 ;  /* 0x0000002c342c7207 */ /* 0x000fe40000000000 */
[----:B------:R-:W-:Y:S01]  /*1c70*/  SEL R45, R53, R45, P0 ;  /* 0x0000002d352d7207 */ /* 0x000fe20000000000 */
[----:B---3--:R-:W-:-:S04]  /*1c80*/  @P5 IMAD.WIDE.U32 R64, R132, 0x10, R64 ;  /* 0x0000001084405825 */ /* 0x008fc800078e0040 */
[----:B-1----:R-:W-:Y:S01]  /*1c90*/  @P4 IMAD.WIDE.U32 R132, R132, 0x10, R58 ;  /* 0x0000001084844825 */ /* 0x002fe200078e003a */
[-C--:B------:R-:W-:Y:S02]  /*1ca0*/  SEL R59, R51, R47.reuse, P0 ;  /* 0x0000002f333b7207 */ /* 0x080fe40000000000 */
[-C--:B------:R-:W-:Y:S02]  /*1cb0*/  SEL R58, R50, R46.reuse, P0 ;  /* 0x0000002e323a7207 */ /* 0x080fe40000000000 */
[----:B------:R-:W-:Y:S02]  /*1cc0*/  SEL R46, R54, R46, P0 ;  /* 0x0000002e362e7207 */ /* 0x000fe40000000000 */
[----:B------:R-:W-:Y:S01]  /*1cd0*/  SEL R47, R55, R47, P0 ;  /* 0x0000002f372f7207 */ /* 0x000fe20000000000 */
[----:B------:R2:W-:Y:S04]  /*1ce0*/  @P4 STG.E.128 desc[UR6][R60.64], R56 ;  /* 0x000000383c004986 */ /* 0x0005e8000c101d06 */
[----:B------:R2:W-:Y:S04]  /*1cf0*/  @P5 STG.E.128 desc[UR6][R64.64], R40 ;  /* 0x0000002840005986 */ /* 0x0005e8000c101d06 */
[----:B------:R2:W-:Y:S04]  /*1d00*/  STG.E.128 desc[UR6][R66.64], R52 ;  /* 0x0000003442007986 */ /* 0x0005e8000c101d06 */
[----:B------:R2:W-:Y:S01]  /*1d10*/  @P4 STG.E.128 desc[UR6][R132.64], R44 ;  /* 0x0000002c84004986 */ /* 0x0005e2000c101d06 */
[----:B------:R-:W-:Y:S05]  /*1d20*/  @!P6 BRA `(.L_x_2688) ;  /* 0xffffffe800a0e947 */ /* 0x000fea000383ffff */
        /* <DEDUP_REMOVED lines=48> */
.L_x_2682:
        /* <DEDUP_REMOVED lines=27> */
.L_x_2683:
[----:B------:R-:W-:Y:S01]  /*21e0*/  HFMA2.MMA R58, -RZ, RZ, 0, 9.5367431640625e-07 ;  /* 0x00000010ff3a7435 */ /* 0x000fe200000001ff */
[----:B------:R-:W-:Y:S02]  /*21f0*/  MOV R59, R48 ;  /* 0x00000030003b7202 */ /* 0x000fe40000000f00 */
[----:B------:R-:W-:Y:S02]  /*2200*/  MOV R67, 0x1f ;  /* 0x0000001f00437802 */ /* 0x000fe40000000f00 */
[----:B------:R-:W-:-:S07]  /*2210*/  MOV R56, 0xffffffff ;  /* 0xffffffff00387802 */ /* 0x000fce0000000f00 */
[----:B-----5:R-:W-:Y:S05]  /*2220*/  WARPSYNC.COLLECTIVE R56, `(.L_x_2689) ;  /* 0x0000000038087348 */ /* 0x020fea0003c00000 */
[----:B------:R0:W1:Y:S02]  /*2230*/  SHFL.DOWN P2, R57, R59, R58, R67 ;  /* 0x0800003a3b397389 */ /* 0x0000640000040043 */
[----:B01---5:R-:W-:Y:S01]  /*2240*/  ENDCOLLECTIVE ;  /* 0x000000000000791b */ /* 0x023fe20003800000 */
.L_x_2689:
[----:B------:R-:W-:Y:S02]  /*2250*/  MOV R59, R51 ;  /* 0x00000033003b7202 */ /* 0x000fe40000000f00 */
[----:B------:R-:W-:-:S07]  /*2260*/  MOV R49, R57 ;  /* 0x0000003900317202 */ /* 0x000fce0000000f00 */
[----:B------:R-:W-:Y:S05]  /*2270*/  WARPSYNC.COLLECTIVE R56, `(.L_x_2690) ;  /* 0x0000000038087348 */ /* 0x000fea0003c00000 */
[----:B------:R0:W1:Y:S02]  /*2280*/  SHFL.DOWN P2, R57, R59, R58, R67 ;  /* 0x0800003a3b397389 */ /* 0x0000640000040043 */
[----:B01----:R-:W-:Y:S01]  /*2290*/  ENDCOLLECTIVE ;  /* 0x000000000000791b */ /* 0x003fe20003800000 */
.L_x_2690:
[----:B------:R-:W-:Y:S01]  /*22a0*/  FADD.FTZ R49, R48, R49 ;  /* 0x0000003130317221 */ /* 0x000fe20000010000 */
[----:B------:R-:W-:-:S04]  /*22b0*/  HFMA2.MMA R58, -RZ, RZ, 0, 4.76837158203125e-07 ;  /* 0x00000008ff3a7435 */ /* 0x000fc800000001ff */
[----:B------:R-:W-:Y:S02]  /*22c0*/  MOV R59, R49 ;  /* 0x00000031003b7202 */ /* 0x000fe40000000f00 */
[----:B------:R-:W-:-:S07]  /*22d0*/  MOV R50, R57 ;  /* 0x0000003900327202 */ /* 0x000fce0000000f00 */
[----:B------:R-:W-:Y:S05]  /*22e0*/  WARPSYNC.COLLECTIVE R56, `(.L_x_2691) ;  /* 0x0000000038087348 */ /* 0x000fea0003c00000 */
[----:B------:R0:W1:Y:S02]  /*22f0*/  SHFL.DOWN P2, R57, R59, R58, R67 ;  /* 0x0800003a3b397389 */ /* 0x0000640000040043 */
[----:B01----:R-:W-:Y:S01]  /*2300*/  ENDCOLLECTIVE ;  /* 0x000000000000791b */ /* 0x003fe20003800000 */
.L_x_2691:
[----:B------:R-:W-:-:S05]  /*2310*/  FADD.FTZ R50, R51, R50 ;  /* 0x0000003233327221 */ /* 0x000fca0000010000 */
[----:B------:R-:W-:Y:S02]  /*2320*/  MOV R59, R50 ;  /* 0x00000032003b7202 */ /* 0x000fe40000000f00 */
[----:B------:R-:W-:-:S07]  /*2330*/  MOV R52, R57 ;  /* 0x0000003900347202 */ /* 0x000fce0000000f00 */
[----:B------:R-:W-:Y:S05]  /*2340*/  WARPSYNC.COLLECTIVE R56, `(.L_x_2692) ;  /* 0x0000000038087348 */ /* 0x000fea0003c00000 */
[----:B------:R0:W1:Y:S02]  /*2350*/  SHFL.DOWN P2, R57, R59, R58, R67 ;  /* 0x0800003a3b397389 */ /* 0x0000640000040043 */
[----:B01----:R-:W-:Y:S01]  /*2360*/  ENDCOLLECTIVE ;  /* 0x000000000000791b */ /* 0x003fe20003800000 */
.L_x_2692:
[----:B------:R-:W-:Y:S01]  /*2370*/  FADD.FTZ R52, R49, R52 ;  /* 0x0000003431347221 */ /* 0x000fe20000010000 */
[----:B------:R-:W-:-:S04]  /*2380*/  HFMA2.MMA R58, -RZ, RZ, 0, 2.384185791015625e-07 ;  /* 0x00000004ff3a7435 */ /* 0x000fc800000001ff */
[----:B------:R-:W-:Y:S02]  /*2390*/  MOV R59, R52 ;  /* 0x00000034003b7202 */ /* 0x000fe40000000f00 */
[----:B------:R-:W-:-:S07]  /*23a0*/  MOV R53, R57 ;  /* 0x0000003900357202 */ /* 0x000fce0000000f00 */
[----:B------:R-:W-:Y:S05]  /*23b0*/  WARPSYNC.COLLECTIVE R56, `(.L_x_2693) ;  /* 0x0000000038087348 */ /* 0x000fea0003c00000 */
[----:B------:R0:W1:Y:S02]  /*23c0*/  SHFL.DOWN P2, R57, R59, R58, R67 ;  /* 0x0800003a3b397389 */ /* 0x0000640000040043 */
[----:B01----:R-:W-:Y:S01]  /*23d0*/  ENDCOLLECTIVE ;  /* 0x000000000000791b */ /* 0x003fe20003800000 */
.L_x_2693:
[----:B------:R-:W-:-:S05]  /*23e0*/  FADD.FTZ R53, R50, R53 ;  /* 0x0000003532357221 */ /* 0x000fca0000010000 */
[----:B------:R-:W-:Y:S02]  /*23f0*/  MOV R59, R53 ;  /* 0x00000035003b7202 */ /* 0x000fe40000000f00 */
[----:B------:R-:W-:-:S07]  /*2400*/  MOV R55, R57 ;  /* 0x0000003900377202 */ /* 0x000fce0000000f00 */
[----:B------:R-:W-:Y:S05]  /*2410*/  WARPSYNC.COLLECTIVE R56, `(.L_x_2694) ;  /* 0x0000000038087348 */ /* 0x000fea0003c00000 */
[----:B------:R0:W1:Y:S02]  /*2420*/  SHFL.DOWN P2, R57, R59, R58, R67 ;  /* 0x0800003a3b397389 */ /* 0x0000640000040043 */
[----:B01----:R-:W-:Y:S01]  /*2430*/  ENDCOLLECTIVE ;  /* 0x000000000000791b */ /* 0x003fe20003800000 */
.L_x_2694:
[----:B------:R-:W-:Y:S01]  /*2440*/  FADD.FTZ R55, R52, R55 ;  /* 0x0000003734377221 */ /* 0x000fe20000010000 */
[----:B------:R-:W-:-:S04]  /*2450*/  HFMA2.MMA R58, -RZ, RZ, 0, 1.1920928955078125e-07 ;  /* 0x00000002ff3a7435 */ /* 0x000fc800000001ff */
[----:B------:R-:W-:Y:S02]  /*2460*/  MOV R59, R55 ;  /* 0x00000037003b7202 */ /* 0x000fe40000000f00 */
[----:B------:R-:W-:-:S07]  /*2470*/  MOV R54, R57 ;  /* 0x0000003900367202 */ /* 0x000fce0000000f00 */
[----:B------:R-:W-:Y:S05]  /*2480*/  WARPSYNC.COLLECTIVE R56, `(.L_x_2695) ;  /* 0x0000000038087348 */ /* 0x000fea0003c00000 */
[----:B------:R0:W1:Y:S02]  /*2490*/  SHFL.DOWN P2, R57, R59, R58, R67 ;  /* 0x0800003a3b397389 */ /* 0x0000640000040043 */
[----:B01----:R-:W-:Y:S01]  /*24a0*/  ENDCOLLECTIVE ;  /* 0x000000000000791b */ /* 0x003fe20003800000 */
.L_x_2695:
[----:B------:R-:W-:-:S05]  /*24b0*/  FADD.FTZ R54, R53, R54 ;  /* 0x0000003635367221 */ /* 0x000fca0000010000 */
[----:B------:R-:W-:Y:S02]  /*24c0*/  MOV R59, R54 ;  /* 0x00000036003b7202 */ /* 0x000fe40000000f00 */
[----:B------:R-:W-:-:S07]  /*24d0*/  MOV R48, R57 ;  /* 0x0000003900307202 */ /* 0x000fce0000000f00 */
[----:B------:R-:W-:Y:S05]  /*24e0*/  WARPSYNC.COLLECTIVE R56, `(.L_x_2696) ;  /* 0x0000000038087348 */ /* 0x000fea0003c00000 */
[----:B------:R0:W1:Y:S02]  /*24f0*/  SHFL.DOWN P2, R57, R59, R58, R67 ;  /* 0x0800003a3b397389 */ /* 0x0000640000040043 */
[----:B01----:R-:W-:Y:S01]  /*2500*/  ENDCOLLECTIVE ;  /* 0x000000000000791b */ /* 0x003fe20003800000 */
.L_x_2696:
[----:B------:R-:W-:Y:S01]  /*2510*/  FADD.FTZ R48, R55, R48 ;  /* 0x0000003037307221 */ /* 0x000fe20000010000 */
[----:B------:R-:W-:-:S04]  /*2520*/  HFMA2.MMA R58, -RZ, RZ, 0, 5.9604644775390625e-08 ;  /* 0x00000001ff3a7435 */ /* 0x000fc800000001ff */
[----:B------:R-:W-:Y:S02]  /*2530*/  MOV R59, R48 ;  /* 0x00000030003b7202 */ /* 0x000fe40000000f00 */
[----:B------:R-:W-:-:S07]  /*2540*/  MOV R51, R57 ;  /* 0x0000003900337202 */ /* 0x000fce0000000f00 */
[----:B------:R-:W-:Y:S05]  /*2550*/  WARPSYNC.COLLECTIVE R56, `(.L_x_2697) ;  /* 0x0000000038087348 */ /* 0x000fea0003c00000 */
[----:B------:R0:W1:Y:S02]  /*2560*/  SHFL.DOWN P2, R57, R59, R58, R67 ;  /* 0x0800003a3b397389 */ /* 0x0000640000040043 */
[----:B01----:R-:W-:Y:S01]  /*2570*/  ENDCOLLECTIVE ;  /* 0x000000000000791b */ /* 0x003fe20003800000 */
.L_x_2697:
[----:B------:R-:W-:-:S05]  /*2580*/  FADD.FTZ R51, R54, R51 ;  /* 0x0000003336337221 */ /* 0x000fca0000010000 */
[----:B------:R-:W-:Y:S02]  /*2590*/  MOV R59, R51 ;  /* 0x00000033003b7202 */ /* 0x000fe40000000f00 */
[----:B------:R-:W-:-:S07]  /*25a0*/  MOV R49, R57 ;  /* 0x0000003900317202 */ /* 0x000fce0000000f00 */
[----:B------:R-:W-:Y:S05]  /*25b0*/  WARPSYNC.COLLECTIVE R56, `(.L_x_2698) ;  /* 0x0000000038087348 */ /* 0x000fea0003c00000 */
[----:B------:R0:W1:Y:S02]  /*25c0*/  SHFL.DOWN P2, R57, R59, R58, R67 ;  /* 0x0800003a3b397389 */ /* 0x0000640000040043 */
[----:B01----:R-:W-:Y:S01]  /*25d0*/  ENDCOLLECTIVE ;  /* 0x000000000000791b */ /* 0x003fe20003800000 */
.L_x_2698:
[----:B------:R-:W-:Y:S01]  /*25e0*/  MOV R50, R57 ;  /* 0x0000003900327202 */ /* 0x000fe20000000f00 */
[----:B------:R-:W-:Y:S06]  /*25f0*/  BRA `(.L_x_2699) ;  /* 0xffffffec005c7947 */ /* 0x000fec000383ffff */
.L_x_2700:
        /* <DEDUP_REMOVED lines=16> */
.L_x_3364:


//--------------------- .text._ZN10layer_norm31ln_parallel_residual_bwd_kernelINS_13Kernel_traitsI6__halfffffjLj1536ELj1ELj1ELj4ELj16ENS_18Kernel_traits_baseILj1536ES2_ffffjLj128EEEEELb0ELb1ELb0EEEvNS_9BwdParamsE --------------------------
	.section	.text._ZN10layer_norm31ln_parallel_residual_bwd_kernelINS_13Kernel_traitsI6__halfffffjLj1536ELj1ELj1ELj4ELj16ENS_18Kernel_traits_baseILj1536ES2_ffffjLj128EEEEELb0ELb1ELb0EEEvNS_9BwdParamsE,"ax",@progbits
	.align	128
        .global         _ZN10layer_norm31ln_parallel_residual_bwd_kernelINS_13Kernel_traitsI6__halfffffjLj1536ELj1ELj1ELj4ELj16ENS_18Kernel_traits_baseILj1536ES2_ffffjLj128EEEEELb0ELb1ELb0EEEvNS_9BwdParamsE
        .type           _ZN10layer_norm31ln_parallel_residual_bwd_kernelINS_13Kernel_traitsI6__halfffffjLj1536ELj1ELj1ELj4ELj16ENS_18Kernel_traits_baseILj1536ES2_ffffjLj128EEEEELb0ELb1ELb0EEEvNS_9BwdParamsE,@function
        .size           _ZN10layer_norm31ln_parallel_residual_bwd_kernelINS_13Kernel_traitsI6__halfffffjLj1536ELj1ELj1ELj4ELj16ENS_18Kernel_traits_baseILj1536ES2_ffffjLj128EEEEELb0ELb1ELb0EEEvNS_9BwdParamsE,(.L_x_3365 - _ZN10layer_norm31ln_parallel_residual_bwd_kernelINS_13Kernel_traitsI6__halfffffjLj1536ELj1ELj1ELj4ELj16ENS_18Kernel_traits_baseILj1536ES2_ffffjLj128EEEEELb0ELb1ELb0EEEvNS_9BwdParamsE)
        .other          _ZN10layer_norm31ln_parallel_residual_bwd_kernelINS_13Kernel_traitsI6__halfffffjLj1536ELj1ELj1ELj4ELj16ENS_18Kernel_traits_baseILj1536ES2_ffffjLj128EEEEELb0ELb1ELb0EEEvNS_9BwdParamsE,@"STO_CUDA_ENTRY STV_DEFAULT"
_ZN10layer_norm31ln_parallel_residual_bwd_kernelINS_13Kernel_traitsI6__halfffffjLj1536ELj1ELj1ELj4ELj16ENS_18Kernel_traits_baseILj1536ES2_ffffjLj128EEEEELb0ELb1ELb0EEEvNS_9BwdParamsE:
.text._ZN10layer_norm31ln_parallel_residual_bwd_kernelINS_13Kernel_traitsI6__halfffffjLj1536ELj1ELj1ELj4ELj16ENS_18Kernel_traits_baseILj1536ES2_ffffjLj128EEEEELb0ELb1ELb0EEEvNS_9BwdParamsE:
        /* <DEDUP_REMOVED lines=54> */
[----:B------:R-:W-:Y:S02]  /*0360*/  SHF.R.U64 R8, R6, 0x10, R7 ;  /* 0x0000001006087819 */ /* 0x000fe40000001207 */
        /* <DEDUP_REMOVED lines=25> */
.L_x_2715:
        /* <DEDUP_REMOVED lines=24> */
[----:B------:R-:W3:Y:S01]  /*0680*/  LDG.E.128 R68, desc[UR4][R68.64] ;  /* 0x0000000444447981 */ /* 0x000ee2000c1e1d00 */
        /* <DEDUP_REMOVED lines=8> */
[C---:B------:R-:W-:Y:S01]  /*0710*/  FADD.FTZ R66, -R97.reuse, R66 ;  /* 0x0000004261427221 */ /* 0x040fe20000010100 */
[----:B------:R-:W-:Y:S01]  /*0720*/  FADD.FTZ R88, -R97, R67 ;  /* 0x0000004361587221 */ /* 0x000fe20000010100 */
[C---:B-----5:R-:W-:Y:S01]  /*0730*/  FMUL.FTZ R3, R19.reuse, R76 ;  /* 0x0000004c13037220 */ /* 0x060fe20000410000 */
[C---:B------:R-:W-:Y:S01]  /*0740*/  FMUL.FTZ R76, R19.reuse, R82 ;  /* 0x00000052134c7220 */ /* 0x040fe20000410000 */
[C---:B0-----:R-:W-:Y:S01]  /*0750*/  FMUL.FTZ R85, R19.reuse, R66 ;  /* 0x0000004213557220 */ /* 0x041fe20000410000 */
[----:B------:R-:W-:Y:S01]  /*0760*/  FMUL.FTZ R88, R19, R88 ;  /* 0x0000005813587220 */ /* 0x000fe20000410000 */
[----:B---3--:R-:W-:Y:S01]  /*0770*/  FMUL.FTZ R82, R15, R68 ;  /* 0x000000440f527220 */ /* 0x008fe20000410000 */
[----:B------:R-:W-:Y:S01]  /*0780*/  FMUL.FTZ R87, R12, R69 ;  /* 0x000000450c577220 */ /* 0x000fe20000410000 */
[----:B------:R-:W-:Y:S01]  /*0790*/  FMUL.FTZ R84, R13, R70 ;  /* 0x000000460d547220 */ /* 0x000fe20000410000 */
[----:B------:R-:W-:Y:S01]  /*07a0*/  FMUL.FTZ R86, R10, R71 ;  /* 0x000000470a567220 */ /* 0x000fe20000410000 */
        /* <DEDUP_REMOVED lines=16> */
.L_x_2703:
[----:B------:R-:W-:Y:S05]  /*08b0*/  BSYNC B0 ;  /* 0x0000000000007941 */ /* 0x000fea0003800000 */
.L_x_2702:
[----:B------:R-:W-:Y:S04]  /*08c0*/  BSSY B0, `(.L_x_2704) ;  /* 0x000002a000007945 */ /* 0x000fe80003800000 */
[----:B------:R-:W-:Y:S05]  /*08d0*/  @!P1 BRA `(.L_x_2705) ;  /* 0x0000000000a09947 */ /* 0x000fea0003800000 */
        /* <DEDUP_REMOVED lines=18> */
[C---:B------:R-:W-:Y:S01]  /*0a00*/  FMUL.FTZ R81, R19.reuse, R66 ;  /* 0x0000004213517220 */ /* 0x040fe20000410000 */
[----:B0-----:R-:W-:Y:S01]  /*0a10*/  FMUL.FTZ R92, R19, R94 ;  /* 0x0000005e135c7220 */ /* 0x001fe20000410000 */
[----:B---3--:R-:W-:Y:S01]  /*0a20*/  FMUL.FTZ R80, R11, R68 ;  /* 0x000000440b507220 */ /* 0x008fe20000410000 */
[----:B------:R-:W-:Y:S01]  /*0a30*/  FMUL.FTZ R83, R8, R69 ;  /* 0x0000004508537220 */ /* 0x000fe20000410000 */
        /* <DEDUP_REMOVED lines=18> */
.L_x_2705:
[----:B------:R-:W-:Y:S05]  /*0b60*/  BSYNC B0 ;  /* 0x0000000000007941 */ /* 0x000fea0003800000 */
.L_x_2704:
[----:B------:R-:W-:Y:S04]  /*0b70*/  BSSY B0, `(.L_x_2706) ;  /* 0x0000029000007945 */ /* 0x000fe80003800000 */
[----:B------:R-:W-:Y:S05]  /*0b80*/  @!P2 BRA `(.L_x_2707) ;  /* 0x00000000009ca947 */ /* 0x000fea0003800000 */
[----:B------:R-:W0:Y:S01]  /*0b90*/  LDC.64 R68, c[0x0][0x2b8] ;  /* 0x0000ae00ff447b82 */ /* 0x000e220000000a00 */
[----:B------:R-:W-:-:S04]  /*0ba0*/  LEA R64, P3, R95, UR12, 0x4 ;  /* 0x0000000c5f407c11 */ /* 0x000fc8000f8620ff */
[----:B------:R-:W-:Y:S02]  /*0bb0*/  LEA.HI.X R65, R95, UR13, RZ, 0x4, P3 ;  /* 0x0000000d5f417c11 */ /* 0x000fe400098f24ff */
[----:B------:R-:W-:-:S04]  /*0bc0*/  ISETP.NE.U32.AND P3, PT, RZ, UR10, PT ;  /* 0x0000000aff007c0c */ /* 0x000fc8000bf65070 */
[----:B------:R-:W2:Y:S01]  /*0bd0*/  LDG.E.128 R64, desc[UR4][R64.64] ;  /* 0x0000000440407981 */ /* 0x000ea2000c1e1d00 */
[----:B------:R-:W-:Y:S01]  /*0be0*/  ISETP.NE.AND.EX P3, PT, RZ, UR11, PT, P3 ;  /* 0x0000000bff007c0c */ /* 0x000fe2000bf65330 */
[----:B0-----:R-:W-:-:S06]  /*0bf0*/  IMAD.WIDE.U32 R68, R95, 0x10, R68 ;  /* 0x000000105f447825 */ /* 0x001fcc00078e0044 */
[----:B------:R-:W3:Y:S06]  /*0c00*/  LDG.E.128 R68, desc[UR4][R68.64] ;  /* 0x0000000444447981 */ /* 0x000eec000c1e1d00 */
[----:B------:R-:W-:-:S04]  /*0c10*/  @P3 LEA R94, P5, R95, UR10, 0x4 ;  /* 0x0000000a5f5e3c11 */ /* 0x000fc8000f8a20ff */
[----:B------:R-:W-:-:S05]  /*0c20*/  @P3 LEA.HI.X R95, R95, UR11, RZ, 0x4, P5 ;  /* 0x0000000b5f5f3c11 */ /* 0x000fca000a8f24ff */
[----:B------:R0:W5:Y:S01]  /*0c30*/  @P3 LDG.E.128 R56, desc[UR4][R94.64] ;  /* 0x000000045e383981 */ /* 0x000162000c1e1d00 */
[C---:B--2---:R-:W-:Y:S01]  /*0c40*/  FADD.FTZ R72, -R97.reuse, R64 ;  /* 0x0000004061487221 */ /* 0x044fe20000010100 */
[C---:B------:R-:W-:Y:S01]  /*0c50*/  FADD.FTZ R78, -R97.reuse, R65 ;  /* 0x00000041614e7221 */ /* 0x040fe20000010100 */
[C---:B------:R-:W-:Y:S01]  /*0c60*/  FADD.FTZ R66, -R97.reuse, R66 ;  /* 0x0000004261427221 */ /* 0x040fe20000010100 */
[----:B------:R-:W-:Y:S01]  /*0c70*/  FADD.FTZ R98, -R97, R67 ;  /* 0x0000004361627221 */ /* 0x000fe20000010100 */
[C---:B-----5:R-:W-:Y:S01]  /*0c80*/  FMUL.FTZ R75, R19.reuse, R72 ;  /* 0x00000048134b7220 */ /* 0x060fe20000410000 */
[C---:B------:R-:W-:Y:S01]  /*0c90*/  FMUL.FTZ R72, R19.reuse, R78 ;  /* 0x0000004e13487220 */ /* 0x040fe20000410000 */
[C---:B------:R-:W-:Y:S01]  /*0ca0*/  FMUL.FTZ R77, R19.reuse, R66 ;  /* 0x00000042134d7220 */ /* 0x040fe20000410000 */
[----:B------:R-:W-:Y:S01]  /*0cb0*/  FMUL.FTZ R98, R19, R98 ;  /* 0x0000006213627220 */ /* 0x000fe20000410000 */
        /* <DEDUP_REMOVED lines=20> */
.L_x_2707:
[----:B------:R-:W-:Y:S05]  /*0e00*/  BSYNC B0 ;  /* 0x0000000000007941 */ /* 0x000fea0003800000 */
.L_x_2706:
        /* <DEDUP_REMOVED lines=26> */
.L_x_2726:
        /* <DEDUP_REMOVED lines=71> */
.L_x_2710:
[----:B------:R-:W-:Y:S05]  /*1420*/  BSYNC B0 ;  /* 0x0000000000007941 */ /* 0x000fea0003800000 */
.L_x_2709:
        /* <DEDUP_REMOVED lines=44> */
.L_x_2712:
[----:B------:R-:W-:Y:S05]  /*16f0*/  BSYNC B0 ;  /* 0x0000000000007941 */ /* 0x000fea0003800000 */
.L_x_2711:
        /* <DEDUP_REMOVED lines=43> */
.L_x_2714:
[----:B------:R-:W-:Y:S05]  /*19b0*/  BSYNC B0 ;  /* 0x0000000000007941 */ /* 0x000fea0003800000 */
.L_x_2713:
[----:B------:R-:W-:Y:S02]  /*19c0*/  ISETP.NE.AND P5, PT, R93, RZ, PT ;  /* 0x000000ff5d00720c */ /* 0x000fe40003fa5270 */
[----:B------:R-:W-:-:S11]  /*19d0*/  SEL R0, RZ, 0x1, P4 ;  /* 0x00000001ff007807 */ /* 0x000fd60002000000 */
[----:B------:R-:W-:Y:S05]  /*19e0*/  @!P5 BRA `(.L_x_2715) ;  /* 0xffffffe800c4d947 */ /* 0x000fea000383ffff */
.L_x_2701:
[----:B------:R-:W3:Y:S01]  /*19f0*/  S2R R0, SR_TID.X ;  /* 0x0000000000007919 */ /* 0x000ee20000002100 */
[----:B------:R-:W3:Y:S08]  /*1a00*/  S2UR UR6, SR_CTAID.X ;  /* 0x00000000000679c3 */ /* 0x000ef00000002500 */
[----:B------:R-:W4:Y:S08]  /*1a10*/  @P0 LDC.64 R2, c[0x0][0x2d0] ;  /* 0x0000b400ff020b82 */ /* 0x000f300000000a00 */
[----:B-----5:R-:W0:Y:S08]  /*1a20*/  @P0 LDC.64 R4, c[0x0][0x2d8] ;  /* 0x0000b600ff040b82 */ /* 0x020e300000000a00 */
[----:B------:R-:W1:Y:S01]  /*1a30*/  @P1 LDC.64 R6, c[0x0][0x2d0] ;  /* 0x0000b400ff061b82 */ /* 0x000e620000000a00 */
[----:B---3--:R-:W-:-:S07]  /*1a40*/  LEA.HI R10, R0, UR6, RZ, 0x19 ;  /* 0x00000006000a7c11 */ /* 0x008fce000f8fc8ff */
[----:B------:R-:W3:Y:S01]  /*1a50*/  @P1 LDC.64 R8, c[0x0][0x2d8] ;  /* 0x0000b600ff081b82 */ /* 0x000ee20000000a00 */
[----:B------:R-:W-:Y:S01]  /*1a60*/  LOP3.LUT R0, R0, 0x7f, RZ, 0xc0, !PT ;  /* 0x0000007f00007812 */ /* 0x000fe200078ec0ff */
[----:B------:R-:W-:-:S05]  /*1a70*/  IMAD R17, R10, R17, RZ ;  /* 0x000000110a117224 */ /* 0x000fca00078e02ff */
        /* <DEDUP_REMOVED lines=19> */
.L_x_2708:
[----:B------:R-:W-:Y:S01]  /*1bb0*/  HFMA2.MMA R103, -RZ, RZ, 0, 9.5367431640625e-07 ;  /* 0x00000010ff677435 */ /* 0x000fe200000001ff */
[----:B------:R-:W-:Y:S02]  /*1bc0*/  MOV R102, R99 ;  /* 0x0000006300667202 */ /* 0x000fe40000000f00 */
[----:B------:R-:W-:Y:S02]  /*1bd0*/  MOV R104, 0x1f ;  /* 0x0000001f00687802 */ /* 0x000fe40000000f00 */
[----:B------:R-:W-:-:S07]  /*1be0*/  MOV R97, 0xffffffff ;  /* 0xffffffff00617802 */ /* 0x000fce0000000f00 */
[----:B-----5:R-:W-:Y:S05]  /*1bf0*/  WARPSYNC.COLLECTIVE R97, `(.L_x_2716) ;  /* 0x0000000061087348 */ /* 0x020fea0003c00000 */
[----:B------:R0:W1:Y:S02]  /*1c00*/  SHFL.DOWN P3, R101, R102, R103, R104 ;  /* 0x0800006766657389 */ /* 0x0000640000060068 */
[----:B01---5:R-:W-:Y:S01]  /*1c10*/  ENDCOLLECTIVE ;  /* 0x000000000000791b */ /* 0x023fe20003800000 */
.L_x_2716:
[----:B------:R-:W-:Y:S02]  /*1c20*/  MOV R102, R100 ;  /* 0x0000006400667202 */ /* 0x000fe40000000f00 */
[----:B------:R-:W-:-:S07]  /*1c30*/  MOV R66, R101 ;  /* 0x0000006500427202 */ /* 0x000fce0000000f00 */
[----:B------:R-:W-:Y:S05]  /*1c40*/  WARPSYNC.COLLECTIVE R97, `(.L_x_2717) ;  /* 0x0000000061087348 */ /* 0x000fea0003c00000 */
[----:B------:R0:W1:Y:S02]  /*1c50*/  SHFL.DOWN P3, R101, R102, R103, R104 ;  /* 0x0800006766657389 */ /* 0x0000640000060068 */
[----:B01----:R-:W-:Y:S01]  /*1c60*/  ENDCOLLECTIVE ;  /* 0x000000000000791b */ /* 0x003fe20003800000 */
.L_x_2717:
[----:B------:R-:W-:Y:S01]  /*1c70*/  FADD.FTZ R66, R66, R99 ;  /* 0x0000006342427221 */ /* 0x000fe20000010000 */
[----:B------:R-:W-:-:S04]  /*1c80*/  HFMA2.MMA R103, -RZ, RZ, 0, 4.76837158203125e-07 ;  /* 0x00000008ff677435 */ /* 0x000fc800000001ff */
[----:B------:R-:W-:Y:S02]  /*1c90*/  MOV R102, R66 ;  /* 0x0000004200667202 */ /* 0x000fe40000000f00 */
[----:B------:R-:W-:-:S07]  /*1ca0*/  MOV R67, R101 ;  /* 0x0000006500437202 */ /* 0x000fce0000000f00 */
[----:B------:R-:W-:Y:S05]  /*1cb0*/  WARPSYNC.COLLECTIVE R97, `(.L_x_2718) ;  /* 0x0000000061087348 */ /* 0x000fea0003c00000 */
[----:B------:R0:W1:Y:S02]  /*1cc0*/  SHFL.DOWN P3, R101, R102, R103, R104 ;  /* 0x0800006766657389 */ /* 0x0000640000060068 */
[----:B01----:R-:W-:Y:S01]  /*1cd0*/  ENDCOLLECTIVE ;  /* 0x000000000000791b */ /* 0x003fe20003800000 */
.L_x_2718:
[----:B------:R-:W-:-:S05]  /*1ce0*/  FADD.FTZ R67, R67, R100 ;  /* 0x0000006443437221 */ /* 0x000fca0000010000 */
[----:B------:R-:W-:Y:S02]  /*1cf0*/  MOV R102, R67 ;  /* 0x0000004300667202 */ /* 0x000fe40000000f00 */
[----:B------:R-:W-:-:S07]  /*1d00*/  MOV R69, R101 ;  /* 0x0000006500457202 */ /* 0x000fce0000000f00 */
[----:B------:R-:W-:Y:S05]  /*1d10*/  WARPSYNC.COLLECTIVE R97, `(.L_x_2719) ;  /* 0x0000000061087348 */ /* 0x000fea0003c00000 */
[----:B------:R0:W1:Y:S02]  /*1d20*/  SHFL.DOWN P3, R101, R102, R103, R104 ;  /* 0x0800006766657389 */ /* 0x0000640000060068 */
[----:B01----:R-:W-:Y:S01]  /*1d30*/  ENDCOLLECTIVE ;  /* 0x000000000000791b */ /* 0x003fe20003800000 */
.L_x_2719:
[----:B------:R-:W-:Y:S01]  /*1d40*/  FADD.FTZ R69, R66, R69 ;  /* 0x0000004542457221 */ /* 0x000fe20000010000 */
[----:B------:R-:W-:-:S04]  /*1d50*/  HFMA2.MMA R103, -RZ, RZ, 0, 2.384185791015625e-07 ;  /* 0x00000004ff677435 */ /* 0x000fc800000001ff */
[----:B------:R-:W-:Y:S02]  /*1d60*/  MOV R102, R69 ;  /* 0x0000004500667202 */ /* 0x000fe40000000f00 */
[----:B------:R-:W-:-:S07]  /*1d70*/  MOV R68, R101 ;  /* 0x0000006500447202 */ /* 0x000fce0000000f00 */
[----:B------:R-:W-:Y:S05]  /*1d80*/  WARPSYNC.COLLECTIVE R97, `(.L_x_2720) ;  /* 0x0000000061087348 */ /* 0x000fea0003c00000 */
[----:B------:R0:W1:Y:S02]  /*1d90*/  SHFL.DOWN P3, R101, R102, R103, R104 ;  /* 0x0800006766657389 */ /* 0x0000640000060068 */
[----:B01----:R-:W-:Y:S01]  /*1da0*/  ENDCOLLECTIVE ;  /* 0x000000000000791b */ /* 0x003fe20003800000 */
.L_x_2720:
[----:B------:R-:W-:-:S05]  /*1db0*/  FADD.FTZ R68, R67, R68 ;  /* 0x0000004443447221 */ /* 0x000fca0000010000 */
[----:B------:R-:W-:Y:S02]  /*1dc0*/  MOV R102, R68 ;  /* 0x0000004400667202 */ /* 0x000fe40000000f00 */
[----:B------:R-:W-:-:S07]  /*1dd0*/  MOV R70, R101 ;  /* 0x0000006500467202 */ /* 0x000fce0000000f00 */
[----:B------:R-:W-:Y:S05]  /*1de0*/  WARPSYNC.COLLECTIVE R97, `(.L_x_2721) ;  /* 0x0000000061087348 */ /* 0x000fea0003c00000 */
[----:B------:R0:W1:Y:S02]  /*1df0*/  SHFL.DOWN P3, R101, R102, R103, R104 ;  /* 0x0800006766657389 */ /* 0x0000640000060068 */
[----:B01----:R-:W-:Y:S01]  /*1e00*/  ENDCOLLECTIVE ;  /* 0x000000000000791b */ /* 0x003fe20003800000 */
.L_x_2721:
[----:B------:R-:W-:Y:S01]  /*1e10*/  FADD.FTZ R70, R69, R70 ;  /* 0x0000004645467221 */ /* 0x000fe20000010000 */
[----:B------:R-:W-:-:S04]  /*1e20*/  HFMA2.MMA R103, -RZ, RZ, 0, 1.1920928955078125e-07 ;  /* 0x00000002ff677435 */ /* 0x000fc800000001ff */
[----:B------:R-:W-:Y:S02]  /*1e30*/  MOV R102, R70 ;  /* 0x0000004600667202 */ /* 0x000fe40000000f00 */
[----:B------:R-:W-:-:S07]  /*1e40*/  MOV R71, R101 ;  /* 0x0000006500477202 */ /* 0x000fce0000000f00 */
[----:B------:R-:W-:Y:S05]  /*1e50*/  WARPSYNC.COLLECTIVE R97, `(.L_x_2722) ;  /* 0x0000000061087348 */ /* 0x000fea0003c00000 */
[----:B------:R0:W1:Y:S02]  /*1e60*/  SHFL.DOWN P3, R101, R102, R103, R104 ;  /* 0x0800006766657389 */ /* 0x0000640000060068 */
[----:B01----:R-:W-:Y:S01]  /*1e70*/  ENDCOLLECTIVE ;  /* 0x000000000000791b */ /* 0x003fe20003800000 */
.L_x_2722:
[----:B------:R-:W-:-:S05]  /*1e80*/  FADD.FTZ R71, R68, R71 ;  /* 0x0000004744477221 */ /* 0x000fca0000010000 */
[----:B------:R-:W-:Y:S02]  /*1e90*/  MOV R102, R71 ;  /* 0x0000004700667202 */ /* 0x000fe40000000f00 */
[----:B------:R-:W-:-:S07]  /*1ea0*/  MOV R95, R101 ;  /* 0x00000065005f7202 */ /* 0x000fce0000000f00 */
[----:B------:R-:W-:Y:S05]  /*1eb0*/  WARPSYNC.COLLECTIVE R97, `(.L_x_2723) ;  /* 0x0000000061087348 */ /* 0x000fea0003c00000 */
[----:B------:R0:W1:Y:S02]  /*1ec0*/  SHFL.DOWN P3, R101, R102, R103, R104 ;  /* 0x0800006766657389 */ /* 0x0000640000060068 */
[----:B01----:R-:W-:Y:S01]  /*1ed0*/  ENDCOLLECTIVE ;  /* 0x000000000000791b */ /* 0x003fe20003800000 */
.L_x_2723:
[----:B------:R-:W-:Y:S01]  /*1ee0*/  FADD.FTZ R95, R70, R95 ;  /* 0x0000005f465f7221 */ /* 0x000fe20000010000 */
[----:B------:R-:W-:-:S04]  /*1ef0*/  HFMA2.MMA R103, -RZ, RZ, 0, 5.9604644775390625e-08 ;  /* 0x00000001ff677435 */ /* 0x000fc800000001ff */
[----:B------:R-:W-:Y:S02]  /*1f00*/  MOV R102, R95 ;  /* 0x0000005f00667202 */ /* 0x000fe40000000f00 */
[----:B------:R-:W-:-:S07]  /*1f10*/  MOV R94, R101 ;  /* 0x00000065005e7202 */ /* 0x000fce0000000f00 */
[----:B------:R-:W-:Y:S05]  /*1f20*/  WARPSYNC.COLLECTIVE R97, `(.L_x_2724) ;  /* 0x0000000061087348 */ /* 0x000fea0003c00000 */
[----:B------:R0:W1:Y:S02]  /*1f30*/  SHFL.DOWN P3, R101, R102, R103, R104 ;  /* 0x0800006766657389 */ /* 0x0000640000060068 */
[----:B01----:R-:W-:Y:S01]  /*1f40*/  ENDCOLLECTIVE ;  /* 0x000000000000791b */ /* 0x003fe20003800000 */
.L_x_2724:
[----:B------:R-:W-:-:S05]  /*1f50*/  FADD.FTZ R66, R71, R94 ;  /* 0x0000005e47427221 */ /* 0x000fca0000010000 */
[----:B------:R-:W-:Y:S02]  /*1f60*/  MOV R102, R66 ;  /* 0x0000004200667202 */ /* 0x000fe40000000f00 */
[----:B------:R-:W-:-:S07]  /*1f70*/  MOV R94, R101 ;  /* 0x00000065005e7202 */ /* 0x000fce0000000f00 */
[----:B------:R-:W-:Y:S05]  /*1f80*/  WARPSYNC.COLLECTIVE R97, `(.L_x_2725) ;  /* 0x0000000061087348 */ /* 0x000fea0003c00000 */
[----:B------:R0:W1:Y:S02]  /*1f90*/  SHFL.DOWN P3, R101, R102, R103, R104 ;  /* 0x0800006766657389 */ /* 0x0000640000060068 */
[----:B01----:R-:W-:Y:S01]  /*1fa0*/  ENDCOLLECTIVE ;  /* 0x000000000000791b */ /* 0x003fe20003800000 */
.L_x_2725:
[----:B------:R-:W-:Y:S01]  /*1fb0*/  MOV R67, R101 ;  /* 0x0000006500437202 */ /* 0x000fe20000000f00 */
[----:B------:R-:W-:Y:S06]  /*1fc0*/  BRA `(.L_x_2726) ;  /* 0xffffffec00f87947 */ /* 0x000fec000383ffff */
.L_x_2727:
        /* <DEDUP_REMOVED lines=11> */
.L_x_3365:


//--------------------- .text._ZN10layer_norm31ln_parallel_residual_bwd_kernelINS_13Kernel_traitsI6__halfffffjLj1536ELj1ELj1ELj4ELj16ENS_18Kernel_traits_baseILj1536ES2_ffffjLj128EEEEELb0ELb1ELb1EEEvNS_9BwdParamsE --------------------------
	.section	.text._ZN10layer_norm31ln_parallel_residual_bwd_kernelINS_13Kernel_traitsI6__halfffffjLj1536ELj1ELj1ELj4ELj16ENS_18Kernel_traits_baseILj1536ES2_ffffjLj128EEEEELb0ELb1ELb1EEEvNS_9BwdParamsE,"ax",@progbits
	.align	128
        .global         _ZN10layer_norm31ln_parallel_residual_bwd_kernelINS_13Kernel_traitsI6__halfffffjLj1536ELj1ELj1ELj4ELj16ENS_18Kernel_traits_baseILj1536ES2_ffffjLj128EEEEELb0ELb1ELb1EEEvNS_9BwdParamsE
        .type           _ZN10layer_norm31ln_parallel_residual_bwd_kernelINS_13Kernel_traitsI6__halfffffjLj1536ELj1ELj1ELj4ELj16ENS_18Kernel_traits_baseILj1536ES2_ffffjLj128EEEEELb0ELb1ELb1EEEvNS_9BwdParamsE,@function
        .size           _ZN10layer_norm31ln_parallel_residual_bwd_kernelINS_13Kernel_traitsI6__halfffffjLj1536ELj1ELj1ELj4ELj16ENS_18Kernel_traits_baseILj1536ES2_ffffjLj128EEEEELb0ELb1ELb1EEEvNS_9BwdParamsE,(.L_x_3366 - _ZN10layer_norm31ln_parallel_residual_bwd_kernelINS_13Kernel_traitsI6__halfffffjLj1536ELj1ELj1ELj4ELj16ENS_18Kernel_traits_baseILj1536ES2_ffffjLj128EEEEELb0ELb1ELb1EEEvNS_9BwdParamsE)
        .other          _ZN10layer_norm31ln_parallel_residual_bwd_kernelINS_13Kernel_traitsI6__halfffffjLj1536ELj1ELj1ELj4ELj16ENS_18Kernel_traits_baseILj1536ES2_ffffjLj128EEEEELb0ELb1ELb1EEEvNS_9BwdParamsE,@"STO_CUDA_ENTRY STV_DEFAULT"
_ZN10layer_norm31ln_parallel_residual_bwd_kernelINS_13Kernel_traitsI6__halfffffjLj1536ELj1ELj1ELj4ELj16ENS_18Kernel_traits_baseILj1536ES2_ffffjLj128EEEEELb0ELb1ELb1EEEvNS_9BwdParamsE:
.text._ZN10layer_norm31ln_parallel_residual_bwd_kernelINS_13Kernel_traitsI6__halfffffjLj1536ELj1ELj1ELj4ELj16ENS_18Kernel_traits_baseILj1536ES2_ffffjLj128EEEEELb0ELb1ELb1EEEvNS_9BwdParamsE:
        /* <DEDUP_REMOVED lines=29> */
.L_x_2728:
        /* <DEDUP_REMOVED lines=10> */
[----:B------:R-:W-:-:S02]  /*0270*/  ULDC.U8 UR4, c[0x0][0x2a0] ;  /* 0x0000a80000047ab9 */ /* 0x000fc40000000000 */
[----:B------:R-:W-:Y:S01]  /*0280*/  UISETP.NE.AND UP0, UPT, UR4, URZ, UPT ;  /* 0x0000003f0400728c */ /* 0x000fe2000bf05270 */
[----:B------:R-:W-:Y:S02]  /*0290*/  HFMA2.MMA R72, -RZ, RZ, 0, 5.9604644775390625e-08 ;  /* 0x00000001ff487435 */ /* 0x000fe400000001ff */
[----:B------:R-:W-:Y:S01]  /*02a0*/  HFMA2.MMA R63, -RZ, RZ, 0, 0 ;  /* 0x00000000ff3f7435 */ /* 0x000fe200000001ff */
[----:B------:R-:W-:Y:S02]  /*02b0*/  ISETP.NE.AND.EX P3, PT, RZ, UR5, PT, P3 ;  /* 0x00000005ff007c0c */ /* 0x000fe4000bf65330 */
[----:B------:R-:W-:Y:S02]  /*02c0*/  CS2R R74, SRZ ;  /* 0x00000000004a7805 */ /* 0x000fe4000001ff00 */
[----:B0-----:R-:W-:Y:S02]  /*02d0*/  CS2R R2, SRZ ;  /* 0x0000000000027805 */ /* 0x001fe4000001ff00 */
        /* <DEDUP_REMOVED lines=9> */
[----:B------:R-:W-:Y:S02]  /*0370*/  PLOP3.LUT P2, PT, PT, PT, UP0, 0x80, 0x0 ;  /* 0x000000000000781c */ /* 0x000fe40003f4f008 */
[--C-:B--2---:R-:W-:Y:S01]  /*0380*/  SHF.R.U64 R83, R76, 0x10, R77.reuse ;  /* 0x000000104c537819 */ /* 0x104fe2000000124d */
[----:B------:R-:W-:Y:S01]  /*0390*/  HADD2.F32 R84, -RZ, R76.H0_H0 ;  /* 0x2000004cff547230 */ /* 0x000fe20000004100 */
[----:B------:R-:W-:Y:S02]  /*03a0*/  SHF.R.U32.HI R76, RZ, 0x10, R77 ;  /* 0x00000010ff4c7819 */ /* 0x000fe4000001164d */
[----:B---3--:R-:W-:-:S02]  /*03b0*/  SHF.R.U64 R91, R92, 0x10, R93 ;  /* 0x000000105c5b7819 */ /* 0x008fc4000000125d */
[----:B------:R-:W-:Y:S02]  /*03c0*/  SHF.R.U32.HI R89, RZ, 0x10, R93 ;  /* 0x00000010ff597819 */ /* 0x000fe4000001165d */
[--C-:B----4-:R-:W-:Y:S02]  /*03d0*/  SHF.R.U64 R87, R4, 0x10, R5.reuse ;  /* 0x0000001004577819 */ /* 0x110fe40000001205 */
[----:B------:R-:W-:Y:S01]  /*03e0*/  SHF.R.U32.HI R85, RZ, 0x10, R5 ;  /* 0x00000010ff557819 */ /* 0x000fe20000011605 */
[----:B------:R-:W-:Y:S02]  /*03f0*/  HADD2.F32 R88, -RZ, R4.H0_H0 ;  /* 0x20000004ff587230 */ /* 0x000fe40000004100 */
[----:B------:R-:W-:Y:S01]  /*0400*/  HADD2.F32 R86, -RZ, R5.H0_H0 ;  /* 0x20000005ff567230 */ /* 0x000fe20000004100 */
        /* <DEDUP_REMOVED lines=10> */
.L_x_2735:
[----:B---3--:R-:W0:Y:S01]  /*04b0*/  S2R R38, SR_TID.X ;  /* 0x0000000000267919 */ /* 0x008e220000002100 */
[----:B------:R-:W1:Y:S01]  /*04c0*/  LDC.64 R32, c[0x0][0x250] ;  /* 0x00009400ff207b82 */ /* 0x000e620000000a00 */
[----:B------:R-:W-:-:S05]  /*04d0*/  IMAD R36, R0, UR8, RZ ;  /* 0x0000000800247c24 */ /* 0x000fca000f8e02ff */
[----:B------:R-:W-:Y:S02]  /*04e0*/  SHF.R.S32.HI R37, RZ, 0x1f, R36 ;  /* 0x0000001fff257819 */ /* 0x000fe40000011424 */
[----:B------:R-:W2:Y:S02]  /*04f0*/  LDC.64 R34, c[0x0][0x238] ;  /* 0x00008e00ff227b82 */ /* 0x000ea40000000a00 */
[----:B------:R-:W-:-:S06]  /*0500*/  LEA.HI R37, R37, R36, RZ, 0x2 ;  /* 0x0000002425257211 */ /* 0x000fcc00078f10ff */
[----:B------:R-:W3:Y:S08]  /*0510*/  LDC.64 R44, c[0x0][0x258] ;  /* 0x00009600ff2c7b82 */ /* 0x000ef00000000a00 */
[----:B------:R-:W4:Y:S01]  /*0520*/  LDC.64 R54, c[0x0][0x2b8] ;  /* 0x0000ae00ff367b82 */ /* 0x000f220000000a00 */
[----:B-1----:R-:W-:-:S05]  /*0530*/  IMAD.WIDE R32, R0, 0x4, R32 ;  /* 0x0000000400207825 */ /* 0x002fca00078e0220 */
[----:B------:R2:W4:Y:S01]  /*0540*/  LDG.E R73, desc[UR6][R32.64] ;  /* 0x0000000620497981 */ /* 0x000522000c1e1900 */
[----:B0-----:R-:W-:Y:S01]  /*0550*/  LOP3.LUT R38, R38, 0x7f, RZ, 0xc0, !PT ;  /* 0x0000007f26267812 */ /* 0x001fe200078ec0ff */
[----:B------:R-:W0:Y:S03]  /*0560*/  @P3 LDC.64 R48, c[0x0][0x2c8] ;  /* 0x0000b200ff303b82 */ /* 0x000e260000000a00 */
[----:B------:R-:W-:-:S04]  /*0570*/  LEA.HI.SX32 R69, R37, R38, 0x1e ;  /* 0x0000002625457211 */ /* 0x000fc800078ff2ff */
[C---:B------:R-:W-:Y:S01]  /*0580*/  IADD3 R61, R69.reuse, 0x80, RZ ;  /* 0x00000080453d7810 */ /* 0x040fe20007ffe0ff */
[----:B------:R-:W1:Y:S01]  /*0590*/  @P3 LDC.64 R42, c[0x0][0x2c8] ;  /* 0x0000b200ff2a3b82 */ /* 0x000e620000000a00 */
[----:B--2---:R-:W-:Y:S02]  /*05a0*/  IMAD.WIDE.U32 R32, R69, 0x10, R34 ;  /* 0x0000001045207825 */ /* 0x004fe400078e0022 */
[C---:B------:R-:W-:Y:S02]  /*05b0*/  LEA R36, P0, R61.reuse, UR12, 0x4 ;  /* 0x0000000c3d247c11 */ /* 0x040fe4000f8020ff */
[----:B---3--:R-:W-:Y:S02]  /*05c0*/  IMAD.WIDE R44, R0, 0x4, R44 ;  /* 0x00000004002c7825 */ /* 0x008fe400078e022c */
[----:B------:R-:W-:Y:S01]  /*05d0*/  LEA.HI.X R37, R61, UR13, RZ, 0x4, P0 ;  /* 0x0000000d3d257c11 */ /* 0x000fe200080f24ff */
[----:B------:R-:W2:Y:S01]  /*05e0*/  LDG.E.128 R32, desc[UR6][R32.64] ;  /* 0x0000000620207981 */ /* 0x000ea2000c1e1d00 */
[----:B------:R-:W3:Y:S01]  /*05f0*/  @P3 LDC.64 R52, c[0x0][0x2c8] ;  /* 0x0000b200ff343b82 */ /* 0x000ee20000000a00 */
[----:B------:R-:W-:-:S02]  /*0600*/  IADD3 R60, R69, 0x100, RZ ;  /* 0x00000100453c7810 */ /* 0x000fc40007ffe0ff */
[----:B------:R4:W2:Y:S04]  /*0610*/  LDG.E R62, desc[UR6][R44.64] ;  /* 0x000000062c3e7981 */ /* 0x0008a8000c1e1900 */
[----:B------:R-:W2:Y:S01]  /*0620*/  LDG.E.128 R36, desc[UR6][R36.64] ;  /* 0x0000000624247981 */ /* 0x000ea2000c1e1d00 */
[C---:B------:R-:W-:Y:S01]  /*0630*/  LEA R40, P1, R60.reuse, UR12, 0x4 ;  /* 0x0000000c3c287c11 */ /* 0x040fe2000f8220ff */
[----:B----4-:R-:W-:Y:S01]  /*0640*/  IMAD.WIDE.U32 R44, R69, 0x10, R54 ;  /* 0x00000010452c7825 */ /* 0x010fe200078e0036 */
[----:B0-----:R-:W-:Y:S02]  /*0650*/  @P3 LEA R48, P0, R61, R48, 0x4 ;  /* 0x000000303d303211 */ /* 0x001fe400078020ff */
[----:B------:R-:W-:Y:S01]  /*0660*/  LEA.HI.X R41, R60, UR13, RZ, 0x4, P1 ;  /* 0x0000000d3c297c11 */ /* 0x000fe200088f24ff */
[----:B-1----:R-:W-:-:S02]  /*0670*/  @P3 IMAD.WIDE.U32 R42, R69, 0x10, R42 ;  /* 0x00000010452a3825 */ /* 0x002fc400078e002a */
[----:B------:R-:W4:Y:S01]  /*0680*/  LDG.E.128 R44, desc[UR6][R44.64] ;  /* 0x000000062c2c7981 */ /* 0x000f22000c1e1d00 */
[----:B------:R-:W-:-:S03]  /*0690*/  @P3 LEA.HI.X R49, R61, R49, RZ, 0x4, P0 ;  /* 0x000000313d313211 */ /* 0x000fc600000f24ff */
[----:B------:R-:W5:Y:S04]  /*06a0*/  @P3 LDG.E.128 R12, desc[UR6][R42.64] ;  /* 0x000000062a0c3981 */ /* 0x000f68000c1e1d00 */
[----:B------:R0:W5:Y:S04]  /*06b0*/  @P3 LDG.E.128 R16, desc[UR6][R48.64] ;  /* 0x0000000630103981 */ /* 0x000168000c1e1d00 */
[----:B------:R-:W4:Y:S01]  /*06c0*/  LDG.E.128 R40, desc[UR6][R40.64] ;  /* 0x0000000628287981 */ /* 0x000f22000c1e1d00 */
[----:B0-----:R-:W-:Y:S01]  /*06d0*/  IMAD.WIDE.U32 R48, R61, 0x10, R54 ;  /* 0x000000103d307825 */ /* 0x001fe200078e0036 */
[----:B---3--:R-:W-:-:S05]  /*06e0*/  @P3 LEA R52, P0, R60, R52, 0x4 ;  /* 0x000000343c343211 */ /* 0x008fca00078020ff */
[----:B------:R-:W3:Y:S01]  /*06f0*/  LDG.E.128 R48, desc[UR6][R48.64] ;  /* 0x0000000630307981 */ /* 0x000ee2000c1e1d00 */
[----:B------:R-:W-:-:S05]  /*0700*/  @P3 LEA.HI.X R53, R60, R53, RZ, 0x4, P0 ;  /* 0x000000353c353211 */ /* 0x000fca00000f24ff */
[----:B------:R0:W5:Y:S02]  /*0710*/  @P3 LDG.E.128 R20, desc[UR6][R52.64] ;  /* 0x0000000634143981 */ /* 0x000164000c1e1d00 */
[----:B0-----:R-:W-:-:S06]  /*0720*/  IMAD.WIDE.U32 R52, R60, 0x10, R54 ;  /* 0x000000103c347825 */ /* 0x001fcc00078e0036 */
[----:B------:R-:W3:Y:S01]  /*0730*/  LDG.E.128 R52, desc[UR6][R52.64] ;  /* 0x0000000634347981 */ /* 0x000ee2000c1e1d00 */
[----:B------:R-:W-:Y:S01]  /*0740*/  LOP3.LUT P1, RZ, R72, 0xff, RZ, 0xc0, !PT ;  /* 0x000000ff48ff7812 */ /* 0x000fe2000782c0ff */
[----:B------:R-:W0:Y:S01]  /*0750*/  S2R R93, SR_TID.X ;  /* 0x00000000005d7919 */ /* 0x000e220000002100 */
[----:B------:R-:W-:Y:S01]  /*0760*/  IADD3 R0, R0, UR10, RZ ;  /* 0x0000000a00007c10 */ /* 0x000fe2000fffe0ff */
[----:B------:R-:W-:Y:S01]  /*0770*/  UMOV UR4, 0xffffffff ;  /* 0xffffffff00047882 */ /* 0x000fe20000000000 */
[----:B0-----:R-:W-:Y:S02]  /*0780*/  LOP3.LUT P0, RZ, R93, 0x1f, RZ, 0xc0, !PT ;  /* 0x0000001f5dff7812 */ /* 0x001fe4000780c0ff */
[----:B------:R-:W-:-:S05]  /*0790*/  FSEL R78, R73, RZ, !P2 ;  /* 0x000000ff494e7208 */ /* 0x000fca0005000000 */
[C---:B--2---:R-:W-:Y:S01]  /*07a0*/  FADD.FTZ R79, -R78.reuse, R32 ;  /* 0x000000204e4f7221 */ /* 0x044fe20000010100 */
[C---:B------:R-:W-:Y:S01]  /*07b0*/  FADD.FTZ R35, -R78.reuse, R35 ;  /* 0x000000234e237221 */ /* 0x040fe20000010100 */
[C---:B------:R-:W-:Y:S01]  /*07c0*/  FADD.FTZ R33, -R78.reuse, R33 ;  /* 0x000000214e217221 */ /* 0x040fe20000010100 */
[----:B------:R-:W-:Y:S01]  /*07d0*/  FADD.FTZ R73, -R78, R36 ;  /* 0x000000244e497221 */ /* 0x000fe20000010100 */
[----:B------:R-:W-:Y:S01]  /*07e0*/  FMUL.FTZ R36, R62, R79 ;  /* 0x0000004f3e247220 */ /* 0x000fe20000410000 */
[C---:B------:R-:W-:Y:S01]  /*07f0*/  FADD.FTZ R72, -R78.reuse, R39 ;  /* 0x000000274e487221 */ /* 0x040fe20000010100 */
[----:B------:R-:W-:Y:S01]  /*0800*/  FADD.FTZ R32, -R78, R37 ;  /* 0x000000254e207221 */ /* 0x000fe20000010100 */
[C---:B------:R-:W-:Y:S01]  /*0810*/  FMUL.FTZ R39, R62.reuse, R35 ;  /* 0x000000233e277220 */ /* 0x040fe20000410000 */
[----:B------:R-:W-:Y:S01]  /*0820*/  FMUL.FTZ R37, R62, R33 ;  /* 0x000000213e257220 */ /* 0x000fe20000410000 */
[C---:B------:R-:W-:Y:S01]  /*0830*/  FADD.FTZ R34, -R78.reuse, R34 ;  /* 0x000000224e227221 */ /* 0x040fe20000010100 */
[----:B------:R-:W-:Y:S01]  /*0840*/  FADD.FTZ R80, -R78, R38 ;  /* 0x000000264e507221 */ /* 0x000fe20000010100 */
[C---:B----4-:R-:W-:Y:S01]  /*0850*/  FADD.FTZ R66, R44.reuse, R66 ;  /* 0x000000422c427221 */ /* 0x050fe20000010000 */
[----:B------:R-:W-:Y:S01]  /*0860*/  FFMA.FTZ R58, R44, R36, R58 ;  /* 0x000000242c3a7223 */ /* 0x000fe2000001003a */
[----:B------:R-:W-:Y:S01]  /*0870*/  FMUL.FTZ R44, R92, R44 ;  /* 0x0000002c5c2c7220 */ /* 0x000fe20000410000 */
[C---:B------:R-:W-:Y:S01]  /*0880*/  FADD.FTZ R67, R47.reuse, R67 ;  /* 0x000000432f437221 */ /* 0x040fe20000010000 */
[----:B------:R-:W-:Y:S01]  /*0890*/  FFMA.FTZ R57, R47, R39, R57 ;  /* 0x000000272f397223 */ /* 0x000fe20000010039 */
[----:B------:R-:W-:Y:S01]  /*08a0*/  FMUL.FTZ R79, R89, R47 ;  /* 0x0000002f594f7220 */ /* 0x000fe20000410000 */
[C---:B------:R-:W-:Y:S01]  /*08b0*/  FADD.FTZ R65, R45.reuse, R65 ;  /* 0x000000412d417221 */ /* 0x040fe20000010000 */
[----:B------:R-:W-:Y:S01]  /*08c0*/  FFMA.FTZ R59, R45, R37, R59 ;  /* 0x000000252d3b7223 */ /* 0x000fe2000001003b */
[C---:B------:R-:W-:Y:S01]  /*08d0*/  FMUL.FTZ R47, R62.reuse, R32 ;  /* 0x000000203e2f7220 */ /* 0x040fe20000410000 */
[----:B------:R-:W-:Y:S01]  /*08e0*/  FMUL.FTZ R38, R62, R34 ;  /* 0x000000223e267220 */ /* 0x000fe20000410000 */
[----:B------:R-:W-:Y:S01]  /*08f0*/  FMUL.FTZ R45, R91, R45 ;  /* 0x0000002d5b2d7220 */ /* 0x000fe20000410000 */
[----:B------:R-:W-:Y:S01]  /*0900*/  FADD.FTZ R32, RZ, R44 ;  /* 0x0000002cff207221 */ /* 0x000fe20000010000 */
[----:B------:R-:W-:Y:S01]  /*0910*/  FFMA.FTZ R34, R36, R44, RZ ;  /* 0x0000002c24227223 */ /* 0x000fe200000100ff */
[C---:B------:R-:W-:Y:S01]  /*0920*/  FADD.FTZ R40, -R78.reuse, R40 ;  /* 0x000000284e287221 */ /* 0x040fe20000010100 */
[C---:B------:R-:W-:Y:S01]  /*0930*/  FADD.FTZ R41, -R78.reuse, R41 ;  /* 0x000000294e297221 */ /* 0x040fe20000010100 */
[C---:B------:R-:W-:Y:S01]  /*0940*/  FADD.FTZ R42, -R78.reuse, R42 ;  /* 0x0000002a4e2a7221 */ /* 0x040fe20000010100 */
[----:B------:R-:W-:Y:S01]  /*0950*/  FADD.FTZ R43, -R78, R43 ;  /* 0x0000002b4e2b7221 */ /* 0x000fe20000010100 */
[----:B------:R-:W-:Y:S01]  /*0960*/  FMUL.FTZ R78, R90, R46 ;  /* 0x0000002e5a4e7220 */ /* 0x000fe20000410000 */
[----:B------:R-:W-:Y:S01]  /*0970*/  FADD.FTZ R33, R32, R45 ;  /* 0x0000002d20217221 */ /* 0x000fe20000010000 */
[----:B------:R-:W-:-:S03]  /*0980*/  FFMA.FTZ R35, R37, R45, R34 ;  /* 0x0000002d25237223 */ /* 0x000fc60000010022 */
[----:B------:R-:W-:Y:S01]  /*0990*/  FADD.FTZ R32, R33, R78 ;  /* 0x0000004e21207221 */ /* 0x000fe20000010000 */
[----:B------:R-:W-:Y:S01]  /*09a0*/  FFMA.FTZ R34, R38, R78, R35 ;  /* 0x0000004e26227223 */ /* 0x000fe20000010023 */
[----:B---3--:R-:W-:Y:S01]  /*09b0*/  FMUL.FTZ R81, R88, R48 ;  /* 0x0000003058517220 */ /* 0x008fe20000410000 */
        /* <DEDUP_REMOVED lines=8> */
[----:B------:R-:W-:Y:S01]  /*0a40*/  FMUL.FTZ R72, R62, R72 ;  /* 0x000000483e487220 */ /* 0x000fe20000410000 */
[----:B------:R-:W-:Y:S01]  /*0a50*/  FFMA.FTZ R64, R50, R80, R64 ;  /* 0x0000005032407223 */ /* 0x000fe20000010040 */
[----:B------:R-:W-:Y:S01]  /*0a60*/  FMUL.FTZ R50, R86, R50 ;  /* 0x0000003256327220 */ /* 0x000fe20000410000 */
[----:B------:R-:W-:Y:S01]  /*0a70*/  FADD.FTZ R33, R33, R82 ;  /* 0x0000005221217221 */ /* 0x000fe20000010000 */
[----:B------:R-:W-:Y:S01]  /*0a80*/  FFMA.FTZ R35, R47, R82, R32 ;  /* 0x000000522f237223 */ /* 0x000fe20000010020 */
[C---:B------:R-:W-:Y:S01]  /*0a90*/  FADD.FTZ R74, R51.reuse, R74 ;  /* 0x0000004a334a7221 */ /* 0x040fe20000010000 */
[----:B------:R-:W-:Y:S01]  /*0aa0*/  FFMA.FTZ R63, R51, R72, R63 ;  /* 0x00000048333f7223 */ /* 0x000fe2000001003f */
[----:B------:R-:W-:Y:S01]  /*0ab0*/  FMUL.FTZ R40, R62, R40 ;  /* 0x000000283e287220 */ /* 0x000fe20000410000 */
[----:B------:R-:W-:Y:S01]  /*0ac0*/  FMUL.FTZ R51, R85, R51 ;  /* 0x0000003355337220 */ /* 0x000fe20000410000 */
[----:B------:R-:W-:Y:S01]  /*0ad0*/  FADD.FTZ R32, R33, R50 ;  /* 0x0000003221207221 */ /* 0x000fe20000010000 */
[----:B------:R-:W-:Y:S01]  /*0ae0*/  FFMA.FTZ R35, R80, R50, R35 ;  /* 0x0000003250237223 */ /* 0x000fe20000010023 */
[----:B------:R-:W-:Y:S01]  /*0af0*/  FMUL.FTZ R41, R62, R41 ;  /* 0x000000293e297220 */ /* 0x000fe20000410000 */
[C---:B------:R-:W-:Y:S01]  /*0b00*/  FADD.FTZ R4, R52.reuse, R4 ;  /* 0x0000000434047221 */ /* 0x040fe20000010000 */
        /* <DEDUP_REMOVED lines=19> */
[----:B------:R-:W-:Y:S01]  /*0c40*/  ISETP.GE.AND P2, PT, R0, UR11, PT ;  /* 0x0000000b00007c0c */ /* 0x000fe2000bf46270 */
[----:B------:R-:W-:Y:S01]  /*0c50*/  FADD.FTZ R32, R33, R54 ;  /* 0x0000003621207221 */ /* 0x000fe20000010000 */
[----:B------:R-:W-:Y:S01]  /*0c60*/  FFMA.FTZ R34, R42, R54, R35 ;  /* 0x000000362a227223 */ /* 0x000fe20000010023 */
[C---:B------:R-:W-:Y:S01]  /*0c70*/  FADD.FTZ R68, R46.reuse, R68 ;  /* 0x000000442e447221 */ /* 0x040fe20000010000 */
[----:B------:R-:W-:Y:S01]  /*0c80*/  FFMA.FTZ R56, R46, R38, R56 ;  /* 0x000000262e387223 */ /* 0x000fe20000010038 */
[C---:B------:R-:W-:Y:S01]  /*0c90*/  FADD.FTZ R71, R48.reuse, R71 ;  /* 0x0000004730477221 */ /* 0x040fe20000010000 */
[----:B------:R-:W-:Y:S01]  /*0ca0*/  FFMA.FTZ R10, R48, R73, R10 ;  /* 0x00000049300a7223 */ /* 0x000fe2000001000a */
[C---:B------:R-:W-:Y:S01]  /*0cb0*/  FADD.FTZ R70, R49.reuse, R70 ;  /* 0x0000004631467221 */ /* 0x040fe20000010000 */
[----:B------:R-:W-:Y:S01]  /*0cc0*/  FFMA.FTZ R11, R49, R47, R11 ;  /* 0x0000002f310b7223 */ /* 0x000fe2000001000b */
[----:B------:R-:W-:Y:S01]  /*0cd0*/  P2R R46, PR, RZ, 0x4 ;  /* 0x00000004ff2e7803 */ /* 0x000fe20000000000 */
[----:B------:R-:W-:Y:S01]  /*0ce0*/  FADD.FTZ R32, R32, R55 ;  /* 0x0000003720207221 */ /* 0x000fe20000010000 */
[----:B------:R-:W-:Y:S01]  /*0cf0*/  FFMA.FTZ R33, R43, R55, R34 ;  /* 0x000000372b217223 */ /* 0x000fe20000010022 */
[----:B------:R-:W-:Y:S06]  /*0d00*/  BRA.DIV UR4, `(.L_x_2730) ;  /* 0x0000000e04587947 */ /* 0x000fec000b800000 */
        /* <DEDUP_REMOVED lines=18> */
.L_x_2746:
[----:B------:R-:W3:Y:S01]  /*0e30*/  S2R R48, SR_TID.X ;  /* 0x0000000000307919 */ /* 0x000ee20000002100 */
[----:B01----:R-:W-:Y:S01]  /*0e40*/  FADD.FTZ R32, R32, R35 ;  /* 0x0000002320207221 */ /* 0x003fe20000010000 */
[----:B--2---:R-:W-:Y:S01]  /*0e50*/  FADD.FTZ R33, R33, R34 ;  /* 0x0000002221217221 */ /* 0x004fe20000010000 */
[----:B------:R-:W-:Y:S06]  /*0e60*/  @P0 BRA `(.L_x_2731) ;  /* 0x0000000000240947 */ /* 0x000fec0003800000 */
[----:B------:R-:W0:Y:S01]  /*0e70*/  S2UR UR5, SR_CgaCtaId ;  /* 0x00000000000579c3 */ /* 0x000e220000008800 */
[----:B---3--:R-:W-:Y:S01]  /*0e80*/  SHF.R.U32.HI R34, RZ, 0x5, R48 ;  /* 0x00000005ff227819 */ /* 0x008fe20000011630 */
[----:B------:R-:W-:-:S03]  /*0e90*/  UMOV UR4, 0x400 ;  /* 0x0000040000047882 */ /* 0x000fc60000000000 */
[----:B------:R-:W-:-:S04]  /*0ea0*/  LOP3.LUT R35, R34, 0x7fffffc, RZ, 0xc0, !PT ;  /* 0x07fffffc22237812 */ /* 0x000fc800078ec0ff */
[----:B------:R-:W-:-:S04]  /*0eb0*/  @!P1 IADD3 R35, R35, 0x4, RZ ;  /* 0x0000000423239810 */ /* 0x000fc80007ffe0ff */
[----:B------:R-:W-:Y:S01]  /*0ec0*/  LOP3.LUT R34, R35, 0x3, R34, 0xf8, !PT ;  /* 0x0000000323227812 */ /* 0x000fe200078ef822 */
[----:B0-----:R-:W-:-:S06]  /*0ed0*/  ULEA UR4, UR5, UR4, 0x18 ;  /* 0x0000000405047291 */ /* 0x001fcc000f8ec03f */
[----:B------:R-:W-:-:S05]  /*0ee0*/  LEA R34, R34, UR4, 0x3 ;  /* 0x0000000422227c11 */ /* 0x000fca000f8e18ff */
[----:B------:R0:W-:Y:S02]  /*0ef0*/  STS.64 [R34+0x1800], R32 ;  /* 0x0018002022007388 */ /* 0x0001e40000000a00 */
.L_x_2731:
[----:B------:R-:W-:Y:S01]  /*0f00*/  UISETP.NE.AND UP0, UPT, UR18, URZ, UPT ;  /* 0x0000003f1200728c */ /* 0x000fe2000bf05270 */
[----:B0--3--:R-:W-:Y:S02]  /*0f10*/  SHF.R.U32.HI R32, RZ, 0x5, R48 ;  /* 0x00000005ff207819 */ /* 0x009fe40000011630 */
        /* <DEDUP_REMOVED lines=10> */
[----:B------:R-:W-:Y:S01]  /*0fc0*/  ISETP.NE.AND.EX P0, PT, RZ, UR21, PT, P0 ;  /* 0x00000015ff007c0c */ /* 0x000fe2000bf05300 */
        /* <DEDUP_REMOVED lines=23> */
[-CC-:B------:R-:W-:Y:S01]  /*1140*/  FFMA.FTZ R47, R47, R49.reuse, R48.reuse ;  /* 0x000000312f2f7223 */ /* 0x180fe20000010030 */
[----:B------:R-:W0:Y:S01]  /*1150*/  LDC.64 R78, c[0x0][0x2f8] ;  /* 0x0000be00ff4e7b82 */ /* 0x000e220000000a00 */
[-CC-:B------:R-:W-:Y:S01]  /*1160*/  FFMA.FTZ R38, R73, R49.reuse, R48.reuse ;  /* 0x0000003149267223 */ /* 0x180fe20000010030 */
[----:B------:R-:W-:Y:S01]  /*1170*/  FFMA.FTZ R37, R80, R49, R48 ;  /* 0x0000003150257223 */ /* 0x000fe20000010030 */
[C---:B------:R-:W-:Y:S01]  /*1180*/  FMUL.FTZ R32, R62.reuse, R32 ;  /* 0x000000203e207220 */ /* 0x040fe20000410000 */
[C---:B------:R-:W-:Y:S01]  /*1190*/  FMUL.FTZ R33, R62.reuse, R33 ;  /* 0x000000213e217220 */ /* 0x040fe20000410000 */
[C---:B------:R-:W-:Y:S01]  /*11a0*/  FMUL.FTZ R34, R62.reuse, R34 ;  /* 0x000000223e227220 */ /* 0x040fe20000410000 */
[----:B------:R-:W-:Y:S01]  /*11b0*/  FMUL.FTZ R35, R62, R35 ;  /* 0x000000233e237220 */ /* 0x000fe20000410000 */
[----:B------:R-:W-:Y:S01]  /*11c0*/  FADD.FTZ R82, R82, -R47 ;  /* 0x8000002f52527221 */ /* 0x000fe20000010000 */
[----:B------:R-:W-:Y:S01]  /*11d0*/  FADD.FTZ R81, R81, -R38 ;  /* 0x8000002651517221 */ /* 0x000fe20000010000 */
[----:B------:R-:W-:Y:S01]  /*11e0*/  FADD.FTZ R50, R50, -R37 ;  /* 0x8000002532327221 */ /* 0x000fe20000010000 */
[----:B------:R-:W-:Y:S01]  /*11f0*/  P2R R47, PR, RZ, 0x40 ;  /* 0x00000040ff2f7803 */ /* 0x000fe20000000000 */
        /* <DEDUP_REMOVED lines=14> */
.L_x_2732:
[----:B01----:R-:W-:Y:S01]  /*12e0*/  IMAD.WIDE.U32 R36, R69, 0x10, R78 ;  /* 0x0000001045247825 */ /* 0x003fe200078e004e */
[----:B------:R-:W-:-:S03]  /*12f0*/  ISETP.NE.U32.AND P4, PT, RZ, UR16, PT ;  /* 0x00000010ff007c0c */ /* 0x000fc6000bf85070 */
[----:B------:R-:W-:Y:S01]  /*1300*/  FFMA.FTZ R72, R72, R49, R48 ;  /* 0x0000003148487223 */ /* 0x000fe20000010030 */
[----:B------:R0:W-:Y:S01]  /*1310*/  STG.E.128 desc[UR6][R36.64], R32 ;  /* 0x0000002024007986 */ /* 0x0001e2000c101d06 */
[----:B------:R-:W-:Y:S02]  /*1320*/  ISETP.NE.AND.EX P4, PT, RZ, UR17, PT, P4 ;  /* 0x00000011ff007c0c */ /* 0x000fe4000bf85340 */
[----:B------:R-:W-:-:S11]  /*1330*/  FADD.FTZ R51, R51, -R72 ;  /* 0x8000004833337221 */ /* 0x000fd60000010000 */
        /* <DEDUP_REMOVED lines=10> */
.L_x_2733:
        /* <DEDUP_REMOVED lines=18> */
.L_x_2734:
[-CC-:B0-----:R-:W-:Y:S01]  /*1500*/  FFMA.FTZ R37, R40, R49.reuse, R48.reuse ;  /* 0x0000003128257223 */ /* 0x181fe20000010030 */
        /* <DEDUP_REMOVED lines=23> */
[----:B------:R-:W-:Y:S02]  /*1680*/  ISETP.NE.AND P5, PT, R47, RZ, PT ;  /* 0x000000ff2f00720c */ /* 0x000fe40003fa5270 */
[----:B------:R-:W-:Y:S01]  /*1690*/  ISETP.NE.AND P6, PT, R46, RZ, PT ;  /* 0x000000ff2e00720c */ /* 0x000fe20003fc5270 */
[----:B------:R-:W-:Y:S01]  /*16a0*/  IMAD.WIDE.U32 R46, R61, 0x10, R78 ;  /* 0x000000103d2e7825 */ /* 0x000fe200078e004e */
[----:B------:R-:W-:-:S03]  /*16b0*/  SEL R72, RZ, 0x1, P1 ;  /* 0x00000001ff487807 */ /* 0x000fc60000800000 */
[----:B------:R-:W2:Y:S01]  /*16c0*/  @P0 LDC.64 R42, c[0x0][0x308] ;  /* 0x0000c200ff2a0b82 */ /* 0x000ea20000000a00 */
[----:B------:R-:W-:Y:S01]  /*16d0*/  ISETP.NE.U32.AND P0, PT, RZ, UR16, PT ;  /* 0x00000010ff007c0c */ /* 0x000fe2000bf05070 */
[----:B------:R3:W-:Y:S03]  /*16e0*/  STG.E.128 desc[UR6][R46.64], R32 ;  /* 0x000000202e007986 */ /* 0x0007e6000c101d06 */
[----:B------:R-:W-:Y:S01]  /*16f0*/  ISETP.NE.AND.EX P0, PT, RZ, UR17, PT, P0 ;  /* 0x00000011ff007c0c */ /* 0x000fe2000bf05300 */
[----:B0-----:R-:W-:-:S04]  /*1700*/  @P4 IMAD.WIDE.U32 R44, R61, 0x10, R44 ;  /* 0x000000103d2c4825 */ /* 0x001fc800078e002c */
[----:B--2---:R-:W-:Y:S01]  /*1710*/  @P5 IMAD.WIDE.U32 R50, R60, 0x10, R42 ;  /* 0x000000103c325825 */ /* 0x004fe200078e002a */
[----:B------:R-:W-:Y:S02]  /*1720*/  SEL R43, R35, R31, P0 ;  /* 0x0000001f232b7207 */ /* 0x000fe40000000000 */
[----:B------:R-:W-:Y:S01]  /*1730*/  SEL R42, R34, R30, P0 ;  /* 0x0000001e222a7207 */ /* 0x000fe20000000000 */
[----:B-1----:R-:W-:Y:S01]  /*1740*/  @P4 IMAD.WIDE.U32 R60, R60, 0x10, R40 ;  /* 0x000000103c3c4825 */ /* 0x002fe200078e0028 */
[-C--:B------:R-:W-:Y:S02]  /*1750*/  SEL R41, R33, R29.reuse, P0 ;  /* 0x0000001d21297207 */ /* 0x080fe40000000000 */
[-C--:B------:R-:W-:Y:S02]  /*1760*/  SEL R40, R32, R28.reuse, P0 ;  /* 0x0000001c20287207 */ /* 0x080fe40000000000 */
[----:B------:R-:W-:Y:S02]  /*1770*/  SEL R28, R36, R28, P0 ;  /* 0x0000001c241c7207 */ /* 0x000fe40000000000 */
[----:B------:R-:W-:Y:S01]  /*1780*/  SEL R29, R37, R29, P0 ;  /* 0x0000001d251d7207 */ /* 0x000fe20000000000 */
[----:B------:R3:W-:Y:S01]  /*1790*/  @P4 STG.E.128 desc[UR6][R44.64], R40 ;  /* 0x000000282c004986 */ /* 0x0007e2000c101d06 */
[----:B------:R-:W-:-:S02]  /*17a0*/  SEL R30, R38, R30, P0 ;  /* 0x0000001e261e7207 */ /* 0x000fc40000000000 */
[----:B------:R-:W-:Y:S01]  /*17b0*/  SEL R31, R39, R31, P0 ;  /* 0x0000001f271f7207 */ /* 0x000fe20000000000 */
[----:B------:R3:W-:Y:S04]  /*17c0*/  @P5 STG.E.128 desc[UR6][R50.64], R24 ;  /* 0x0000001832005986 */ /* 0x0007e8000c101d06 */
[----:B------:R3:W-:Y:S04]  /*17d0*/  STG.E.128 desc[UR6][R48.64], R36 ;  /* 0x0000002430007986 */ /* 0x0007e8000c101d06 */
[----:B------:R3:W-:Y:S01]  /*17e0*/  @P4 STG.E.128 desc[UR6][R60.64], R28 ;  /* 0x0000001c3c004986 */ /* 0x0007e2000c101d06 */
[----:B------:R-:W-:Y:S05]  /*17f0*/  @!P6 BRA `(.L_x_2735) ;  /* 0xffffffec002ce947 */ /* 0x000fea000383ffff */
[----:B---3--:R-:W-:Y:S02]  /*1800*/  MOV R60, R10 ;  /* 0x0000000a003c7202 */ /* 0x008fe40000000f00 */
        /* <DEDUP_REMOVED lines=20> */
.L_x_2729:
[----:B------:R-:W0:Y:S01]  /*1950*/  S2R R6, SR_TID.X ;  /* 0x0000000000067919 */ /* 0x000e220000002100 */
[----:B------:R-:W0:Y:S08]  /*1960*/  S2UR UR4, SR_CTAID.X ;  /* 0x00000000000479c3 */ /* 0x000e300000002500 */
[----:B------:R-:W1:Y:S08]  /*1970*/  LDC.64 R2, c[0x0][0x2d0] ;  /* 0x0000b400ff027b82 */ /* 0x000e700000000a00 */
[----:B------:R-:W2:Y:S01]  /*1980*/  LDC.64 R4, c[0x0][0x2d8] ;  /* 0x0000b600ff047b82 */ /* 0x000ea20000000a00 */
[C---:B0-----:R-:W-:Y:S01]  /*1990*/  LEA.HI R0, R6.reuse, UR4, RZ, 0x19 ;  /* 0x0000000406007c11 */ /* 0x041fe2000f8fc8ff */
[----:B------:R-:W-:Y:S01]  /*19a0*/  ULDC UR4, c[0x0][0x218] ;  /* 0x0000860000047ab9 */ /* 0x000fe20000000800 */
[----:B------:R-:W-:-:S03]  /*19b0*/  LOP3.LUT R7, R6, 0x7f, RZ, 0xc0, !PT ;  /* 0x0000007f06077812 */ /* 0x000fc600078ec0ff */
        /* <DEDUP_REMOVED lines=11> */
.L_x_2730:
[----:B------:R-:W-:Y:S01]  /*1a70*/  HFMA2.MMA R34, -RZ, RZ, 0, 9.5367431640625e-07 ;  /* 0x00000010ff227435 */ /* 0x000fe200000001ff */
[----:B------:R-:W-:Y:S02]  /*1a80*/  MOV R48, R32 ;  /* 0x0000002000307202 */ /* 0x000fe40000000f00 */
[----:B------:R-:W-:Y:S02]  /*1a90*/  MOV R49, 0x1f ;  /* 0x0000001f00317802 */ /* 0x000fe40000000f00 */
[----:B------:R-:W-:-:S07]  /*1aa0*/  MOV R93, 0xffffffff ;  /* 0xffffffff005d7802 */ /* 0x000fce0000000f00 */
[----:B-----5:R-:W-:Y:S05]  /*1ab0*/  WARPSYNC.COLLECTIVE R93, `(.L_x_2736) ;  /* 0x000000005d087348 */ /* 0x020fea0003c00000 */
[----:B------:R0:W1:Y:S02]  /*1ac0*/  SHFL.DOWN P2, R34, R48, R34, R49 ;  /* 0x0800002230227389 */ /* 0x0000640000040031 */
[----:B01---5:R-:W-:Y:S01]  /*1ad0*/  ENDCOLLECTIVE ;  /* 0x000000000000791b */ /* 0x023fe20003800000 */
.L_x_2736:
[----:B------:R-:W-:Y:S02]  /*1ae0*/  MOV R48, R33 ;  /* 0x0000002100307202 */ /* 0x000fe40000000f00 */
[----:B------:R-:W-:Y:S01]  /*1af0*/  MOV R35, R34 ;  /* 0x0000002200237202 */ /* 0x000fe20000000f00 */
[----:B------:R-:W-:-:S04]  /*1b00*/  HFMA2.MMA R34, -RZ, RZ, 0, 9.5367431640625e-07 ;  /* 0x00000010ff227435 */ /* 0x000fc800000001ff */
[----:B------:R-:W-:-:S07]  /*1b10*/  FADD.FTZ R32, R32, R35 ;  /* 0x0000002320207221 */ /* 0x000fce0000010000 */
[----:B------:R-:W-:Y:S05]  /*1b20*/  WARPSYNC.COLLECTIVE R93, `(.L_x_2737) ;  /* 0x000000005d087348 */ /* 0x000fea0003c00000 */
[----:B------:R0:W1:Y:S02]  /*1b30*/  SHFL.DOWN P2, R34, R48, R34, R49 ;  /* 0x0800002230227389 */ /* 0x0000640000040031 */
[----:B01----:R-:W-:Y:S01]  /*1b40*/  ENDCOLLECTIVE ;  /* 0x000000000000791b */ /* 0x003fe20003800000 */
.L_x_2737:
[----:B------:R-:W-:Y:S02]  /*1b50*/  MOV R48, R32 ;  /* 0x0000002000307202 */ /* 0x000fe40000000f00 */
[----:B------:R-:W-:Y:S01]  /*1b60*/  MOV R35, R34 ;  /* 0x0000002200237202 */ /* 0x000fe20000000f00 */
[----:B------:R-:W-:-:S04]  /*1b70*/  HFMA2.MMA R34, -RZ, RZ, 0, 4.76837158203125e-07 ;  /* 0x00000008ff227435 */ /* 0x000fc800000001ff */
[----:B------:R-:W-:-:S07]  /*1b80*/  FADD.FTZ R33, R33, R35 ;  /* 0x0000002321217221 */ /* 0x000fce0000010000 */
[----:B------:R-:W-:Y:S05]  /*1b90*/  WARPSYNC.COLLECTIVE R93, `(.L_x_2738) ;  /* 0x000000005d087348 */ /* 0x000fea0003c00000 */
[----:B------:R0:W1:Y:S02]  /*1ba0*/  SHFL.DOWN P2, R34, R48, R34, R49 ;  /* 0x0800002230227389 */ /* 0x0000640000040031 */
[----:B01----:R-:W-:Y:S01]  /*1bb0*/  ENDCOLLECTIVE ;  /* 0x000000000000791b */ /* 0x003fe20003800000 */
.L_x_2738:
[----:B------:R-:W-:Y:S02]  /*1bc0*/  MOV R48, R33 ;  /* 0x0000002100307202 */ /* 0x000fe40000000f00 */
[----:B------:R-:W-:Y:S01]  /*1bd0*/  MOV R35, R34 ;  /* 0x0000002200237202 */ /* 0x000fe20000000f00 */
[----:B------:R-:W-:-:S04]  /*1be0*/  HFMA2.MMA R34, -RZ, RZ, 0, 4.76837158203125e-07 ;  /* 0x00000008ff227435 */ /* 0x000fc800000001ff */
[----:B------:R-:W-:-:S07]  /*1bf0*/  FADD.FTZ R32, R32, R35 ;  /* 0x0000002320207221 */ /* 0x000fce0000010000 */
[----:B------:R-:W-:Y:S05]  /*1c00*/  WARPSYNC.COLLECTIVE R93, `(.L_x_2739) ;  /* 0x000000005d087348 */ /* 0x000fea0003c00000 */
[----:B------:R0:W1:Y:S02]  /*1c10*/  SHFL.DOWN P2, R34, R48, R34, R49 ;  /* 0x0800002230227389 */ /* 0x0000640000040031 */
[----:B01----:R-:W-:Y:S01]  /*1c20*/  ENDCOLLECTIVE ;  /* 0x000000000000791b */ /* 0x003fe20003800000 */
.L_x_2739:
[----:B------:R-:W-:Y:S02]  /*1c30*/  MOV R48, R32 ;  /* 0x0000002000307202 */ /* 0x000fe40000000f00 */
[----:B------:R-:W-:Y:S01]  /*1c40*/  MOV R35, R34 ;  /* 0x0000002200237202 */ /* 0x000fe20000000f00 */
[----:B------:R-:W-:-:S04]  /*1c50*/  HFMA2.MMA R34, -RZ, RZ, 0, 2.384185791015625e-07 ;  /* 0x00000004ff227435 */ /* 0x000fc800000001ff */
[----:B------:R-:W-:-:S07]  /*1c60*/  FADD.FTZ R33, R33, R35 ;  /* 0x0000002321217221 */ /* 0x000fce0000010000 */
[----:B------:R-:W-:Y:S05]  /*1c70*/  WARPSYNC.COLLECTIVE R93, `(.L_x_2740) ;  /* 0x000000005d087348 */ /* 0x000fea0003c00000 */
[----:B------:R0:W1:Y:S02]  /*1c80*/  SHFL.DOWN P2, R34, R48, R34, R49 ;  /* 0x0800002230227389 */ /* 0x0000640000040031 */
[----:B01----:R-:W-:Y:S01]  /*1c90*/  ENDCOLLECTIVE ;  /* 0x000000000000791b */ /* 0x003fe20003800000 */
.L_x_2740:
[----:B------:R-:W-:Y:S02]  /*1ca0*/  MOV R48, R33 ;  /* 0x0000002100307202 */ /* 0x000fe40000000f00 */
[----:B------:R-:W-:Y:S01]  /*1cb0*/  MOV R35, R34 ;  /* 0x0000002200237202 */ /* 0x000fe20000000f00 */
[----:B------:R-:W-:-:S04]  /*1cc0*/  HFMA2.MMA R34, -RZ, RZ, 0, 2.384185791015625e-07 ;  /* 0x00000004ff227435 */ /* 0x000fc800000001ff */
[----:B------:R-:W-:-:S07]  /*1cd0*/  FADD.FTZ R32, R32, R35 ;  /* 0x0000002320207221 */ /* 0x000fce0000010000 */
[----:B------:R-:W-:Y:S05]  /*1ce0*/  WARPSYNC.COLLECTIVE R93, `(.L_x_2741) ;  /* 0x000000005d087348 */ /* 0x000fea0003c00000 */
[----:B------:R0:W1:Y:S02]  /*1cf0*/  SHFL.DOWN P2, R34, R48, R34, R49 ;  /* 0x0800002230227389 */ /* 0x0000640000040031 */
[----:B01----:R-:W-:Y:S01]  /*1d00*/  ENDCOLLECTIVE ;  /* 0x000000000000791b */ /* 0x003fe20003800000 */
.L_x_2741:
[----:B------:R-:W-:Y:S02]  /*1d10*/  MOV R48, R32 ;  /* 0x0000002000307202 */ /* 0x000fe40000000f00 */
[----:B------:R-:W-:Y:S01]  /*1d20*/  MOV R35, R34 ;  /* 0x0000002200237202 */ /* 0x000fe20000000f00 */
[----:B------:R-:W-:-:S04]  /*1d30*/  HFMA2.MMA R34, -RZ, RZ, 0, 1.1920928955078125e-07 ;  /* 0x00000002ff227435 */ /* 0x000fc800000001ff */
[----:B------:R-:W-:-:S07]  /*1d40*/  FADD.FTZ R33, R33, R35 ;  /* 0x0000002321217221 */ /* 0x000fce0000010000 */
[----:B------:R-:W-:Y:S05]  /*1d50*/  WARPSYNC.COLLECTIVE R93, `(.L_x_2742) ;  /* 0x000000005d087348 */ /* 0x000fea0003c00000 */
[----:B------:R0:W1:Y:S02]  /*1d60*/  SHFL.DOWN P2, R34, R48, R34, R49 ;  /* 0x0800002230227389 */ /* 0x0000640000040031 */
[----:B01----:R-:W-:Y:S01]  /*1d70*/  ENDCOLLECTIVE ;  /* 0x000000000000791b */ /* 0x003fe20003800000 */
.L_x_2742:
[----:B------:R-:W-:Y:S02]  /*1d80*/  MOV R48, R33 ;  /* 0x0000002100307202 */ /* 0x000fe40000000f00 */
[----:B------:R-:W-:Y:S01]  /*1d90*/  MOV R35, R34 ;  /* 0x0000002200237202 */ /* 0x000fe20000000f00 */
[----:B------:R-:W-:-:S04]  /*1da0*/  HFMA2.MMA R34, -RZ, RZ, 0, 1.1920928955078125e-07 ;  /* 0x00000002ff227435 */ /* 0x000fc800000001ff */
[----:B------:R-:W-:-:S07]  /*1db0*/  FADD.FTZ R32, R32, R35 ;  /* 0x0000002320207221 */ /* 0x000fce0000010000 */
[----:B------:R-:W-:Y:S05]  /*1dc0*/  WARPSYNC.COLLECTIVE R93, `(.L_x_2743) ;  /* 0x000000005d087348 */ /* 0x000fea0003c00000 */
[----:B------:R0:W1:Y:S02]  /*1dd0*/  SHFL.DOWN P2, R34, R48, R34, R49 ;  /* 0x0800002230227389 */ /* 0x0000640000040031 */
[----:B01----:R-:W-:Y:S01]  /*1de0*/  ENDCOLLECTIVE ;  /* 0x000000000000791b */ /* 0x003fe20003800000 */
.L_x_2743:
[----:B------:R-:W-:Y:S02]  /*1df0*/  MOV R48, R32 ;  /* 0x0000002000307202 */ /* 0x000fe40000000f00 */
[----:B------:R-:W-:Y:S01]  /*1e00*/  MOV R35, R34 ;  /* 0x0000002200237202 */ /* 0x000fe20000000f00 */
[----:B------:R-:W-:-:S04]  /*1e10*/  HFMA2.MMA R34, -RZ, RZ, 0, 5.9604644775390625e-08 ;  /* 0x00000001ff227435 */ /* 0x000fc800000001ff */
[----:B------:R-:W-:-:S07]  /*1e20*/  FADD.FTZ R33, R33, R35 ;  /* 0x0000002321217221 */ /* 0x000fce0000010000 */
[----:B------:R-:W-:Y:S05]  /*1e30*/  WARPSYNC.COLLECTIVE R93, `(.L_x_2744) ;  /* 0x000000005d087348 */ /* 0x000fea0003c00000 */
[----:B------:R0:W1:Y:S02]  /*1e40*/  SHFL.DOWN P2, R34, R48, R34, R49 ;  /* 0x0800002230227389 */ /* 0x0000640000040031 */
[----:B01----:R-:W-:Y:S01]  /*1e50*/  ENDCOLLECTIVE ;  /* 0x000000000000791b */ /* 0x003fe20003800000 */
.L_x_2744:
[----:B------:R-:W-:Y:S02]  /*1e60*/  MOV R48, R33 ;  /* 0x0000002100307202 */ /* 0x000fe40000000f00 */
[----:B------:R-:W-:Y:S01]  /*1e70*/  MOV R35, R34 ;  /* 0x0000002200237202 */ /* 0x000fe20000000f00 */
[----:B------:R-:W-:-:S11]  /*1e80*/  HFMA2.MMA R34, -RZ, RZ, 0, 5.9604644775390625e-08 ;  /* 0x00000001ff227435 */ /* 0x000fd600000001ff */
[----:B------:R-:W-:Y:S05]  /*1e90*/  WARPSYNC.COLLECTIVE R93, `(.L_x_2745) ;  /* 0x000000005d087348 */ /* 0x000fea0003c00000 */
[----:B------:R0:W1:Y:S02]  /*1ea0*/  SHFL.DOWN P2, R34, R48, R34, R49 ;  /* 0x0800002230227389 */ /* 0x0000640000040031 */
[----:B01----:R-:W-:Y:S01]  /*1eb0*/  ENDCOLLECTIVE ;  /* 0x000000000000791b */ /* 0x003fe20003800000 */
.L_x_2745:
[----:B------:R-:W-:Y:S05]  /*1ec0*/  BRA `(.L_x_2746) ;  /* 0xffffffec00d87947 */ /* 0x000fea000383ffff */
.L_x_2747:
        /* <DEDUP_REMOVED lines=11> */
.L_x_3366:


//--------------------- .text._ZN10layer_norm31ln_parallel_residual_bwd_kernelINS_13Kernel_traitsI6__halfffffjLj1536ELj1ELj1ELj4ELj16ENS_18Kernel_traits_baseILj1536ES2_ffffjLj128EEEEELb1ELb0ELb0EEEvNS_9BwdParamsE --------------------------
	.section	.text._ZN10layer_norm31ln_parallel_residual_bwd_kernelINS_13Kernel_traitsI6__halfffffjLj1536ELj1ELj1ELj4ELj16ENS_18Kernel_traits_baseILj1536ES2_ffffjLj128EEEEELb1ELb0ELb0EEEvNS_9BwdParamsE,"ax",@progbits
	.align	128
        .global         _ZN10layer_norm31ln_parallel_residual_bwd_kernelINS_13Kernel_traitsI6__halfffffjLj1536ELj1ELj1ELj4ELj16ENS_18Kernel_traits_baseILj1536ES2_ffffjLj128EEEEELb1ELb0ELb0EEEvNS_9BwdParamsE
        .type           _ZN10layer_norm31ln_parallel_residual_bwd_kernelINS_13Kernel_traitsI6__halfffffjLj1536ELj1ELj1ELj4ELj16ENS_18Kernel_traits_baseILj1536ES2_ffffjLj128EEEEELb1ELb0ELb0EEEvNS_9BwdParamsE,@function
        .size           _ZN10layer_norm31ln_parallel_residual_bwd_kernelINS_13Kernel_traitsI6__halfffffjLj1536ELj1ELj1ELj4ELj16ENS_18Kernel_traits_baseILj1536ES2_ffffjLj128EEEEELb1ELb0ELb0EEEvNS_9BwdParamsE,(.L_x_3367 - _ZN10layer_norm31ln_parallel_residual_bwd_kernelINS_13Kernel_traitsI6__halfffffjLj1536ELj1ELj1ELj4ELj16ENS_18Kernel_traits_baseILj1536ES2_ffffjLj128EEEEELb1ELb0ELb0EEEvNS_9BwdParamsE)
        .other          _ZN10layer_norm31ln_parallel_residual_bwd_kernelINS_13Kernel_traitsI6__halfffffjLj1536ELj1ELj1ELj4ELj16ENS_18Kernel_traits_baseILj1536ES2_ffffjLj128EEEEELb1ELb0ELb0EEEvNS_9BwdParamsE,@"STO_CUDA_ENTRY STV_DEFAULT"
_ZN10layer_norm31ln_parallel_residual_bwd_kernelINS_13Kernel_traitsI6__halfffffjLj1536ELj1ELj1ELj4ELj16ENS_18Kernel_traits_baseILj1536ES2_ffffjLj128EEEEELb1ELb0ELb0EEEvNS_9BwdParamsE:
.text._ZN10layer_norm31ln_parallel_residual_bwd_kernelINS_13Kernel_traitsI6__halfffffjLj1536ELj1ELj1ELj4ELj16ENS_18Kernel_traits_baseILj1536ES2_ffffjLj128EEEEELb1ELb0ELb0EEEvNS_9BwdParamsE:
        /* <DEDUP_REMOVED lines=127> */
.L_x_2762:
        /* <DEDUP_REMOVED lines=20> */
[----:B------:R-:W-:Y:S02]  /*0930*/  ISETP.NE.U32.AND P3, PT, RZ, UR16, PT ;  /* 0x00000010ff007c0c */ /* 0x000fe4000bf65070 */
[C---:B------:R-:W-:Y:S02]  /*0940*/  LEA R100, P5, R4.reuse, UR12, 0x4 ;  /* 0x0000000c04647c11 */ /* 0x040fe4000f8a20ff */
[----:B------:R-:W-:Y:S02]  /*0950*/  ISETP.NE.AND.EX P3, PT, RZ, UR17, PT, P3 ;  /* 0x00000011ff007c0c */ /* 0x000fe4000bf65330 */
[C---:B------:R-:W-:Y:S01]  /*0960*/  LEA.HI.X R101, R4.reuse, UR13, RZ, 0x4, P5 ;  /* 0x0000000d04657c11 */ /* 0x040fe2000a8f24ff */
[----:B------:R-:W1:Y:S05]  /*0970*/  LDC.64 R96, c[0x0][0x2b8] ;  /* 0x0000ae00ff607b82 */ /* 0x000e6a0000000a00 */
[----:B------:R-:W2:Y:S05]  /*0980*/  LDG.E.128 R100, desc[UR4][R100.64] ;  /* 0x0000000464647981 */ /* 0x000eaa000c1e1d00 */
[----:B------:R-:W3:Y:S01]  /*0990*/  @P3 LDC.64 R2, c[0x0][0x248] ;  /* 0x00009200ff023b82 */ /* 0x000ee20000000a00 */
[----:B0-----:R-:W-:-:S06]  /*09a0*/  IMAD.WIDE.U32 R92, R4, 0x10, R92 ;  /* 0x00000010045c7825 */ /* 0x001fcc00078e005c */
[----:B------:R-:W4:Y:S01]  /*09b0*/  LDG.E.128 R92, desc[UR4][R92.64] ;  /* 0x000000045c5c7981 */ /* 0x000f22000c1e1d00 */
[----:B-1----:R-:W-:-:S06]  /*09c0*/  IMAD.WIDE.U32 R96, R4, 0x10, R96 ;  /* 0x0000001004607825 */ /* 0x002fcc00078e0060 */
[----:B------:R-:W4:Y:S01]  /*09d0*/  LDG.E.128 R96, desc[UR4][R96.64] ;  /* 0x0000000460607981 */ /* 0x000f22000c1e1d00 */
[C---:B------:R-:W-:Y:S02]  /*09e0*/  SHF.L.U32 R133, R4.reuse, 0x2, RZ ;  /* 0x0000000204857819 */ /* 0x040fe400000006ff */
[----:B------:R-:W-:Y:S02]  /*09f0*/  SHF.L.U64.HI R120, R4, 0x2, RZ ;  /* 0x0000000204787819 */ /* 0x000fe400000102ff */
[----:B------:R-:W-:-:S04]  /*0a00*/  IADD3 R142, P6, R133, UR14, RZ ;  /* 0x0000000e858e7c10 */ /* 0x000fc8000ffde0ff */
[----:B------:R-:W-:Y:S02]  /*0a10*/  IADD3.X R143, R120, UR15, RZ, P6, !PT ;  /* 0x0000000f788f7c10 */ /* 0x000fe4000b7fe4ff */
[----:B---3--:R-:W-:-:S03]  /*0a20*/  @P3 IADD3 R132, P6, R133, R2, RZ ;  /* 0x0000000285843210 */ /* 0x008fc60007fde0ff */
[----:B------:R-:W5:Y:S01]  /*0a30*/  LDG.E R2, desc[UR4][R142.64] ;  /* 0x000000048e027981 */ /* 0x000f62000c1e1900 */
[----:B------:R-:W-:Y:S02]  /*0a40*/  ISETP.NE.U32.AND P5, PT, RZ, UR10, PT ;  /* 0x0000000aff007c0c */ /* 0x000fe4000bfa5070 */
[----:B------:R-:W-:Y:S02]  /*0a50*/  @P3 IADD3.X R133, R120, R3, RZ, P6, !PT ;  /* 0x0000000378853210 */ /* 0x000fe400037fe4ff */
[----:B------:R-:W-:-:S03]  /*0a60*/  ISETP.NE.AND.EX P5, PT, RZ, UR11, PT, P5 ;  /* 0x0000000bff007c0c */ /* 0x000fc6000bfa5350 */
[----:B------:R-:W5:Y:S10]  /*0a70*/  @P3 LDG.E R0, desc[UR4][R132.64] ;  /* 0x0000000484003981 */ /* 0x000f74000c1e1900 */
        /* <DEDUP_REMOVED lines=8> */
[----:B------:R-:W-:Y:S01]  /*0b00*/  FADD.FTZ R102, -R140, R102 ;  /* 0x000000668c667221 */ /* 0x000fe20000010100 */
[----:B----4-:R-:W-:Y:S01]  /*0b10*/  FMUL.FTZ R122, R23, R92 ;  /* 0x0000005c177a7220 */ /* 0x010fe20000410000 */
[----:B------:R-:W-:Y:S01]  /*0b20*/  FMUL.FTZ R129, R104, R93 ;  /* 0x0000005d68817220 */ /* 0x000fe20000410000 */
[----:B------:R-:W-:Y:S01]  /*0b30*/  FADD.FTZ R52, R52, R92 ;  /* 0x0000005c34347221 */ /* 0x000fe20000010000 */
[-C--:B------:R-:W-:Y:S01]  /*0b40*/  FFMA.FTZ R44, R92, R3.reuse, R44 ;  /* 0x000000035c2c7223 */ /* 0x080fe2000001002c */
[----:B------:R-:W-:Y:S01]  /*0b50*/  FFMA.FTZ R122, R107, R96, R122 ;  /* 0x000000606b7a7223 */ /* 0x000fe2000001007a */
        /* <DEDUP_REMOVED lines=8> */
[----:B------:R-:W-:Y:S01]  /*0be0*/  FADD.FTZ R146, -R140, R103 ;  /* 0x000000678c927221 */ /* 0x000fe20000010100 */
[----:B------:R-:W-:Y:S01]  /*0bf0*/  FFMA.FTZ R133, R105, R98, R96 ;  /* 0x0000006269857223 */ /* 0x000fe20000010060 */
[----:B------:R-:W-:Y:S01]  /*0c00*/  FMUL.FTZ R141, R22, R95 ;  /* 0x0000005f168d7220 */ /* 0x000fe20000410000 */
        /* <DEDUP_REMOVED lines=19> */
.L_x_2750:
[----:B------:R-:W-:Y:S05]  /*0d40*/  BSYNC B0 ;  /* 0x0000000000007941 */ /* 0x000fea0003800000 */
.L_x_2749:
[----:B------:R-:W-:Y:S04]  /*0d50*/  BSSY B0, `(.L_x_2751) ;  /* 0x0000044000007945 */ /* 0x000fe80003800000 */
[----:B------:R-:W-:Y:S05]  /*0d60*/  @!P1 BRA `(.L_x_2752) ;  /* 0x0000000400089947 */ /* 0x000fea0003800000 */
[----:B------:R-:W-:Y:S01]  /*0d70*/  ISETP.NE.U32.AND P3, PT, RZ, UR16, PT ;  /* 0x00000010ff007c0c */ /* 0x000fe2000bf65070 */
[----:B------:R-:W0:Y:S01]  /*0d80*/  LDC.64 R96, c[0x0][0x2c0] ;  /* 0x0000b000ff607b82 */ /* 0x000e220000000a00 */
[C---:B------:R-:W-:Y:S02]  /*0d90*/  LEA R92, P5, R145.reuse, UR12, 0x4 ;  /* 0x0000000c915c7c11 */ /* 0x040fe4000f8a20ff */
[----:B------:R-:W-:Y:S02]  /*0da0*/  ISETP.NE.AND.EX P3, PT, RZ, UR17, PT, P3 ;  /* 0x00000011ff007c0c */ /* 0x000fe4000bf65330 */
[----:B------:R-:W-:-:S03]  /*0db0*/  LEA.HI.X R93, R145, UR13, RZ, 0x4, P5 ;  /* 0x0000000d915d7c11 */ /* 0x000fc6000a8f24ff */
[----:B------:R-:W1:Y:S08]  /*0dc0*/  LDC.64 R100, c[0x0][0x2b8] ;  /* 0x0000ae00ff647b82 */ /* 0x000e700000000a00 */
[----:B------:R-:W2:Y:S01]  /*0dd0*/  @P3 LDC.64 R124, c[0x0][0x248] ;  /* 0x00009200ff7c3b82 */ /* 0x000ea20000000a00 */
[----:B------:R-:W-:Y:S01]  /*0de0*/  ISETP.NE.U32.AND P5, PT, RZ, UR10, PT ;  /* 0x0000000aff007c0c */ /* 0x000fe2000bfa5070 */
[----:B------:R-:W3:Y:S01]  /*0df0*/  LDG.E.128 R92, desc[UR4][R92.64] ;  /* 0x000000045c5c7981 */ /* 0x000ee2000c1e1d00 */
[C---:B0-----:R-:W-:Y:S01]  /*0e00*/  IMAD.WIDE.U32 R96, R145.reuse, 0x10, R96 ;  /* 0x0000001091607825 */ /* 0x041fe200078e0060 */
[----:B------:R-:W-:-:S02]  /*0e10*/  SHF.L.U32 R137, R145, 0x2, RZ ;  /* 0x0000000291897819 */ /* 0x000fc400000006ff */
[----:B------:R-:W-:-:S03]  /*0e20*/  ISETP.NE.AND.EX P5, PT, RZ, UR11, PT, P5 ;  /* 0x0000000bff007c0c */ /* 0x000fc6000bfa5350 */
[----:B------:R-:W4:Y:S01]  /*0e30*/  LDG.E.128 R96, desc[UR4][R96.64] ;  /* 0x0000000460607981 */ /* 0x000f22000c1e1d00 */
[C---:B-1----:R-:W-:Y:S01]  /*0e40*/  IMAD.WIDE.U32 R100, R145.reuse, 0x10, R100 ;  /* 0x0000001091647825 */ /* 0x042fe200078e0064 */
[----:B------:R-:W-:Y:S02]  /*0e50*/  SHF.L.U64.HI R126, R145, 0x2, RZ ;  /* 0x00000002917e7819 */ /* 0x000fe400000102ff */
[----:B------:R-:W-:-:S03]  /*0e60*/  IADD3 R142, P6, R137, UR14, RZ ;  /* 0x0000000e898e7c10 */ /* 0x000fc6000ffde0ff */
[----:B------:R-:W4:Y:S01]  /*0e70*/  LDG.E.128 R100, desc[UR4][R100.64] ;  /* 0x0000000464647981 */ /* 0x000f22000c1e1d00 */
[----:B------:R-:W-:Y:S02]  /*0e80*/  IADD3.X R143, R126, UR15, RZ, P6, !PT ;  /* 0x0000000f7e8f7c10 */ /* 0x000fe4000b7fe4ff */
[----:B--2---:R-:W-:-:S03]  /*0e90*/  @P3 IADD3 R136, P6, R137, R124, RZ ;  /* 0x0000007c89883210 */ /* 0x004fc60007fde0ff */
[----:B------:R-:W5:Y:S01]  /*0ea0*/  LDG.E R113, desc[UR4][R142.64] ;  /* 0x000000048e717981 */ /* 0x000f62000c1e1900 */
[----:B------:R-:W-:Y:S02]  /*0eb0*/  @P3 IADD3.X R137, R126, R125, RZ, P6, !PT ;  /* 0x0000007d7e893210 */ /* 0x000fe400037fe4ff */
[----:B------:R-:W-:-:S03]  /*0ec0*/  @P5 LEA R148, P6, R145, UR10, 0x4 ;  /* 0x0000000a91945c11 */ /* 0x000fc6000f8c20ff */
[----:B------:R0:W5:Y:S01]  /*0ed0*/  @P3 LDG.E R114, desc[UR4][R136.64] ;  /* 0x0000000488723981 */ /* 0x000162000c1e1900 */
[----:B------:R-:W-:-:S05]  /*0ee0*/  @P5 LEA.HI.X R149, R145, UR11, RZ, 0x4, P6 ;  /* 0x0000000b91955c11 */ /* 0x000fca000b0f24ff */
[----:B------:R1:W5:Y:S01]  /*0ef0*/  @P5 LDG.E.128 R68, desc[UR4][R148.64] ;  /* 0x0000000494445981 */ /* 0x000362000c1e1d00 */
[----:B------:R-:W-:Y:S01]  /*0f00*/  IADD3 R145, R145, 0x80, RZ ;  /* 0x0000008091917810 */ /* 0x000fe20007ffe0ff */
[C---:B---3--:R-:W-:Y:S01]  /*0f10*/  FADD.FTZ R92, -R140.reuse, R92 ;  /* 0x0000005c8c5c7221 */ /* 0x048fe20000010100 */
[C---:B------:R-:W-:Y:S01]  /*0f20*/  FADD.FTZ R126, -R140.reuse, R93 ;  /* 0x0000005d8c7e7221 */ /* 0x040fe20000010100 */
[----:B------:R-:W-:Y:S02]  /*0f30*/  FADD.FTZ R138, -R140, R95 ;  /* 0x0000005f8c8a7221 */ /* 0x000fe40000010100 */
[----:B-----5:R-:W-:Y:S01]  /*0f40*/  FMUL.FTZ R117, R123, R92 ;  /* 0x0000005c7b757220 */ /* 0x020fe20000410000 */
[----:B----4-:R-:W-:Y:S01]  /*0f50*/  FMUL.FTZ R124, R15, R96 ;  /* 0x000000600f7c7220 */ /* 0x010fe20000410000 */
[----:B------:R-:W-:Y:S01]  /*0f60*/  FMUL.FTZ R125, R16, R97 ;  /* 0x00000061107d7220 */ /* 0x000fe20000410000 */
[----:B------:R-:W-:Y:S01]  /*0f70*/  FMUL.FTZ R95, R14, R99 ;  /* 0x000000630e5f7220 */ /* 0x000fe20000410000 */
[----:B------:R-:W-:Y:S01]  /*0f80*/  FADD.FTZ R94, -R140, R94 ;  /* 0x0000005e8c5e7221 */ /* 0x000fe20000010100 */
[----:B------:R-:W-:Y:S01]  /*0f90*/  FMUL.FTZ R126, R123, R126 ;  /* 0x0000007e7b7e7220 */ /* 0x000fe20000410000 */
[----:B------:R-:W-:Y:S01]  /*0fa0*/  FFMA.FTZ R124, R19, R100, R124 ;  /* 0x00000064137c7223 */ /* 0x000fe2000001007c */
[----:B------:R-:W-:Y:S01]  /*0fb0*/  FFMA.FTZ R125, R20, R101, R125 ;  /* 0x00000065147d7223 */ /* 0x000fe2000001007d */
[----:B------:R-:W-:-:S02]  /*0fc0*/  FMUL.FTZ R134, R13, R98 ;  /* 0x000000620d867220 */ /* 0x000fc40000410000 */
[----:B------:R-:W-:Y:S01]  /*0fd0*/  FADD.FTZ R144, R144, R124 ;  /* 0x0000007c90907221 */ /* 0x000fe20000010000 */
[----:B------:R-:W-:Y:S01]  /*0fe0*/  FFMA.FTZ R93, R117, R124, R146 ;  /* 0x0000007c755d7223 */ /* 0x000fe20000010092 */
[----:B0-----:R-:W-:Y:S01]  /*0ff0*/  FFMA.FTZ R136, R18, R103, R95 ;  /* 0x0000006712887223 */ /* 0x001fe2000001005f */
[----:B------:R-:W-:Y:S01]  /*1000*/  FMUL.FTZ R137, R123, R94 ;  /* 0x0000005e7b897220 */ /* 0x000fe20000410000 */
[----:B------:R-:W-:Y:S01]  /*1010*/  FFMA.FTZ R134, R17, R102, R134 ;  /* 0x0000006611867223 */ /* 0x000fe20000010086 */
[----:B------:R-:W-:Y:S01]  /*1020*/  FADD.FTZ R95, R144, R125 ;  /* 0x0000007d905f7221 */ /* 0x000fe20000010000 */
        /* <DEDUP_REMOVED lines=21> */
[----:B-1----:R-:W-:-:S07]  /*1180*/  FFMA.FTZ R146, R138, R136, R93 ;  /* 0x000000888a927223 */ /* 0x002fce000001005d */
.L_x_2752:
[----:B------:R-:W-:Y:S05]  /*1190*/  BSYNC B0 ;  /* 0x0000000000007941 */ /* 0x000fea0003800000 */
.L_x_2751:
[----:B------:R-:W-:Y:S04]  /*11a0*/  BSSY B0, `(.L_x_2753) ;  /* 0x0000043000007945 */ /* 0x000fe80003800000 */
[----:B------:R-:W-:Y:S05]  /*11b0*/  @!P2 BRA `(.L_x_2754) ;  /* 0x000000040004a947 */ /* 0x000fea0003800000 */
[----:B------:R-:W0:Y:S01]  /*11c0*/  LDC.64 R96, c[0x0][0x2c0] ;  /* 0x0000b000ff607b82 */ /* 0x000e220000000a00 */
[----:B------:R-:W-:Y:S02]  /*11d0*/  ISETP.NE.U32.AND P3, PT, RZ, UR16, PT ;  /* 0x00000010ff007c0c */ /* 0x000fe4000bf65070 */
[C---:B------:R-:W-:Y:S02]  /*11e0*/  LEA R92, P5, R145.reuse, UR12, 0x4 ;  /* 0x0000000c915c7c11 */ /* 0x040fe4000f8a20ff */
[----:B------:R-:W-:Y:S02]  /*11f0*/  ISETP.NE.AND.EX P3, PT, RZ, UR17, PT, P3 ;  /* 0x00000011ff007c0c */ /* 0x000fe4000bf65330 */
[----:B------:R-:W-:Y:S01]  /*1200*/  LEA.HI.X R93, R145, UR13, RZ, 0x4, P5 ;  /* 0x0000000d915d7c11 */ /* 0x000fe2000a8f24ff */
[----:B------:R-:W1:Y:S01]  /*1210*/  LDC.64 R100, c[0x0][0x2b8] ;  /* 0x0000ae00ff647b82 */ /* 0x000e620000000a00 */
[----:B------:R-:W-:-:S04]  /*1220*/  ISETP.NE.U32.AND P5, PT, RZ, UR10, PT ;  /* 0x0000000aff007c0c */ /* 0x000fc8000bfa5070 */
[----:B------:R-:W-:Y:S01]  /*1230*/  ISETP.NE.AND.EX P5, PT, RZ, UR11, PT, P5 ;  /* 0x0000000bff007c0c */ /* 0x000fe2000bfa5350 */
[----:B------:R-:W2:Y:S04]  /*1240*/  LDG.E.128 R92, desc[UR4][R92.64] ;  /* 0x000000045c5c7981 */ /* 0x000ea8000c1e1d00 */
[----:B------:R-:W3:Y:S01]  /*1250*/  @P3 LDC.64 R118, c[0x0][0x248] ;  /* 0x00009200ff763b82 */ /* 0x000ee20000000a00 */
[----:B0-----:R-:W-:-:S06]  /*1260*/  IMAD.WIDE.U32 R96, R145, 0x10, R96 ;  /* 0x0000001091607825 */ /* 0x001fcc00078e0060 */
[----:B------:R-:W4:Y:S01]  /*1270*/  LDG.E.128 R96, desc[UR4][R96.64] ;  /* 0x0000000460607981 */ /* 0x000f22000c1e1d00 */
[C---:B-1----:R-:W-:Y:S01]  /*1280*/  IMAD.WIDE.U32 R100, R145.reuse, 0x10, R100 ;  /* 0x0000001091647825 */ /* 0x042fe200078e0064 */
[C---:B------:R-:W-:Y:S02]  /*1290*/  @P5 LEA R130, P6, R145.reuse, UR10, 0x4 ;  /* 0x0000000a91825c11 */ /* 0x040fe4000f8c20ff */
[----:B------:R-:W-:-:S03]  /*12a0*/  SHF.L.U32 R143, R145, 0x2, RZ ;  /* 0x00000002918f7819 */ /* 0x000fc600000006ff */
[----:B------:R-:W4:Y:S01]  /*12b0*/  LDG.E.128 R100, desc[UR4][R100.64] ;  /* 0x0000000464647981 */ /* 0x000f22000c1e1d00 */
[----:B------:R-:W-:Y:S02]  /*12c0*/  @P5 LEA.HI.X R131, R145, UR11, RZ, 0x4, P6 ;  /* 0x0000000b91835c11 */ /* 0x000fe4000b0f24ff */
[----:B------:R-:W-:Y:S02]  /*12d0*/  SHF.R.U32.HI R128, RZ, 0x1e, R145 ;  /* 0x0000001eff807819 */ /* 0x000fe40000011691 */
[C---:B------:R-:W-:Y:S01]  /*12e0*/  IADD3 R148, P6, R143.reuse, UR14, RZ ;  /* 0x0000000e8f947c10 */ /* 0x040fe2000ffde0ff */
[----:B------:R0:W5:Y:S03]  /*12f0*/  @P5 LDG.E.128 R24, desc[UR4][R130.64] ;  /* 0x0000000482185981 */ /* 0x000166000c1e1d00 */
[----:B------:R-:W-:Y:S02]  /*1300*/  IADD3.X R149, R128, UR15, RZ, P6, !PT ;  /* 0x0000000f80957c10 */ /* 0x000fe4000b7fe4ff */
[----:B---3--:R-:W-:-:S03]  /*1310*/  @P3 IADD3 R142, P6, R143, R118, RZ ;  /* 0x000000768f8e3210 */ /* 0x008fc60007fde0ff */
[----:B------:R1:W5:Y:S01]  /*1320*/  LDG.E R115, desc[UR4][R148.64] ;  /* 0x0000000494737981 */ /* 0x000362000c1e1900 */
[----:B------:R-:W-:-:S05]  /*1330*/  @P3 IADD3.X R143, R128, R119, RZ, P6, !PT ;  /* 0x00000077808f3210 */ /* 0x000fca00037fe4ff */
[----:B------:R1:W5:Y:S01]  /*1340*/  @P3 LDG.E R116, desc[UR4][R142.64] ;  /* 0x000000048e743981 */ /* 0x000362000c1e1900 */
[C---:B--2---:R-:W-:Y:S01]  /*1350*/  FADD.FTZ R128, -R140.reuse, R94 ;  /* 0x0000005e8c807221 */ /* 0x044fe20000010100 */
[C---:B------:R-:W-:Y:S01]  /*1360*/  FADD.FTZ R92, -R140.reuse, R92 ;  /* 0x0000005c8c5c7221 */ /* 0x040fe20000010100 */
[----:B------:R-:W-:-:S03]  /*1370*/  FADD.FTZ R118, -R140, R93 ;  /* 0x0000005d8c767221 */ /* 0x000fc60000010100 */
[C---:B-----5:R-:W-:Y:S01]  /*1380*/  FMUL.FTZ R121, R123.reuse, R92 ;  /* 0x0000005c7b797220 */ /* 0x060fe20000410000 */
[----:B------:R-:W-:Y:S01]  /*1390*/  FMUL.FTZ R118, R123, R118 ;  /* 0x000000767b767220 */ /* 0x000fe20000410000 */
[----:B----4-:R-:W-:Y:S01]  /*13a0*/  FMUL.FTZ R94, R7, R96 ;  /* 0x00000060075e7220 */ /* 0x010fe20000410000 */
[----:B------:R-:W-:Y:S01]  /*13b0*/  FMUL.FTZ R127, R8, R97 ;  /* 0x00000061087f7220 */ /* 0x000fe20000410000 */
[----:B0-----:R-:W-:Y:S02]  /*13c0*/  FMUL.FTZ R130, R5, R98 ;  /* 0x0000006205827220 */ /* 0x001fe40000410000 */
[----:B------:R-:W-:Y:S01]  /*13d0*/  FFMA.FTZ R119, R11, R100, R94 ;  /* 0x000000640b777223 */ /* 0x000fe2000001005e */
[----:B------:R-:W-:-:S03]  /*13e0*/  FFMA.FTZ R127, R12, R101, R127 ;  /* 0x000000650c7f7223 */ /* 0x000fc6000001007f */
[----:B------:R-:W-:Y:S01]  /*13f0*/  FADD.FTZ R144, R144, R119 ;  /* 0x0000007790907221 */ /* 0x000fe20000010000 */
[----:B------:R-:W-:Y:S01]  /*1400*/  FFMA.FTZ R93, R121, R119, R146 ;  /* 0x00000077795d7223 */ /* 0x000fe20000010092 */
[----:B------:R-:W-:Y:S01]  /*1410*/  FADD.FTZ R140, -R140, R95 ;  /* 0x0000005f8c8c7221 */ /* 0x000fe20000010100 */
[----:B------:R-:W-:Y:S01]  /*1420*/  FMUL.FTZ R139, R6, R99 ;  /* 0x00000063068b7220 */ /* 0x000fe20000410000 */
[----:B------:R-:W-:Y:S01]  /*1430*/  FMUL.FTZ R131, R123, R128 ;  /* 0x000000807b837220 */ /* 0x000fe20000410000 */
        /* <DEDUP_REMOVED lines=24> */
[----:B-1----:R-:W-:-:S07]  /*15c0*/  FFMA.FTZ R146, R128, R139, R93 ;  /* 0x0000008b80927223 */ /* 0x002fce000001005d */
.L_x_2754:
[----:B------:R-:W-:Y:S05]  /*15d0*/  BSYNC B0 ;  /* 0x0000000000007941 */ /* 0x000fea0003800000 */
.L_x_2753:
        /* <DEDUP_REMOVED lines=26> */
.L_x_2777:
        /* <DEDUP_REMOVED lines=43> */
[----:B------:R-:W-:Y:S01]  /*1a30*/  @P5 FADD.FTZ R95, R64, R95 ;  /* 0x0000005f405f5221 */ /* 0x000fe20000010000 */
[----:B------:R-:W-:Y:S01]  /*1a40*/  @P5 FADD.FTZ R94, R65, R94 ;  /* 0x0000005e415e5221 */ /* 0x000fe20000010000 */
[----:B------:R-:W-:Y:S01]  /*1a50*/  @P5 FADD.FTZ R97, R66, R97 ;  /* 0x0000006142615221 */ /* 0x000fe20000010000 */
[----:B------:R-:W-:Y:S01]  /*1a60*/  @P5 FADD.FTZ R98, R67, R98 ;  /* 0x0000006243625221 */ /* 0x000fe20000010000 */
[----:B------:R-:W-:Y:S01]  /*1a70*/  ISETP.NE.U32.AND P5, PT, RZ, UR20, PT ;  /* 0x00000014ff007c0c */ /* 0x000fe2000bfa5070 */
[----:B------:R-:W-:Y:S01]  /*1a80*/  FMUL.FTZ R96, R95, UR19 ;  /* 0x000000135f607c20 */ /* 0x000fe20008410000 */
[----:B------:R-:W-:Y:S01]  /*1a90*/  FMUL.FTZ R103, R94, UR19 ;  /* 0x000000135e677c20 */ /* 0x000fe20008410000 */
[----:B------:R-:W-:Y:S01]  /*1aa0*/  FMUL.FTZ R140, R97, UR19 ;  /* 0x00000013618c7c20 */ /* 0x000fe20008410000 */
[----:B------:R-:W-:Y:S01]  /*1ab0*/  ISETP.NE.AND.EX P5, PT, RZ, UR21, PT, P5 ;  /* 0x00000015ff007c0c */ /* 0x000fe2000bfa5350 */
[----:B------:R-:W-:-:S03]  /*1ac0*/  FMUL.FTZ R142, R98, UR19 ;  /* 0x00000013628e7c20 */ /* 0x000fc60008410000 */
[----:B------:R-:W-:Y:S02]  /*1ad0*/  SEL R84, R95, R84, P5 ;  /* 0x000000545f547207 */ /* 0x000fe40002800000 */
[----:B------:R-:W-:Y:S02]  /*1ae0*/  SEL R85, R94, R85, P5 ;  /* 0x000000555e557207 */ /* 0x000fe40002800000 */
[----:B------:R-:W-:Y:S02]  /*1af0*/  SEL R86, R97, R86, P5 ;  /* 0x0000005661567207 */ /* 0x000fe40002800000 */
[----:B------:R-:W-:-:S03]  /*1b00*/  SEL R87, R98, R87, P5 ;  /* 0x0000005762577207 */ /* 0x000fc60002800000 */
[----:B------:R-:W0:Y:S02]  /*1b10*/  @P5 LDC.64 R92, c[0x0][0x308] ;  /* 0x0000c200ff5c5b82 */ /* 0x000e240000000a00 */
[----:B0-----:R-:W-:-:S05]  /*1b20*/  @P5 IMAD.WIDE.U32 R92, R4, 0x10, R92 ;  /* 0x00000010045c5825 */ /* 0x001fca00078e005c */
[----:B------:R0:W-:Y:S01]  /*1b30*/  @P5 STG.E.128 desc[UR4][R92.64], R84 ;  /* 0x000000545c005986 */ /* 0x0001e2000c101d04 */
[----:B------:R-:W-:-:S04]  /*1b40*/  LOP3.LUT P5, RZ, R0, 0xff, RZ, 0xc0, !PT ;  /* 0x000000ff00ff7812 */ /* 0x000fc800078ac0ff */
[----:B------:R-:W-:Y:S02]  /*1b50*/  SEL R95, R96, RZ, P5 ;  /* 0x000000ff605f7207 */ /* 0x000fe40002800000 */
[----:B------:R-:W-:-:S04]  /*1b60*/  LOP3.LUT P5, RZ, R0, 0xff00, RZ, 0xc0, !PT ;  /* 0x0000ff0000ff7812 */ /* 0x000fc800078ac0ff */
[----:B------:R-:W-:Y:S02]  /*1b70*/  SEL R94, R103, RZ, P5 ;  /* 0x000000ff675e7207 */ /* 0x000fe40002800000 */
[----:B------:R-:W-:-:S04]  /*1b80*/  LOP3.LUT P5, RZ, R0, 0xff0000, RZ, 0xc0, !PT ;  /* 0x00ff000000ff7812 */ /* 0x000fc800078ac0ff */
[----:B------:R-:W-:Y:S02]  /*1b90*/  SEL R97, R140, RZ, P5 ;  /* 0x000000ff8c617207 */ /* 0x000fe40002800000 */
[----:B------:R-:W-:-:S04]  /*1ba0*/  LOP3.LUT P5, RZ, R0, 0xff000000, RZ, 0xc0, !PT ;  /* 0xff00000000ff7812 */ /* 0x000fc800078ac0ff */
[----:B0-----:R-:W-:Y:S02]  /*1bb0*/  SEL R92, R142, RZ, P5 ;  /* 0x000000ff8e5c7207 */ /* 0x001fe40002800000 */
[----:B------:R-:W-:-:S04]  /*1bc0*/  ISETP.NE.U32.AND P5, PT, RZ, UR16, PT ;  /* 0x00000010ff007c0c */ /* 0x000fc8000bfa5070 */
[----:B------:R-:W-:-:S04]  /*1bd0*/  ISETP.NE.AND.EX P5, PT, RZ, UR17, PT, P5 ;  /* 0x00000011ff007c0c */ /* 0x000fc8000bfa5350 */
[----:B------:R-:W-:Y:S02]  /*1be0*/  SEL R88, R95, R88, P5 ;  /* 0x000000585f587207 */ /* 0x000fe40002800000 */
[----:B------:R-:W-:Y:S02]  /*1bf0*/  SEL R89, R94, R89, P5 ;  /* 0x000000595e597207 */ /* 0x000fe40002800000 */
[----:B------:R-:W-:Y:S02]  /*1c00*/  SEL R90, R97, R90, P5 ;  /* 0x0000005a615a7207 */ /* 0x000fe40002800000 */
[----:B------:R-:W-:Y:S02]  /*1c10*/  SEL R91, R92, R91, P5 ;  /* 0x0000005b5c5b7207 */ /* 0x000fe40002800000 */
[----:B------:R-:W-:-:S04]  /*1c20*/  ISETP.NE.U32.AND P5, PT, RZ, UR16, PT ;  /* 0x00000010ff007c0c */ /* 0x000fc8000bfa5070 */
[----:B------:R-:W-:-:S13]  /*1c30*/  ISETP.NE.AND.EX P5, PT, RZ, UR17, PT, P5 ;  /* 0x00000011ff007c0c */ /* 0x000fda000bfa5350 */
[----:B------:R-:W-:-:S04]  /*1c40*/  @P5 LEA R98, P6, R4, UR16, 0x4 ;  /* 0x0000001004625c11 */ /* 0x000fc8000f8c20ff */
[----:B------:R-:W-:Y:S02]  /*1c50*/  @P5 LEA.HI.X R99, R4, UR17, RZ, 0x4, P6 ;  /* 0x0000001104635c11 */ /* 0x000fe4000b0f24ff */
[----:B------:R-:W-:-:S04]  /*1c60*/  LOP3.LUT P6, RZ, R2, 0xff, RZ, 0xc0, !PT ;  /* 0x000000ff02ff7812 */ /* 0x000fc800078cc0ff */
[----:B------:R-:W-:Y:S02]  /*1c70*/  SEL R92, R96, RZ, P6 ;  /* 0x000000ff605c7207 */ /* 0x000fe40003000000 */
[----:B------:R-:W0:Y:S01]  /*1c80*/  LDC.64 R96, c[0x0][0x2f8] ;  /* 0x0000be00ff607b82 */ /* 0x000e220000000a00 */
[----:B------:R-:W-:-:S04]  /*1c90*/  LOP3.LUT P6, RZ, R2, 0xff00, RZ, 0xc0, !PT ;  /* 0x0000ff0002ff7812 */ /* 0x000fc800078cc0ff */
[----:B------:R-:W-:Y:S02]  /*1ca0*/  SEL R93, R103, RZ, P6 ;  /* 0x000000ff675d7207 */ /* 0x000fe40003000000 */
[----:B------:R-:W-:-:S04]  /*1cb0*/  LOP3.LUT P6, RZ, R2, 0xff0000, RZ, 0xc0, !PT ;  /* 0x00ff000002ff7812 */ /* 0x000fc800078cc0ff */
[----:B------:R-:W-:Y:S02]  /*1cc0*/  SEL R94, R140, RZ, P6 ;  /* 0x000000ff8c5e7207 */ /* 0x000fe40003000000 */
[----:B------:R-:W-:-:S04]  /*1cd0*/  LOP3.LUT P6, RZ, R2, 0xff000000, RZ, 0xc0, !PT ;  /* 0xff00000002ff7812 */ /* 0x000fc800078cc0ff */
[----:B------:R-:W-:Y:S01]  /*1ce0*/  SEL R95, R142, RZ, P6 ;  /* 0x000000ff8e5f7207 */ /* 0x000fe20003000000 */
[C---:B0-----:R-:W-:Y:S01]  /*1cf0*/  IMAD.WIDE.U32 R96, R4.reuse, 0x10, R96 ;  /* 0x0000001004607825 */ /* 0x041fe200078e0060 */
[----:B------:R-:W-:-:S04]  /*1d00*/  IADD3 R4, R4, 0x80, RZ ;  /* 0x0000008004047810 */ /* 0x000fc80007ffe0ff */
[----:B------:R0:W-:Y:S04]  /*1d10*/  STG.E.128 desc[UR4][R96.64], R92 ;  /* 0x0000005c60007986 */ /* 0x0001e8000c101d04 */
[----:B------:R0:W-:Y:S02]  /*1d20*/  @P5 STG.E.128 desc[UR4][R98.64], R88 ;  /* 0x0000005862005986 */ /* 0x0001e4000c101d04 */
.L_x_2757:
[----:B------:R-:W-:Y:S05]  /*1d30*/  BSYNC B0 ;  /* 0x0000000000007941 */ /* 0x000fea0003800000 */
.L_x_2756:
[----:B------:R-:W-:Y:S04]  /*1d40*/  BSSY B0, `(.L_x_2758) ;  /* 0x0000040000007945 */ /* 0x000fe80003800000 */
[----:B------:R-:W-:Y:S05]  /*1d50*/  @!P1 BRA `(.L_x_2759) ;  /* 0x0000000000f89947 */ /* 0x000fea0003800000 */
[----:B------:R-:W-:Y:S01]  /*1d60*/  ISETP.NE.U32.AND P5, PT, RZ, UR10, PT ;  /* 0x0000000aff007c0c */ /* 0x000fe2000bfa5070 */
[-CC-:B0-----:R-:W-:Y:S01]  /*1d70*/  FFMA.FTZ R93, R117, R100.reuse, R101.reuse ;  /* 0x00000064755d7223 */ /* 0x181fe20000010065 */
        /* <DEDUP_REMOVED lines=60> */
.L_x_2759:
[----:B------:R-:W-:Y:S05]  /*2140*/  BSYNC B0 ;  /* 0x0000000000007941 */ /* 0x000fea0003800000 */
.L_x_2758:
        /* <DEDUP_REMOVED lines=22> */
[----:B------:R-:W-:Y:S02]  /*22b0*/  FMUL.FTZ R103, R94, UR19 ;  /* 0x000000135e677c20 */ /* 0x000fe40008410000 */
[----:B------:R-:W-:-:S04]  /*22c0*/  ISETP.NE.AND.EX P5, PT, RZ, UR21, PT, P5 ;  /* 0x00000015ff007c0c */ /* 0x000fc8000bfa5350 */
[----:B------:R-:W-:Y:S02]  /*22d0*/  SEL R84, R95, R84, P5 ;  /* 0x000000545f547207 */ /* 0x000fe40002800000 */
[----:B------:R-:W-:Y:S02]  /*22e0*/  SEL R85, R94, R85, P5 ;  /* 0x000000555e557207 */ /* 0x000fe40002800000 */
[C---:B------:R-:W-:Y:S01]  /*22f0*/  SEL R86, R97.reuse, R86, P5 ;  /* 0x0000005661567207 */ /* 0x040fe20002800000 */
[----:B------:R-:W-:Y:S01]  /*2300*/  FMUL.FTZ R97, R97, UR19 ;  /* 0x0000001361617c20 */ /* 0x000fe20008410000 */
[C---:B------:R-:W-:Y:S01]  /*2310*/  SEL R87, R100.reuse, R87, P5 ;  /* 0x0000005764577207 */ /* 0x040fe20002800000 */
[----:B------:R-:W-:Y:S02]  /*2320*/  FMUL.FTZ R100, R100, UR19 ;  /* 0x0000001364647c20 */ /* 0x000fe40008410000 */
        /* <DEDUP_REMOVED lines=23> */
[----:B------:R-:W-:-:S04]  /*24a0*/  LOP3.LUT P6, RZ, R115, 0xff00, RZ, 0xc0, !PT ;  /* 0x0000ff0073ff7812 */ /* 0x000fc800078cc0ff */
[----:B------:R-:W-:Y:S02]  /*24b0*/  SEL R93, R103, RZ, P6 ;  /* 0x000000ff675d7207 */ /* 0x000fe40003000000 */
[----:B------:R-:W-:-:S04]  /*24c0*/  LOP3.LUT P6, RZ, R115, 0xff0000, RZ, 0xc0, !PT ;  /* 0x00ff000073ff7812 */ /* 0x000fc800078cc0ff */
[----:B------:R-:W-:Y:S02]  /*24d0*/  SEL R94, R97, RZ, P6 ;  /* 0x000000ff615e7207 */ /* 0x000fe40003000000 */
[----:B------:R-:W0:Y:S01]  /*24e0*/  LDC.64 R96, c[0x0][0x2f8] ;  /* 0x0000be00ff607b82 */ /* 0x000e220000000a00 */
[----:B------:R-:W-:-:S04]  /*24f0*/  LOP3.LUT P6, RZ, R115, 0xff000000, RZ, 0xc0, !PT ;  /* 0xff00000073ff7812 */ /* 0x000fc800078cc0ff */
[----:B------:R-:W-:Y:S01]  /*2500*/  SEL R95, R100, RZ, P6 ;  /* 0x000000ff645f7207 */ /* 0x000fe20003000000 */
[----:B0-----:R-:W-:-:S05]  /*2510*/  IMAD.WIDE.U32 R96, R4, 0x10, R96 ;  /* 0x0000001004607825 */ /* 0x001fca00078e0060 */
[----:B------:R2:W-:Y:S04]  /*2520*/  STG.E.128 desc[UR4][R96.64], R92 ;  /* 0x0000005c60007986 */ /* 0x0005e8000c101d04 */
[----:B------:R2:W-:Y:S02]  /*2530*/  @P5 STG.E.128 desc[UR4][R98.64], R88 ;  /* 0x0000005862005986 */ /* 0x0005e4000c101d04 */
.L_x_2761:
[----:B------:R-:W-:Y:S05]  /*2540*/  BSYNC B0 ;  /* 0x0000000000007941 */ /* 0x000fea0003800000 */
.L_x_2760:
[----:B------:R-:W-:Y:S02]  /*2550*/  ISETP.NE.AND P5, PT, R102, RZ, PT ;  /* 0x000000ff6600720c */ /* 0x000fe40003fa5270 */
[----:B------:R-:W-:-:S11]  /*2560*/  SEL R4, RZ, 0x1, P4 ;  /* 0x00000001ff047807 */ /* 0x000fd60002000000 */
[----:B------:R-:W-:Y:S05]  /*2570*/  @!P5 BRA `(.L_x_2762) ;  /* 0xffffffe0009cd947 */ /* 0x000fea000383ffff */
.L_x_2748:
        /* <DEDUP_REMOVED lines=21> */
.L_x_2764:
[----:B------:R-:W-:Y:S05]  /*26d0*/  BSYNC B0 ;  /* 0x0000000000007941 */ /* 0x000fea0003800000 */
.L_x_2763:
        /* <DEDUP_REMOVED lines=15> */
.L_x_2766:
[----:B------:R-:W-:Y:S05]  /*27d0*/  BSYNC B0 ;  /* 0x0000000000007941 */ /* 0x000fea0003800000 */
.L_x_2765:
        /* <DEDUP_REMOVED lines=14> */
.L_x_2755:
[----:B------:R-:W-:Y:S01]  /*28c0*/  HFMA2.MMA R143, -RZ, RZ, 0, 9.5367431640625e-07 ;  /* 0x00000010ff8f7435 */ /* 0x000fe200000001ff */
[----:B------:R-:W-:Y:S02]  /*28d0*/  MOV R142, R144 ;  /* 0x00000090008e7202 */ /* 0x000fe40000000f00 */
[----:B------:R-:W-:Y:S02]  /*28e0*/  MOV R148, 0x1f ;  /* 0x0000001f00947802 */ /* 0x000fe40000000f00 */
[----:B------:R-:W-:-:S07]  /*28f0*/  MOV R103, 0xffffffff ;  /* 0xffffffff00677802 */ /* 0x000fce0000000f00 */
[----:B-----5:R-:W-:Y:S05]  /*2900*/  WARPSYNC.COLLECTIVE R103, `(.L_x_2767) ;  /* 0x0000000067087348 */ /* 0x020fea0003c00000 */
[----:B------:R0:W1:Y:S02]  /*2910*/  SHFL.DOWN P3, R100, R142, R143, R148 ;  /* 0x0800008f8e647389 */ /* 0x0000640000060094 */
[----:B01---5:R-:W-:Y:S01]  /*2920*/  ENDCOLLECTIVE ;  /* 0x000000000000791b */ /* 0x023fe20003800000 */
.L_x_2767:
[----:B------:R-:W-:Y:S02]  /*2930*/  MOV R142, R146 ;  /* 0x00000092008e7202 */ /* 0x000fe40000000f00 */
[----:B------:R-:W-:-:S07]  /*2940*/  MOV R95, R100 ;  /* 0x00000064005f7202 */ /* 0x000fce0000000f00 */
[----:B------:R-:W-:Y:S05]  /*2950*/  WARPSYNC.COLLECTIVE R103, `(.L_x_2768) ;  /* 0x0000000067087348 */ /* 0x000fea0003c00000 */
[----:B------:R0:W1:Y:S02]  /*2960*/  SHFL.DOWN P3, R100, R142, R143, R148 ;  /* 0x0800008f8e647389 */ /* 0x0000640000060094 */
[----:B01----:R-:W-:Y:S01]  /*2970*/  ENDCOLLECTIVE ;  /* 0x000000000000791b */ /* 0x003fe20003800000 */
.L_x_2768:
[----:B------:R-:W-:Y:S01]  /*2980*/  FADD.FTZ R95, R95, R144 ;  /* 0x000000905f5f7221 */ /* 0x000fe20000010000 */
[----:B------:R-:W-:-:S04]  /*2990*/  HFMA2.MMA R143, -RZ, RZ, 0, 4.76837158203125e-07 ;  /* 0x00000008ff8f7435 */ /* 0x000fc800000001ff */
[----:B------:R-:W-:Y:S02]  /*29a0*/  MOV R142, R95 ;  /* 0x0000005f008e7202 */ /* 0x000fe40000000f00 */
[----:B------:R-:W-:-:S07]  /*29b0*/  MOV R97, R100 ;  /* 0x0000006400617202 */ /* 0x000fce0000000f00 */
[----:B------:R-:W-:Y:S05]  /*29c0*/  WARPSYNC.COLLECTIVE R103, `(.L_x_2769) ;  /* 0x0000000067087348 */ /* 0x000fea0003c00000 */
[----:B------:R0:W1:Y:S02]  /*29d0*/  SHFL.DOWN P3, R100, R142, R143, R148 ;  /* 0x0800008f8e647389 */ /* 0x0000640000060094 */
[----:B01----:R-:W-:Y:S01]  /*29e0*/  ENDCOLLECTIVE ;  /* 0x000000000000791b */ /* 0x003fe20003800000 */
.L_x_2769:
[----:B------:R-:W-:-:S05]  /*29f0*/  FADD.FTZ R97, R97, R146 ;  /* 0x0000009261617221 */ /* 0x000fca0000010000 */
[----:B------:R-:W-:Y:S01]  /*2a00*/  MOV R142, R97 ;  /* 0x00000061008e7202 */ /* 0x000fe20000000f00 */
[----:B------:R-:W-:-:S07]  /*2a10*/  IMAD.MOV.U32 R94, RZ, RZ, R100 ;  /* 0x000000ffff5e7224 */ /* 0x000fce00078e0064 */
[----:B------:R-:W-:Y:S05]  /*2a20*/  WARPSYNC.COLLECTIVE R103, `(.L_x_2770) ;  /* 0x0000000067087348 */ /* 0x000fea0003c00000 */
[----:B------:R0:W1:Y:S02]  /*2a30*/  SHFL.DOWN P3, R100, R142, R143, R148 ;  /* 0x0800008f8e647389 */ /* 0x0000640000060094 */
[----:B01----:R-:W-:Y:S01]  /*2a40*/  ENDCOLLECTIVE ;  /* 0x000000000000791b */ /* 0x003fe20003800000 */
.L_x_2770:
[----:B------:R-:W-:Y:S01]  /*2a50*/  FADD.FTZ R94, R95, R94 ;  /* 0x0000005e5f5e7221 */ /* 0x000fe20000010000 */
[----:B------:R-:W-:-:S04]  /*2a60*/  HFMA2.MMA R143, -RZ, RZ, 0, 2.384185791015625e-07 ;  /* 0x00000004ff8f7435 */ /* 0x000fc800000001ff */
[----:B------:R-:W-:Y:S02]  /*2a70*/  MOV R142, R94 ;  /* 0x0000005e008e7202 */ /* 0x000fe40000000f00 */
[----:B------:R-:W-:-:S07]  /*2a80*/  MOV R96, R100 ;  /* 0x0000006400607202 */ /* 0x000fce0000000f00 */
[----:B------:R-:W-:Y:S05]  /*2a90*/  WARPSYNC.COLLECTIVE R103, `(.L_x_2771) ;  /* 0x0000000067087348 */ /* 0x000fea0003c00000 */
[----:B------:R0:W1:Y:S02]  /*2aa0*/  SHFL.DOWN P3, R100, R142, R143, R148 ;  /* 0x0800008f8e647389 */ /* 0x0000640000060094 */
[----:B01----:R-:W-:Y:S01]  /*2ab0*/  ENDCOLLECTIVE ;  /* 0x000000000000791b */ /* 0x003fe20003800000 */
.L_x_2771:
[----:B------:R-:W-:-:S05]  /*2ac0*/  FADD.FTZ R96, R97, R96 ;  /* 0x0000006061607221 */ /* 0x000fca0000010000 */
[----:B------:R-:W-:Y:S02]  /*2ad0*/  MOV R142, R96 ;  /* 0x00000060008e7202 */ /* 0x000fe40000000f00 */
[----:B------:R-:W-:-:S07]  /*2ae0*/  MOV R99, R100 ;  /* 0x0000006400637202 */ /* 0x000fce0000000f00 */
[----:B------:R-:W-:Y:S05]  /*2af0*/  WARPSYNC.COLLECTIVE R103, `(.L_x_2772) ;  /* 0x0000000067087348 */ /* 0x000fea0003c00000 */
[----:B------:R0:W1:Y:S02]  /*2b00*/  SHFL.DOWN P3, R100, R142, R143, R148 ;  /* 0x0800008f8e647389 */ /* 0x0000640000060094 */
[----:B01----:R-:W-:Y:S01]  /*2b10*/  ENDCOLLECTIVE ;  /* 0x000000000000791b */ /* 0x003fe20003800000 */
.L_x_2772:
[----:B------:R-:W-:Y:S01]  /*2b20*/  FADD.FTZ R99, R94, R99 ;  /* 0x000000635e637221 */ /* 0x000fe20000010000 */
[----:B------:R-:W-:-:S04]  /*2b30*/  HFMA2.MMA R143, -RZ, RZ, 0, 1.1920928955078125e-07 ;  /* 0x00000002ff8f7435 */ /* 0x000fc800000001ff */
[----:B------:R-:W-:Y:S02]  /*2b40*/  MOV R142, R99 ;  /* 0x00000063008e7202 */ /* 0x000fe40000000f00 */
[----:B------:R-:W-:-:S07]  /*2b50*/  MOV R101, R100 ;  /* 0x0000006400657202 */ /* 0x000fce0000000f00 */
[----:B------:R-:W-:Y:S05]  /*2b60*/  WARPSYNC.COLLECTIVE R103, `(.L_x_2773) ;  /* 0x0000000067087348 */ /* 0x000fea0003c00000 */
[----:B------:R0:W1:Y:S02]  /*2b70*/  SHFL.DOWN P3, R100, R142, R143, R148 ;  /* 0x0800008f8e647389 */ /* 0x0000640000060094 */
[----:B01----:R-:W-:Y:S01]  /*2b80*/  ENDCOLLECTIVE ;  /* 0x000000000000791b */ /* 0x003fe20003800000 */
.L_x_2773:
[----:B------:R-:W-:-:S05]  /*2b90*/  FADD.FTZ R101, R96, R101 ;  /* 0x0000006560657221 */ /* 0x000fca0000010000 */
[----:B------:R-:W-:Y:S02]  /*2ba0*/  MOV R142, R101 ;  /* 0x00000065008e7202 */ /* 0x000fe40000000f00 */
[----:B------:R-:W-:-:S07]  /*2bb0*/  MOV R98, R100 ;  /* 0x0000006400627202 */ /* 0x000fce0000000f00 */
[----:B------:R-:W-:Y:S05]  /*2bc0*/  WARPSYNC.COLLECTIVE R103, `(.L_x_2774) ;  /* 0x0000000067087348 */ /* 0x000fea0003c00000 */
[----:B------:R0:W1:Y:S02]  /*2bd0*/  SHFL.DOWN P3, R100, R142, R143, R148 ;  /* 0x0800008f8e647389 */ /* 0x0000640000060094 */
[----:B01----:R-:W-:Y:S01]  /*2be0*/  ENDCOLLECTIVE ;  /* 0x000000000000791b */ /* 0x003fe20003800000 */
.L_x_2774:
[----:B------:R-:W-:Y:S01]  /*2bf0*/  FADD.FTZ R98, R99, R98 ;  /* 0x0000006263627221 */ /* 0x000fe20000010000 */
[----:B------:R-:W-:-:S04]  /*2c00*/  HFMA2.MMA R143, -RZ, RZ, 0, 5.9604644775390625e-08 ;  /* 0x00000001ff8f7435 */ /* 0x000fc800000001ff */
[----:B------:R-:W-:Y:S01]  /*2c10*/  MOV R142, R98 ;  /* 0x00000062008e7202 */ /* 0x000fe20000000f00 */
[----:B------:R-:W-:-:S07]  /*2c20*/  FADD.FTZ R95, R101, R100 ;  /* 0x00000064655f7221 */ /* 0x000fce0000010000 */
[----:B------:R-:W-:Y:S05]  /*2c30*/  WARPSYNC.COLLECTIVE R103, `(.L_x_2775) ;  /* 0x0000000067087348 */ /* 0x000fea0003c00000 */
[----:B------:R0:W1:Y:S02]  /*2c40*/  SHFL.DOWN P3, R100, R142, R143, R148 ;  /* 0x0800008f8e647389 */ /* 0x0000640000060094 */
[----:B01----:R-:W-:Y:S01]  /*2c50*/  ENDCOLLECTIVE ;  /* 0x000000000000791b */ /* 0x003fe20003800000 */
.L_x_2775:
[----:B------:R-:W-:Y:S02]  /*2c60*/  MOV R142, R95 ;  /* 0x0000005f008e7202 */ /* 0x000fe40000000f00 */
[----:B------:R-:W-:-:S07]  /*2c70*/  MOV R97, R100 ;  /* 0x0000006400617202 */ /* 0x000fce0000000f00 */
[----:B------:R-:W-:Y:S05]  /*2c80*/  WARPSYNC.COLLECTIVE R103, `(.L_x_2776) ;  /* 0x0000000067087348 */ /* 0x000fea0003c00000 */
[----:B------:R0:W1:Y:S02]  /*2c90*/  SHFL.DOWN P3, R100, R142, R143, R148 ;  /* 0x0800008f8e647389 */ /* 0x0000640000060094 */
[----:B01----:R-:W-:Y:S01]  /*2ca0*/  ENDCOLLECTIVE ;  /* 0x000000000000791b */ /* 0x003fe20003800000 */
.L_x_2776:
[----:B------:R-:W-:Y:S01]  /*2cb0*/  MOV R140, R100 ;  /* 0x00000064008c7202 */ /* 0x000fe20000000f00 */
[----:B------:R-:W-:Y:S06]  /*2cc0*/  BRA `(.L_x_2777) ;  /* 0xffffffe800ac7947 */ /* 0x000fec000383ffff */
.L_x_2778:
        /* <DEDUP_REMOVED lines=11> */
.L_x_3367:


//--------------------- .text._ZN10layer_norm31ln_parallel_residual_bwd_kernelINS_13Kernel_traitsI6__halfffffjLj1536ELj1ELj1ELj4ELj16ENS_18Kernel_traits_baseILj1536ES2_ffffjLj128EEEEELb1ELb0ELb1EEEvNS_9BwdParamsE --------------------------
	.section	.text._ZN10layer_norm31ln_parallel_residual_bwd_kernelINS_13Kernel_traitsI6__halfffffjLj1536ELj1ELj1ELj4ELj16ENS_18Kernel_traits_baseILj1536ES2_ffffjLj128EEEEELb1ELb0ELb1EEEvNS_9BwdParamsE,"ax",@progbits
	.align	128
        .global         _ZN10layer_norm31ln_parallel_residual_bwd_kernelINS_13Kernel_traitsI6__halfffffjLj1536ELj1ELj1ELj4ELj16ENS_18Kernel_traits_baseILj1536ES2_ffffjLj128EEEEELb1ELb0ELb1EEEvNS_9BwdParamsE
        .type           _ZN10layer_norm31ln_parallel_residual_bwd_kernelINS_13Kernel_traitsI6__halfffffjLj1536ELj1ELj1ELj4ELj16ENS_18Kernel_traits_baseILj1536ES2_ffffjLj128EEEEELb1ELb0ELb1EEEvNS_9BwdParamsE,@function
        .size           _ZN10layer_norm31ln_parallel_residual_bwd_kernelINS_13Kernel_traitsI6__halfffffjLj1536ELj1ELj1ELj4ELj16ENS_18Kernel_traits_baseILj1536ES2_ffffjLj128EEEEELb1ELb0ELb1EEEvNS_9BwdParamsE,(.L_x_3368 - _ZN10layer_norm31ln_parallel_residual_bwd_kernelINS_13Kernel_traitsI6__halfffffjLj1536ELj1ELj1ELj4ELj16ENS_18Kernel_traits_baseILj1536ES2_ffffjLj128EEEEELb1ELb0ELb1EEEvNS_9BwdParamsE)
        .other          _ZN10layer_norm31ln_parallel_residual_bwd_kernelINS_13Kernel_traitsI6__halfffffjLj1536ELj1ELj1ELj4ELj16ENS_18Kernel_traits_baseILj1536ES2_ffffjLj128EEEEELb1ELb0ELb1EEEvNS_9BwdParamsE,@"STO_CUDA_ENTRY STV_DEFAULT"
_ZN10layer_norm31ln_parallel_residual_bwd_kernelINS_13Kernel_traitsI6__halfffffjLj1536ELj1ELj1ELj4ELj16ENS_18Kernel_traits_baseILj1536ES2_ffffjLj128EEEEELb1ELb0ELb1EEEvNS_9BwdParamsE:
.text._ZN10layer_norm31ln_parallel_residual_bwd_kernelINS_13Kernel_traitsI6__halfffffjLj1536ELj1ELj1ELj4ELj16ENS_18Kernel_traits_baseILj1536ES2_ffffjLj128EEEEELb1ELb0ELb1EEEvNS_9BwdParamsE:
        /* <DEDUP_REMOVED lines=43> */
.L_x_2779:
[----:B------:R-:W-:Y:S01]  /*02b0*/  IMAD.SHL.U32 R0, R88, 0x8, RZ ;  /* 0x0000000858007824 */ /* 0x000fe200078e00ff */
[----:B------:R-:W-:-:S04]  /*02c0*/  ULDC.64 UR6, c[0x0][0x260] ;  /* 0x0000980000067ab9 */ /* 0x000fc80000000a00 */
        /* <DEDUP_REMOVED lines=11> */
[----:B------:R-:W5:Y:S04]  /*0380*/  LDG.E.64 R12, desc[UR4][R4.64+0x400] ;  /* 0x00040004040c7981 */ /* 0x000f68000c1e1b00 */
[----:B------:R0:W5:Y:S01]  /*0390*/  LDG.E.64 R14, desc[UR4][R4.64+0x800] ;  /* 0x00080004040e7981 */ /* 0x000162000c1e1b00 */
[----:B------:R-:W-:Y:S01]  /*03a0*/  ISETP.NE.U32.AND P0, PT, RZ, UR6, PT ;  /* 0x00000006ff007c0c */ /* 0x000fe2000bf05070 */
[----:B------:R-:W-:Y:S01]  /*03b0*/  ULDC.U8 UR6, c[0x0][0x2a0] ;  /* 0x0000a80000067ab9 */ /* 0x000fe20000000000 */
[----:B------:R-:W-:Y:S01]  /*03c0*/  SHF.R.U32.HI R136, RZ, 0x5, R88 ;  /* 0x00000005ff887819 */ /* 0x000fe20000011658 */
[----:B------:R-:W-:Y:S01]  /*03d0*/  UISETP.NE.AND UP0, UPT, UR6, URZ, UPT ;  /* 0x0000003f0600728c */ /* 0x000fe2000bf05270 */
[----:B------:R-:W-:Y:S01]  /*03e0*/  HFMA2.MMA R150, -RZ, RZ, 0, 5.9604644775390625e-08 ;  /* 0x00000001ff967435 */ /* 0x000fe200000001ff */
        /* <DEDUP_REMOVED lines=20> */
[----:B------:R-:W-:Y:S01]  /*0530*/  CS2R R98, SRZ ;  /* 0x0000000000627805 */ /* 0x000fe2000001ff00 */
[----:B------:R-:W-:Y:S01]  /*0540*/  IMAD.MOV.U32 R117, RZ, RZ, RZ ;  /* 0x000000ffff757224 */ /* 0x000fe200078e00ff */
[----:B------:R-:W-:-:S02]  /*0550*/  LOP3.LUT R110, R88, 0x7f, RZ, 0xc0, !PT ;  /* 0x0000007f586e7812 */ /* 0x000fc400078ec0ff */
        /* <DEDUP_REMOVED lines=13> */
[----:B------:R-:W-:Y:S01]  /*0630*/  HFMA2.MMA R106, -RZ, RZ, 0, 0 ;  /* 0x00000000ff6a7435 */ /* 0x000fe200000001ff */
        /* <DEDUP_REMOVED lines=12> */
[----:B------:R-:W-:Y:S01]  /*0700*/  CS2R R14, SRZ ;  /* 0x00000000000e7805 */ /* 0x000fe2000001ff00 */
[----:B------:R-:W-:Y:S01]  /*0710*/  HADD2.F32 R107, -RZ, R107.H0_H0 ;  /* 0x2000006bff6b7230 */ /* 0x000fe20000004100 */
[----:B------:R-:W-:-:S02]  /*0720*/  CS2R R12, SRZ ;  /* 0x00000000000c7805 */ /* 0x000fc4000001ff00 */
[----:B------:R-:W-:Y:S02]  /*0730*/  CS2R R10, SRZ ;  /* 0x00000000000a7805 */ /* 0x000fe4000001ff00 */
[----:B------:R-:W-:Y:S02]  /*0740*/  CS2R R8, SRZ ;  /* 0x0000000000087805 */ /* 0x000fe4000001ff00 */
[----:B------:R-:W-:Y:S01]  /*0750*/  CS2R R6, SRZ ;  /* 0x0000000000067805 */ /* 0x000fe2000001ff00 */
        /* <DEDUP_REMOVED lines=12> */
.L_x_2784:
[----:B0-----:R-:W0:Y:S01]  /*0820*/  LDC.64 R94, c[0x0][0x300] ;  /* 0x0000c000ff5e7b82 */ /* 0x001e220000000a00 */
[----:B------:R-:W-:-:S05]  /*0830*/  IMAD R48, R140, UR8, RZ ;  /* 0x000000088c307c24 */ /* 0x000fca000f8e02ff */
[----:B------:R-:W-:Y:S02]  /*0840*/  SHF.R.S32.HI R49, RZ, 0x1f, R48 ;  /* 0x0000001fff317819 */ /* 0x000fe40000011430 */
[----:B------:R-:W1:Y:S02]  /*0850*/  LDC.64 R158, c[0x0][0x250] ;  /* 0x00009400ff9e7b82 */ /* 0x000e640000000a00 */
[----:B------:R-:W-:-:S04]  /*0860*/  LEA.HI R49, R49, R48, RZ, 0x2 ;  /* 0x0000003031317211 */ /* 0x000fc800078f10ff */
[----:B------:R-:W-:Y:S02]  /*0870*/  LEA.HI.SX32 R152, R49, R110, 0x1e ;  /* 0x0000006e31987211 */ /* 0x000fe400078ff2ff */
[----:B------:R-:W2:Y:S03]  /*0880*/  LDC.64 R62, c[0x0][0x258] ;  /* 0x00009600ff3e7b82 */ /* 0x000ea60000000a00 */
[----:B------:R-:W-:Y:S01]  /*0890*/  VIADD R147, R152, 0x80 ;  /* 0x0000008098937836 */ /* 0x000fe20000000000 */
[----:B0-----:R-:W-:-:S04]  /*08a0*/  ISETP.NE.U32.AND P2, PT, R94, RZ, PT ;  /* 0x000000ff5e00720c */ /* 0x001fc80003f45070 */
[----:B------:R-:W0:Y:S01]  /*08b0*/  LDC.64 R76, c[0x0][0x2c0] ;  /* 0x0000b000ff4c7b82 */ /* 0x000e220000000a00 */
[----:B------:R-:W-:Y:S02]  /*08c0*/  SHF.L.U32 R145, R147, 0x4, RZ ;  /* 0x0000000493917819 */ /* 0x000fe400000006ff */
[----:B------:R-:W-:Y:S02]  /*08d0*/  ISETP.NE.AND.EX P2, PT, R95, RZ, PT, P2 ;  /* 0x000000ff5f00720c */ /* 0x000fe40003f45320 */
[----:B------:R-:W-:Y:S01]  /*08e0*/  SHF.R.U32.HI R146, RZ, 0x1c, R147 ;  /* 0x0000001cff927819 */ /* 0x000fe20000011693 */
[----:B-1----:R-:W-:Y:S02]  /*08f0*/  IMAD.WIDE R158, R140, 0x4, R158 ;  /* 0x000000048c9e7825 */ /* 0x002fe400078e029e */
[----:B------:R-:W1:Y:S01]  /*0900*/  LDC.64 R78, c[0x0][0x2b8] ;  /* 0x0000ae00ff4e7b82 */ /* 0x000e620000000a00 */
[----:B------:R-:W-:-:S04]  /*0910*/  IADD3 R48, P3, R145, UR12, RZ ;  /* 0x0000000c91307c10 */ /* 0x000fc8000ff7e0ff */
[----:B------:R-:W-:Y:S01]  /*0920*/  IADD3.X R49, R146, UR13, RZ, P3, !PT ;  /* 0x0000000d92317c10 */ /* 0x000fe20009ffe4ff */
[----:B------:R3:W4:Y:S01]  /*0930*/  LDG.E R158, desc[UR4][R158.64] ;  /* 0x000000049e9e7981 */ /* 0x000722000c1e1900 */
[----:B------:R-:W-:Y:S01]  /*0940*/  IMAD.SHL.U32 R151, R152, 0x4, RZ ;  /* 0x0000000498977824 */ /* 0x000fe200078e00ff */
[----:B------:R-:W3:Y:S01]  /*0950*/  @P2 LDC.64 R60, c[0x0][0x248] ;  /* 0x00009200ff3c2b82 */ /* 0x000ee20000000a00 */
[----:B--2---:R-:W-:Y:S02]  /*0960*/  IMAD.WIDE R62, R140, 0x4, R62 ;  /* 0x000000048c3e7825 */ /* 0x004fe400078e023e */
[----:B------:R-:W2:Y:S01]  /*0970*/  LDG.E.128 R48, desc[UR4][R48.64] ;  /* 0x0000000430307981 */ /* 0x000ea2000c1e1d00 */
[----:B------:R-:W-:Y:S02]  /*0980*/  SHF.R.U32.HI R144, RZ, 0x1e, R152 ;  /* 0x0000001eff907819 */ /* 0x000fe40000011698 */
[----:B------:R-:W-:Y:S01]  /*0990*/  SHF.L.U32 R149, R152, 0x4, RZ ;  /* 0x0000000498957819 */ /* 0x000fe200000006ff */
[----:B------:R-:W2:Y:S01]  /*09a0*/  LDG.E R141, desc[UR4][R62.64] ;  /* 0x000000043e8d7981 */ /* 0x000ea2000c1e1900 */
[----:B------:R-:W3:Y:S01]  /*09b0*/  @P2 LDC.64 R72, c[0x0][0x248] ;  /* 0x00009200ff482b82 */ /* 0x000ee20000000a00 */
[----:B0-----:R-:W-:-:S07]  /*09c0*/  IMAD.WIDE.U32 R52, R147, 0x10, R76 ;  /* 0x0000001093347825 */ /* 0x001fce00078e004c */
[----:B------:R-:W0:Y:S01]  /*09d0*/  @P2 LDC.64 R74, c[0x0][0x248] ;  /* 0x00009200ff4a2b82 */ /* 0x000e220000000a00 */
[----:B-1----:R-:W-:Y:S01]  /*09e0*/  IMAD.WIDE.U32 R56, R147, 0x10, R78 ;  /* 0x0000001093387825 */ /* 0x002fe200078e004e */
[----:B------:R-:W2:Y:S01]  /*09f0*/  LDG.E.128 R52, desc[UR4][R52.64] ;  /* 0x0000000434347981 */ /* 0x000ea2000c1e1d00 */
[----:B------:R-:W-:Y:S02]  /*0a00*/  SHF.R.U32.HI R148, RZ, 0x1c, R152 ;  /* 0x0000001cff947819 */ /* 0x000fe40000011698 */
[C---:B------:R-:W-:Y:S01]  /*0a10*/  IADD3 R155, R152.reuse, 0x100, RZ ;  /* 0x00000100989b7810 */ /* 0x040fe20007ffe0ff */
[C---:B------:R-:W-:Y:S01]  /*0a20*/  IMAD.WIDE.U32 R68, R152.reuse, 0x10, R76 ;  /* 0x0000001098447825 */ /* 0x040fe200078e004c */
[----:B------:R-:W2:Y:S01]  /*0a30*/  LDG.E.128 R56, desc[UR4][R56.64] ;  /* 0x0000000438387981 */ /* 0x000ea2000c1e1d00 */
[----:B---3--:R-:W-:Y:S01]  /*0a40*/  @P2 IADD3 R80, P3, R151, R60, RZ ;  /* 0x0000003c97502210 */ /* 0x008fe20007f7e0ff */
[----:B------:R-:W1:Y:S01]  /*0a50*/  LDC.64 R108, c[0x0][0x2c8] ;  /* 0x0000b200ff6c7b82 */ /* 0x000e620000000a00 */
[----:B------:R-:W-:Y:S01]  /*0a60*/  SHF.L.U32 R159, R147, 0x2, RZ ;  /* 0x00000002939f7819 */ /* 0x000fe200000006ff */
[----:B------:R-:W-:Y:S01]  /*0a70*/  IMAD.WIDE.U32 R64, R152, 0x10, R78 ;  /* 0x0000001098407825 */ /* 0x000fe200078e004e */
[----:B------:R-:W-:Y:S01]  /*0a80*/  SHF.R.U32.HI R154, RZ, 0x1e, R147 ;  /* 0x0000001eff9a7819 */ /* 0x000fe20000011693 */
[----:B------:R-:W3:Y:S02]  /*0a90*/  LDG.E.128 R68, desc[UR4][R68.64] ;  /* 0x0000000444447981 */ /* 0x000ee4000c1e1d00 */
[----:B------:R-:W-:Y:S01]  /*0aa0*/  @P2 IMAD.X R81, R144, 0x1, R61, P3 ;  /* 0x0000000190512824 */ /* 0x000fe200018e063d */
[----:B------:R-:W-:Y:S01]  /*0ab0*/  IADD3 R60, P3, R149, UR12, RZ ;  /* 0x0000000c953c7c10 */ /* 0x000fe2000ff7e0ff */
[C---:B------:R-:W-:Y:S01]  /*0ac0*/  IMAD.SHL.U32 R143, R155.reuse, 0x10, RZ ;  /* 0x000000109b8f7824 */ /* 0x040fe200078e00ff */
[----:B------:R-:W-:Y:S01]  /*0ad0*/  SHF.R.U32.HI R142, RZ, 0x1c, R155 ;  /* 0x0000001cff8e7819 */ /* 0x000fe2000001169b */
[----:B------:R-:W-:Y:S01]  /*0ae0*/  IMAD.SHL.U32 R161, R155, 0x4, RZ ;  /* 0x000000049ba17824 */ /* 0x000fe200078e00ff */
[----:B------:R-:W-:Y:S01]  /*0af0*/  IADD3.X R61, R148, UR13, RZ, P3, !PT ;  /* 0x0000000d943d7c10 */ /* 0x000fe20009ffe4ff */
[----:B------:R-:W3:Y:S01]  /*0b00*/  LDG.E.128 R64, desc[UR4][R64.64] ;  /* 0x0000000440407981 */ /* 0x000ee2000c1e1d00 */
[----:B------:R-:W-:Y:S01]  /*0b10*/  @P2 IADD3 R82, P3, R159, R72, RZ ;  /* 0x000000489f522210 */ /* 0x000fe20007f7e0ff */
[----:B------:R-:W-:Y:S01]  /*0b20*/  IMAD.WIDE.U32 R76, R155, 0x10, R76 ;  /* 0x000000109b4c7825 */ /* 0x000fe200078e004c */
[----:B------:R-:W-:Y:S01]  /*0b30*/  SHF.R.U32.HI R160, RZ, 0x1e, R155 ;  /* 0x0000001effa07819 */ /* 0x000fe2000001169b */
[----:B------:R0:W5:Y:S01]  /*0b40*/  @P2 LDG.E R119, desc[UR4][R80.64] ;  /* 0x0000000450772981 */ /* 0x000162000c1e1900 */
[----:B------:R-:W-:-:S02]  /*0b50*/  @P2 IADD3.X R83, R154, R73, RZ, P3, !PT ;  /* 0x000000499a532210 */ /* 0x000fc40001ffe4ff */
[----:B------:R-:W-:Y:S01]  /*0b60*/  IADD3 R72, P3, R143, UR12, RZ ;  /* 0x0000000c8f487c10 */ /* 0x000fe2000ff7e0ff */
[----:B------:R-:W3:Y:S01]  /*0b70*/  LDG.E.128 R60, desc[UR4][R60.64] ;  /* 0x000000043c3c7981 */ /* 0x000ee2000c1e1d00 */
[----:B0-----:R-:W-:Y:S02]  /*0b80*/  @P2 IADD3 R162, P4, R161, R74, RZ ;  /* 0x0000004aa1a22210 */ /* 0x001fe40007f9e0ff */
[----:B------:R-:W-:Y:S01]  /*0b90*/  IADD3.X R73, R142, UR13, RZ, P3, !PT ;  /* 0x0000000d8e497c10 */ /* 0x000fe20009ffe4ff */
[----:B------:R-:W5:Y:S01]  /*0ba0*/  @P2 LDG.E R121, desc[UR4][R82.64] ;  /* 0x0000000452792981 */ /* 0x000f62000c1e1900 */
[----:B------:R-:W-:-:S03]  /*0bb0*/  IMAD.WIDE.U32 R80, R155, 0x10, R78 ;  /* 0x000000109b507825 */ /* 0x000fc600078e004e */
[----:B------:R-:W3:Y:S01]  /*0bc0*/  LDG.E.128 R76, desc[UR4][R76.64] ;  /* 0x000000044c4c7981 */ /* 0x000ee2000c1e1d00 */
[----:B------:R-:W-:-:S03]  /*0bd0*/  @P2 IADD3.X R163, R160, R75, RZ, P4, !PT ;  /* 0x0000004ba0a32210 */ /* 0x000fc600027fe4ff */
[----:B------:R-:W3:Y:S04]  /*0be0*/  LDG.E.128 R72, desc[UR4][R72.64] ;  /* 0x0000000448487981 */ /* 0x000ee8000c1e1d00 */
[----:B------:R-:W3:Y:S01]  /*0bf0*/  LDG.E.128 R80, desc[UR4][R80.64] ;  /* 0x0000000450507981 */ /* 0x000ee2000c1e1d00 */
[----:B-1----:R-:W-:-:S03]  /*0c00*/  @P0 LEA R156, P3, R152, R108, 0x4 ;  /* 0x0000006c989c0211 */ /* 0x002fc600078620ff */
[----:B------:R0:W5:Y:S01]  /*0c10*/  @P2 LDG.E R123, desc[UR4][R162.64] ;  /* 0x00000004a27b2981 */ /* 0x000162000c1e1900 */
[-C--:B------:R-:W-:Y:S02]  /*0c20*/  @P0 LEA.HI.X R157, R152, R109.reuse, RZ, 0x4, P3 ;  /* 0x0000006d989d0211 */ /* 0x080fe400018f24ff */
[CC--:B------:R-:W-:Y:S02]  /*0c30*/  @P0 LEA R152, P3, R147.reuse, R108.reuse, 0x4 ;  /* 0x0000006c93980211 */ /* 0x0c0fe400078620ff */
[----:B------:R-:W-:Y:S01]  /*0c40*/  LOP3.LUT P5, RZ, R150, 0xff, RZ, 0xc0, !PT ;  /* 0x000000ff96ff7812 */ /* 0x000fe200078ac0ff */
[----:B------:R1:W5:Y:S01]  /*0c50*/  @P0 LDG.E.128 R28, desc[UR4][R156.64] ;  /* 0x000000049c1c0981 */ /* 0x000362000c1e1d00 */
[----:B------:R-:W-:Y:S02]  /*0c60*/  @P0 LEA.HI.X R153, R147, R109, RZ, 0x4, P3 ;  /* 0x0000006d93990211 */ /* 0x000fe400018f24ff */
[----:B0-----:R-:W-:-:S03]  /*0c70*/  @P0 LEA R162, P3, R155, R108, 0x4 ;  /* 0x0000006c9ba20211 */ /* 0x001fc600078620ff */
[----:B------:R0:W5:Y:S01]  /*0c80*/  @P0 LDG.E.128 R32, desc[UR4][R152.64] ;  /* 0x0000000498200981 */ /* 0x000162000c1e1d00 */
[----:B------:R-:W-:Y:S02]  /*0c90*/  @P0 LEA.HI.X R163, R155, R109, RZ, 0x4, P3 ;  /* 0x0000006d9ba30211 */ /* 0x000fe400018f24ff */
[----:B-1----:R-:W-:-:S03]  /*0ca0*/  IADD3 R156, P4, R161, UR14, RZ ;  /* 0x0000000ea19c7c10 */ /* 0x002fc6000ff9e0ff */
[----:B------:R-:W5:Y:S01]  /*0cb0*/  @P0 LDG.E.128 R36, desc[UR4][R162.64] ;  /* 0x00000004a2240981 */ /* 0x000f62000c1e1d00 */
[----:B------:R-:W-:Y:S02]  /*0cc0*/  IADD3.X R157, R160, UR15, RZ, P4, !PT ;  /* 0x0000000fa09d7c10 */ /* 0x000fe4000a7fe4ff */
[----:B0-----:R-:W-:-:S04]  /*0cd0*/  IADD3 R152, P3, R151, UR14, RZ ;  /* 0x0000000e97987c10 */ /* 0x001fc8000ff7e0ff */
[----:B------:R-:W-:Y:S02]  /*0ce0*/  IADD3.X R153, R144, UR15, RZ, P3, !PT ;  /* 0x0000000f90997c10 */ /* 0x000fe40009ffe4ff */
[----:B------:R-:W-:Y:S01]  /*0cf0*/  IADD3 R164, P3, R159, UR14, RZ ;  /* 0x0000000e9fa47c10 */ /* 0x000fe2000ff7e0ff */
[----:B------:R0:W5:Y:S03]  /*0d00*/  LDG.E R144, desc[UR4][R156.64] ;  /* 0x000000049c907981 */ /* 0x000166000c1e1900 */
[----:B------:R-:W-:Y:S01]  /*0d10*/  IADD3.X R165, R154, UR15, RZ, P3, !PT ;  /* 0x0000000f9aa57c10 */ /* 0x000fe20009ffe4ff */
[----:B------:R1:W5:Y:S04]  /*0d20*/  LDG.E R155, desc[UR4][R152.64] ;  /* 0x00000004989b7981 */ /* 0x000368000c1e1900 */
[----:B------:R1:W5:Y:S01]  /*0d30*/  LDG.E R147, desc[UR4][R164.64] ;  /* 0x00000004a4937981 */ /* 0x000362000c1e1900 */
[----:B------:R-:W-:Y:S01]  /*0d40*/  IADD3 R140, R140, UR10, RZ ;  /* 0x0000000a8c8c7c10 */ /* 0x000fe2000fffe0ff */
[----:B------:R-:W-:Y:S01]  /*0d50*/  UMOV UR6, 0xffffffff ;  /* 0xffffffff00067882 */ /* 0x000fe20000000000 */
[----:B----4-:R-:W-:-:S05]  /*0d60*/  FSEL R158, R158, RZ, !P1 ;  /* 0x000000ff9e9e7208 */ /* 0x010fca0004800000 */
[----:B--2---:R-:W-:-:S04]  /*0d70*/  FADD.FTZ R48, -R158, R48 ;  /* 0x000000309e307221 */ /* 0x004fc80000010100 */
[----:B------:R-:W-:Y:S01]  /*0d80*/  FMUL.FTZ R150, R141, R48 ;  /* 0x000000308d967220 */ /* 0x000fe20000410000 */
[----:B------:R-:W-:Y:S01]  /*0d90*/  FADD.FTZ R50, -R158, R50 ;  /* 0x000000329e327221 */ /* 0x000fe20000010100 */
[----:B------:R-:W-:-:S04]  /*0da0*/  FMUL.FTZ R48, R129, R52 ;  /* 0x0000003481307220 */ /* 0x000fc80000410000 */
[----:B------:R-:W-:Y:S01]  /*0db0*/  FFMA.FTZ R151, R131, R56, R48 ;  /* 0x0000003883977223 */ /* 0x000fe20000010030 */
[----:B------:R-:W-:Y:S01]  /*0dc0*/  FMUL.FTZ R48, R125, R54 ;  /* 0x000000367d307220 */ /* 0x000fe20000410000 */
[----:B------:R-:W-:-:S03]  /*0dd0*/  FMUL.FTZ R154, R141, R50 ;  /* 0x000000328d9a7220 */ /* 0x000fc60000410000 */
[----:B0-----:R-:W-:Y:S01]  /*0de0*/  FFMA.FTZ R157, R127, R58, R48 ;  /* 0x0000003a7f9d7223 */ /* 0x001fe20000010030 */
[----:B---3--:R-:W-:Y:S01]  /*0df0*/  FMUL.FTZ R48, R137, R68 ;  /* 0x0000004489307220 */ /* 0x008fe20000410000 */
[----:B------:R-:W-:Y:S01]  /*0e00*/  FADD.FTZ R156, -R158, R51 ;  /* 0x000000339e9c7221 */ /* 0x000fe20000010100 */
[C---:B------:R-:W-:Y:S01]  /*0e10*/  FADD.FTZ R13, R58.reuse, R13 ;  /* 0x0000000d3a0d7221 */ /* 0x040fe20000010000 */
[----:B------:R-:W-:Y:S01]  /*0e20*/  FFMA.FTZ R5, R58, R154, R5 ;  /* 0x0000009a3a057223 */ /* 0x000fe20000010005 */
[----:B------:R-:W-:Y:S01]  /*0e30*/  FMUL.FTZ R159, R118, R55 ;  /* 0x00000037769f7220 */ /* 0x000fe20000410000 */
[----:B------:R-:W-:Y:S01]  /*0e40*/  FMUL.FTZ R156, R141, R156 ;  /* 0x0000009c8d9c7220 */ /* 0x000fe20000410000 */
[----:B------:R-:W-:Y:S01]  /*0e50*/  FFMA.FTZ R161, R139, R64, R48 ;  /* 0x000000408ba17223 */ /* 0x000fe20000010030 */
[----:B------:R-:W-:Y:S01]  /*0e60*/  FMUL.FTZ R48, R133, R70 ;  /* 0x0000004685307220 */ /* 0x000fe20000410000 */
[----:B-1----:R-:W-:Y:S01]  /*0e70*/  FADD.FTZ R152, -R158, R49 ;  /* 0x000000319e987221 */ /* 0x002fe20000010100 */
[----:B------:R-:W-:-:S02]  /*0e80*/  FMUL.FTZ R49, R132, R69 ;  /* 0x0000004584317220 */ /* 0x000fc40000410000 */
[----:B------:R-:W-:Y:S01]  /*0e90*/  FFMA.FTZ R163, R135, R66, R48 ;  /* 0x0000004287a37223 */ /* 0x000fe20000010030 */
[C---:B------:R-:W-:Y:S01]  /*0ea0*/  FADD.FTZ R58, -R158.reuse, R60 ;  /* 0x0000003c9e3a7221 */ /* 0x040fe20000010100 */
[----:B------:R-:W-:Y:S01]  /*0eb0*/  FADD.FTZ R50, -R158, R61 ;  /* 0x0000003d9e327221 */ /* 0x000fe20000010100 */
[C---:B------:R-:W-:Y:S01]  /*0ec0*/  FADD.FTZ R10, R59.reuse, R10 ;  /* 0x0000000a3b0a7221 */ /* 0x040fe20000010000 */
[----:B------:R-:W-:Y:S01]  /*0ed0*/  FFMA.FTZ R2, R59, R156, R2 ;  /* 0x0000009c3b027223 */ /* 0x000fe20000010002 */
[----:B------:R-:W-:Y:S01]  /*0ee0*/  FFMA.FTZ R159, R112, R59, R159 ;  /* 0x0000003b709f7223 */ /* 0x000fe2000001009f */
[C---:B------:R-:W-:Y:S01]  /*0ef0*/  FMUL.FTZ R58, R141.reuse, R58 ;  /* 0x0000003a8d3a7220 */ /* 0x040fe20000410000 */
[----:B------:R-:W-:Y:S01]  /*0f00*/  FMUL.FTZ R59, R141, R50 ;  /* 0x000000328d3b7220 */ /* 0x000fe20000410000 */
[----:B------:R-:W-:Y:S01]  /*0f10*/  FMUL.FTZ R48, R113, R76 ;  /* 0x0000004c71307220 */ /* 0x000fe20000410000 */
[----:B------:R-:W-:Y:S01]  /*0f20*/  FADD.FTZ R162, -R158, R63 ;  /* 0x0000003f9ea27221 */ /* 0x000fe20000010100 */
[----:B------:R-:W-:Y:S01]  /*0f30*/  FFMA.FTZ R164, R134, R65, R49 ;  /* 0x0000004186a47223 */ /* 0x000fe20000010031 */
[----:B------:R-:W-:Y:S01]  /*0f40*/  FADD.FTZ R49, RZ, R161 ;  /* 0x000000a1ff317221 */ /* 0x000fe20000010000 */
[C---:B------:R-:W-:Y:S01]  /*0f50*/  FADD.FTZ R50, -R158.reuse, R73 ;  /* 0x000000499e327221 */ /* 0x040fe20000010100 */
[----:B------:R-:W-:Y:S01]  /*0f60*/  FADD.FTZ R62, -R158, R62 ;  /* 0x0000003e9e3e7221 */ /* 0x000fe20000010100 */
[----:B------:R-:W-:Y:S01]  /*0f70*/  FFMA.FTZ R63, R111, R80, R48 ;  /* 0x000000506f3f7223 */ /* 0x000fe20000010030 */
[----:B------:R-:W-:Y:S01]  /*0f80*/  FFMA.FTZ R48, R58, R161, RZ ;  /* 0x000000a13a307223 */ /* 0x000fe200000100ff */
[C---:B------:R-:W-:Y:S01]  /*0f90*/  FMUL.FTZ R61, R141.reuse, R50 ;  /* 0x000000328d3d7220 */ /* 0x040fe20000410000 */
[----:B------:R-:W-:Y:S01]  /*0fa0*/  FMUL.FTZ R165, R128, R71 ;  /* 0x0000004780a57220 */ /* 0x000fe20000410000 */
[----:B------:R-:W-:Y:S01]  /*0fb0*/  FADD.FTZ R50, R164, R49 ;  /* 0x00000031a4327221 */ /* 0x000fe20000010000 */
[----:B------:R-:W-:Y:S01]  /*0fc0*/  FMUL.FTZ R160, R141, R62 ;  /* 0x0000003e8da07220 */ /* 0x000fe20000410000 */
[----:B------:R-:W-:Y:S01]  /*0fd0*/  FFMA.FTZ R49, R59, R164, R48 ;  /* 0x000000a43b317223 */ /* 0x000fe20000010030 */
[----:B------:R-:W-:Y:S01]  /*0fe0*/  FFMA.FTZ R165, R130, R67, R165 ;  /* 0x0000004382a57223 */ /* 0x000fe200000100a5 */
[----:B------:R-:W-:Y:S01]  /*0ff0*/  FADD.FTZ R50, R163, R50 ;  /* 0x00000032a3327221 */ /* 0x000fe20000010000 */
[----:B------:R-:W-:Y:S01]  /*1000*/  FMUL.FTZ R162, R141, R162 ;  /* 0x000000a28da27220 */ /* 0x000fe20000410000 */
[----:B------:R-:W-:Y:S01]  /*1010*/  FFMA.FTZ R49, R160, R163, R49 ;  /* 0x000000a3a0317223 */ /* 0x000fe20000010031 */
[----:B------:R-:W-:Y:S01]  /*1020*/  FMUL.FTZ R153, R124, R53 ;  /* 0x000000357c997220 */ /* 0x000fe20000410000 */
[----:B------:R-:W-:-:S02]  /*1030*/  FADD.FTZ R50, R165, R50 ;  /* 0x00000032a5327221 */ /* 0x000fc40000010000 */
[----:B------:R-:W-:Y:S01]  /*1040*/  FFMA.FTZ R49, R162, R165, R49 ;  /* 0x000000a5a2317223 */ /* 0x000fe20000010031 */
[----:B------:R-:W-:Y:S01]  /*1050*/  FFMA.FTZ R153, R126, R57, R153 ;  /* 0x000000397e997223 */ /* 0x000fe20000010099 */
[----:B------:R-:W-:Y:S01]  /*1060*/  FADD.FTZ R50, R151, R50 ;  /* 0x0000003297327221 */ /* 0x000fe20000010000 */
[----:B------:R-:W-:Y:S01]  /*1070*/  FMUL.FTZ R152, R141, R152 ;  /* 0x000000988d987220 */ /* 0x000fe20000410000 */
[----:B------:R-:W-:Y:S02]  /*1080*/  FFMA.FTZ R49, R150, R151, R49 ;  /* 0x0000009796317223 */ /* 0x000fe40000010031 */
[----:B------:R-:W-:Y:S01]  /*1090*/  FADD.FTZ R50, R153, R50 ;  /* 0x0000003299327221 */ /* 0x000fe20000010000 */
[----:B------:R-:W-:Y:S01]  /*10a0*/  FMUL.FTZ R51, R120, R77 ;  /* 0x0000004d78337220 */ /* 0x000fe20000410000 */
[----:B------:R-:W-:Y:S01]  /*10b0*/  FFMA.FTZ R49, R152, R153, R49 ;  /* 0x0000009998317223 */ /* 0x000fe20000010031 */
[C---:B------:R-:W-:Y:S01]  /*10c0*/  FADD.FTZ R105, R64.reuse, R105 ;  /* 0x0000006940697221 */ /* 0x040fe20000010000 */
[----:B------:R-:W-:Y:S01]  /*10d0*/  FADD.FTZ R50, R157, R50 ;  /* 0x000000329d327221 */ /* 0x000fe20000010000 */
[----:B------:R-:W-:Y:S01]  /*10e0*/  FFMA.FTZ R117, R64, R58, R117 ;  /* 0x0000003a40757223 */ /* 0x000fe20000010075 */
[----:B------:R-:W-:Y:S01]  /*10f0*/  FADD.FTZ R60, -R158, R72 ;  /* 0x000000489e3c7221 */ /* 0x000fe20000010100 */
[----:B------:R-:W-:Y:S01]  /*1100*/  FFMA.FTZ R49, R154, R157, R49 ;  /* 0x0000009d9a317223 */ /* 0x000fe20000010031 */
[----:B------:R-:W-:Y:S01]  /*1110*/  FFMA.FTZ R64, R114, R81, R51 ;  /* 0x0000005172407223 */ /* 0x000fe20000010033 */
[----:B------:R-:W-:Y:S01]  /*1120*/  FMUL.FTZ R51, R122, R79 ;  /* 0x0000004f7a337220 */ /* 0x000fe20000410000 */
[----:B------:R-:W-:Y:S01]  /*1130*/  FADD.FTZ R50, R159, R50 ;  /* 0x000000329f327221 */ /* 0x000fe20000010000 */
[----:B------:R-:W-:Y:S01]  /*1140*/  FMUL.FTZ R60, R141, R60 ;  /* 0x0000003c8d3c7220 */ /* 0x000fe20000410000 */
[----:B------:R-:W-:Y:S01]  /*1150*/  FFMA.FTZ R49, R156, R159, R49 ;  /* 0x0000009f9c317223 */ /* 0x000fe20000010031 */
[C---:B------:R-:W-:Y:S01]  /*1160*/  FADD.FTZ R97, R66.reuse, R97 ;  /* 0x0000006142617221 */ /* 0x040fe20000010000 */
[----:B------:R-:W-:Y:S01]  /*1170*/  FFMA.FTZ R99, R66, R160, R99 ;  /* 0x000000a042637223 */ /* 0x000fe20000010063 */
[C---:B------:R-:W-:Y:S01]  /*1180*/  FADD.FTZ R85, R52.reuse, R85 ;  /* 0x0000005534557221 */ /* 0x040fe20000010000 */
[----:B------:R-:W-:Y:S01]  /*1190*/  FFMA.FTZ R19, R52, R150, R19 ;  /* 0x0000009634137223 */ /* 0x000fe20000010013 */
[----:B------:R-:W-:Y:S01]  /*11a0*/  FFMA.FTZ R66, R116, R83, R51 ;  /* 0x0000005374427223 */ /* 0x000fe20000010033 */
[----:B------:R-:W-:Y:S01]  /*11b0*/  FMUL.FTZ R52, R115, R78 ;  /* 0x0000004e73347220 */ /* 0x000fe20000410000 */
[----:B------:R-:W-:Y:S01]  /*11c0*/  FADD.FTZ R51, R63, R50 ;  /* 0x000000323f337221 */ /* 0x000fe20000010000 */
[----:B------:R-:W-:Y:S01]  /*11d0*/  FADD.FTZ R62, -R158, R74 ;  /* 0x0000004a9e3e7221 */ /* 0x000fe20000010100 */
[----:B------:R-:W-:Y:S01]  /*11e0*/  FFMA.FTZ R48, R60, R63, R49 ;  /* 0x0000003f3c307223 */ /* 0x000fe20000010031 */
[C---:B------:R-:W-:Y:S01]  /*11f0*/  FADD.FTZ R96, R67.reuse, R96 ;  /* 0x0000006043607221 */ /* 0x040fe20000010000 */
[----:B------:R-:W-:Y:S01]  /*1200*/  FFMA.FTZ R98, R67, R162, R98 ;  /* 0x000000a243627223 */ /* 0x000fe20000010062 */
[----:B------:R-:W-:Y:S01]  /*1210*/  FFMA.FTZ R67, R107, R82, R52 ;  /* 0x000000526b437223 */ /* 0x000fe20000010034 */
[----:B------:R-:W-:Y:S01]  /*1220*/  FADD.FTZ R50, R51, R64 ;  /* 0x0000004033327221 */ /* 0x000fe20000010000 */
[----:B------:R-:W-:Y:S01]  /*1230*/  FADD.FTZ R158, -R158, R75 ;  /* 0x0000004b9e9e7221 */ /* 0x000fe20000010100 */
[----:B------:R-:W-:Y:S01]  /*1240*/  FMUL.FTZ R62, R141, R62 ;  /* 0x0000003e8d3e7220 */ /* 0x000fe20000410000 */
[----:B------:R-:W-:Y:S01]  /*1250*/  SHF.R.U32.HI R52, RZ, 0x7, R88 ;  /* 0x00000007ff347819 */ /* 0x000fe20000011658 */
[----:B------:R-:W-:Y:S01]  /*1260*/  FFMA.FTZ R51, R61, R64, R48 ;  /* 0x000000403d337223 */ /* 0x000fe20000010030 */
[C---:B------:R-:W-:Y:S01]  /*1270*/  FADD.FTZ R84, R53.reuse, R84 ;  /* 0x0000005435547221 */ /* 0x040fe20000010000 */
[----:B------:R-:W-:Y:S01]  /*1280*/  FFMA.FTZ R16, R53, R152, R16 ;  /* 0x0000009835107223 */ /* 0x000fe20000010010 */
[C---:B------:R-:W-:Y:S01]  /*1290*/  FADD.FTZ R104, R65.reuse, R104 ;  /* 0x0000006841687221 */ /* 0x040fe20000010000 */
[----:B------:R-:W-:Y:S01]  /*12a0*/  FFMA.FTZ R106, R65, R59, R106 ;  /* 0x0000003b416a7223 */ /* 0x000fe2000001006a */
[----:B------:R-:W-:Y:S01]  /*12b0*/  FMUL.FTZ R65, R141, R158 ;  /* 0x0000009e8d417220 */ /* 0x000fe20000410000 */
[----:B------:R-:W-:Y:S01]  /*12c0*/  SHF.L.U32 R49, R52, 0x2, RZ ;  /* 0x0000000234317819 */ /* 0x000fe200000006ff */
[----:B------:R-:W-:Y:S01]  /*12d0*/  FADD.FTZ R53, R50, R67 ;  /* 0x0000004332357221 */ /* 0x000fe20000010000 */
[----:B------:R-:W-:Y:S01]  /*12e0*/  ISETP.GE.AND P1, PT, R140, UR11, PT ;  /* 0x0000000b8c007c0c */ /* 0x000fe2000bf26270 */
        /* <DEDUP_REMOVED lines=32> */
[----:B------:R-:W-:Y:S01]  /*14f0*/  P2R R68, PR, RZ, 0x2 ;  /* 0x00000002ff447803 */ /* 0x000fe20000000000 */
        /* <DEDUP_REMOVED lines=23> */
.L_x_2795:
[----:B------:R-:W3:Y:S01]  /*1670*/  S2R R53, SR_CgaCtaId ;  /* 0x0000000000357919 */ /* 0x000ee20000008800 */
[----:B------:R-:W-:Y:S01]  /*1680*/  LOP3.LUT P3, RZ, R88, 0x1f, RZ, 0xc0, !PT ;  /* 0x0000001f58ff7812 */ /* 0x000fe2000786c0ff */
[----:B------:R-:W-:Y:S01]  /*1690*/  UISETP.NE.AND UP0, UPT, UR19, URZ, UPT ;  /* 0x0000003f1300728c */ /* 0x000fe2000bf05270 */
[----:B------:R-:W-:Y:S01]  /*16a0*/  MOV R50, 0x400 ;  /* 0x0000040000327802 */ /* 0x000fe20000000f00 */
[----:B--2---:R-:W-:Y:S01]  /*16b0*/  FADD.FTZ R57, R48, R57 ;  /* 0x0000003930397221 */ /* 0x004fe20000010000 */
[----:B01----:R-:W-:Y:S01]  /*16c0*/  FADD.FTZ R56, R56, R51 ;  /* 0x0000003338387221 */ /* 0x003fe20000010000 */
[----:B------:R-:W-:Y:S02]  /*16d0*/  SEL R78, RZ, 0x1, P5 ;  /* 0x00000001ff4e7807 */ /* 0x000fe40002800000 */
[----:B------:R-:W-:Y:S01]  /*16e0*/  PLOP3.LUT P1, PT, PT, PT, UP0, 0x80, 0x0 ;  /* 0x000000000000781c */ /* 0x000fe20003f2f008 */
[----:B------:R-:W-:Y:S05]  /*16f0*/  WARPSYNC.ALL ;  /* 0x0000000000007948 */ /* 0x000fea0003800000 */
[----:B-----5:R-:W-:-:S02]  /*1700*/  LOP3.LUT P5, RZ, R155, 0xff000000, RZ, 0xc0, !PT ;  /* 0xff0000009bff7812 */ /* 0x020fc400078ac0ff */
[----:B------:R-:W-:Y:S02]  /*1710*/  LOP3.LUT P4, RZ, R155, 0xff00, RZ, 0xc0, !PT ;  /* 0x0000ff009bff7812 */ /* 0x000fe4000788c0ff */
[----:B---3--:R-:W-:Y:S01]  /*1720*/  LEA R52, R53, R50, 0x18 ;  /* 0x0000003235347211 */ /* 0x008fe200078ec0ff */
[----:B------:R-:W-:-:S03]  /*1730*/  @!P3 IMAD.IADD R50, R136, 0x1, R49 ;  /* 0x000000018832b824 */ /* 0x000fc600078e0231 */
[-C--:B------:R-:W-:Y:S02]  /*1740*/  LEA R70, R49, R52.reuse, 0x3 ;  /* 0x0000003431467211 */ /* 0x080fe400078e18ff */
[----:B------:R-:W-:-:S05]  /*1750*/  @!P3 LEA R69, R50, R52, 0x3 ;  /* 0x000000343245b211 */ /* 0x000fca00078e18ff */
[----:B------:R-:W-:Y:S01]  /*1760*/  @!P3 STS.64 [R69+0x1800], R56 ;  /* 0x001800384500b388 */ /* 0x000fe20000000a00 */
[----:B------:R-:W-:Y:S01]  /*1770*/  BAR.SYNC.DEFER_BLOCKING 0x0 ;  /* 0x0000000000007b1d */ /* 0x000fe20000010000 */
[----:B------:R-:W-:-:S04]  /*1780*/  ISETP.NE.U32.AND P3, PT, R108, RZ, PT ;  /* 0x000000ff6c00720c */ /* 0x000fc80003f65070 */
[----:B------:R-:W-:Y:S01]  /*1790*/  ISETP.NE.AND.EX P3, PT, R109, RZ, PT, P3 ;  /* 0x000000ff6d00720c */ /* 0x000fe20003f65330 */
        /* <DEDUP_REMOVED lines=29> */
[----:B------:R-:W-:Y:S01]  /*1970*/  FMUL.FTZ R55, R162, UR18 ;  /* 0x00000012a2377c20 */ /* 0x000fe20008410000 */
[----:B------:R-:W-:Y:S01]  /*1980*/  FMUL.FTZ R53, R164, UR18 ;  /* 0x00000012a4357c20 */ /* 0x000fe20008410000 */
[----:B------:R-:W-:Y:S01]  /*1990*/  FMUL.FTZ R54, R57, UR18 ;  /* 0x0000001239367c20 */ /* 0x000fe20008410000 */
[----:B------:R-:W-:-:S02]  /*19a0*/  FMUL.FTZ R52, R79, UR18 ;  /* 0x000000124f347c20 */ /* 0x000fc40008410000 */
[----:B------:R-:W-:Y:S02]  /*19b0*/  SEL R51, R55, RZ, P5 ;  /* 0x000000ff37337207 */ /* 0x000fe40002800000 */
[----:B------:R-:W-:Y:S02]  /*19c0*/  IADD3 R70, P5, R149, UR20, RZ ;  /* 0x0000001495467c10 */ /* 0x000fe4000ffbe0ff */
[----:B------:R-:W-:Y:S02]  /*19d0*/  SEL R49, R53, RZ, P4 ;  /* 0x000000ff35317207 */ /* 0x000fe40002000000 */
[----:B------:R-:W-:Y:S02]  /*19e0*/  IADD3.X R71, R148, UR21, RZ, P5, !PT ;  /* 0x0000001594477c10 */ /* 0x000fe4000affe4ff */
[----:B------:R-:W-:Y:S02]  /*19f0*/  LOP3.LUT P5, RZ, R119, 0xff000000, RZ, 0xc0, !PT ;  /* 0xff00000077ff7812 */ /* 0x000fe400078ac0ff */
[----:B------:R-:W-:-:S02]  /*1a00*/  LOP3.LUT P4, RZ, R155, 0xff0000, RZ, 0xc0, !PT ;  /* 0x00ff00009bff7812 */ /* 0x000fc4000788c0ff */
[----:B------:R-:W-:Y:S02]  /*1a10*/  SEL R56, R55, RZ, P5 ;  /* 0x000000ff37387207 */ /* 0x000fe40002800000 */
[----:B------:R-:W-:Y:S02]  /*1a20*/  LOP3.LUT P5, RZ, R119, 0xff00, RZ, 0xc0, !PT ;  /* 0x0000ff0077ff7812 */ /* 0x000fe400078ac0ff */
[----:B------:R-:W-:Y:S02]  /*1a30*/  SEL R50, R54, RZ, P4 ;  /* 0x000000ff36327207 */ /* 0x000fe40002000000 */
[----:B------:R-:W-:Y:S02]  /*1a40*/  SEL R58, R53, RZ, P5 ;  /* 0x000000ff353a7207 */ /* 0x000fe40002800000 */
[----:B------:R-:W-:Y:S02]  /*1a50*/  @P2 IADD3 R72, P5, R149, R94, RZ ;  /* 0x0000005e95482210 */ /* 0x000fe40007fbe0ff */
[----:B------:R-:W-:-:S03]  /*1a60*/  LOP3.LUT P4, RZ, R155, 0xff, RZ, 0xc0, !PT ;  /* 0x000000ff9bff7812 */ /* 0x000fc6000788c0ff */
[----:B------:R-:W-:Y:S01]  /*1a70*/  @P2 IMAD.X R73, R148, 0x1, R95, P5 ;  /* 0x0000000194492824 */ /* 0x000fe200028e065f */
[----:B------:R-:W-:Y:S02]  /*1a80*/  SEL R48, R52, RZ, P4 ;  /* 0x000000ff34307207 */ /* 0x000fe40002000000 */
[----:B------:R-:W-:Y:S02]  /*1a90*/  ISETP.NE.U32.AND P5, PT, RZ, UR16, PT ;  /* 0x00000010ff007c0c */ /* 0x000fe4000bfa5070 */
[C---:B------:R-:W-:Y:S02]  /*1aa0*/  LOP3.LUT P4, RZ, R119.reuse, 0xff0000, RZ, 0xc0, !PT ;  /* 0x00ff000077ff7812 */ /* 0x040fe4000788c0ff */
[----:B------:R-:W-:Y:S02]  /*1ab0*/  ISETP.NE.AND.EX P6, PT, RZ, UR17, PT, P5 ;  /* 0x00000011ff007c0c */ /* 0x000fe4000bfc5350 */
[----:B------:R-:W-:Y:S02]  /*1ac0*/  SEL R59, R54, RZ, P4 ;  /* 0x000000ff363b7207 */ /* 0x000fe40002000000 */
[----:B------:R-:W-:-:S02]  /*1ad0*/  LOP3.LUT P4, RZ, R119, 0xff, RZ, 0xc0, !PT ;  /* 0x000000ff77ff7812 */ /* 0x000fc4000788c0ff */
[----:B------:R-:W-:Y:S02]  /*1ae0*/  ISETP.NE.U32.AND P5, PT, RZ, UR16, PT ;  /* 0x00000010ff007c0c */ /* 0x000fe4000bfa5070 */
[----:B------:R-:W-:Y:S02]  /*1af0*/  SEL R77, R52, RZ, P4 ;  /* 0x000000ff344d7207 */ /* 0x000fe40002000000 */
[----:B------:R-:W-:Y:S02]  /*1b00*/  ISETP.NE.U32.AND P4, PT, R94, RZ, PT ;  /* 0x000000ff5e00720c */ /* 0x000fe40003f85070 */
[----:B------:R-:W-:Y:S02]  /*1b10*/  P2R R75, PR, RZ, 0x40 ;  /* 0x00000040ff4b7803 */ /* 0x000fe40000000000 */
[----:B------:R-:W-:Y:S02]  /*1b20*/  ISETP.NE.AND.EX P4, PT, R95, RZ, PT, P4 ;  /* 0x000000ff5f00720c */ /* 0x000fe40003f85340 */
[----:B------:R-:W-:-:S02]  /*1b30*/  ISETP.NE.AND.EX P5, PT, RZ, UR17, PT, P5 ;  /* 0x00000011ff007c0c */ /* 0x000fc4000bfa5350 */
[----:B------:R-:W-:Y:S02]  /*1b40*/  SEL R55, R56, R43, P4 ;  /* 0x0000002b38377207 */ /* 0x000fe40002000000 */
[----:B------:R-:W-:Y:S02]  /*1b50*/  SEL R54, R59, R42, P4 ;  /* 0x0000002a3b367207 */ /* 0x000fe40002000000 */
[----:B------:R-:W-:Y:S02]  /*1b60*/  SEL R53, R58, R41, P4 ;  /* 0x000000293a357207 */ /* 0x000fe40002000000 */
[----:B------:R-:W-:Y:S01]  /*1b70*/  SEL R52, R77, R40, P4 ;  /* 0x000000284d347207 */ /* 0x000fe20002000000 */
[----:B------:R-:W-:Y:S06]  /*1b80*/  @!P6 BRA `(.L_x_2782) ;  /* 0x00000000001ce947 */ /* 0x000fec0003800000 */
[----:B------:R-:W-:Y:S02]  /*1b90*/  IADD3 R76, P6, R149, UR16, RZ ;  /* 0x00000010954c7c10 */ /* 0x000fe4000ffde0ff */
[----:B------:R-:W-:Y:S02]  /*1ba0*/  SEL R58, R57, R46, P5 ;  /* 0x0000002e393a7207 */ /* 0x000fe40002800000 */
[----:B------:R-:W-:Y:S02]  /*1bb0*/  IADD3.X R77, R148, UR17, RZ, P6, !PT ;  /* 0x00000011944d7c10 */ /* 0x000fe4000b7fe4ff */
[----:B------:R-:W-:Y:S02]  /*1bc0*/  SEL R59, R162, R47, P5 ;  /* 0x0000002fa23b7207 */ /* 0x000fe40002800000 */
[----:B------:R-:W-:Y:S02]  /*1bd0*/  SEL R57, R164, R45, P5 ;  /* 0x0000002da4397207 */ /* 0x000fe40002800000 */
[----:B------:R-:W-:-:S05]  /*1be0*/  SEL R56, R79, R44, P5 ;  /* 0x0000002c4f387207 */ /* 0x000fca0002800000 */
[----:B------:R0:W-:Y:S02]  /*1bf0*/  STG.E.128 desc[UR4][R76.64], R56 ;  /* 0x000000384c007986 */ /* 0x0001e4000c101d04 */
.L_x_2782:
[----:B------:R-:W-:Y:S01]  /*1c00*/  ISETP.NE.AND P6, PT, R75, RZ, PT ;  /* 0x000000ff4b00720c */ /* 0x000fe20003fc5270 */
[-CC-:B------:R-:W-:Y:S01]  /*1c10*/  FFMA.FTZ R150, R150, R74.reuse, R69.reuse ;  /* 0x0000004a96967223 */ /* 0x180fe20000010045 */
[-CC-:B------:R-:W-:Y:S01]  /*1c20*/  FFMA.FTZ R152, R152, R74.reuse, R69.reuse ;  /* 0x0000004a98987223 */ /* 0x180fe20000010045 */
[-CC-:B------:R-:W-:Y:S01]  /*1c30*/  FFMA.FTZ R154, R154, R74.reuse, R69.reuse ;  /* 0x0000004a9a9a7223 */ /* 0x180fe20000010045 */
[----:B------:R-:W-:Y:S01]  /*1c40*/  FFMA.FTZ R156, R156, R74, R69 ;  /* 0x0000004a9c9c7223 */ /* 0x000fe20000010045 */
[----:B0-----:R-:W-:Y:S01]  /*1c50*/  FADD.FTZ R56, R151, -R150 ;  /* 0x8000009697387221 */ /* 0x001fe20000010000 */
[----:B------:R-:W-:Y:S01]  /*1c60*/  FADD.FTZ R152, R153, -R152 ;  /* 0x8000009899987221 */ /* 0x000fe20000010000 */
[----:B------:R-:W-:Y:S01]  /*1c70*/  FADD.FTZ R154, R157, -R154 ;  /* 0x8000009a9d9a7221 */ /* 0x000fe20000010000 */
[----:B------:R-:W-:Y:S01]  /*1c80*/  FADD.FTZ R156, R159, -R156 ;  /* 0x8000009c9f9c7221 */ /* 0x000fe20000010000 */
[----:B------:R-:W-:Y:S01]  /*1c90*/  STG.E.128 desc[UR4][R70.64], R48 ;  /* 0x0000003046007986 */ /* 0x000fe2000c101d04 */
[C---:B------:R-:W-:Y:S01]  /*1ca0*/  FMUL.FTZ R59, R141.reuse, R56 ;  /* 0x000000388d3b7220 */ /* 0x040fe20000410000 */
[C---:B------:R-:W-:Y:S01]  /*1cb0*/  FMUL.FTZ R152, R141.reuse, R152 ;  /* 0x000000988d987220 */ /* 0x040fe20000410000 */
[----:B------:R-:W-:Y:S01]  /*1cc0*/  FMUL.FTZ R156, R141, R156 ;  /* 0x0000009c8d9c7220 */ /* 0x000fe20000410000 */
[----:B------:R0:W-:Y:S01]  /*1cd0*/  @P2 STG.E.128 desc[UR4][R72.64], R52 ;  /* 0x0000003448002986 */ /* 0x0001e2000c101d04 */
[----:B------:R-:W-:Y:S01]  /*1ce0*/  PRMT R150, R78, 0x7610, R150 ;  /* 0x000076104e967816 */ /* 0x000fe20000000096 */
[----:B------:R-:W-:Y:S01]  /*1cf0*/  @P3 FADD.FTZ R59, R32, R59 ;  /* 0x0000003b203b3221 */ /* 0x000fe20000010000 */
[----:B------:R-:W-:Y:S01]  /*1d00*/  @P3 FADD.FTZ R152, R33, R152 ;  /* 0x0000009821983221 */ /* 0x000fe20000010000 */
[----:B------:R-:W-:Y:S01]  /*1d10*/  @P3 FADD.FTZ R156, R35, R156 ;  /* 0x0000009c239c3221 */ /* 0x000fe20000010000 */
[----:B0-----:R-:W-:-:S04]  /*1d20*/  FMUL.FTZ R55, R141, R154 ;  /* 0x0000009a8d377220 */ /* 0x001fc80000410000 */
[----:B------:R-:W-:Y:S01]  /*1d30*/  @P3 FADD.FTZ R55, R34, R55 ;  /* 0x0000003722373221 */ /* 0x000fe20000010000 */
        /* <DEDUP_REMOVED lines=8> */
.L_x_2783:
[-CC-:B------:R-:W-:Y:S01]  /*1dc0*/  FFMA.FTZ R60, R60, R74.reuse, R69.reuse ;  /* 0x0000004a3c3c7223 */ /* 0x180fe20000010045 */
[-CC-:B------:R-:W-:Y:S01]  /*1dd0*/  FFMA.FTZ R61, R61, R74.reuse, R69.reuse ;  /* 0x0000004a3d3d7223 */ /* 0x180fe20000010045 */
[-CC-:B------:R-:W-:Y:S01]  /*1de0*/  FFMA.FTZ R62, R62, R74.reuse, R69.reuse ;  /* 0x0000004a3e3e7223 */ /* 0x180fe20000010045 */
[----:B------:R-:W-:Y:S01]  /*1df0*/  FFMA.FTZ R65, R65, R74, R69 ;  /* 0x0000004a41417223 */ /* 0x000fe20000010045 */
[----:B------:R-:W-:Y:S01]  /*1e00*/  FADD.FTZ R60, R63, -R60 ;  /* 0x8000003c3f3c7221 */ /* 0x000fe20000010000 */
[----:B0-----:R-:W-:Y:S01]  /*1e10*/  FMUL.FTZ R50, R55, UR18 ;  /* 0x0000001237327c20 */ /* 0x001fe20008410000 */
[----:B------:R-:W-:Y:S01]  /*1e20*/  FADD.FTZ R64, R64, -R61 ;  /* 0x8000003d40407221 */ /* 0x000fe20000010000 */
[----:B------:R-:W-:Y:S01]  /*1e30*/  FADD.FTZ R62, R67, -R62 ;  /* 0x8000003e433e7221 */ /* 0x000fe20000010000 */
[----:B------:R-:W-:Y:S01]  /*1e40*/  FADD.FTZ R66, R66, -R65 ;  /* 0x8000004142427221 */ /* 0x000fe20000010000 */
[----:B------:R-:W-:Y:S01]  /*1e50*/  FMUL.FTZ R55, R141, R60 ;  /* 0x0000003c8d377220 */ /* 0x000fe20000410000 */
[----:B------:R-:W-:Y:S01]  /*1e60*/  FMUL.FTZ R48, R59, UR18 ;  /* 0x000000123b307c20 */ /* 0x000fe20008410000 */
        /* <DEDUP_REMOVED lines=8> */
[----:B------:R-:W-:Y:S01]  /*1ef0*/  LOP3.LUT P3, RZ, R123, 0xff, RZ, 0xc0, !PT ;  /* 0x000000ff7bff7812 */ /* 0x000fe2000786c0ff */
[----:B------:R-:W-:Y:S01]  /*1f00*/  FMUL.FTZ R53, R64, UR18 ;  /* 0x0000001240357c20 */ /* 0x000fe20008410000 */
[----:B------:R-:W-:Y:S01]  /*1f10*/  IADD3 R70, P6, R145, UR20, RZ ;  /* 0x0000001491467c10 */ /* 0x000fe2000ffde0ff */
[----:B------:R-:W-:Y:S01]  /*1f20*/  FMUL.FTZ R54, R59, UR18 ;  /* 0x000000123b367c20 */ /* 0x000fe20008410000 */
[----:B------:R-:W-:Y:S01]  /*1f30*/  SEL R65, R52, RZ, P3 ;  /* 0x000000ff34417207 */ /* 0x000fe20001800000 */
[----:B------:R-:W-:Y:S01]  /*1f40*/  FMUL.FTZ R51, R156, UR18 ;  /* 0x000000129c337c20 */ /* 0x000fe20008410000 */
[----:B------:R-:W-:Y:S01]  /*1f50*/  IADD3.X R71, R146, UR21, RZ, P6, !PT ;  /* 0x0000001592477c10 */ /* 0x000fe2000b7fe4ff */
[----:B------:R-:W-:Y:S01]  /*1f60*/  FMUL.FTZ R49, R152, UR18 ;  /* 0x0000001298317c20 */ /* 0x000fe20008410000 */
[----:B------:R-:W-:-:S02]  /*1f70*/  LOP3.LUT P3, RZ, R123, 0xff00, RZ, 0xc0, !PT ;  /* 0x0000ff007bff7812 */ /* 0x000fc4000786c0ff */
[----:B------:R-:W-:Y:S02]  /*1f80*/  @P2 IADD3 R72, P6, R145, R94, RZ ;  /* 0x0000005e91482210 */ /* 0x000fe40007fde0ff */
[----:B------:R-:W-:Y:S02]  /*1f90*/  SEL R66, R53, RZ, P3 ;  /* 0x000000ff35427207 */ /* 0x000fe40001800000 */
[----:B------:R-:W-:Y:S02]  /*1fa0*/  @P2 IADD3.X R73, R146, R95, RZ, P6, !PT ;  /* 0x0000005f92492210 */ /* 0x000fe400037fe4ff */
[----:B------:R-:W-:Y:S02]  /*1fb0*/  LOP3.LUT P3, RZ, R123, 0xff0000, RZ, 0xc0, !PT ;  /* 0x00ff00007bff7812 */ /* 0x000fe4000786c0ff */
[----:B------:R-:W-:Y:S02]  /*1fc0*/  LOP3.LUT P6, RZ, R121, 0xff000000, RZ, 0xc0, !PT ;  /* 0xff00000079ff7812 */ /* 0x000fe400078cc0ff */
[----:B------:R-:W-:-:S02]  /*1fd0*/  SEL R67, R54, RZ, P3 ;  /* 0x000000ff36437207 */ /* 0x000fc40001800000 */
[----:B------:R-:W-:Y:S02]  /*1fe0*/  SEL R56, R51, RZ, P6 ;  /* 0x000000ff33387207 */ /* 0x000fe40003000000 */
[----:B------:R-:W-:Y:S02]  /*1ff0*/  LOP3.LUT P3, RZ, R144, 0xff, RZ, 0xc0, !PT ;  /* 0x000000ff90ff7812 */ /* 0x000fe4000786c0ff */
[----:B------:R-:W-:Y:S02]  /*2000*/  LOP3.LUT P6, RZ, R121, 0xff0000, RZ, 0xc0, !PT ;  /* 0x00ff000079ff7812 */ /* 0x000fe400078cc0ff */
[----:B------:R-:W-:Y:S02]  /*2010*/  SEL R52, R52, RZ, P3 ;  /* 0x000000ff34347207 */ /* 0x000fe40001800000 */
[----:B------:R-:W-:Y:S02]  /*2020*/  SEL R57, R50, RZ, P6 ;  /* 0x000000ff32397207 */ /* 0x000fe40003000000 */
[----:B------:R-:W-:-:S02]  /*2030*/  LOP3.LUT P3, RZ, R144, 0xff00, RZ, 0xc0, !PT ;  /* 0x0000ff0090ff7812 */ /* 0x000fc4000786c0ff */
[----:B------:R-:W-:Y:S02]  /*2040*/  LOP3.LUT P6, RZ, R121, 0xff00, RZ, 0xc0, !PT ;  /* 0x0000ff0079ff7812 */ /* 0x000fe400078cc0ff */
[----:B------:R-:W-:Y:S02]  /*2050*/  SEL R53, R53, RZ, P3 ;  /* 0x000000ff35357207 */ /* 0x000fe40001800000 */
[----:B------:R-:W-:Y:S02]  /*2060*/  SEL R76, R49, RZ, P6 ;  /* 0x000000ff314c7207 */ /* 0x000fe40003000000 */
[----:B------:R-:W-:Y:S02]  /*2070*/  LOP3.LUT P3, RZ, R144, 0xff0000, RZ, 0xc0, !PT ;  /* 0x00ff000090ff7812 */ /* 0x000fe4000786c0ff */
[----:B------:R-:W-:Y:S02]  /*2080*/  LOP3.LUT P6, RZ, R121, 0xff, RZ, 0xc0, !PT ;  /* 0x000000ff79ff7812 */ /* 0x000fe400078cc0ff */
[----:B------:R-:W-:-:S02]  /*2090*/  SEL R44, R55, R44, P5 ;  /* 0x0000002c372c7207 */ /* 0x000fc40002800000 */
[----:B------:R-:W-:Y:S02]  /*20a0*/  SEL R45, R64, R45, P5 ;  /* 0x0000002d402d7207 */ /* 0x000fe40002800000 */
[----:B------:R-:W-:Y:S02]  /*20b0*/  SEL R46, R59, R46, P5 ;  /* 0x0000002e3b2e7207 */ /* 0x000fe40002800000 */
[C---:B------:R-:W-:Y:S01]  /*20c0*/  SEL R47, R58.reuse, R47, P5 ;  /* 0x0000002f3a2f7207 */ /* 0x040fe20002800000 */
[----:B------:R-:W-:Y:S01]  /*20d0*/  FMUL.FTZ R58, R58, UR18 ;  /* 0x000000123a3a7c20 */ /* 0x000fe20008410000 */
[----:B------:R-:W-:Y:S02]  /*20e0*/  ISETP.NE.AND P5, PT, R75, RZ, PT ;  /* 0x000000ff4b00720c */ /* 0x000fe40003fa5270 */
[----:B------:R-:W-:Y:S02]  /*20f0*/  SEL R54, R54, RZ, P3 ;  /* 0x000000ff36367207 */ /* 0x000fe40001800000 */
[----:B------:R-:W-:-:S02]  /*2100*/  SEL R77, R48, RZ, P6 ;  /* 0x000000ff304d7207 */ /* 0x000fc40003000000 */
[----:B------:R-:W-:Y:S02]  /*2110*/  LOP3.LUT P3, RZ, R144, 0xff000000, RZ, 0xc0, !PT ;  /* 0xff00000090ff7812 */ /* 0x000fe4000786c0ff */
[----:B------:R-:W-:Y:S02]  /*2120*/  LOP3.LUT P6, RZ, R147, 0xff00, RZ, 0xc0, !PT ;  /* 0x0000ff0093ff7812 */ /* 0x000fe400078cc0ff */
[----:B------:R-:W-:Y:S02]  /*2130*/  SEL R55, R58, RZ, P3 ;  /* 0x000000ff3a377207 */ /* 0x000fe40001800000 */
[----:B------:R-:W-:Y:S02]  /*2140*/  SEL R49, R49, RZ, P6 ;  /* 0x000000ff31317207 */ /* 0x000fe40003000000 */
[----:B------:R-:W-:Y:S02]  /*2150*/  LOP3.LUT P3, RZ, R123, 0xff000000, RZ, 0xc0, !PT ;  /* 0xff0000007bff7812 */ /* 0x000fe4000786c0ff */
[----:B------:R-:W-:-:S02]  /*2160*/  LOP3.LUT P6, RZ, R147, 0xff000000, RZ, 0xc0, !PT ;  /* 0xff00000093ff7812 */ /* 0x000fc400078cc0ff */
[----:B------:R-:W-:Y:S02]  /*2170*/  SEL R64, R58, RZ, P3 ;  /* 0x000000ff3a407207 */ /* 0x000fe40001800000 */
[----:B------:R-:W-:Y:S02]  /*2180*/  SEL R51, R51, RZ, P6 ;  /* 0x000000ff33337207 */ /* 0x000fe40003000000 */
[----:B------:R-:W-:Y:S02]  /*2190*/  @P5 IADD3 R62, P3, R143, UR16, RZ ;  /* 0x000000108f3e5c10 */ /* 0x000fe4000ff7e0ff */
[----:B------:R-:W-:Y:S02]  /*21a0*/  LOP3.LUT P6, RZ, R147, 0xff0000, RZ, 0xc0, !PT ;  /* 0x00ff000093ff7812 */ /* 0x000fe400078cc0ff */
[----:B------:R-:W-:Y:S02]  /*21b0*/  @P5 IADD3.X R63, R142, UR17, RZ, P3, !PT ;  /* 0x000000118e3f5c10 */ /* 0x000fe40009ffe4ff */
[----:B------:R-:W-:-:S02]  /*21c0*/  SEL R50, R50, RZ, P6 ;  /* 0x000000ff32327207 */ /* 0x000fc40003000000 */
[----:B------:R-:W-:Y:S02]  /*21d0*/  IADD3 R60, P3, R143, UR20, RZ ;  /* 0x000000148f3c7c10 */ /* 0x000fe4000ff7e0ff */
[----:B------:R-:W-:Y:S02]  /*21e0*/  LOP3.LUT P6, RZ, R147, 0xff, RZ, 0xc0, !PT ;  /* 0x000000ff93ff7812 */ /* 0x000fe400078cc0ff */
[----:B------:R-:W-:Y:S02]  /*21f0*/  IADD3.X R61, R142, UR21, RZ, P3, !PT ;  /* 0x000000158e3d7c10 */ /* 0x000fe40009ffe4ff */
[----:B------:R-:W-:Y:S02]  /*2200*/  SEL R48, R48, RZ, P6 ;  /* 0x000000ff30307207 */ /* 0x000fe40003000000 */
[----:B------:R-:W-:Y:S02]  /*2210*/  @P2 IADD3 R94, P3, R143, R94, RZ ;  /* 0x0000005e8f5e2210 */ /* 0x000fe40007f7e0ff */
[----:B------:R-:W-:Y:S01]  /*2220*/  SEL R59, R56, R43, P4 ;  /* 0x0000002b383b7207 */ /* 0x000fe20002000000 */
[----:B------:R0:W-:Y:S01]  /*2230*/  STG.E.128 desc[UR4][R70.64], R48 ;  /* 0x0000003046007986 */ /* 0x0001e2000c101d04 */
[----:B------:R-:W-:-:S02]  /*2240*/  SEL R58, R57, R42, P4 ;  /* 0x0000002a393a7207 */ /* 0x000fc40002000000 */
[----:B------:R-:W-:Y:S02]  /*2250*/  SEL R57, R76, R41, P4 ;  /* 0x000000294c397207 */ /* 0x000fe40002000000 */
[-C--:B------:R-:W-:Y:S02]  /*2260*/  SEL R56, R77, R40.reuse, P4 ;  /* 0x000000284d387207 */ /* 0x080fe40002000000 */
[----:B------:R-:W-:Y:S02]  /*2270*/  @P2 IADD3.X R95, R142, R95, RZ, P3, !PT ;  /* 0x0000005f8e5f2210 */ /* 0x000fe40001ffe4ff */
[----:B------:R-:W-:Y:S01]  /*2280*/  SEL R40, R65, R40, P4 ;  /* 0x0000002841287207 */ /* 0x000fe20002000000 */
[----:B------:R0:W-:Y:S01]  /*2290*/  @P2 STG.E.128 desc[UR4][R72.64], R56 ;  /* 0x0000003848002986 */ /* 0x0001e2000c101d04 */
[----:B------:R-:W-:Y:S02]  /*22a0*/  SEL R41, R66, R41, P4 ;  /* 0x0000002942297207 */ /* 0x000fe40002000000 */
[----:B------:R-:W-:Y:S01]  /*22b0*/  SEL R42, R67, R42, P4 ;  /* 0x0000002a432a7207 */ /* 0x000fe20002000000 */
[----:B------:R0:W-:Y:S01]  /*22c0*/  @P5 STG.E.128 desc[UR4][R62.64], R44 ;  /* 0x0000002c3e005986 */ /* 0x0001e2000c101d04 */
[----:B------:R-:W-:-:S02]  /*22d0*/  SEL R43, R64, R43, P4 ;  /* 0x0000002b402b7207 */ /* 0x000fc40002000000 */
[----:B------:R-:W-:Y:S01]  /*22e0*/  ISETP.NE.AND P6, PT, R68, RZ, PT ;  /* 0x000000ff4400720c */ /* 0x000fe20003fc5270 */
[----:B------:R0:W-:Y:S04]  /*22f0*/  STG.E.128 desc[UR4][R60.64], R52 ;  /* 0x000000343c007986 */ /* 0x0001e8000c101d04 */
[----:B------:R0:W-:Y:S08]  /*2300*/  @P2 STG.E.128 desc[UR4][R94.64], R40 ;  /* 0x000000285e002986 */ /* 0x0001f0000c101d04 */
[----:B------:R-:W-:Y:S05]  /*2310*/  @!P6 BRA `(.L_x_2784) ;  /* 0xffffffe40040e947 */ /* 0x000fea000383ffff */
[----:B------:R-:W-:Y:S01]  /*2320*/  IMAD.MOV.U32 R28, RZ, RZ, R117 ;  /* 0x000000ffff1c7224 */ /* 0x000fe200078e0075 */
[----:B------:R-:W-:Y:S01]  /*2330*/  MOV R32, R105 ;  /* 0x0000006900207202 */ /* 0x000fe20000000f00 */
[----:B0-----:R-:W-:Y:S01]  /*2340*/  IMAD.MOV.U32 R40, RZ, RZ, R101 ;  /* 0x000000ffff287224 */ /* 0x001fe200078e0065 */
        /* <DEDUP_REMOVED lines=45> */
.L_x_2780:
        /* <DEDUP_REMOVED lines=27> */
.L_x_2781:
[----:B------:R-:W-:Y:S01]  /*27d0*/  HFMA2.MMA R71, -RZ, RZ, 0, 9.5367431640625e-07 ;  /* 0x00000010ff477435 */ /* 0x000fe200000001ff */
[----:B------:R-:W-:Y:S01]  /*27e0*/  IMAD.MOV.U32 R70, RZ, RZ, R53 ;  /* 0x000000ffff467224 */ /* 0x000fe200078e0035 */
[----:B------:R-:W-:Y:S01]  /*27f0*/  MOV R72, 0x1f ;  /* 0x0000001f00487802 */ /* 0x000fe20000000f00 */
[----:B------:R-:W-:-:S08]  /*2800*/  IMAD.MOV.U32 R69, RZ, RZ, -0x1 ;  /* 0xffffffffff457424 */ /* 0x000fd000078e00ff */
[----:B-----5:R-:W-:Y:S05]  /*2810*/  WARPSYNC.COLLECTIVE R69, `(.L_x_2785) ;  /* 0x0000000045087348 */ /* 0x020fea0003c00000 */
[----:B------:R0:W1:Y:S02]  /*2820*/  SHFL.DOWN P1, R57, R70, R71, R72 ;  /* 0x0800004746397389 */ /* 0x0000640000020048 */
[----:B01---5:R-:W-:Y:S01]  /*2830*/  ENDCOLLECTIVE ;  /* 0x000000000000791b */ /* 0x023fe20003800000 */
.L_x_2785:
[----:B------:R-:W-:Y:S02]  /*2840*/  MOV R70, R48 ;  /* 0x0000003000467202 */ /* 0x000fe40000000f00 */
[----:B------:R-:W-:-:S07]  /*2850*/  MOV R50, R57 ;  /* 0x0000003900327202 */ /* 0x000fce0000000f00 */
[----:B------:R-:W-:Y:S05]  /*2860*/  WARPSYNC.COLLECTIVE R69, `(.L_x_2786) ;  /* 0x0000000045087348 */ /* 0x000fea0003c00000 */
[----:B------:R0:W1:Y:S02]  /*2870*/  SHFL.DOWN P1, R57, R70, R71, R72 ;  /* 0x0800004746397389 */ /* 0x0000640000020048 */
[----:B01----:R-:W-:Y:S01]  /*2880*/  ENDCOLLECTIVE ;  /* 0x000000000000791b */ /* 0x003fe20003800000 */
.L_x_2786:
[----:B------:R-:W-:Y:S01]  /*2890*/  FADD.FTZ R50, R53, R50 ;  /* 0x0000003235327221 */ /* 0x000fe20000010000 */
[----:B------:R-:W-:-:S04]  /*28a0*/  HFMA2.MMA R71, -RZ, RZ, 0, 4.76837158203125e-07 ;  /* 0x00000008ff477435 */ /* 0x000fc800000001ff */
[----:B------:R-:W-:Y:S01]  /*28b0*/  MOV R70, R50 ;  /* 0x0000003200467202 */ /* 0x000fe20000000f00 */
[----:B------:R-:W-:-:S07]  /*28c0*/  IMAD.MOV.U32 R51, RZ, RZ, R57 ;  /* 0x000000ffff337224 */ /* 0x000fce00078e0039 */
[----:B------:R-:W-:Y:S05]  /*28d0*/  WARPSYNC.COLLECTIVE R69, `(.L_x_2787) ;  /* 0x0000000045087348 */ /* 0x000fea0003c00000 */
[----:B------:R0:W1:Y:S02]  /*28e0*/  SHFL.DOWN P1, R57, R70, R71, R72 ;  /* 0x0800004746397389 */ /* 0x0000640000020048 */
[----:B01----:R-:W-:Y:S01]  /*28f0*/  ENDCOLLECTIVE ;  /* 0x000000000000791b */ /* 0x003fe20003800000 */
.L_x_2787:
[----:B------:R-:W-:-:S05]  /*2900*/  FADD.FTZ R51, R48, R51 ;  /* 0x0000003330337221 */ /* 0x000fca0000010000 */
[----:B------:R-:W-:Y:S01]  /*2910*/  MOV R70, R51 ;  /* 0x0000003300467202 */ /* 0x000fe20000000f00 */
[----:B------:R-:W-:-:S07]  /*2920*/  IMAD.MOV.U32 R55, RZ, RZ, R57 ;  /* 0x000000ffff377224 */ /* 0x000fce00078e0039 */
[----:B------:R-:W-:Y:S05]  /*2930*/  WARPSYNC.COLLECTIVE R69, `(.L_x_2788) ;  /* 0x0000000045087348 */ /* 0x000fea0003c00000 */
[----:B------:R0:W1:Y:S02]  /*2940*/  SHFL.DOWN P1, R57, R70, R71, R72 ;  /* 0x0800004746397389 */ /* 0x0000640000020048 */
[----:B01----:R-:W-:Y:S01]  /*2950*/  ENDCOLLECTIVE ;  /* 0x000000000000791b */ /* 0x003fe20003800000 */
.L_x_2788:
[----:B------:R-:W-:Y:S01]  /*2960*/  FADD.FTZ R55, R50, R55 ;  /* 0x0000003732377221 */ /* 0x000fe20000010000 */
[----:B------:R-:W-:-:S03]  /*2970*/  HFMA2.MMA R71, -RZ, RZ, 0, 2.384185791015625e-07 ;  /* 0x00000004ff477435 */ /* 0x000fc600000001ff */
[----:B------:R-:W-:Y:S01]  /*2980*/  IMAD.MOV.U32 R70, RZ, RZ, R55 ;  /* 0x000000ffff467224 */ /* 0x000fe200078e0037 */
[----:B------:R-:W-:-:S07]  /*2990*/  MOV R52, R57 ;  /* 0x0000003900347202 */ /* 0x000fce0000000f00 */
[----:B------:R-:W-:Y:S05]  /*29a0*/  WARPSYNC.COLLECTIVE R69, `(.L_x_2789) ;  /* 0x0000000045087348 */ /* 0x000fea0003c00000 */
[----:B------:R0:W1:Y:S02]  /*29b0*/  SHFL.DOWN P1, R57, R70, R71, R72 ;  /* 0x0800004746397389 */ /* 0x0000640000020048 */
[----:B01----:R-:W-:Y:S01]  /*29c0*/  ENDCOLLECTIVE ;  /* 0x000000000000791b */ /* 0x003fe20003800000 */
.L_x_2789:
[----:B------:R-:W-:-:S04]  /*29d0*/  FADD.FTZ R52, R51, R52 ;  /* 0x0000003433347221 */ /* 0x000fc80000010000 */
[----:B------:R-:W-:Y:S01]  /*29e0*/  IMAD.MOV.U32 R70, RZ, RZ, R52 ;  /* 0x000000ffff467224 */ /* 0x000fe200078e0034 */
[----:B------:R-:W-:-:S07]  /*29f0*/  MOV R54, R57 ;  /* 0x0000003900367202 */ /* 0x000fce0000000f00 */
[----:B------:R-:W-:Y:S05]  /*2a00*/  WARPSYNC.COLLECTIVE R69, `(.L_x_2790) ;  /* 0x0000000045087348 */ /* 0x000fea0003c00000 */
[----:B------:R0:W1:Y:S02]  /*2a10*/  SHFL.DOWN P1, R57, R70, R71, R72 ;  /* 0x0800004746397389 */ /* 0x0000640000020048 */
[----:B01----:R-:W-:Y:S01]  /*2a20*/  ENDCOLLECTIVE ;  /* 0x000000000000791b */ /* 0x003fe20003800000 */
.L_x_2790:
[----:B------:R-:W-:Y:S01]  /*2a30*/  FADD.FTZ R54, R55, R54 ;  /* 0x0000003637367221 */ /* 0x000fe20000010000 */
[----:B------:R-:W-:-:S04]  /*2a40*/  HFMA2.MMA R71, -RZ, RZ, 0, 1.1920928955078125e-07 ;  /* 0x00000002ff477435 */ /* 0x000fc800000001ff */
[----:B------:R-:W-:Y:S01]  /*2a50*/  MOV R70, R54 ;  /* 0x0000003600467202 */ /* 0x000fe20000000f00 */
[----:B------:R-:W-:-:S07]  /*2a60*/  FADD.FTZ R53, R52, R57 ;  /* 0x0000003934357221 */ /* 0x000fce0000010000 */
[----:B------:R-:W-:Y:S05]  /*2a70*/  WARPSYNC.COLLECTIVE R69, `(.L_x_2791) ;  /* 0x0000000045087348 */ /* 0x000fea0003c00000 */
[----:B------:R0:W1:Y:S02]  /*2a80*/  SHFL.DOWN P1, R57, R70, R71, R72 ;  /* 0x0800004746397389 */ /* 0x0000640000020048 */
[----:B01----:R-:W-:Y:S01]  /*2a90*/  ENDCOLLECTIVE ;  /* 0x000000000000791b */ /* 0x003fe20003800000 */
.L_x_2791:
[----:B------:R-:W-:Y:S02]  /*2aa0*/  IMAD.MOV.U32 R70, RZ, RZ, R53 ;  /* 0x000000ffff467224 */ /* 0x000fe400078e0035 */
[----:B------:R-:W-:-:S07]  /*2ab0*/  FADD.FTZ R56, R54, R57 ;  /* 0x0000003936387221 */ /* 0x000fce0000010000 */
[----:B------:R-:W-:Y:S05]  /*2ac0*/  WARPSYNC.COLLECTIVE R69, `(.L_x_2792) ;  /* 0x0000000045087348 */ /* 0x000fea0003c00000 */
[----:B------:R0:W1:Y:S02]  /*2ad0*/  SHFL.DOWN P1, R57, R70, R71, R72 ;  /* 0x0800004746397389 */ /* 0x0000640000020048 */
[----:B01----:R-:W-:Y:S01]  /*2ae0*/  ENDCOLLECTIVE ;  /* 0x000000000000791b */ /* 0x003fe20003800000 */
.L_x_2792:
[----:B------:R-:W-:Y:S01]  /*2af0*/  MOV R70, R56 ;  /* 0x0000003800467202 */ /* 0x000fe20000000f00 */
[----:B------:R-:W-:Y:S01]  /*2b00*/  IMAD.MOV.U32 R71, RZ, RZ, 0x1 ;  /* 0x00000001ff477424 */ /* 0x000fe200078e00ff */
[----:B------:R-:W-:-:S07]  /*2b10*/  MOV R48, R57 ;  /* 0x0000003900307202 */ /* 0x000fce0000000f00 */
[----:B------:R-:W-:Y:S05]  /*2b20*/  WARPSYNC.COLLECTIVE R69, `(.L_x_2793) ;  /* 0x0000000045087348 */ /* 0x000fea0003c00000 */
[----:B------:R0:W1:Y:S02]  /*2b30*/  SHFL.DOWN P1, R57, R70, R71, R72 ;  /* 0x0800004746397389 */ /* 0x0000640000020048 */
[----:B01----:R-:W-:Y:S01]  /*2b40*/  ENDCOLLECTIVE ;  /* 0x000000000000791b */ /* 0x003fe20003800000 */
.L_x_2793:
[----:B------:R-:W-:-:S05]  /*2b50*/  FADD.FTZ R48, R53, R48 ;  /* 0x0000003035307221 */ /* 0x000fca0000010000 */
[----:B------:R-:W-:Y:S02]  /*2b60*/  MOV R70, R48 ;  /* 0x0000003000467202 */ /* 0x000fe40000000f00 */
[----:B------:R-:W-:-:S07]  /*2b70*/  MOV R51, R57 ;  /* 0x0000003900337202 */ /* 0x000fce0000000f00 */
[----:B------:R-:W-:Y:S05]  /*2b80*/  WARPSYNC.COLLECTIVE R69, `(.L_x_2794) ;  /* 0x0000000045087348 */ /* 0x000fea0003c00000 */
[----:B------:R0:W1:Y:S02]  /*2b90*/  SHFL.DOWN P1, R57, R70, R71, R72 ;  /* 0x0800004746397389 */ /* 0x0000640000020048 */
[----:B01----:R-:W-:Y:S01]  /*2ba0*/  ENDCOLLECTIVE ;  /* 0x000000000000791b */ /* 0x003fe20003800000 */
.L_x_2794:
[----:B------:R-:W-:Y:S05]  /*2bb0*/  BRA `(.L_x_2795) ;  /* 0xffffffe800ac7947 */ /* 0x000fea000383ffff */
.L_x_2796:
        /* <DEDUP_REMOVED lines=12> */
.L_x_3368:


//--------------------- .text._ZN10layer_norm22ln_bwd_finalize_kernelINS_22Kernel_traits_finalizeILj1536E6__halfffffjLb0ELj1024ELj4ENS_18Kernel_traits_baseILj1536ES2_ffffjLj1024EEEEELb0ELb0EEEvNS_9BwdParamsE --------------------------
	.section	.text._ZN10layer_norm22ln_bwd_finalize_kernelINS_22Kernel_traits_finalizeILj1536E6__halfffffjLb0ELj1024ELj4ENS_18Kernel_traits_baseILj1536ES2_ffffjLj1024EEEEELb0ELb0EEEvNS_9BwdParamsE,"ax",@progbits
	.align	128
        .global         _ZN10layer_norm22ln_bwd_finalize_kernelINS_22Kernel_traits_finalizeILj1536E6__halfffffjLb0ELj1024ELj4ENS_18Kernel_traits_baseILj1536ES2_ffffjLj1024EEEEELb0ELb0EEEvNS_9BwdParamsE
        .type           _ZN10layer_norm22ln_bwd_finalize_kernelINS_22Kernel_traits_finalizeILj1536E6__halfffffjLb0ELj1024ELj4ENS_18Kernel_traits_baseILj1536ES2_ffffjLj1024EEEEELb0ELb0EEEvNS_9BwdParamsE,@function
        .size           _ZN10layer_norm22ln_bwd_finalize_kernelINS_22Kernel_traits_finalizeILj1536E6__halfffffjLb0ELj1024ELj4ENS_18Kernel_traits_baseILj1536ES2_ffffjLj1024EEEEELb0ELb0EEEvNS_9BwdParamsE,(.L_x_3369 - _ZN10layer_norm22ln_bwd_finalize_kernelINS_22Kernel_traits_finalizeILj1536E6__halfffffjLb0ELj1024ELj4ENS_18Kernel_traits_baseILj1536ES2_ffffjLj1024EEEEELb0ELb0EEEvNS_9BwdParamsE)
        .other          _ZN10layer_norm22ln_bwd_finalize_kernelINS_22Kernel_traits_finalizeILj1536E6__halfffffjLb0ELj1024ELj4ENS_18Kernel_traits_baseILj1536ES2_ffffjLj1024EEEEELb0ELb0EEEvNS_9BwdParamsE,@"STO_CUDA_ENTRY STV_DEFAULT"
_ZN10layer_norm22ln_bwd_finalize_kernelINS_22Kernel_traits_finalizeILj1536E6__halfffffjLb0ELj1024ELj4ENS_18Kernel_traits_baseILj1536ES2_ffffjLj1024EEEEELb0ELb0EEEvNS_9BwdParamsE:
.text._ZN10layer_norm22ln_bwd_finalize_kernelINS_22Kernel_traits_finalizeILj1536E6__halfffffjLb0ELj1024ELj4ENS_18Kernel_traits_baseILj1536ES2_ffffjLj1024EEEEELb0ELb0EEEvNS_9BwdParamsE:
        /* <DEDUP_REMOVED lines=25> */
.L_x_2809:
        /* <DEDUP_REMOVED lines=30> */
.L_x_2801:
        /* <DEDUP_REMOVED lines=36> */
.L_x_2800:
[----:B------:R-:W-:Y:S05]  /*05b0*/  BSYNC B1 ;  /* 0x0000000000017941 */ /* 0x000fea0003800000 */
.L_x_2799:
        /* <DEDUP_REMOVED lines=24> */
.L_x_2803:
[----:B------:R-:W-:Y:S05]  /*0740*/  BSYNC B1 ;  /* 0x0000000000017941 */ /* 0x000fea0003800000 */
.L_x_2802:
        /* <DEDUP_REMOVED lines=12> */
.L_x_2804:
[----:B------:R-:W-:Y:S05]  /*0810*/  BSYNC B1 ;  /* 0x0000000000017941 */ /* 0x000fea0003800000 */
.L_x_2798:
[----:B------:R-:W-:Y:S05]  /*0820*/  BSYNC B0 ;  /* 0x0000000000007941 */ /* 0x000fea0003800000 */
.L_x_2797:
        /* <DEDUP_REMOVED lines=29> */
.L_x_2820:
[----:B---3--:R-:W-:Y:S01]  /*0a00*/  FADD.FTZ R9, R18, R9 ;  /* 0x0000000912097221 */ /* 0x008fe20000010000 */
[----:B--2---:R-:W-:-:S04]  /*0a10*/  FADD.FTZ R11, R10, R11 ;  /* 0x0000000b0a0b7221 */ /* 0x004fc80000010000 */
[----:B------:R2:W-:Y:S04]  /*0a20*/  @!P1 STS [R6+0x2000], R9 ;  /* 0x0020000906009388 */ /* 0x0005e80000000800 */
[----:B------:R2:W-:Y:S02]  /*0a30*/  @!P1 STS [R6+0x2080], R11 ;  /* 0x0020800b06009388 */ /* 0x0005e40000000800 */
.L_x_2805:
        /* <DEDUP_REMOVED lines=18> */
.L_x_2808:
[----:B------:R-:W-:Y:S05]  /*0b60*/  BSYNC B0 ;  /* 0x0000000000007941 */ /* 0x000fea0003800000 */
.L_x_2807:
[C---:B------:R-:W-:Y:S01]  /*0b70*/  ISETP.GT.U32.AND P1, PT, R3.reuse, -0x601, PT ;  /* 0xfffff9ff0300780c */ /* 0x040fe20003f24070 */
[----:B------:R-:W-:Y:S01]  /*0b80*/  VIADD R4, R4, 0x300 ;  /* 0x0000030004047836 */ /* 0x000fe20000000000 */
[----:B------:R-:W-:-:S11]  /*0b90*/  IADD3 R3, R3, 0x600, RZ ;  /* 0x0000060003037810 */ /* 0x000fd60007ffe0ff */
[----:B------:R-:W-:Y:S05]  /*0ba0*/  @P1 BRA `(.L_x_2809) ;  /* 0xfffffff400781947 */ /* 0x000fea000383ffff */
[----:B------:R-:W-:Y:S05]  /*0bb0*/  EXIT ;  /* 0x000000000000794d */ /* 0x000fea0003800000 */
.L_x_2806:
[----:B------:R-:W-:Y:S01]  /*0bc0*/  HFMA2.MMA R21, -RZ, RZ, 0, 5.9604644775390625e-08 ;  /* 0x00000001ff157435 */ /* 0x000fe200000001ff */
[----:B0--3--:R-:W-:Y:S01]  /*0bd0*/  MOV R22, R10 ;  /* 0x0000000a00167202 */ /* 0x009fe20000000f00 */
[----:B------:R-:W-:Y:S01]  /*0be0*/  IMAD.MOV.U32 R19, RZ, RZ, -0x1 ;  /* 0xffffffffff137424 */ /* 0x000fe200078e00ff */
[----:B------:R-:W-:-:S08]  /*0bf0*/  MOV R24, 0x1f ;  /* 0x0000001f00187802 */ /* 0x000fd00000000f00 */
[----:B-12---:R-:W-:Y:S05]  /*0c00*/  WARPSYNC.COLLECTIVE R19, `(.L_x_2810) ;  /* 0x0000000013087348 */ /* 0x006fea0003c00000 */
[----:B------:R0:W3:Y:S02]  /*0c10*/  SHFL.BFLY P2, R20, R22, R21, R24 ;  /* 0x0c00001516147389 */ /* 0x0000e40000040018 */
[----:B0123--:R-:W-:Y:S01]  /*0c20*/  ENDCOLLECTIVE ;  /* 0x000000000000791b */ /* 0x00ffe20003800000 */
.L_x_2810:
[----:B------:R-:W-:Y:S01]  /*0c30*/  HFMA2.MMA R21, -RZ, RZ, 0, 1.1920928955078125e-07 ;  /* 0x00000002ff157435 */ /* 0x000fe200000001ff */
[----:B------:R-:W-:-:S05]  /*0c40*/  MOV R11, R20 ;  /* 0x00000014000b7202 */ /* 0x000fca0000000f00 */
[----:B------:R-:W-:-:S05]  /*0c50*/  FADD.FTZ R11, R10, R11 ;  /* 0x0000000b0a0b7221 */ /* 0x000fca0000010000 */
[----:B------:R-:W-:-:S07]  /*0c60*/  MOV R22, R11 ;  /* 0x0000000b00167202 */ /* 0x000fce0000000f00 */
[----:B------:R-:W-:Y:S05]  /*0c70*/  WARPSYNC.COLLECTIVE R19, `(.L_x_2811) ;  /* 0x0000000013087348 */ /* 0x000fea0003c00000 */
[----:B------:R0:W1:Y:S02]  /*0c80*/  SHFL.BFLY P2, R20, R22, R21, R24 ;  /* 0x0c00001516147389 */ /* 0x0000640000040018 */
[----:B01----:R-:W-:Y:S01]  /*0c90*/  ENDCOLLECTIVE ;  /* 0x000000000000791b */ /* 0x003fe20003800000 */
.L_x_2811:
[----:B------:R-:W-:Y:S01]  /*0ca0*/  HFMA2.MMA R21, -RZ, RZ, 0, 2.384185791015625e-07 ;  /* 0x00000004ff157435 */ /* 0x000fe200000001ff */
[----:B------:R-:W-:-:S04]  /*0cb0*/  IMAD.MOV.U32 R14, RZ, RZ, R20 ;  /* 0x000000ffff0e7224 */ /* 0x000fc800078e0014 */
[----:B------:R-:W-:-:S05]  /*0cc0*/  FADD.FTZ R14, R11, R14 ;  /* 0x0000000e0b0e7221 */ /* 0x000fca0000010000 */
[----:B------:R-:W-:-:S07]  /*0cd0*/  MOV R22, R14 ;  /* 0x0000000e00167202 */ /* 0x000fce0000000f00 */
[----:B------:R-:W-:Y:S05]  /*0ce0*/  WARPSYNC.COLLECTIVE R19, `(.L_x_2812) ;  /* 0x0000000013087348 */ /* 0x000fea0003c00000 */
[----:B------:R0:W1:Y:S02]  /*0cf0*/  SHFL.BFLY P2, R20, R22, R21, R24 ;  /* 0x0c00001516147389 */ /* 0x0000640000040018 */
[----:B01----:R-:W-:Y:S01]  /*0d00*/  ENDCOLLECTIVE ;  /* 0x000000000000791b */ /* 0x003fe20003800000 */
.L_x_2812:
[----:B------:R-:W-:Y:S01]  /*0d10*/  HFMA2.MMA R21, -RZ, RZ, 0, 4.76837158203125e-07 ;  /* 0x00000008ff157435 */ /* 0x000fe200000001ff */
[----:B------:R-:W-:-:S05]  /*0d20*/  MOV R13, R20 ;  /* 0x00000014000d7202 */ /* 0x000fca0000000f00 */
[----:B------:R-:W-:-:S04]  /*0d30*/  FADD.FTZ R13, R14, R13 ;  /* 0x0000000d0e0d7221 */ /* 0x000fc80000010000 */
[----:B------:R-:W-:-:S07]  /*0d40*/  IMAD.MOV.U32 R22, RZ, RZ, R13 ;  /* 0x000000ffff167224 */ /* 0x000fce00078e000d */
[----:B------:R-:W-:Y:S05]  /*0d50*/  WARPSYNC.COLLECTIVE R19, `(.L_x_2813) ;  /* 0x0000000013087348 */ /* 0x000fea0003c00000 */
[----:B------:R0:W1:Y:S02]  /*0d60*/  SHFL.BFLY P2, R20, R22, R21, R24 ;  /* 0x0c00001516147389 */ /* 0x0000640000040018 */
[----:B01----:R-:W-:Y:S01]  /*0d70*/  ENDCOLLECTIVE ;  /* 0x000000000000791b */ /* 0x003fe20003800000 */
.L_x_2813:
[----:B------:R-:W-:Y:S01]  /*0d80*/  IMAD.MOV.U32 R21, RZ, RZ, 0x10 ;  /* 0x00000010ff157424 */ /* 0x000fe200078e00ff */
[----:B------:R-:W-:-:S05]  /*0d90*/  MOV R10, R20 ;  /* 0x00000014000a7202 */ /* 0x000fca0000000f00 */
[----:B------:R-:W-:-:S05]  /*0da0*/  FADD.FTZ R10, R13, R10 ;  /* 0x0000000a0d0a7221 */ /* 0x000fca0000010000 */
[----:B------:R-:W-:-:S07]  /*0db0*/  MOV R22, R10 ;  /* 0x0000000a00167202 */ /* 0x000fce0000000f00 */
[----:B------:R-:W-:Y:S05]  /*0dc0*/  WARPSYNC.COLLECTIVE R19, `(.L_x_2814) ;  /* 0x0000000013087348 */ /* 0x000fea0003c00000 */
[----:B------:R0:W1:Y:S02]  /*0dd0*/  SHFL.BFLY P2, R20, R22, R21, R24 ;  /* 0x0c00001516147389 */ /* 0x0000640000040018 */
[----:B01----:R-:W-:Y:S01]  /*0de0*/  ENDCOLLECTIVE ;  /* 0x000000000000791b */ /* 0x003fe20003800000 */
.L_x_2814:
[----:B------:R-:W-:Y:S01]  /*0df0*/  HFMA2.MMA R21, -RZ, RZ, 0, 5.9604644775390625e-08 ;  /* 0x00000001ff157435 */ /* 0x000fe200000001ff */
[----:B------:R-:W-:Y:S02]  /*0e00*/  MOV R22, R9 ;  /* 0x0000000900167202 */ /* 0x000fe40000000f00 */
[----:B------:R-:W-:-:S08]  /*0e10*/  MOV R11, R20 ;  /* 0x00000014000b7202 */ /* 0x000fd00000000f00 */
[----:B------:R-:W-:Y:S05]  /*0e20*/  WARPSYNC.COLLECTIVE R19, `(.L_x_2815) ;  /* 0x0000000013087348 */ /* 0x000fea0003c00000 */
[----:B------:R0:W1:Y:S02]  /*0e30*/  SHFL.BFLY P2, R20, R22, R21, R24 ;  /* 0x0c00001516147389 */ /* 0x0000640000040018 */
[----:B01----:R-:W-:Y:S01]  /*0e40*/  ENDCOLLECTIVE ;  /* 0x000000000000791b */ /* 0x003fe20003800000 */
.L_x_2815:
[----:B------:R-:W-:Y:S01]  /*0e50*/  HFMA2.MMA R21, -RZ, RZ, 0, 1.1920928955078125e-07 ;  /* 0x00000002ff157435 */ /* 0x000fe200000001ff */
[----:B------:R-:W-:-:S04]  /*0e60*/  IMAD.MOV.U32 R14, RZ, RZ, R20 ;  /* 0x000000ffff0e7224 */ /* 0x000fc800078e0014 */
[----:B------:R-:W-:-:S05]  /*0e70*/  FADD.FTZ R15, R9, R14 ;  /* 0x0000000e090f7221 */ /* 0x000fca0000010000 */
[----:B------:R-:W-:-:S07]  /*0e80*/  MOV R22, R15 ;  /* 0x0000000f00167202 */ /* 0x000fce0000000f00 */
[----:B------:R-:W-:Y:S05]  /*0e90*/  WARPSYNC.COLLECTIVE R19, `(.L_x_2816) ;  /* 0x0000000013087348 */ /* 0x000fea0003c00000 */
[----:B------:R0:W1:Y:S02]  /*0ea0*/  SHFL.BFLY P2, R20, R22, R21, R24 ;  /* 0x0c00001516147389 */ /* 0x0000640000040018 */
[----:B01----:R-:W-:Y:S01]  /*0eb0*/  ENDCOLLECTIVE ;  /* 0x000000000000791b */ /* 0x003fe20003800000 */
.L_x_2816:
[----:B------:R-:W-:Y:S01]  /*0ec0*/  HFMA2.MMA R21, -RZ, RZ, 0, 2.384185791015625e-07 ;  /* 0x00000004ff157435 */ /* 0x000fe200000001ff */
[----:B------:R-:W-:-:S05]  /*0ed0*/  MOV R16, R20 ;  /* 0x0000001400107202 */ /* 0x000fca0000000f00 */
[----:B------:R-:W-:-:S04]  /*0ee0*/  FADD.FTZ R16, R15, R16 ;  /* 0x000000100f107221 */ /* 0x000fc80000010000 */
[----:B------:R-:W-:-:S07]  /*0ef0*/  IMAD.MOV.U32 R22, RZ, RZ, R16 ;  /* 0x000000ffff167224 */ /* 0x000fce00078e0010 */
[----:B------:R-:W-:Y:S05]  /*0f00*/  WARPSYNC.COLLECTIVE R19, `(.L_x_2817) ;  /* 0x0000000013087348 */ /* 0x000fea0003c00000 */
[----:B------:R0:W1:Y:S02]  /*0f10*/  SHFL.BFLY P2, R20, R22, R21, R24 ;  /* 0x0c00001516147389 */ /* 0x0000640000040018 */
[----:B01----:R-:W-:Y:S01]  /*0f20*/  ENDCOLLECTIVE ;  /* 0x000000000000791b */ /* 0x003fe20003800000 */
.L_x_2817:
[----:B------:R-:W-:Y:S01]  /*0f30*/  IMAD.MOV.U32 R21, RZ, RZ, 0x8 ;  /* 0x00000008ff157424 */ /* 0x000fe200078e00ff */
[----:B------:R-:W-:-:S05]  /*0f40*/  MOV R17, R20 ;  /* 0x0000001400117202 */ /* 0x000fca0000000f00 */
[----:B------:R-:W-:-:S05]  /*0f50*/  FADD.FTZ R17, R16, R17 ;  /* 0x0000001110117221 */ /* 0x000fca0000010000 */
[----:B------:R-:W-:-:S07]  /*0f60*/  MOV R22, R17 ;  /* 0x0000001100167202 */ /* 0x000fce0000000f00 */
[----:B------:R-:W-:Y:S05]  /*0f70*/  WARPSYNC.COLLECTIVE R19, `(.L_x_2818) ;  /* 0x0000000013087348 */ /* 0x000fea0003c00000 */
[----:B------:R0:W1:Y:S02]  /*0f80*/  SHFL.BFLY P2, R20, R22, R21, R24 ;  /* 0x0c00001516147389 */ /* 0x0000640000040018 */
[----:B01----:R-:W-:Y:S01]  /*0f90*/  ENDCOLLECTIVE ;  /* 0x000000000000791b */ /* 0x003fe20003800000 */
.L_x_2818:
[----:B------:R-:W-:Y:S01]  /*0fa0*/  HFMA2.MMA R21, -RZ, RZ, 0, 9.5367431640625e-07 ;  /* 0x00000010ff157435 */ /* 0x000fe200000001ff */
[----:B------:R-:W-:-:S05]  /*0fb0*/  MOV R18, R20 ;  /* 0x0000001400127202 */ /* 0x000fca0000000f00 */
[----:B------:R-:W-:-:S05]  /*0fc0*/  FADD.FTZ R18, R17, R18 ;  /* 0x0000001211127221 */ /* 0x000fca0000010000 */
[----:B------:R-:W-:-:S07]  /*0fd0*/  MOV R22, R18 ;  /* 0x0000001200167202 */ /* 0x000fce0000000f00 */
[----:B------:R-:W-:Y:S05]  /*0fe0*/  WARPSYNC.COLLECTIVE R19, `(.L_x_2819) ;  /* 0x0000000013087348 */ /* 0x000fea0003c00000 */
[----:B------:R0:W1:Y:S02]  /*0ff0*/  SHFL.BFLY P2, R20, R22, R21, R24 ;  /* 0x0c00001516147389 */ /* 0x0000640000040018 */
[----:B01----:R-:W-:Y:S01]  /*1000*/  ENDCOLLECTIVE ;  /* 0x000000000000791b */ /* 0x003fe20003800000 */
.L_x_2819:
[----:B------:R-:W-:Y:S01]  /*1010*/  MOV R9, R20 ;  /* 0x0000001400097202 */ /* 0x000fe20000000f00 */
[----:B------:R-:W-:Y:S06]  /*1020*/  BRA `(.L_x_2820) ;  /* 0xfffffff800747947 */ /* 0x000fec000383ffff */
.L_x_2821:
        /* <DEDUP_REMOVED lines=13> */
.L_x_3369:


//--------------------- .text._ZN10layer_norm40ln_parallel_residual_bwd_finalize_kernelINS_22Kernel_traits_finalizeILj1536E6__halfffffjLb0ELj1024ELj4ENS_18Kernel_traits_baseILj1536ES2_ffffjLj1024EEEEELb0EEEvNS_9BwdParamsE --------------------------
	.section	.text._ZN10layer_norm40ln_parallel_residual_bwd_finalize_kernelINS_22Kernel_traits_finalizeILj1536E6__halfffffjLb0ELj1024ELj4ENS_18Kernel_traits_baseILj1536ES2_ffffjLj1024EEEEELb0EEEvNS_9BwdParamsE,"ax",@progbits
	.align	128
        .global         _ZN10layer_norm40ln_parallel_residual_bwd_finalize_kernelINS_22Kernel_traits_finalizeILj1536E6__halfffffjLb0ELj1024ELj4ENS_18Kernel_traits_baseILj1536ES2_ffffjLj1024EEEEELb0EEEvNS_9BwdParamsE
        .type           _ZN10layer_norm40ln_parallel_residual_bwd_finalize_kernelINS_22Kernel_traits_finalizeILj1536E6__halfffffjLb0ELj1024ELj4ENS_18Kernel_traits_baseILj1536ES2_ffffjLj1024EEEEELb0EEEvNS_9BwdParamsE,@function
        .size           _ZN10layer_norm40ln_parallel_residual_bwd_finalize_kernelINS_22Kernel_traits_finalizeILj1536E6__halfffffjLb0ELj1024ELj4ENS_18Kernel_traits_baseILj1536ES2_ffffjLj1024EEEEELb0EEEvNS_9BwdParamsE,(.L_x_3370 - _ZN10layer_norm40ln_parallel_residual_bwd_finalize_kernelINS_22Kernel_traits_finalizeILj1536E6__halfffffjLb0ELj1024ELj4ENS_18Kernel_traits_baseILj1536ES2_ffffjLj1024EEEEELb0EEEvNS_9BwdParamsE)
        .other          _ZN10layer_norm40ln_parallel_residual_bwd_finalize_kernelINS_22Kernel_traits_finalizeILj1536E6__halfffffjLb0ELj1024ELj4ENS_18Kernel_traits_baseILj1536ES2_ffffjLj1024EEEEELb0EEEvNS_9BwdParamsE,@"STO_CUDA_ENTRY STV_DEFAULT"
_ZN10layer_norm40ln_parallel_residual_bwd_finalize_kernelINS_22Kernel_traits_finalizeILj1536E6__halfffffjLb0ELj1024ELj4ENS_18Kernel_traits_baseILj1536ES2_ffffjLj1024EEEEELb0EEEvNS_9BwdParamsE:
.text._ZN10layer_norm40ln_parallel_residual_bwd_finalize_kernelINS_22Kernel_traits_finalizeILj1536E6__halfffffjLb0ELj1024ELj4ENS_18Kernel_traits_baseILj1536ES2_ffffjLj1024EEEEELb0EEEvNS_9BwdParamsE:
        /* <DEDUP_REMOVED lines=22> */
.L_x_2834:
        /* <DEDUP_REMOVED lines=42> */
.L_x_2826:
        /* <DEDUP_REMOVED lines=62> */
.L_x_2825:
[----:B------:R-:W-:Y:S05]  /*07e0*/  BSYNC B1 ;  /* 0x0000000000017941 */ /* 0x000fea0003800000 */
.L_x_2824:
        /* <DEDUP_REMOVED lines=38> */
.L_x_2828:
[----:B------:R-:W-:Y:S05]  /*0a50*/  BSYNC B1 ;  /* 0x0000000000017941 */ /* 0x000fea0003800000 */
.L_x_2827:
        /* <DEDUP_REMOVED lines=20> */
.L_x_2829:
[----:B------:R-:W-:Y:S05]  /*0ba0*/  BSYNC B1 ;  /* 0x0000000000017941 */ /* 0x000fea0003800000 */
.L_x_2823:
[----:B------:R-:W-:Y:S05]  /*0bb0*/  BSYNC B0 ;  /* 0x0000000000007941 */ /* 0x000fea0003800000 */
.L_x_2822:
        /* <DEDUP_REMOVED lines=54> */
.L_x_2855:
        /* <DEDUP_REMOVED lines=10> */
.L_x_2830:
        /* <DEDUP_REMOVED lines=28> */
.L_x_2833:
[----:B------:R-:W-:Y:S05]  /*1180*/  BSYNC B0 ;  /* 0x0000000000007941 */ /* 0x000fea0003800000 */
.L_x_2832:
[C---:B------:R-:W-:Y:S02]  /*1190*/  ISETP.GT.U32.AND P1, PT, R4.reuse, -0x601, PT ;  /* 0xfffff9ff0400780c */ /* 0x040fe40003f24070 */
[----:B------:R-:W-:Y:S02]  /*11a0*/  IADD3 R4, R4, 0x600, RZ ;  /* 0x0000060004047810 */ /* 0x000fe40007ffe0ff */
[----:B------:R-:W-:-:S09]  /*11b0*/  IADD3 R5, R5, 0x300, RZ ;  /* 0x0000030005057810 */ /* 0x000fd20007ffe0ff */
[----:B------:R-:W-:Y:S05]  /*11c0*/  @P1 BRA `(.L_x_2834) ;  /* 0xffffffec00e41947 */ /* 0x000fea000383ffff */
[----:B------:R-:W-:Y:S05]  /*11d0*/  EXIT ;  /* 0x000000000000794d */ /* 0x000fea0003800000 */
.L_x_2831:
[----:B------:R-:W-:Y:S01]  /*11e0*/  HFMA2.MMA R14, -RZ, RZ, 0, 5.9604644775390625e-08 ;  /* 0x00000001ff0e7435 */ /* 0x000fe200000001ff */
[----:B----4-:R-:W-:Y:S02]  /*11f0*/  MOV R27, R10 ;  /* 0x0000000a001b7202 */ /* 0x010fe40000000f00 */
[----:B------:R-:W-:Y:S02]  /*1200*/  MOV R13, 0x1f ;  /* 0x0000001f000d7802 */ /* 0x000fe40000000f00 */
[----:B------:R-:W-:-:S07]  /*1210*/  MOV R12, 0xffffffff ;  /* 0xffffffff000c7802 */ /* 0x000fce0000000f00 */
[----:B0123--:R-:W-:Y:S05]  /*1220*/  WARPSYNC.COLLECTIVE R12, `(.L_x_2835) ;  /* 0x000000000c087348 */ /* 0x00ffea0003c00000 */
[----:B------:R4:W0:Y:S02]  /*1230*/  SHFL.BFLY P2, R17, R27, R14, R13 ;  /* 0x0c00000e1b117389 */ /* 0x000824000004000d */
[----:B01234-:R-:W-:Y:S01]  /*1240*/  ENDCOLLECTIVE ;  /* 0x000000000000791b */ /* 0x01ffe20003800000 */
.L_x_2835:
[----:B------:R-:W-:Y:S01]  /*1250*/  HFMA2.MMA R14, -RZ, RZ, 0, 1.1920928955078125e-07 ;  /* 0x00000002ff0e7435 */ /* 0x000fe200000001ff */
[----:B------:R-:W-:-:S05]  /*1260*/  FADD.FTZ R11, R10, R17 ;  /* 0x000000110a0b7221 */ /* 0x000fca0000010000 */
[----:B------:R-:W-:-:S07]  /*1270*/  MOV R27, R11 ;  /* 0x0000000b001b7202 */ /* 0x000fce0000000f00 */
[----:B------:R-:W-:Y:S05]  /*1280*/  WARPSYNC.COLLECTIVE R12, `(.L_x_2836) ;  /* 0x000000000c087348 */ /* 0x000fea0003c00000 */
[----:B------:R0:W1:Y:S02]  /*1290*/  SHFL.BFLY P2, R17, R27, R14, R13 ;  /* 0x0c00000e1b117389 */ /* 0x000064000004000d */
[----:B01----:R-:W-:Y:S01]  /*12a0*/  ENDCOLLECTIVE ;  /* 0x000000000000791b */ /* 0x003fe20003800000 */
.L_x_2836:
[----:B------:R-:W-:Y:S01]  /*12b0*/  HFMA2.MMA R14, -RZ, RZ, 0, 2.384185791015625e-07 ;  /* 0x00000004ff0e7435 */ /* 0x000fe200000001ff */
[----:B------:R-:W-:-:S05]  /*12c0*/  FADD.FTZ R10, R11, R17 ;  /* 0x000000110b0a7221 */ /* 0x000fca0000010000 */
[----:B------:R-:W-:-:S07]  /*12d0*/  MOV R27, R10 ;  /* 0x0000000a001b7202 */ /* 0x000fce0000000f00 */
[----:B------:R-:W-:Y:S05]  /*12e0*/  WARPSYNC.COLLECTIVE R12, `(.L_x_2837) ;  /* 0x000000000c087348 */ /* 0x000fea0003c00000 */
[----:B------:R0:W1:Y:S02]  /*12f0*/  SHFL.BFLY P2, R17, R27, R14, R13 ;  /* 0x0c00000e1b117389 */ /* 0x000064000004000d */
[----:B01----:R-:W-:Y:S01]  /*1300*/  ENDCOLLECTIVE ;  /* 0x000000000000791b */ /* 0x003fe20003800000 */
.L_x_2837:
[----:B------:R-:W-:Y:S01]  /*1310*/  MOV R14, 0x8 ;  /* 0x00000008000e7802 */ /* 0x000fe20000000f00 */
[----:B------:R-:W-:-:S04]  /*1320*/  FADD.FTZ R19, R10, R17 ;  /* 0x000000110a137221 */ /* 0x000fc80000010000 */
[----:B------:R-:W-:-:S07]  /*1330*/  IMAD.MOV.U32 R27, RZ, RZ, R19 ;  /* 0x000000ffff1b7224 */ /* 0x000fce00078e0013 */
[----:B------:R-:W-:Y:S05]  /*1340*/  WARPSYNC.COLLECTIVE R12, `(.L_x_2838) ;  /* 0x000000000c087348 */ /* 0x000fea0003c00000 */
[----:B------:R0:W1:Y:S02]  /*1350*/  SHFL.BFLY P2, R17, R27, R14, R13 ;  /* 0x0c00000e1b117389 */ /* 0x000064000004000d */
[----:B01----:R-:W-:Y:S01]  /*1360*/  ENDCOLLECTIVE ;  /* 0x000000000000791b */ /* 0x003fe20003800000 */
.L_x_2838:
[----:B------:R-:W-:Y:S01]  /*1370*/  HFMA2.MMA R14, -RZ, RZ, 0, 9.5367431640625e-07 ;  /* 0x00000010ff0e7435 */ /* 0x000fe200000001ff */
[----:B------:R-:W-:-:S05]  /*1380*/  FADD.FTZ R11, R19, R17 ;  /* 0x00000011130b7221 */ /* 0x000fca0000010000 */
[----:B------:R-:W-:-:S07]  /*1390*/  MOV R27, R11 ;  /* 0x0000000b001b7202 */ /* 0x000fce0000000f00 */
[----:B------:R-:W-:Y:S05]  /*13a0*/  WARPSYNC.COLLECTIVE R12, `(.L_x_2839) ;  /* 0x000000000c087348 */ /* 0x000fea0003c00000 */
[----:B------:R0:W1:Y:S02]  /*13b0*/  SHFL.BFLY P2, R17, R27, R14, R13 ;  /* 0x0c00000e1b117389 */ /* 0x000064000004000d */
[----:B01----:R-:W-:Y:S01]  /*13c0*/  ENDCOLLECTIVE ;  /* 0x000000000000791b */ /* 0x003fe20003800000 */
.L_x_2839:
[----:B------:R-:W-:Y:S01]  /*13d0*/  HFMA2.MMA R14, -RZ, RZ, 0, 5.9604644775390625e-08 ;  /* 0x00000001ff0e7435 */ /* 0x000fe200000001ff */
[----:B------:R-:W-:Y:S02]  /*13e0*/  MOV R27, R15 ;  /* 0x0000000f001b7202 */ /* 0x000fe40000000f00 */
[----:B------:R-:W-:-:S08]  /*13f0*/  MOV R10, R17 ;  /* 0x00000011000a7202 */ /* 0x000fd00000000f00 */
[----:B------:R-:W-:Y:S05]  /*1400*/  WARPSYNC.COLLECTIVE R12, `(.L_x_2840) ;  /* 0x000000000c087348 */ /* 0x000fea0003c00000 */
[----:B------:R0:W1:Y:S02]  /*1410*/  SHFL.BFLY P2, R17, R27, R14, R13 ;  /* 0x0c00000e1b117389 */ /* 0x000064000004000d */
[----:B01----:R-:W-:Y:S01]  /*1420*/  ENDCOLLECTIVE ;  /* 0x000000000000791b */ /* 0x003fe20003800000 */
.L_x_2840:
[----:B------:R-:W-:Y:S01]  /*1430*/  HFMA2.MMA R14, -RZ, RZ, 0, 1.1920928955078125e-07 ;  /* 0x00000002ff0e7435 */ /* 0x000fe200000001ff */
[----:B------:R-:W-:-:S05]  /*1440*/  MOV R16, R17 ;  /* 0x0000001100107202 */ /* 0x000fca0000000f00 */
[----:B------:R-:W-:-:S05]  /*1450*/  FADD.FTZ R16, R15, R16 ;  /* 0x000000100f107221 */ /* 0x000fca0000010000 */
[----:B------:R-:W-:-:S07]  /*1460*/  MOV R27, R16 ;  /* 0x00000010001b7202 */ /* 0x000fce0000000f00 */
[----:B------:R-:W-:Y:S05]  /*1470*/  WARPSYNC.COLLECTIVE R12, `(.L_x_2841) ;  /* 0x000000000c087348 */ /* 0x000fea0003c00000 */
[----:B------:R0:W1:Y:S02]  /*1480*/  SHFL.BFLY P2, R17, R27, R14, R13 ;  /* 0x0c00000e1b117389 */ /* 0x000064000004000d */
[----:B01----:R-:W-:Y:S01]  /*1490*/  ENDCOLLECTIVE ;  /* 0x000000000000791b */ /* 0x003fe20003800000 */
.L_x_2841:
[----:B------:R-:W-:Y:S01]  /*14a0*/  HFMA2.MMA R14, -RZ, RZ, 0, 2.384185791015625e-07 ;  /* 0x00000004ff0e7435 */ /* 0x000fe200000001ff */
[----:B------:R-:W-:-:S05]  /*14b0*/  MOV R19, R17 ;  /* 0x0000001100137202 */ /* 0x000fca0000000f00 */
[----:B------:R-:W-:-:S05]  /*14c0*/  FADD.FTZ R15, R16, R19 ;  /* 0x00000013100f7221 */ /* 0x000fca0000010000 */
[----:B------:R-:W-:-:S07]  /*14d0*/  MOV R27, R15 ;  /* 0x0000000f001b7202 */ /* 0x000fce0000000f00 */
[----:B------:R-:W-:Y:S05]  /*14e0*/  WARPSYNC.COLLECTIVE R12, `(.L_x_2842) ;  /* 0x000000000c087348 */ /* 0x000fea0003c00000 */
[----:B------:R0:W1:Y:S02]  /*14f0*/  SHFL.BFLY P2, R17, R27, R14, R13 ;  /* 0x0c00000e1b117389 */ /* 0x000064000004000d */
[----:B01----:R-:W-:Y:S01]  /*1500*/  ENDCOLLECTIVE ;  /* 0x000000000000791b */ /* 0x003fe20003800000 */
.L_x_2842:
[----:B------:R-:W-:Y:S01]  /*1510*/  HFMA2.MMA R14, -RZ, RZ, 0, 4.76837158203125e-07 ;  /* 0x00000008ff0e7435 */ /* 0x000fe200000001ff */
[----:B------:R-:W-:-:S05]  /*1520*/  MOV R18, R17 ;  /* 0x0000001100127202 */ /* 0x000fca0000000f00 */
[----:B------:R-:W-:-:S05]  /*1530*/  FADD.FTZ R20, R15, R18 ;  /* 0x000000120f147221 */ /* 0x000fca0000010000 */
[----:B------:R-:W-:-:S07]  /*1540*/  MOV R27, R20 ;  /* 0x00000014001b7202 */ /* 0x000fce0000000f00 */
[----:B------:R-:W-:Y:S05]  /*1550*/  WARPSYNC.COLLECTIVE R12, `(.L_x_2843) ;  /* 0x000000000c087348 */ /* 0x000fea0003c00000 */
[----:B------:R0:W1:Y:S02]  /*1560*/  SHFL.BFLY P2, R17, R27, R14, R13 ;  /* 0x0c00000e1b117389 */ /* 0x000064000004000d */
[----:B01----:R-:W-:Y:S01]  /*1570*/  ENDCOLLECTIVE ;  /* 0x000000000000791b */ /* 0x003fe20003800000 */
.L_x_2843:
[----:B------:R-:W-:Y:S01]  /*1580*/  HFMA2.MMA R14, -RZ, RZ, 0, 9.5367431640625e-07 ;  /* 0x00000010ff0e7435 */ /* 0x000fe200000001ff */
[----:B------:R-:W-:-:S04]  /*1590*/  IMAD.MOV.U32 R21, RZ, RZ, R17 ;  /* 0x000000ffff157224 */ /* 0x000fc800078e0011 */
[----:B------:R-:W-:-:S05]  /*15a0*/  FADD.FTZ R16, R20, R21 ;  /* 0x0000001514107221 */ /* 0x000fca0000010000 */
[----:B------:R-:W-:-:S07]  /*15b0*/  MOV R27, R16 ;  /* 0x00000010001b7202 */ /* 0x000fce0000000f00 */
[----:B------:R-:W-:Y:S05]  /*15c0*/  WARPSYNC.COLLECTIVE R12, `(.L_x_2844) ;  /* 0x000000000c087348 */ /* 0x000fea0003c00000 */
[----:B------:R0:W1:Y:S02]  /*15d0*/  SHFL.BFLY P2, R17, R27, R14, R13 ;  /* 0x0c00000e1b117389 */ /* 0x000064000004000d */
[----:B01----:R-:W-:Y:S01]  /*15e0*/  ENDCOLLECTIVE ;  /* 0x000000000000791b */ /* 0x003fe20003800000 */
.L_x_2844:
[----:B------:R-:W-:Y:S01]  /*15f0*/  HFMA2.MMA R14, -RZ, RZ, 0, 5.9604644775390625e-08 ;  /* 0x00000001ff0e7435 */ /* 0x000fe200000001ff */
[----:B------:R-:W-:Y:S02]  /*1600*/  MOV R27, R9 ;  /* 0x00000009001b7202 */ /* 0x000fe40000000f00 */
[----:B------:R-:W-:-:S08]  /*1610*/  MOV R15, R17 ;  /* 0x00000011000f7202 */ /* 0x000fd00000000f00 */
[----:B------:R-:W-:Y:S05]  /*1620*/  WARPSYNC.COLLECTIVE R12, `(.L_x_2845) ;  /* 0x000000000c087348 */ /* 0x000fea0003c00000 */
[----:B------:R0:W1:Y:S02]  /*1630*/  SHFL.BFLY P2, R17, R27, R14, R13 ;  /* 0x0c00000e1b117389 */ /* 0x000064000004000d */
[----:B01----:R-:W-:Y:S01]  /*1640*/  ENDCOLLECTIVE ;  /* 0x000000000000791b */ /* 0x003fe20003800000 */
.L_x_2845:
[----:B------:R-:W-:Y:S01]  /*1650*/  HFMA2.MMA R14, -RZ, RZ, 0, 1.1920928955078125e-07 ;  /* 0x00000002ff0e7435 */ /* 0x000fe200000001ff */
[----:B------:R-:W-:-:S05]  /*1660*/  MOV R18, R17 ;  /* 0x0000001100127202 */ /* 0x000fca0000000f00 */
[----:B------:R-:W-:-:S05]  /*1670*/  FADD.FTZ R20, R9, R18 ;  /* 0x0000001209147221 */ /* 0x000fca0000010000 */
[----:B------:R-:W-:-:S07]  /*1680*/  MOV R27, R20 ;  /* 0x00000014001b7202 */ /* 0x000fce0000000f00 */
[----:B------:R-:W-:Y:S05]  /*1690*/  WARPSYNC.COLLECTIVE R12, `(.L_x_2846) ;  /* 0x000000000c087348 */ /* 0x000fea0003c00000 */
[----:B------:R0:W1:Y:S02]  /*16a0*/  SHFL.BFLY P2, R17, R27, R14, R13 ;  /* 0x0c00000e1b117389 */ /* 0x000064000004000d */
[----:B01----:R-:W-:Y:S01]  /*16b0*/  ENDCOLLECTIVE ;  /* 0x000000000000791b */ /* 0x003fe20003800000 */
.L_x_2846:
[----:B------:R-:W-:Y:S01]  /*16c0*/  HFMA2.MMA R14, -RZ, RZ, 0, 2.384185791015625e-07 ;  /* 0x00000004ff0e7435 */ /* 0x000fe200000001ff */
[----:B------:R-:W-:-:S05]  /*16d0*/  MOV R21, R17 ;  /* 0x0000001100157202 */ /* 0x000fca0000000f00 */
[----:B------:R-:W-:-:S05]  /*16e0*/  FADD.FTZ R9, R20, R21 ;  /* 0x0000001514097221 */ /* 0x000fca0000010000 */
[----:B------:R-:W-:-:S07]  /*16f0*/  MOV R27, R9 ;  /* 0x00000009001b7202 */ /* 0x000fce0000000f00 */
[----:B------:R-:W-:Y:S05]  /*1700*/  WARPSYNC.COLLECTIVE R12, `(.L_x_2847) ;  /* 0x000000000c087348 */ /* 0x000fea0003c00000 */
[----:B------:R0:W1:Y:S02]  /*1710*/  SHFL.BFLY P2, R17, R27, R14, R13 ;  /* 0x0c00000e1b117389 */ /* 0x000064000004000d */
[----:B01----:R-:W-:Y:S01]  /*1720*/  ENDCOLLECTIVE ;  /* 0x000000000000791b */ /* 0x003fe20003800000 */
.L_x_2847:
[----:B------:R-:W-:Y:S01]  /*1730*/  HFMA2.MMA R14, -RZ, RZ, 0, 4.76837158203125e-07 ;  /* 0x00000008ff0e7435 */ /* 0x000fe200000001ff */
[----:B------:R-:W-:-:S05]  /*1740*/  MOV R22, R17 ;  /* 0x0000001100167202 */ /* 0x000fca0000000f00 */
[----:B------:R-:W-:-:S05]  /*1750*/  FADD.FTZ R22, R9, R22 ;  /* 0x0000001609167221 */ /* 0x000fca0000010000 */
[----:B------:R-:W-:-:S07]  /*1760*/  MOV R27, R22 ;  /* 0x00000016001b7202 */ /* 0x000fce0000000f00 */
[----:B------:R-:W-:Y:S05]  /*1770*/  WARPSYNC.COLLECTIVE R12, `(.L_x_2848) ;  /* 0x000000000c087348 */ /* 0x000fea0003c00000 */
[----:B------:R0:W1:Y:S02]  /*1780*/  SHFL.BFLY P2, R17, R27, R14, R13 ;  /* 0x0c00000e1b117389 */ /* 0x000064000004000d */
[----:B01----:R-:W-:Y:S01]  /*1790*/  ENDCOLLECTIVE ;  /* 0x000000000000791b */ /* 0x003fe20003800000 */
.L_x_2848:
[----:B------:R-:W-:Y:S01]  /*17a0*/  HFMA2.MMA R14, -RZ, RZ, 0, 9.5367431640625e-07 ;  /* 0x00000010ff0e7435 */ /* 0x000fe200000001ff */
[----:B------:R-:W-:-:S05]  /*17b0*/  MOV R23, R17 ;  /* 0x0000001100177202 */ /* 0x000fca0000000f00 */
[----:B------:R-:W-:-:S04]  /*17c0*/  FADD.FTZ R18, R22, R23 ;  /* 0x0000001716127221 */ /* 0x000fc80000010000 */
[----:B------:R-:W-:-:S07]  /*17d0*/  IMAD.MOV.U32 R27, RZ, RZ, R18 ;  /* 0x000000ffff1b7224 */ /* 0x000fce00078e0012 */
[----:B------:R-:W-:Y:S05]  /*17e0*/  WARPSYNC.COLLECTIVE R12, `(.L_x_2849) ;  /* 0x000000000c087348 */ /* 0x000fea0003c00000 */
[----:B------:R0:W1:Y:S02]  /*17f0*/  SHFL.BFLY P2, R17, R27, R14, R13 ;  /* 0x0c00000e1b117389 */ /* 0x000064000004000d */
[----:B01----:R-:W-:Y:S01]  /*1800*/  ENDCOLLECTIVE ;  /* 0x000000000000791b */ /* 0x003fe20003800000 */
.L_x_2849:
[----:B------:R-:W-:Y:S01]  /*1810*/  HFMA2.MMA R14, -RZ, RZ, 0, 5.9604644775390625e-08 ;  /* 0x00000001ff0e7435 */ /* 0x000fe200000001ff */
[----:B------:R-:W-:Y:S02]  /*1820*/  MOV R27, R8 ;  /* 0x00000008001b7202 */ /* 0x000fe40000000f00 */
[----:B------:R-:W-:-:S08]  /*1830*/  MOV R9, R17 ;  /* 0x0000001100097202 */ /* 0x000fd00000000f00 */
[----:B------:R-:W-:Y:S05]  /*1840*/  WARPSYNC.COLLECTIVE R12, `(.L_x_2850) ;  /* 0x000000000c087348 */ /* 0x000fea0003c00000 */
[----:B------:R0:W1:Y:S02]  /*1850*/  SHFL.BFLY P2, R17, R27, R14, R13 ;  /* 0x0c00000e1b117389 */ /* 0x000064000004000d */
[----:B01----:R-:W-:Y:S01]  /*1860*/  ENDCOLLECTIVE ;  /* 0x000000000000791b */ /* 0x003fe20003800000 */
.L_x_2850:
[----:B------:R-:W-:Y:S01]  /*1870*/  HFMA2.MMA R14, -RZ, RZ, 0, 1.1920928955078125e-07 ;  /* 0x00000002ff0e7435 */ /* 0x000fe200000001ff */
[----:B------:R-:W-:-:S05]  /*1880*/  MOV R19, R17 ;  /* 0x0000001100137202 */ /* 0x000fca0000000f00 */
[----:B------:R-:W-:-:S05]  /*1890*/  FADD.FTZ R23, R8, R19 ;  /* 0x0000001308177221 */ /* 0x000fca0000010000 */
[----:B------:R-:W-:-:S07]  /*18a0*/  MOV R27, R23 ;  /* 0x00000017001b7202 */ /* 0x000fce0000000f00 */
[----:B------:R-:W-:Y:S05]  /*18b0*/  WARPSYNC.COLLECTIVE R12, `(.L_x_2851) ;  /* 0x000000000c087348 */ /* 0x000fea0003c00000 */
[----:B------:R0:W1:Y:S02]  /*18c0*/  SHFL.BFLY P2, R17, R27, R14, R13 ;  /* 0x0c00000e1b117389 */ /* 0x000064000004000d */
[----:B01----:R-:W-:Y:S01]  /*18d0*/  ENDCOLLECTIVE ;  /* 0x000000000000791b */ /* 0x003fe20003800000 */
.L_x_2851:
[----:B------:R-:W-:Y:S01]  /*18e0*/  HFMA2.MMA R14, -RZ, RZ, 0, 2.384185791015625e-07 ;  /* 0x00000004ff0e7435 */ /* 0x000fe200000001ff */
[----:B------:R-:W-:-:S05]  /*18f0*/  MOV R22, R17 ;  /* 0x0000001100167202 */ /* 0x000fca0000000f00 */
[----:B------:R-:W-:-:S05]  /*1900*/  FADD.FTZ R8, R23, R22 ;  /* 0x0000001617087221 */ /* 0x000fca0000010000 */
[----:B------:R-:W-:-:S07]  /*1910*/  MOV R27, R8 ;  /* 0x00000008001b7202 */ /* 0x000fce0000000f00 */
[----:B------:R-:W-:Y:S05]  /*1920*/  WARPSYNC.COLLECTIVE R12, `(.L_x_2852) ;  /* 0x000000000c087348 */ /* 0x000fea0003c00000 */
[----:B------:R0:W1:Y:S02]  /*1930*/  SHFL.BFLY P2, R17, R27, R14, R13 ;  /* 0x0c00000e1b117389 */ /* 0x000064000004000d */
[----:B01----:R-:W-:Y:S01]  /*1940*/  ENDCOLLECTIVE ;  /* 0x000000000000791b */ /* 0x003fe20003800000 */
.L_x_2852:
[----:B------:R-:W-:Y:S01]  /*1950*/  HFMA2.MMA R14, -RZ, RZ, 0, 4.76837158203125e-07 ;  /* 0x00000008ff0e7435 */ /* 0x000fe200000001ff */
[----:B------:R-:W-:-:S05]  /*1960*/  MOV R21, R17 ;  /* 0x0000001100157202 */ /* 0x000fca0000000f00 */
[----:B------:R-:W-:-:S05]  /*1970*/  FADD.FTZ R24, R8, R21 ;  /* 0x0000001508187221 */ /* 0x000fca0000010000 */
[----:B------:R-:W-:-:S07]  /*1980*/  MOV R27, R24 ;  /* 0x00000018001b7202 */ /* 0x000fce0000000f00 */
[----:B------:R-:W-:Y:S05]  /*1990*/  WARPSYNC.COLLECTIVE R12, `(.L_x_2853) ;  /* 0x000000000c087348 */ /* 0x000fea0003c00000 */
[----:B------:R0:W1:Y:S02]  /*19a0*/  SHFL.BFLY P2, R17, R27, R14, R13 ;  /* 0x0c00000e1b117389 */ /* 0x000064000004000d */
[----:B01----:R-:W-:Y:S01]  /*19b0*/  ENDCOLLECTIVE ;  /* 0x000000000000791b */ /* 0x003fe20003800000 */
.L_x_2853:
[----:B------:R-:W-:Y:S01]  /*19c0*/  HFMA2.MMA R14, -RZ, RZ, 0, 9.5367431640625e-07 ;  /* 0x00000010ff0e7435 */ /* 0x000fe200000001ff */
[----:B------:R-:W-:-:S05]  /*19d0*/  MOV R25, R17 ;  /* 0x0000001100197202 */ /* 0x000fca0000000f00 */
[----:B------:R-:W-:-:S05]  /*19e0*/  FADD.FTZ R25, R24, R25 ;  /* 0x0000001918197221 */ /* 0x000fca0000010000 */
[----:B------:R-:W-:-:S07]  /*19f0*/  MOV R27, R25 ;  /* 0x00000019001b7202 */ /* 0x000fce0000000f00 */
[----:B------:R-:W-:Y:S05]  /*1a00*/  WARPSYNC.COLLECTIVE R12, `(.L_x_2854) ;  /* 0x000000000c087348 */ /* 0x000fea0003c00000 */
[----:B------:R0:W1:Y:S02]  /*1a10*/  SHFL.BFLY P2, R17, R27, R14, R13 ;  /* 0x0c00000e1b117389 */ /* 0x000064000004000d */
[----:B01----:R-:W-:Y:S01]  /*1a20*/  ENDCOLLECTIVE ;  /* 0x000000000000791b */ /* 0x003fe20003800000 */
.L_x_2854:
[----:B------:R-:W-:Y:S05]  /*1a30*/  BRA `(.L_x_2855) ;  /* 0xfffffff400387947 */ /* 0x000fea000383ffff */
.L_x_2856:
        /* <DEDUP_REMOVED lines=12> */
.L_x_3370:


//--------------------- .text._ZN10layer_norm31ln_parallel_residual_bwd_kernelINS_13Kernel_traitsI6__halfffffjLj1536ELj1ELj1ELj4ELj16ENS_18Kernel_traits_baseILj1536ES2_ffffjLj128EEEEELb1ELb1ELb0EEEvNS_9BwdParamsE --------------------------
	.section	.text._ZN10layer_norm31ln_parallel_residual_bwd_kernelINS_13Kernel_traitsI6__halfffffjLj1536ELj1ELj1ELj4ELj16ENS_18Kernel_traits_baseILj1536ES2_ffffjLj128EEEEELb1ELb1ELb0EEEvNS_9BwdParamsE,"ax",@progbits
	.align	128
        .global         _ZN10layer_norm31ln_parallel_residual_bwd_kernelINS_13Kernel_traitsI6__halfffffjLj1536ELj1ELj1ELj4ELj16ENS_18Kernel_traits_baseILj1536ES2_ffffjLj128EEEEELb1ELb1ELb0EEEvNS_9BwdParamsE
        .type           _ZN10layer_norm31ln_parallel_residual_bwd_kernelINS_13Kernel_traitsI6__halfffffjLj1536ELj1ELj1ELj4ELj16ENS_18Kernel_traits_baseILj1536ES2_ffffjLj128EEEEELb1ELb1ELb0EEEvNS_9BwdParamsE,@function
        .size           _ZN10layer_norm31ln_parallel_residual_bwd_kernelINS_13Kernel_traitsI6__halfffffjLj1536ELj1ELj1ELj4ELj16ENS_18Kernel_traits_baseILj1536ES2_ffffjLj128EEEEELb1ELb1ELb0EEEvNS_9BwdParamsE,(.L_x_3371 - _ZN10layer_norm31ln_parallel_residual_bwd_kernelINS_13Kernel_traitsI6__halfffffjLj1536ELj1ELj1ELj4ELj16ENS_18Kernel_traits_baseILj1536ES2_ffffjLj128EEEEELb1ELb1ELb0EEEvNS_9BwdParamsE)
        .other          _ZN10layer_norm31ln_parallel_residual_bwd_kernelINS_13Kernel_traitsI6__halfffffjLj1536ELj1ELj1ELj4ELj16ENS_18Kernel_traits_baseILj1536ES2_ffffjLj128EEEEELb1ELb1ELb0EEEvNS_9BwdParamsE,@"STO_CUDA_ENTRY STV_DEFAULT"
_ZN10layer_norm31ln_parallel_residual_bwd_kernelINS_13Kernel_traitsI6__halfffffjLj1536ELj1ELj1ELj4ELj16ENS_18Kernel_traits_baseILj1536ES2_ffffjLj128EEEEELb1ELb1ELb0EEEvNS_9BwdParamsE:
.text._ZN10layer_norm31ln_parallel_residual_bwd_kernelINS_13Kernel_traitsI6__halfffffjLj1536ELj1ELj1ELj4ELj16ENS_18Kernel_traits_baseILj1536ES2_ffffjLj128EEEEELb1ELb1ELb0EEEvNS_9BwdParamsE:
        /* <DEDUP_REMOVED lines=37> */
[----:B------:R-:W-:-:S05]  /*0250*/  SHF.R.U32.HI R73, RZ, 0x7, R76 ;  /* 0x00000007ff497819 */ /* 0x000fca000001164c */
[----:B-1----:R-:W-:-:S05]  /*0260*/  VIADD R74, R73, UR6 ;  /* 0x00000006494a7c36 */ /* 0x002fca0008000000 */
        /* <DEDUP_REMOVED lines=16> */
[----:B------:R-:W-:Y:S01]  /*0370*/  UISETP.NE.AND UP0, UPT, UR6, URZ, UPT ;  /* 0x0000003f0600728c */ /* 0x000fe2000bf05270 */
[----:B------:R-:W-:Y:S01]  /*0380*/  SHF.R.U64 R12, R10, 0x10, R11 ;  /* 0x000000100a0c7819 */ /* 0x000fe2000000120b */
[----:B------:R-:W-:Y:S01]  /*0390*/  IMAD.MOV.U32 R17, RZ, RZ, R5 ;  /* 0x000000ffff117224 */ /* 0x000fe200078e0005 */
[----:B------:R-:W-:Y:S01]  /*03a0*/  MOV R19, R4 ;  /* 0x0000000400137202 */ /* 0x000fe20000000f00 */
[----:B------:R-:W-:Y:S01]  /*03b0*/  IMAD.MOV.U32 R13, RZ, RZ, R7 ;  /* 0x000000ffff0d7224 */ /* 0x000fe200078e0007 */
[----:B------:R-:W-:Y:S01]  /*03c0*/  SHF.R.U64 R72, R4, 0x10, R5 ;  /* 0x0000001004487819 */ /* 0x000fe20000001205 */
[----:B------:R-:W-:Y:S01]  /*03d0*/  IMAD.MOV.U32 R9, RZ, RZ, R11 ;  /* 0x000000ffff097224 */ /* 0x000fe200078e000b */
[----:B------:R-:W-:Y:S01]  /*03e0*/  SHF.R.U32.HI R18, RZ, 0x10, R5 ;  /* 0x00000010ff127819 */ /* 0x000fe20000011605 */
[----:B------:R-:W-:Y:S01]  /*03f0*/  HFMA2.MMA R8, -RZ, RZ, 0, 5.9604644775390625e-08 ;  /* 0x00000001ff087435 */ /* 0x000fe200000001ff */
[----:B------:R-:W-:Y:S01]  /*0400*/  MOV R15, R6 ;  /* 0x00000006000f7202 */ /* 0x000fe20000000f00 */
[----:B------:R-:W-:Y:S01]  /*0410*/  IMAD.MOV.U32 R25, RZ, RZ, RZ ;  /* 0x000000ffff197224 */ /* 0x000fe200078e00ff */
[--C-:B------:R-:W-:Y:S01]  /*0420*/  SHF.R.U64 R16, R6, 0x10, R7.reuse ;  /* 0x0000001006107819 */ /* 0x100fe20000001207 */
[----:B------:R-:W-:Y:S01]  /*0430*/  HADD2.F32 R19, -RZ, R19.H0_H0 ;  /* 0x20000013ff137230 */ /* 0x000fe20000004100 */
[----:B------:R-:W-:Y:S01]  /*0440*/  SHF.R.U32.HI R14, RZ, 0x10, R7 ;  /* 0x00000010ff0e7819 */ /* 0x000fe20000011607 */
[----:B------:R-:W-:Y:S01]  /*0450*/  HADD2.F32 R72, -RZ, R72.H0_H0 ;  /* 0x20000048ff487230 */ /* 0x000fe20000004100 */
[----:B------:R-:W-:Y:S01]  /*0460*/  SHF.R.U32.HI R10, RZ, 0x10, R11 ;  /* 0x00000010ff0a7819 */ /* 0x000fe2000001160b */
[----:B------:R-:W-:Y:S01]  /*0470*/  HADD2.F32 R17, -RZ, R17.H0_H0 ;  /* 0x20000011ff117230 */ /* 0x000fe20000004100 */
[----:B------:R-:W-:Y:S01]  /*0480*/  LEA R73, R73, 0x4, 0x2 ;  /* 0x0000000449497811 */ /* 0x000fe200078e10ff */
        /* <DEDUP_REMOVED lines=10> */
.L_x_2871:
        /* <DEDUP_REMOVED lines=11> */
[C---:B------:R-:W-:Y:S01]  /*05e0*/  IMAD R68, R74.reuse, R77, RZ ;  /* 0x0000004d4a447224 */ /* 0x040fe200078e02ff */
[----:B------:R-:W-:Y:S02]  /*05f0*/  IADD3 R74, R74, UR8, RZ ;  /* 0x000000084a4a7c10 */ /* 0x000fe4000fffe0ff */
[----:B------:R-:W-:Y:S02]  /*0600*/  MOV R114, RZ ;  /* 0x000000ff00727202 */ /* 0x000fe40000000f00 */
[----:B------:R-:W-:-:S02]  /*0610*/  SHF.R.S32.HI R69, RZ, 0x1f, R68 ;  /* 0x0000001fff457819 */ /* 0x000fc40000011444 */
[----:B------:R-:W-:Y:S02]  /*0620*/  ISETP.GE.AND P1, PT, R74, UR9, PT ;  /* 0x000000094a007c0c */ /* 0x000fe4000bf26270 */
[----:B------:R-:W-:Y:S02]  /*0630*/  LEA.HI R8, R69, R68, RZ, 0x2 ;  /* 0x0000004445087211 */ /* 0x000fe400078f10ff */
[----:B------:R-:W-:Y:S02]  /*0640*/  P2R R78, PR, RZ, 0x2 ;  /* 0x00000002ff4e7803 */ /* 0x000fe40000000000 */
[----:B------:R-:W-:Y:S02]  /*0650*/  LEA.HI.SX32 R8, R8, R75, 0x1e ;  /* 0x0000004b08087211 */ /* 0x000fe400078ff2ff */
[----:B------:R-:W-:-:S03]  /*0660*/  SHF.L.U32 R108, R108, 0x2, RZ ;  /* 0x000000026c6c7819 */ /* 0x000fc600000006ff */
[----:B------:R-:W-:Y:S01]  /*0670*/  IMAD.MOV.U32 R107, RZ, RZ, R8 ;  /* 0x000000ffff6b7224 */ /* 0x000fe200078e0008 */
[----:B--2---:R-:W-:Y:S01]  /*0680*/  FSEL R103, R66, RZ, !P0 ;  /* 0x000000ff42677208 */ /* 0x004fe20004000000 */
[----:B0-----:R-:W-:Y:S06]  /*0690*/  @!P4 BRA `(.L_x_2859) ;  /* 0x0000000000ccc947 */ /* 0x001fec0003800000 */
[----:B------:R-:W0:Y:S01]  /*06a0*/  LDC.64 R68, c[0x0][0x2b8] ;  /* 0x0000ae00ff447b82 */ /* 0x000e220000000a00 */
[C---:B------:R-:W-:Y:S02]  /*06b0*/  LEA R64, P1, R8.reuse, UR12, 0x4 ;  /* 0x0000000c08407c11 */ /* 0x040fe4000f8220ff */
[----:B------:R-:W-:Y:S02]  /*06c0*/  ISETP.NE.U32.AND P0, PT, RZ, UR16, PT ;  /* 0x00000010ff007c0c */ /* 0x000fe4000bf05070 */
[C---:B------:R-:W-:Y:S02]  /*06d0*/  LEA.HI.X R65, R8.reuse, UR13, RZ, 0x4, P1 ;  /* 0x0000000d08417c11 */ /* 0x040fe400088f24ff */
[----:B------:R-:W-:Y:S02]  /*06e0*/  ISETP.NE.AND.EX P0, PT, RZ, UR17, PT, P0 ;  /* 0x00000011ff007c0c */ /* 0x000fe4000bf05300 */
[C---:B------:R-:W-:Y:S02]  /*06f0*/  SHF.L.U32 R3, R8.reuse, 0x2, RZ ;  /* 0x0000000208037819 */ /* 0x040fe400000006ff */
[----:B------:R-:W2:Y:S01]  /*0700*/  LDG.E.128 R64, desc[UR4][R64.64] ;  /* 0x0000000440407981 */ /* 0x000ea2000c1e1d00 */
[----:B------:R-:W-:-:S02]  /*0710*/  SHF.L.U64.HI R6, R8, 0x2, RZ ;  /* 0x0000000208067819 */ /* 0x000fc400000102ff */
[----:B------:R-:W-:-:S06]  /*0720*/  IADD3 R104, P1, R3, UR14, RZ ;  /* 0x0000000e03687c10 */ /* 0x000fcc000ff3e0ff */
[----:B------:R-:W1:Y:S01]  /*0730*/  @P0 LDC.64 R94, c[0x0][0x248] ;  /* 0x00009200ff5e0b82 */ /* 0x000e620000000a00 */
[----:B0-----:R-:W-:-:S06]  /*0740*/  IMAD.WIDE.U32 R68, R8, 0x10, R68 ;  /* 0x0000001008447825 */ /* 0x001fcc00078e0044 */
[----:B------:R-:W3:Y:S01]  /*0750*/  LDG.E.128 R68, desc[UR4][R68.64] ;  /* 0x0000000444447981 */ /* 0x000ee2000c1e1d00 */
[----:B------:R-:W-:Y:S02]  /*0760*/  IADD3.X R105, R6, UR15, RZ, P1, !PT ;  /* 0x0000000f06697c10 */ /* 0x000fe40008ffe4ff */
[----:B-1----:R-:W-:-:S04]  /*0770*/  @P0 IADD3 R94, P1, R3, R94, RZ ;  /* 0x0000005e035e0210 */ /* 0x002fc80007f3e0ff */
[----:B------:R-:W-:Y:S02]  /*0780*/  @P0 IADD3.X R95, R6, R95, RZ, P1, !PT ;  /* 0x0000005f065f0210 */ /* 0x000fe40000ffe4ff */
[----:B------:R-:W-:Y:S01]  /*0790*/  ISETP.NE.U32.AND P1, PT, RZ, UR10, PT ;  /* 0x0000000aff007c0c */ /* 0x000fe2000bf25070 */
[----:B------:R-:W5:Y:S03]  /*07a0*/  LDG.E R6, desc[UR4][R104.64] ;  /* 0x0000000468067981 */ /* 0x000f66000c1e1900 */
[----:B------:R-:W-:Y:S01]  /*07b0*/  ISETP.NE.AND.EX P1, PT, RZ, UR11, PT, P1 ;  /* 0x0000000bff007c0c */ /* 0x000fe2000bf25310 */
[----:B------:R-:W5:-:S12]  /*07c0*/  @P0 LDG.E R7, desc[UR4][R94.64] ;  /* 0x000000045e070981 */ /* 0x000f58000c1e1900 */
[----:B------:R-:W-:-:S04]  /*07d0*/  @P1 LEA R106, P0, R8, UR10, 0x4 ;  /* 0x0000000a086a1c11 */ /* 0x000fc8000f8020ff */
[----:B------:R-:W-:-:S05]  /*07e0*/  @P1 LEA.HI.X R107, R8, UR11, RZ, 0x4, P0 ;  /* 0x0000000b086b1c11 */ /* 0x000fca00080f24ff */
[----:B------:R0:W5:Y:S02]  /*07f0*/  @P1 LDG.E.128 R44, desc[UR4][R106.64] ;  /* 0x000000046a2c1981 */ /* 0x000164000c1e1d00 */
[----:B0-----:R-:W-:Y:S02]  /*0800*/  VIADD R107, R8, 0x80 ;  /* 0x00000080086b7836 */ /* 0x001fe40000000000 */
[C---:B--2---:R-:W-:Y:S01]  /*0810*/  FADD.FTZ R3, -R103.reuse, R64 ;  /* 0x0000004067037221 */ /* 0x044fe20000010100 */
[----:B------:R-:W-:-:S03]  /*0820*/  FADD.FTZ R65, -R103, R65 ;  /* 0x0000004167417221 */ /* 0x000fc60000010100 */
[C---:B-----5:R-:W-:Y:S01]  /*0830*/  FMUL.FTZ R3, R80.reuse, R3 ;  /* 0x0000000350037220 */ /* 0x060fe20000410000 */
[----:B------:R-:W-:Y:S01]  /*0840*/  FMUL.FTZ R84, R80, R65 ;  /* 0x0000004150547220 */ /* 0x000fe20000410000 */
[C---:B------:R-:W-:Y:S01]  /*0850*/  FADD.FTZ R93, -R103.reuse, R66 ;  /* 0x00000042675d7221 */ /* 0x040fe20000010100 */
[----:B------:R-:W-:-:S03]  /*0860*/  FADD.FTZ R109, -R103, R67 ;  /* 0x00000043676d7221 */ /* 0x000fc60000010100 */
[----:B------:R-:W-:Y:S01]  /*0870*/  FMUL.FTZ R93, R80, R93 ;  /* 0x0000005d505d7220 */ /* 0x000fe20000410000 */
[----:B---3--:R-:W-:Y:S01]  /*0880*/  FMUL.FTZ R98, R19, R68 ;  /* 0x0000004413627220 */ /* 0x008fe20000410000 */
[----:B------:R-:W-:-:S03]  /*0890*/  FMUL.FTZ R97, R72, R69 ;  /* 0x0000004548617220 */ /* 0x000fc60000410000 */
[----:B------:R-:W-:Y:S01]  /*08a0*/  FADD.FTZ R64, RZ, R98 ;  /* 0x00000062ff407221 */ /* 0x000fe20000010000 */
[----:B------:R-:W-:Y:S01]  /*08b0*/  FFMA.FTZ R65, R3, R98, RZ ;  /* 0x0000006203417223 */ /* 0x000fe200000100ff */
[----:B------:R-:W-:Y:S02]  /*08c0*/  FMUL.FTZ R106, R17, R70 ;  /* 0x00000046116a7220 */ /* 0x000fe40000410000 */
        /* <DEDUP_REMOVED lines=16> */
.L_x_2859:
[----:B------:R-:W-:Y:S05]  /*09d0*/  BSYNC B0 ;  /* 0x0000000000007941 */ /* 0x000fea0003800000 */
.L_x_2858:
[----:B------:R-:W-:Y:S04]  /*09e0*/  BSSY B0, `(.L_x_2860) ;  /* 0x0000035000007945 */ /* 0x000fe80003800000 */
[----:B------:R-:W-:Y:S05]  /*09f0*/  @!P3 BRA `(.L_x_2861) ;  /* 0x0000000000ccb947 */ /* 0x000fea0003800000 */
[----:B------:R-:W-:Y:S01]  /*0a00*/  ISETP.NE.U32.AND P0, PT, RZ, UR16, PT ;  /* 0x00000010ff007c0c */ /* 0x000fe2000bf05070 */
[----:B------:R-:W0:Y:S01]  /*0a10*/  LDC.64 R68, c[0x0][0x2b8] ;  /* 0x0000ae00ff447b82 */ /* 0x000e220000000a00 */
[C---:B------:R-:W-:Y:S02]  /*0a20*/  LEA R64, P1, R107.reuse, UR12, 0x4 ;  /* 0x0000000c6b407c11 */ /* 0x040fe4000f8220ff */
[----:B------:R-:W-:Y:S02]  /*0a30*/  ISETP.NE.AND.EX P0, PT, RZ, UR17, PT, P0 ;  /* 0x00000011ff007c0c */ /* 0x000fe4000bf05300 */
[C---:B------:R-:W-:Y:S02]  /*0a40*/  SHF.L.U32 R71, R107.reuse, 0x2, RZ ;  /* 0x000000026b477819 */ /* 0x040fe400000006ff */
[C---:B------:R-:W-:Y:S02]  /*0a50*/  LEA.HI.X R65, R107.reuse, UR13, RZ, 0x4, P1 ;  /* 0x0000000d6b417c11 */ /* 0x040fe400088f24ff */
[----:B------:R-:W-:-:S02]  /*0a60*/  SHF.L.U64.HI R4, R107, 0x2, RZ ;  /* 0x000000026b047819 */ /* 0x000fc400000102ff */
[----:B------:R-:W-:Y:S02]  /*0a70*/  IADD3 R94, P1, R71, UR14, RZ ;  /* 0x0000000e475e7c10 */ /* 0x000fe4000ff3e0ff */
[----:B------:R-:W2:Y:S03]  /*0a80*/  LDG.E.128 R64, desc[UR4][R64.64] ;  /* 0x0000000440407981 */ /* 0x000ea6000c1e1d00 */
[----:B------:R-:W1:Y:S01]  /*0a90*/  @P0 LDC.64 R90, c[0x0][0x248] ;  /* 0x00009200ff5a0b82 */ /* 0x000e620000000a00 */
[----:B------:R-:W-:Y:S01]  /*0aa0*/  IADD3.X R95, R4, UR15, RZ, P1, !PT ;  /* 0x0000000f045f7c10 */ /* 0x000fe20008ffe4ff */
[----:B0-----:R-:W-:Y:S01]  /*0ab0*/  IMAD.WIDE.U32 R68, R107, 0x10, R68 ;  /* 0x000000106b447825 */ /* 0x001fe200078e0044 */
[----:B-1----:R-:W-:-:S05]  /*0ac0*/  @P0 IADD3 R90, P1, R71, R90, RZ ;  /* 0x0000005a475a0210 */ /* 0x002fca0007f3e0ff */
[----:B------:R-:W3:Y:S01]  /*0ad0*/  LDG.E.128 R68, desc[UR4][R68.64] ;  /* 0x0000000444447981 */ /* 0x000ee2000c1e1d00 */
[----:B------:R-:W-:Y:S02]  /*0ae0*/  @P0 IADD3.X R91, R4, R91, RZ, P1, !PT ;  /* 0x0000005b045b0210 */ /* 0x000fe40000ffe4ff */
[----:B------:R-:W-:Y:S01]  /*0af0*/  ISETP.NE.U32.AND P1, PT, RZ, UR10, PT ;  /* 0x0000000aff007c0c */ /* 0x000fe2000bf25070 */
[----:B------:R-:W5:Y:S03]  /*0b00*/  LDG.E R4, desc[UR4][R94.64] ;  /* 0x000000045e047981 */ /* 0x000f66000c1e1900 */
[----:B------:R-:W-:Y:S01]  /*0b10*/  ISETP.NE.AND.EX P1, PT, RZ, UR11, PT, P1 ;  /* 0x0000000bff007c0c */ /* 0x000fe2000bf25310 */
[----:B------:R3:W5:-:S12]  /*0b20*/  @P0 LDG.E R5, desc[UR4][R90.64] ;  /* 0x000000045a050981 */ /* 0x000758000c1e1900 */
[----:B------:R-:W-:-:S04]  /*0b30*/  @P1 LEA R110, P0, R107, UR10, 0x4 ;  /* 0x0000000a6b6e1c11 */ /* 0x000fc8000f8020ff */
[----:B------:R-:W-:-:S05]  /*0b40*/  @P1 LEA.HI.X R111, R107, UR11, RZ, 0x4, P0 ;  /* 0x0000000b6b6f1c11 */ /* 0x000fca00080f24ff */
[----:B------:R0:W5:Y:S01]  /*0b50*/  @P1 LDG.E.128 R20, desc[UR4][R110.64] ;  /* 0x000000046e141981 */ /* 0x000162000c1e1d00 */
[----:B------:R-:W-:Y:S02]  /*0b60*/  VIADD R107, R107, 0x80 ;  /* 0x000000806b6b7836 */ /* 0x000fe40000000000 */
[C---:B--2---:R-:W-:Y:S01]  /*0b70*/  FADD.FTZ R81, -R103.reuse, R64 ;  /* 0x0000004067517221 */ /* 0x044fe20000010100 */
[----:B------:R-:W-:-:S03]  /*0b80*/  FADD.FTZ R65, -R103, R65 ;  /* 0x0000004167417221 */ /* 0x000fc60000010100 */
[C---:B-----5:R-:W-:Y:S01]  /*0b90*/  FMUL.FTZ R81, R80.reuse, R81 ;  /* 0x0000005150517220 */ /* 0x060fe20000410000 */
[----:B------:R-:W-:Y:S01]  /*0ba0*/  FMUL.FTZ R86, R80, R65 ;  /* 0x0000004150567220 */ /* 0x000fe20000410000 */
[C---:B------:R-:W-:Y:S01]  /*0bb0*/  FADD.FTZ R89, -R103.reuse, R66 ;  /* 0x0000004267597221 */ /* 0x040fe20000010100 */
[----:B------:R-:W-:-:S03]  /*0bc0*/  FADD.FTZ R109, -R103, R67 ;  /* 0x00000043676d7221 */ /* 0x000fc60000010100 */
[C---:B------:R-:W-:Y:S01]  /*0bd0*/  FMUL.FTZ R89, R80.reuse, R89 ;  /* 0x0000005950597220 */ /* 0x040fe20000410000 */
[----:B------:R-:W-:Y:S01]  /*0be0*/  FMUL.FTZ R100, R80, R109 ;  /* 0x0000006d50647220 */ /* 0x000fe20000410000 */
[----:B---3--:R-:W-:Y:S01]  /*0bf0*/  FMUL.FTZ R90, R15, R68 ;  /* 0x000000440f5a7220 */ /* 0x008fe20000410000 */
[----:B------:R-:W-:-:S03]  /*0c00*/  FMUL.FTZ R91, R16, R69 ;  /* 0x00000045105b7220 */ /* 0x000fc60000410000 */
[----:B------:R-:W-:Y:S01]  /*0c10*/  FADD.FTZ R64, R105, R90 ;  /* 0x0000005a69407221 */ /* 0x000fe20000010000 */
[----:B------:R-:W-:Y:S01]  /*0c20*/  FFMA.FTZ R65, R81, R90, R114 ;  /* 0x0000005a51417223 */ /* 0x000fe20000010072 */
[----:B------:R-:W-:Y:S02]  /*0c30*/  FMUL.FTZ R102, R13, R70 ;  /* 0x000000460d667220 */ /* 0x000fe40000410000 */
        /* <DEDUP_REMOVED lines=15> */
.L_x_2861:
[----:B------:R-:W-:Y:S05]  /*0d30*/  BSYNC B0 ;  /* 0x0000000000007941 */ /* 0x000fea0003800000 */
.L_x_2860:
[----:B------:R-:W-:Y:S04]  /*0d40*/  BSSY B0, `(.L_x_2862) ;  /* 0x0000034000007945 */ /* 0x000fe80003800000 */
        /* <DEDUP_REMOVED lines=12> */
[----:B------:R-:W2:Y:S01]  /*0e10*/  LDG.E.128 R68, desc[UR4][R68.64] ;  /* 0x0000000444447981 */ /* 0x000ea2000c1e1d00 */
[----:B-1----:R-:W-:-:S04]  /*0e20*/  @P0 IADD3 R94, P1, R95, R64, RZ ;  /* 0x000000405f5e0210 */ /* 0x002fc80007f3e0ff */
[----:B------:R-:W-:Y:S02]  /*0e30*/  @P0 IADD3.X R95, R2, R65, RZ, P1, !PT ;  /* 0x00000041025f0210 */ /* 0x000fe40000ffe4ff */
[----:B------:R-:W-:Y:S01]  /*0e40*/  ISETP.NE.U32.AND P1, PT, RZ, UR10, PT ;  /* 0x0000000aff007c0c */ /* 0x000fe2000bf25070 */
[----:B------:R-:W3:Y:S03]  /*0e50*/  LDG.E.128 R64, desc[UR4][R66.64] ;  /* 0x0000000442407981 */ /* 0x000ee6000c1e1d00 */
[----:B------:R-:W-:Y:S01]  /*0e60*/  ISETP.NE.AND.EX P1, PT, RZ, UR11, PT, P1 ;  /* 0x0000000bff007c0c */ /* 0x000fe2000bf25310 */
[----:B------:R0:W5:Y:S04]  /*0e70*/  LDG.E R2, desc[UR4][R110.64] ;  /* 0x000000046e027981 */ /* 0x000168000c1e1900 */
[----:B------:R0:W5:Y:S08]  /*0e80*/  @P0 LDG.E R0, desc[UR4][R94.64] ;  /* 0x000000045e000981 */ /* 0x000170000c1e1900 */
[----:B------:R-:W-:-:S04]  /*0e90*/  @P1 LEA R112, P6, R107, UR10, 0x4 ;  /* 0x0000000a6b701c11 */ /* 0x000fc8000f8c20ff */
[----:B------:R-:W-:-:S05]  /*0ea0*/  @P1 LEA.HI.X R113, R107, UR11, RZ, 0x4, P6 ;  /* 0x0000000b6b711c11 */ /* 0x000fca000b0f24ff */
[----:B------:R0:W5:Y:S01]  /*0eb0*/  @P1 LDG.E.128 R52, desc[UR4][R112.64] ;  /* 0x0000000470341981 */ /* 0x000162000c1e1d00 */
[----:B--2---:R-:W-:Y:S01]  /*0ec0*/  FMUL.FTZ R88, R11, R68 ;  /* 0x000000440b587220 */ /* 0x004fe20000410000 */
[----:B------:R-:W-:Y:S01]  /*0ed0*/  FMUL.FTZ R83, R12, R69 ;  /* 0x000000450c537220 */ /* 0x000fe20000410000 */
[----:B------:R-:W-:Y:S01]  /*0ee0*/  FMUL.FTZ R92, R9, R70 ;  /* 0x00000046095c7220 */ /* 0x000fe20000410000 */
[C---:B---3--:R-:W-:Y:S01]  /*0ef0*/  FADD.FTZ R79, -R103.reuse, R64 ;  /* 0x00000040674f7221 */ /* 0x048fe20000010100 */
[----:B------:R-:W-:-:S03]  /*0f00*/  FADD.FTZ R65, -R103, R65 ;  /* 0x0000004167417221 */ /* 0x000fc60000010100 */
[C---:B-----5:R-:W-:Y:S01]  /*0f10*/  FMUL.FTZ R79, R80.reuse, R79 ;  /* 0x0000004f504f7220 */ /* 0x060fe20000410000 */
[----:B------:R-:W-:Y:S01]  /*0f20*/  FMUL.FTZ R82, R80, R65 ;  /* 0x0000004150527220 */ /* 0x000fe20000410000 */
[----:B------:R-:W-:Y:S01]  /*0f30*/  FADD.FTZ R64, R105, R88 ;  /* 0x0000005869407221 */ /* 0x000fe20000010000 */
[----:B------:R-:W-:Y:S01]  /*0f40*/  FADD.FTZ R85, -R103, R66 ;  /* 0x0000004267557221 */ /* 0x000fe20000010100 */
[----:B------:R-:W-:Y:S01]  /*0f50*/  FFMA.FTZ R65, R79, R88, R114 ;  /* 0x000000584f417223 */ /* 0x000fe20000010072 */
[----:B------:R-:W-:Y:S01]  /*0f60*/  FADD.FTZ R103, -R103, R67 ;  /* 0x0000004367677221 */ /* 0x000fe20000010100 */
        /* <DEDUP_REMOVED lines=17> */
.L_x_2863:
[----:B------:R-:W-:Y:S05]  /*1080*/  BSYNC B0 ;  /* 0x0000000000007941 */ /* 0x000fea0003800000 */
.L_x_2862:
[----:B------:R-:W-:Y:S01]  /*1090*/  UMOV UR6, 0xffffffff ;  /* 0xffffffff00067882 */ /* 0x000fe20000000000 */
[----:B------:R-:W-:Y:S02]  /*10a0*/  SEL R108, R73, R108, !P5 ;  /* 0x0000006c496c7207 */ /* 0x000fe40006800000 */
        /* <DEDUP_REMOVED lines=19> */
.L_x_2882:
[----:B------:R-:W3:Y:S01]  /*11e0*/  S2R R67, SR_CgaCtaId ;  /* 0x0000000000437919 */ /* 0x000ee20000008800 */
[----:B------:R-:W-:Y:S01]  /*11f0*/  LOP3.LUT P1, RZ, R76, 0x1f, RZ, 0xc0, !PT ;  /* 0x0000001f4cff7812 */ /* 0x000fe2000782c0ff */
[----:B------:R-:W-:Y:S01]  /*1200*/  UISETP.NE.AND UP0, UPT, UR22, URZ, UPT ;  /* 0x0000003f1600728c */ /* 0x000fe2000bf05270 */
[----:B------:R-:W-:Y:S01]  /*1210*/  MOV R66, 0x400 ;  /* 0x0000040000427802 */ /* 0x000fe20000000f00 */
[----:B-1----:R-:W-:Y:S01]  /*1220*/  FADD.FTZ R94, R71, R94 ;  /* 0x0000005e475e7221 */ /* 0x002fe20000010000 */
[----:B--2---:R-:W-:-:S03]  /*1230*/  FADD.FTZ R95, R70, R95 ;  /* 0x0000005f465f7221 */ /* 0x004fc60000010000 */
[----:B------:R-:W-:Y:S01]  /*1240*/  PLOP3.LUT P0, PT, PT, PT, UP0, 0x80, 0x0 ;  /* 0x000000000000781c */ /* 0x000fe20003f0f008 */
[----:B------:R-:W-:Y:S05]  /*1250*/  WARPSYNC.ALL ;  /* 0x0000000000007948 */ /* 0x000fea0003800000 */
[----:B------:R-:W-:Y:S01]  /*1260*/  @!P1 SHF.R.U32.HI R64, RZ, 0x5, R76 ;  /* 0x00000005ff409819 */ /* 0x000fe2000001164c */
[----:B------:R-:W-:Y:S03]  /*1270*/  BSSY B0, `(.L_x_2865) ;  /* 0x0000054000007945 */ /* 0x000fe60003800000 */
[----:B------:R-:W-:-:S05]  /*1280*/  @!P1 LOP3.LUT R65, R64, 0x3, RZ, 0xc0, !PT ;  /* 0x0000000340419812 */ /* 0x000fca00078ec0ff */
[----:B------:R-:W-:Y:S01]  /*1290*/  @!P1 IMAD.IADD R65, R108, 0x1, R65 ;  /* 0x000000016c419824 */ /* 0x000fe200078e0241 */
        /* <DEDUP_REMOVED lines=41> */
[----:B------:R-:W-:-:S04]  /*1530*/  ISETP.NE.AND.EX P1, PT, RZ, UR21, PT, P1 ;  /* 0x00000015ff007c0c */ /* 0x000fc8000bf25310 */
[----:B------:R-:W-:Y:S02]  /*1540*/  SEL R56, R67, R56, P1 ;  /* 0x0000003843387207 */ /* 0x000fe40000800000 */
[----:B------:R-:W-:Y:S02]  /*1550*/  SEL R57, R66, R57, P1 ;  /* 0x0000003942397207 */ /* 0x000fe40000800000 */
[----:B------:R-:W-:Y:S02]  /*1560*/  SEL R58, R71, R58, P1 ;  /* 0x0000003a473a7207 */ /* 0x000fe40000800000 */
        /* <DEDUP_REMOVED lines=29> */
[----:B------:R-:W-:-:S04]  /*1740*/  LOP3.LUT P6, RZ, R6, 0xff000000, RZ, 0xc0, !PT ;  /* 0xff00000006ff7812 */ /* 0x000fc800078cc0ff */
[----:B------:R-:W-:Y:S02]  /*1750*/  SEL R67, R68, RZ, P6 ;  /* 0x000000ff44437207 */ /* 0x000fe40003000000 */
[----:B------:R-:W0:Y:S02]  /*1760*/  LDC.64 R68, c[0x0][0x2f8] ;  /* 0x0000be00ff447b82 */ /* 0x000e240000000a00 */
[----:B0-----:R-:W-:-:S04]  /*1770*/  IMAD.WIDE.U32 R68, R8, 0x10, R68 ;  /* 0x0000001008447825 */ /* 0x001fc800078e0044 */
[----:B------:R-:W-:Y:S01]  /*1780*/  VIADD R8, R8, 0x80 ;  /* 0x0000008008087836 */ /* 0x000fe20000000000 */
[----:B------:R0:W-:Y:S04]  /*1790*/  STG.E.128 desc[UR4][R68.64], R64 ;  /* 0x0000004044007986 */ /* 0x0001e8000c101d04 */
[----:B------:R0:W-:Y:S02]  /*17a0*/  @P1 STG.E.128 desc[UR4][R70.64], R60 ;  /* 0x0000003c46001986 */ /* 0x0001e4000c101d04 */
.L_x_2866:
[----:B------:R-:W-:Y:S05]  /*17b0*/  BSYNC B0 ;  /* 0x0000000000007941 */ /* 0x000fea0003800000 */
.L_x_2865:
        /* <DEDUP_REMOVED lines=60> */
[C---:B0-----:R-:W-:Y:S01]  /*1b80*/  IMAD.WIDE.U32 R68, R8.reuse, 0x10, R68 ;  /* 0x0000001008447825 */ /* 0x041fe200078e0044 */
[----:B------:R-:W-:-:S04]  /*1b90*/  IADD3 R8, R8, 0x80, RZ ;  /* 0x0000008008087810 */ /* 0x000fc80007ffe0ff */
[----:B------:R1:W-:Y:S04]  /*1ba0*/  STG.E.128 desc[UR4][R68.64], R64 ;  /* 0x0000004044007986 */ /* 0x0003e8000c101d04 */
[----:B------:R1:W-:Y:S02]  /*1bb0*/  @P1 STG.E.128 desc[UR4][R70.64], R60 ;  /* 0x0000003c46001986 */ /* 0x0003e4000c101d04 */
.L_x_2868:
[----:B------:R-:W-:Y:S05]  /*1bc0*/  BSYNC B0 ;  /* 0x0000000000007941 */ /* 0x000fea0003800000 */
.L_x_2867:
        /* <DEDUP_REMOVED lines=27> */
[C---:B------:R-:W-:Y:S02]  /*1d80*/  SEL R58, R71.reuse, R58, P1 ;  /* 0x0000003a473a7207 */ /* 0x040fe40000800000 */
[----:B------:R-:W-:Y:S01]  /*1d90*/  SEL R59, R80, R59, P1 ;  /* 0x0000003b503b7207 */ /* 0x000fe20000800000 */
        /* <DEDUP_REMOVED lines=31> */
[----:B0-----:R-:W-:-:S05]  /*1f90*/  IMAD.WIDE.U32 R68, R8, 0x10, R68 ;  /* 0x0000001008447825 */ /* 0x001fca00078e0044 */
[----:B------:R2:W-:Y:S04]  /*1fa0*/  STG.E.128 desc[UR4][R68.64], R64 ;  /* 0x0000004044007986 */ /* 0x0005e8000c101d04 */
[----:B------:R2:W-:Y:S02]  /*1fb0*/  @P1 STG.E.128 desc[UR4][R70.64], R60 ;  /* 0x0000003c46001986 */ /* 0x0005e4000c101d04 */
.L_x_2870:
[----:B------:R-:W-:Y:S05]  /*1fc0*/  BSYNC B0 ;  /* 0x0000000000007941 */ /* 0x000fea0003800000 */
.L_x_2869:
[----:B------:R-:W-:Y:S02]  /*1fd0*/  ISETP.NE.AND P1, PT, R78, RZ, PT ;  /* 0x000000ff4e00720c */ /* 0x000fe40003f25270 */
[----:B------:R-:W-:-:S11]  /*1fe0*/  SEL R8, RZ, 0x1, P5 ;  /* 0x00000001ff087807 */ /* 0x000fd60002800000 */
[----:B------:R-:W-:Y:S05]  /*1ff0*/  @!P1 BRA `(.L_x_2871) ;  /* 0xffffffe4004c9947 */ /* 0x000fea000383ffff */
.L_x_2857:
[----:B-----5:R-:W3:Y:S01]  /*2000*/  S2R R10, SR_TID.X ;  /* 0x00000000000a7919 */ /* 0x020ee20000002100 */
[----:B------:R-:W3:Y:S08]  /*2010*/  S2UR UR6, SR_CTAID.X ;  /* 0x00000000000679c3 */ /* 0x000ef00000002500 */
[----:B------:R-:W4:Y:S08]  /*2020*/  @P4 LDC.64 R2, c[0x0][0x2d0] ;  /* 0x0000b400ff024b82 */ /* 0x000f300000000a00 */
[----:B------:R-:W0:Y:S08]  /*2030*/  @P4 LDC.64 R4, c[0x0][0x2d8] ;  /* 0x0000b600ff044b82 */ /* 0x000e300000000a00 */
        /* <DEDUP_REMOVED lines=24> */
.L_x_2864:
[----:B------:R-:W-:Y:S01]  /*21c0*/  HFMA2.MMA R107, -RZ, RZ, 0, 9.5367431640625e-07 ;  /* 0x00000010ff6b7435 */ /* 0x000fe200000001ff */
[----:B------:R-:W-:Y:S01]  /*21d0*/  MOV R110, R105 ;  /* 0x00000069006e7202 */ /* 0x000fe20000000f00 */
[----:B------:R-:W-:Y:S01]  /*21e0*/  IMAD.MOV.U32 R112, RZ, RZ, 0x1f ;  /* 0x0000001fff707424 */ /* 0x000fe200078e00ff */
[----:B------:R-:W-:-:S08]  /*21f0*/  MOV R103, 0xffffffff ;  /* 0xffffffff00677802 */ /* 0x000fd00000000f00 */
[----:B-----5:R-:W-:Y:S05]  /*2200*/  WARPSYNC.COLLECTIVE R103, `(.L_x_2872) ;  /* 0x0000000067087348 */ /* 0x020fea0003c00000 */
[----:B------:R0:W1:Y:S02]  /*2210*/  SHFL.DOWN P0, R95, R110, R107, R112 ;  /* 0x0800006b6e5f7389 */ /* 0x0000640000000070 */
[----:B01---5:R-:W-:Y:S01]  /*2220*/  ENDCOLLECTIVE ;  /* 0x000000000000791b */ /* 0x023fe20003800000 */
.L_x_2872:
[----:B------:R-:W-:Y:S01]  /*2230*/  IMAD.MOV.U32 R110, RZ, RZ, R114 ;  /* 0x000000ffff6e7224 */ /* 0x000fe200078e0072 */
[----:B------:R-:W-:-:S07]  /*2240*/  MOV R64, R95 ;  /* 0x0000005f00407202 */ /* 0x000fce0000000f00 */
[----:B------:R-:W-:Y:S05]  /*2250*/  WARPSYNC.COLLECTIVE R103, `(.L_x_2873) ;  /* 0x0000000067087348 */ /* 0x000fea0003c00000 */
[----:B------:R0:W1:Y:S02]  /*2260*/  SHFL.DOWN P0, R95, R110, R107, R112 ;  /* 0x0800006b6e5f7389 */ /* 0x0000640000000070 */
[----:B01----:R-:W-:Y:S01]  /*2270*/  ENDCOLLECTIVE ;  /* 0x000000000000791b */ /* 0x003fe20003800000 */
.L_x_2873:
[----:B------:R-:W-:-:S05]  /*2280*/  FADD.FTZ R64, R64, R105 ;  /* 0x0000006940407221 */ /* 0x000fca0000010000 */
[----:B------:R-:W-:Y:S01]  /*2290*/  MOV R110, R64 ;  /* 0x00000040006e7202 */ /* 0x000fe20000000f00 */
[----:B------:R-:W-:Y:S01]  /*22a0*/  IMAD.MOV.U32 R107, RZ, RZ, 0x8 ;  /* 0x00000008ff6b7424 */ /* 0x000fe200078e00ff */
[----:B------:R-:W-:-:S07]  /*22b0*/  MOV R65, R95 ;  /* 0x0000005f00417202 */ /* 0x000fce0000000f00 */
[----:B------:R-:W-:Y:S05]  /*22c0*/  WARPSYNC.COLLECTIVE R103, `(.L_x_2874) ;  /* 0x0000000067087348 */ /* 0x000fea0003c00000 */
[----:B------:R0:W1:Y:S02]  /*22d0*/  SHFL.DOWN P0, R95, R110, R107, R112 ;  /* 0x0800006b6e5f7389 */ /* 0x0000640000000070 */
[----:B01----:R-:W-:Y:S01]  /*22e0*/  ENDCOLLECTIVE ;  /* 0x000000000000791b */ /* 0x003fe20003800000 */
.L_x_2874:
[----:B------:R-:W-:-:S05]  /*22f0*/  FADD.FTZ R65, R65, R114 ;  /* 0x0000007241417221 */ /* 0x000fca0000010000 */
[----:B------:R-:W-:Y:S02]  /*2300*/  MOV R110, R65 ;  /* 0x00000041006e7202 */ /* 0x000fe40000000f00 */
[----:B------:R-:W-:-:S07]  /*2310*/  MOV R67, R95 ;  /* 0x0000005f00437202 */ /* 0x000fce0000000f00 */
[----:B------:R-:W-:Y:S05]  /*2320*/  WARPSYNC.COLLECTIVE R103, `(.L_x_2875) ;  /* 0x0000000067087348 */ /* 0x000fea0003c00000 */
[----:B------:R0:W1:Y:S02]  /*2330*/  SHFL.DOWN P0, R95, R110, R107, R112 ;  /* 0x0800006b6e5f7389 */ /* 0x0000640000000070 */
[----:B01----:R-:W-:Y:S01]  /*2340*/  ENDCOLLECTIVE ;  /* 0x000000000000791b */ /* 0x003fe20003800000 */
.L_x_2875:
[----:B------:R-:W-:Y:S01]  /*2350*/  FADD.FTZ R67, R64, R67 ;  /* 0x0000004340437221 */ /* 0x000fe20000010000 */
[----:B------:R-:W-:-:S04]  /*2360*/  HFMA2.MMA R107, -RZ, RZ, 0, 2.384185791015625e-07 ;  /* 0x00000004ff6b7435 */ /* 0x000fc800000001ff */
[----:B------:R-:W-:Y:S01]  /*2370*/  MOV R110, R67 ;  /* 0x00000043006e7202 */ /* 0x000fe20000000f00 */
[----:B------:R-:W-:-:S07]  /*2380*/  IMAD.MOV.U32 R66, RZ, RZ, R95 ;  /* 0x000000ffff427224 */ /* 0x000fce00078e005f */
[----:B------:R-:W-:Y:S05]  /*2390*/  WARPSYNC.COLLECTIVE R103, `(.L_x_2876) ;  /* 0x0000000067087348 */ /* 0x000fea0003c00000 */
[----:B------:R0:W1:Y:S02]  /*23a0*/  SHFL.DOWN P0, R95, R110, R107, R112 ;  /* 0x0800006b6e5f7389 */ /* 0x0000640000000070 */
[----:B01----:R-:W-:Y:S01]  /*23b0*/  ENDCOLLECTIVE ;  /* 0x000000000000791b */ /* 0x003fe20003800000 */
.L_x_2876:
[----:B------:R-:W-:-:S05]  /*23c0*/  FADD.FTZ R66, R65, R66 ;  /* 0x0000004241427221 */ /* 0x000fca0000010000 */
[----:B------:R-:W-:Y:S01]  /*23d0*/  MOV R110, R66 ;  /* 0x00000042006e7202 */ /* 0x000fe20000000f00 */
[----:B------:R-:W-:-:S07]  /*23e0*/  IMAD.MOV.U32 R68, RZ, RZ, R95 ;  /* 0x000000ffff447224 */ /* 0x000fce00078e005f */
[----:B------:R-:W-:Y:S05]  /*23f0*/  WARPSYNC.COLLECTIVE R103, `(.L_x_2877) ;  /* 0x0000000067087348 */ /* 0x000fea0003c00000 */
[----:B------:R0:W1:Y:S02]  /*2400*/  SHFL.DOWN P0, R95, R110, R107, R112 ;  /* 0x0800006b6e5f7389 */ /* 0x0000640000000070 */
[----:B01----:R-:W-:Y:S01]  /*2410*/  ENDCOLLECTIVE ;  /* 0x000000000000791b */ /* 0x003fe20003800000 */
.L_x_2877:
[----:B------:R-:W-:Y:S01]  /*2420*/  FADD.FTZ R68, R67, R68 ;  /* 0x0000004443447221 */ /* 0x000fe20000010000 */
[----:B------:R-:W-:-:S03]  /*2430*/  HFMA2.MMA R107, -RZ, RZ, 0, 1.1920928955078125e-07 ;  /* 0x00000002ff6b7435 */ /* 0x000fc600000001ff */
[----:B------:R-:W-:Y:S01]  /*2440*/  IMAD.MOV.U32 R110, RZ, RZ, R68 ;  /* 0x000000ffff6e7224 */ /* 0x000fe200078e0044 */
[----:B------:R-:W-:-:S07]  /*2450*/  MOV R69, R95 ;  /* 0x0000005f00457202 */ /* 0x000fce0000000f00 */
[----:B------:R-:W-:Y:S05]  /*2460*/  WARPSYNC.COLLECTIVE R103, `(.L_x_2878) ;  /* 0x0000000067087348 */ /* 0x000fea0003c00000 */
[----:B------:R0:W1:Y:S02]  /*2470*/  SHFL.DOWN P0, R95, R110, R107, R112 ;  /* 0x0800006b6e5f7389 */ /* 0x0000640000000070 */
[----:B01----:R-:W-:Y:S01]  /*2480*/  ENDCOLLECTIVE ;  /* 0x000000000000791b */ /* 0x003fe20003800000 */
.L_x_2878:
[----:B------:R-:W-:-:S04]  /*2490*/  FADD.FTZ R69, R66, R69 ;  /* 0x0000004542457221 */ /* 0x000fc80000010000 */
[----:B------:R-:W-:Y:S01]  /*24a0*/  IMAD.MOV.U32 R110, RZ, RZ, R69 ;  /* 0x000000ffff6e7224 */ /* 0x000fe200078e0045 */
[----:B------:R-:W-:-:S07]  /*24b0*/  MOV R71, R95 ;  /* 0x0000005f00477202 */ /* 0x000fce0000000f00 */
[----:B------:R-:W-:Y:S05]  /*24c0*/  WARPSYNC.COLLECTIVE R103, `(.L_x_2879) ;  /* 0x0000000067087348 */ /* 0x000fea0003c00000 */
[----:B------:R0:W1:Y:S02]  /*24d0*/  SHFL.DOWN P0, R95, R110, R107, R112 ;  /* 0x0800006b6e5f7389 */ /* 0x0000640000000070 */
[----:B01----:R-:W-:Y:S01]  /*24e0*/  ENDCOLLECTIVE ;  /* 0x000000000000791b */ /* 0x003fe20003800000 */
.L_x_2879:
[----:B------:R-:W-:-:S05]  /*24f0*/  FADD.FTZ R71, R68, R71 ;  /* 0x0000004744477221 */ /* 0x000fca0000010000 */
[----:B------:R-:W-:Y:S01]  /*2500*/  MOV R110, R71 ;  /* 0x00000047006e7202 */ /* 0x000fe20000000f00 */
[----:B------:R-:W-:Y:S01]  /*2510*/  IMAD.MOV.U32 R107, RZ, RZ, 0x1 ;  /* 0x00000001ff6b7424 */ /* 0x000fe200078e00ff */
[----:B------:R-:W-:-:S07]  /*2520*/  MOV R70, R95 ;  /* 0x0000005f00467202 */ /* 0x000fce0000000f00 */
[----:B------:R-:W-:Y:S05]  /*2530*/  WARPSYNC.COLLECTIVE R103, `(.L_x_2880) ;  /* 0x0000000067087348 */ /* 0x000fea0003c00000 */
[----:B------:R0:W1:Y:S02]  /*2540*/  SHFL.DOWN P0, R95, R110, R107, R112 ;  /* 0x0800006b6e5f7389 */ /* 0x0000640000000070 */
[----:B01----:R-:W-:Y:S01]  /*2550*/  ENDCOLLECTIVE ;  /* 0x000000000000791b */ /* 0x003fe20003800000 */
.L_x_2880:
[----:B------:R-:W-:-:S05]  /*2560*/  FADD.FTZ R70, R69, R70 ;  /* 0x0000004645467221 */ /* 0x000fca0000010000 */
[----:B------:R-:W-:Y:S02]  /*2570*/  MOV R110, R70 ;  /* 0x00000046006e7202 */ /* 0x000fe40000000f00 */
[----:B------:R-:W-:-:S07]  /*2580*/  MOV R94, R95 ;  /* 0x0000005f005e7202 */ /* 0x000fce0000000f00 */
[----:B------:R-:W-:Y:S05]  /*2590*/  WARPSYNC.COLLECTIVE R103, `(.L_x_2881) ;  /* 0x0000000067087348 */ /* 0x000fea0003c00000 */
[----:B------:R0:W1:Y:S02]  /*25a0*/  SHFL.DOWN P0, R95, R110, R107, R112 ;  /* 0x0800006b6e5f7389 */ /* 0x0000640000000070 */
[----:B01----:R-:W-:Y:S01]  /*25b0*/  ENDCOLLECTIVE ;  /* 0x000000000000791b */ /* 0x003fe20003800000 */
.L_x_2881:
[----:B------:R-:W-:Y:S05]  /*25c0*/  BRA `(.L_x_2882) ;  /* 0xffffffec00047947 */ /* 0x000fea000383ffff */
.L_x_2883:
        /* <DEDUP_REMOVED lines=11> */
.L_x_3371:


//--------------------- .text._ZN10layer_norm22ln_bwd_finalize_kernelINS_22Kernel_traits_finalizeILj1536E6__halfffffjLb0ELj1024ELj4ENS_18Kernel_traits_baseILj1536ES2_ffffjLj1024EEEEELb0ELb1EEEvNS_9BwdParamsE --------------------------
	.section	.text._ZN10layer_norm22ln_bwd_finalize_kernelINS_22Kernel_traits_finalizeILj1536E6__halfffffjLb0ELj1024ELj4ENS_18Kernel_traits_baseILj1536ES2_ffffjLj1024EEEEELb0ELb1EEEvNS_9BwdParamsE,"ax",@progbits
	.align	128
        .global         _ZN10layer_norm22ln_bwd_finalize_kernelINS_22Kernel_traits_finalizeILj1536E6__halfffffjLb0ELj1024ELj4ENS_18Kernel_traits_baseILj1536ES2_ffffjLj1024EEEEELb0ELb1EEEvNS_9BwdParamsE
        .type           _ZN10layer_norm22ln_bwd_finalize_kernelINS_22Kernel_traits_finalizeILj1536E6__halfffffjLb0ELj1024ELj4ENS_18Kernel_traits_baseILj1536ES2_ffffjLj1024EEEEELb0ELb1EEEvNS_9BwdParamsE,@function
        .size           _ZN10layer_norm22ln_bwd_finalize_kernelINS_22Kernel_traits_finalizeILj1536E6__halfffffjLb0ELj1024ELj4ENS_18Kernel_traits_baseILj1536ES2_ffffjLj1024EEEEELb0ELb1EEEvNS_9BwdParamsE,(.L_x_3372 - _ZN10layer_norm22ln_bwd_finalize_kernelINS_22Kernel_traits_finalizeILj1536E6__halfffffjLb0ELj1024ELj4ENS_18Kernel_traits_baseILj1536ES2_ffffjLj1024EEEEELb0ELb1EEEvNS_9BwdParamsE)
        .other          _ZN10layer_norm22ln_bwd_finalize_kernelINS_22Kernel_traits_finalizeILj1536E6__halfffffjLb0ELj1024ELj4ENS_18Kernel_traits_baseILj1536ES2_ffffjLj1024EEEEELb0ELb1EEEvNS_9BwdParamsE,@"STO_CUDA_ENTRY STV_DEFAULT"
_ZN10layer_norm22ln_bwd_finalize_kernelINS_22Kernel_traits_finalizeILj1536E6__halfffffjLb0ELj1024ELj4ENS_18Kernel_traits_baseILj1536ES2_ffffjLj1024EEEEELb0ELb1EEEvNS_9BwdParamsE:
.text._ZN10layer_norm22ln_bwd_finalize_kernelINS_22Kernel_traits_finalizeILj1536E6__halfffffjLb0ELj1024ELj4ENS_18Kernel_traits_baseILj1536ES2_ffffjLj1024EEEEELb0ELb1EEEvNS_9BwdParamsE:
        /* <DEDUP_REMOVED lines=26> */
.L_x_2895:
        /* <DEDUP_REMOVED lines=31> */
.L_x_2888:
        /* <DEDUP_REMOVED lines=34> */
.L_x_2887:
[----:B------:R-:W-:Y:S05]  /*05b0*/  BSYNC B1 ;  /* 0x0000000000017941 */ /* 0x000fea0003800000 */
.L_x_2886:
        /* <DEDUP_REMOVED lines=25> */
.L_x_2890:
[----:B------:R-:W-:Y:S05]  /*0750*/  BSYNC B1 ;  /* 0x0000000000017941 */ /* 0x000fea0003800000 */
.L_x_2889:
        /* <DEDUP_REMOVED lines=12> */
.L_x_2885:
[----:B------:R-:W-:Y:S05]  /*0820*/  BSYNC B0 ;  /* 0x0000000000007941 */ /* 0x000fea0003800000 */
.L_x_2884:
        /* <DEDUP_REMOVED lines=29> */
.L_x_2906:
[----:B------:R-:W-:Y:S01]  /*0a00*/  @!P1 SHF.R.U32.HI R12, RZ, 0x3, R0 ;  /* 0x00000003ff0c9819 */ /* 0x000fe20000011600 */
[----:B----4-:R-:W-:Y:S01]  /*0a10*/  FADD.FTZ R14, R9, R14 ;  /* 0x0000000e090e7221 */ /* 0x010fe20000010000 */
[----:B---3--:R-:W-:Y:S02]  /*0a20*/  FADD.FTZ R11, R10, R11 ;  /* 0x0000000b0a0b7221 */ /* 0x008fe40000010000 */
[----:B------:R-:W-:-:S05]  /*0a30*/  @!P1 LOP3.LUT R12, R12, 0x1ffffffc, RZ, 0xc0, !PT ;  /* 0x1ffffffc0c0c9812 */ /* 0x000fca00078ec0ff */
[----:B------:R3:W-:Y:S04]  /*0a40*/  @!P1 STS [R12+UR4+0x2000], R14 ;  /* 0x0020000e0c009988 */ /* 0x0007e80008000804 */
[----:B------:R3:W-:Y:S02]  /*0a50*/  @!P1 STS [R12+UR4+0x2080], R11 ;  /* 0x0020800b0c009988 */ /* 0x0007e40008000804 */
.L_x_2891:
        /* <DEDUP_REMOVED lines=14> */
.L_x_2894:
[----:B------:R-:W-:Y:S05]  /*0b40*/  BSYNC B0 ;  /* 0x0000000000007941 */ /* 0x000fea0003800000 */
.L_x_2893:
[C---:B------:R-:W-:Y:S02]  /*0b50*/  ISETP.GT.U32.AND P1, PT, R3.reuse, -0x601, PT ;  /* 0xfffff9ff0300780c */ /* 0x040fe40003f24070 */
[----:B------:R-:W-:Y:S02]  /*0b60*/  IADD3 R3, R3, 0x600, RZ ;  /* 0x0000060003037810 */ /* 0x000fe40007ffe0ff */
[----:B------:R-:W-:-:S09]  /*0b70*/  IADD3 R4, R4, 0x300, RZ ;  /* 0x0000030004047810 */ /* 0x000fd20007ffe0ff */
[----:B------:R-:W-:Y:S05]  /*0b80*/  @P1 BRA `(.L_x_2895) ;  /* 0xfffffff400841947 */ /* 0x000fea000383ffff */
[----:B------:R-:W-:Y:S05]  /*0b90*/  EXIT ;  /* 0x000000000000794d */ /* 0x000fea0003800000 */
.L_x_2892:
[----:B------:R-:W-:Y:S01]  /*0ba0*/  HFMA2.MMA R22, -RZ, RZ, 0, 1.847743988037109375e-06 ;  /* 0x0000001fff167435 */ /* 0x000fe200000001ff */
[----:B0--3--:R-:W-:Y:S01]  /*0bb0*/  MOV R20, R10 ;  /* 0x0000000a00147202 */ /* 0x009fe20000000f00 */
[----:B------:R-:W-:Y:S01]  /*0bc0*/  IMAD.MOV.U32 R19, RZ, RZ, 0x1 ;  /* 0x00000001ff137424 */ /* 0x000fe200078e00ff */
[----:B------:R-:W-:-:S08]  /*0bd0*/  MOV R17, 0xffffffff ;  /* 0xffffffff00117802 */ /* 0x000fd00000000f00 */
[----:B-12---:R-:W-:Y:S05]  /*0be0*/  WARPSYNC.COLLECTIVE R17, `(.L_x_2896) ;  /* 0x0000000011087348 */ /* 0x006fea0003c00000 */
[----:B------:R0:W3:Y:S02]  /*0bf0*/  SHFL.BFLY P2, R18, R20, R19, R22 ;  /* 0x0c00001314127389 */ /* 0x0000e40000040016 */
[----:B0123--:R-:W-:Y:S01]  /*0c00*/  ENDCOLLECTIVE ;  /* 0x000000000000791b */ /* 0x00ffe20003800000 */
.L_x_2896:
[----:B------:R-:W-:Y:S01]  /*0c10*/  HFMA2.MMA R19, -RZ, RZ, 0, 1.1920928955078125e-07 ;  /* 0x00000002ff137435 */ /* 0x000fe200000001ff */
[----:B------:R-:W-:-:S05]  /*0c20*/  MOV R11, R18 ;  /* 0x00000012000b7202 */ /* 0x000fca0000000f00 */
[----:B------:R-:W-:-:S04]  /*0c30*/  FADD.FTZ R11, R10, R11 ;  /* 0x0000000b0a0b7221 */ /* 0x000fc80000010000 */
[----:B------:R-:W-:-:S07]  /*0c40*/  IMAD.MOV.U32 R20, RZ, RZ, R11 ;  /* 0x000000ffff147224 */ /* 0x000fce00078e000b */
[----:B------:R-:W-:Y:S05]  /*0c50*/  WARPSYNC.COLLECTIVE R17, `(.L_x_2897) ;  /* 0x0000000011087348 */ /* 0x000fea0003c00000 */
[----:B------:R0:W1:Y:S02]  /*0c60*/  SHFL.BFLY P2, R18, R20, R19, R22 ;  /* 0x0c00001314127389 */ /* 0x0000640000040016 */
[----:B01----:R-:W-:Y:S01]  /*0c70*/  ENDCOLLECTIVE ;  /* 0x000000000000791b */ /* 0x003fe20003800000 */
.L_x_2897:
[----:B------:R-:W-:Y:S01]  /*0c80*/  IMAD.MOV.U32 R19, RZ, RZ, 0x4 ;  /* 0x00000004ff137424 */ /* 0x000fe200078e00ff */
[----:B------:R-:W-:-:S05]  /*0c90*/  MOV R12, R18 ;  /* 0x00000012000c7202 */ /* 0x000fca0000000f00 */
[----:B------:R-:W-:-:S05]  /*0ca0*/  FADD.FTZ R12, R11, R12 ;  /* 0x0000000c0b0c7221 */ /* 0x000fca0000010000 */
[----:B------:R-:W-:-:S07]  /*0cb0*/  MOV R20, R12 ;  /* 0x0000000c00147202 */ /* 0x000fce0000000f00 */
[----:B------:R-:W-:Y:S05]  /*0cc0*/  WARPSYNC.COLLECTIVE R17, `(.L_x_2898) ;  /* 0x0000000011087348 */ /* 0x000fea0003c00000 */
[----:B------:R0:W1:Y:S02]  /*0cd0*/  SHFL.BFLY P2, R18, R20, R19, R22 ;  /* 0x0c00001314127389 */ /* 0x0000640000040016 */
[----:B01----:R-:W-:Y:S01]  /*0ce0*/  ENDCOLLECTIVE ;  /* 0x000000000000791b */ /* 0x003fe20003800000 */
.L_x_2898:
[----:B------:R-:W-:Y:S01]  /*0cf0*/  HFMA2.MMA R19, -RZ, RZ, 0, 4.76837158203125e-07 ;  /* 0x00000008ff137435 */ /* 0x000fe200000001ff */
[----:B------:R-:W-:-:S05]  /*0d00*/  MOV R13, R18 ;  /* 0x00000012000d7202 */ /* 0x000fca0000000f00 */
[----:B------:R-:W-:-:S05]  /*0d10*/  FADD.FTZ R13, R12, R13 ;  /* 0x0000000d0c0d7221 */ /* 0x000fca0000010000 */
[----:B------:R-:W-:-:S07]  /*0d20*/  MOV R20, R13 ;  /* 0x0000000d00147202 */ /* 0x000fce0000000f00 */
[----:B------:R-:W-:Y:S05]  /*0d30*/  WARPSYNC.COLLECTIVE R17, `(.L_x_2899) ;  /* 0x0000000011087348 */ /* 0x000fea0003c00000 */
[----:B------:R0:W1:Y:S02]  /*0d40*/  SHFL.BFLY P2, R18, R20, R19, R22 ;  /* 0x0c00001314127389 */ /* 0x0000640000040016 */
[----:B01----:R-:W-:Y:S01]  /*0d50*/  ENDCOLLECTIVE ;  /* 0x000000000000791b */ /* 0x003fe20003800000 */
.L_x_2899:
[----:B------:R-:W-:Y:S01]  /*0d60*/  HFMA2.MMA R19, -RZ, RZ, 0, 9.5367431640625e-07 ;  /* 0x00000010ff137435 */ /* 0x000fe200000001ff */
[----:B------:R-:W-:-:S04]  /*0d70*/  IMAD.MOV.U32 R10, RZ, RZ, R18 ;  /* 0x000000ffff0a7224 */ /* 0x000fc800078e0012 */
[----:B------:R-:W-:-:S05]  /*0d80*/  FADD.FTZ R10, R13, R10 ;  /* 0x0000000a0d0a7221 */ /* 0x000fca0000010000 */
[----:B------:R-:W-:-:S07]  /*0d90*/  MOV R20, R10 ;  /* 0x0000000a00147202 */ /* 0x000fce0000000f00 */
[----:B------:R-:W-:Y:S05]  /*0da0*/  WARPSYNC.COLLECTIVE R17, `(.L_x_2900) ;  /* 0x0000000011087348 */ /* 0x000fea0003c00000 */
[----:B------:R0:W1:Y:S02]  /*0db0*/  SHFL.BFLY P2, R18, R20, R19, R22 ;  /* 0x0c00001314127389 */ /* 0x0000640000040016 */
[----:B01----:R-:W-:Y:S01]  /*0dc0*/  ENDCOLLECTIVE ;  /* 0x000000000000791b */ /* 0x003fe20003800000 */
.L_x_2900:
[----:B------:R-:W-:Y:S01]  /*0dd0*/  HFMA2.MMA R19, -RZ, RZ, 0, 5.9604644775390625e-08 ;  /* 0x00000001ff137435 */ /* 0x000fe200000001ff */
[----:B------:R-:W-:Y:S01]  /*0de0*/  IMAD.MOV.U32 R20, RZ, RZ, R9 ;  /* 0x000000ffff147224 */ /* 0x000fe200078e0009 */
[----:B------:R-:W-:-:S09]  /*0df0*/  MOV R11, R18 ;  /* 0x00000012000b7202 */ /* 0x000fd20000000f00 */
[----:B------:R-:W-:Y:S05]  /*0e00*/  WARPSYNC.COLLECTIVE R17, `(.L_x_2901) ;  /* 0x0000000011087348 */ /* 0x000fea0003c00000 */
[----:B------:R0:W1:Y:S02]  /*0e10*/  SHFL.BFLY P2, R18, R20, R19, R22 ;  /* 0x0c00001314127389 */ /* 0x0000640000040016 */
[----:B01----:R-:W-:Y:S01]  /*0e20*/  ENDCOLLECTIVE ;  /* 0x000000000000791b */ /* 0x003fe20003800000 */
.L_x_2901:
[----:B------:R-:W-:Y:S01]  /*0e30*/  HFMA2.MMA R19, -RZ, RZ, 0, 1.1920928955078125e-07 ;  /* 0x00000002ff137435 */ /* 0x000fe200000001ff */
[----:B------:R-:W-:-:S05]  /*0e40*/  MOV R12, R18 ;  /* 0x00000012000c7202 */ /* 0x000fca0000000f00 */
[----:B------:R-:W-:-:S05]  /*0e50*/  FADD.FTZ R14, R9, R12 ;  /* 0x0000000c090e7221 */ /* 0x000fca0000010000 */
[----:B------:R-:W-:-:S07]  /*0e60*/  MOV R20, R14 ;  /* 0x0000000e00147202 */ /* 0x000fce0000000f00 */
[----:B------:R-:W-:Y:S05]  /*0e70*/  WARPSYNC.COLLECTIVE R17, `(.L_x_2902) ;  /* 0x0000000011087348 */ /* 0x000fea0003c00000 */
[----:B------:R0:W1:Y:S02]  /*0e80*/  SHFL.BFLY P2, R18, R20, R19, R22 ;  /* 0x0c00001314127389 */ /* 0x0000640000040016 */
[----:B01----:R-:W-:Y:S01]  /*0e90*/  ENDCOLLECTIVE ;  /* 0x000000000000791b */ /* 0x003fe20003800000 */
.L_x_2902:
[----:B------:R-:W-:Y:S01]  /*0ea0*/  HFMA2.MMA R19, -RZ, RZ, 0, 2.384185791015625e-07 ;  /* 0x00000004ff137435 */ /* 0x000fe200000001ff */
[----:B------:R-:W-:-:S04]  /*0eb0*/  IMAD.MOV.U32 R13, RZ, RZ, R18 ;  /* 0x000000ffff0d7224 */ /* 0x000fc800078e0012 */
[----:B------:R-:W-:-:S05]  /*0ec0*/  FADD.FTZ R15, R14, R13 ;  /* 0x0000000d0e0f7221 */ /* 0x000fca0000010000 */
[----:B------:R-:W-:-:S07]  /*0ed0*/  MOV R20, R15 ;  /* 0x0000000f00147202 */ /* 0x000fce0000000f00 */
[----:B------:R-:W-:Y:S05]  /*0ee0*/  WARPSYNC.COLLECTIVE R17, `(.L_x_2903) ;  /* 0x0000000011087348 */ /* 0x000fea0003c00000 */
[----:B------:R0:W1:Y:S02]  /*0ef0*/  SHFL.BFLY P2, R18, R20, R19, R22 ;  /* 0x0c00001314127389 */ /* 0x0000640000040016 */
[----:B01----:R-:W-:Y:S01]  /*0f00*/  ENDCOLLECTIVE ;  /* 0x000000000000791b */ /* 0x003fe20003800000 */
.L_x_2903:
[----:B------:R-:W-:Y:S01]  /*0f10*/  IMAD.MOV.U32 R19, RZ, RZ, 0x8 ;  /* 0x00000008ff137424 */ /* 0x000fe200078e00ff */
[----:B------:R-:W-:-:S05]  /*0f20*/  MOV R16, R18 ;  /* 0x0000001200107202 */ /* 0x000fca0000000f00 */
[----:B------:R-:W-:-:S05]  /*0f30*/  FADD.FTZ R16, R15, R16 ;  /* 0x000000100f107221 */ /* 0x000fca0000010000 */
[----:B------:R-:W-:-:S07]  /*0f40*/  MOV R20, R16 ;  /* 0x0000001000147202 */ /* 0x000fce0000000f00 */
[----:B------:R-:W-:Y:S05]  /*0f50*/  WARPSYNC.COLLECTIVE R17, `(.L_x_2904) ;  /* 0x0000000011087348 */ /* 0x000fea0003c00000 */
[----:B------:R0:W1:Y:S02]  /*0f60*/  SHFL.BFLY P2, R18, R20, R19, R22 ;  /* 0x0c00001314127389 */ /* 0x0000640000040016 */
[----:B01----:R-:W-:Y:S01]  /*0f70*/  ENDCOLLECTIVE ;  /* 0x000000000000791b */ /* 0x003fe20003800000 */
.L_x_2904:
[----:B------:R-:W-:Y:S01]  /*0f80*/  HFMA2.MMA R19, -RZ, RZ, 0, 9.5367431640625e-07 ;  /* 0x00000010ff137435 */ /* 0x000fe200000001ff */
[----:B------:R-:W-:-:S05]  /*0f90*/  MOV R9, R18 ;  /* 0x0000001200097202 */ /* 0x000fca0000000f00 */
[----:B------:R-:W-:-:S05]  /*0fa0*/  FADD.FTZ R9, R16, R9 ;  /* 0x0000000910097221 */ /* 0x000fca0000010000 */
[----:B------:R-:W-:-:S07]  /*0fb0*/  MOV R20, R9 ;  /* 0x0000000900147202 */ /* 0x000fce0000000f00 */
[----:B------:R-:W-:Y:S05]  /*0fc0*/  WARPSYNC.COLLECTIVE R17, `(.L_x_2905) ;  /* 0x0000000011087348 */ /* 0x000fea0003c00000 */
[----:B------:R0:W1:Y:S02]  /*0fd0*/  SHFL.BFLY P2, R18, R20, R19, R22 ;  /* 0x0c00001314127389 */ /* 0x0000640000040016 */
[----:B01----:R-:W-:Y:S01]  /*0fe0*/  ENDCOLLECTIVE ;  /* 0x000000000000791b */ /* 0x003fe20003800000 */
.L_x_2905:
[----:B------:R-:W-:Y:S01]  /*0ff0*/  MOV R14, R18 ;  /* 0x00000012000e7202 */ /* 0x000fe20000000f00 */
[----:B------:R-:W-:Y:S06]  /*1000*/  BRA `(.L_x_2906) ;  /* 0xfffffff8007c7947 */ /* 0x000fec000383ffff */
.L_x_2907:
        /* <DEDUP_REMOVED lines=15> */
.L_x_3372:


//--------------------- .text._ZN10layer_norm40ln_parallel_residual_bwd_finalize_kernelINS_22Kernel_traits_finalizeILj1536E6__halfffffjLb0ELj1024ELj4ENS_18Kernel_traits_baseILj1536ES2_ffffjLj1024EEEEELb1EEEvNS_9BwdParamsE --------------------------
	.section	.text._ZN10layer_norm40ln_parallel_residual_bwd_finalize_kernelINS_22Kernel_traits_finalizeILj1536E6__halfffffjLb0ELj1024ELj4ENS_18Kernel_traits_baseILj1536ES2_ffffjLj1024EEEEELb1EEEvNS_9BwdParamsE,"ax",@progbits
	.align	128
        .global         _ZN10layer_norm40ln_parallel_residual_bwd_finalize_kernelINS_22Kernel_traits_finalizeILj1536E6__halfffffjLb0ELj1024ELj4ENS_18Kernel_traits_baseILj1536ES2_ffffjLj1024EEEEELb1EEEvNS_9BwdParamsE
        .type           _ZN10layer_norm40ln_parallel_residual_bwd_finalize_kernelINS_22Kernel_traits_finalizeILj1536E6__halfffffjLb0ELj1024ELj4ENS_18Kernel_traits_baseILj1536ES2_ffffjLj1024EEEEELb1EEEvNS_9BwdParamsE,@function
        .size           _ZN10layer_norm40ln_parallel_residual_bwd_finalize_kernelINS_22Kernel_traits_finalizeILj1536E6__halfffffjLb0ELj1024ELj4ENS_18Kernel_traits_baseILj1536ES2_ffffjLj1024EEEEELb1EEEvNS_9BwdParamsE,(.L_x_3373 - _ZN10layer_norm40ln_parallel_residual_bwd_finalize_kernelINS_22Kernel_traits_finalizeILj1536E6__halfffffjLb0ELj1024ELj4ENS_18Kernel_traits_baseILj1536ES2_ffffjLj1024EEEEELb1EEEvNS_9BwdParamsE)
        .other          _ZN10layer_norm40ln_parallel_residual_bwd_finalize_kernelINS_22Kernel_traits_finalizeILj1536E6__halfffffjLb0ELj1024ELj4ENS_18Kernel_traits_baseILj1536ES2_ffffjLj1024EEEEELb1EEEvNS_9BwdParamsE,@"STO_CUDA_ENTRY STV_DEFAULT"
_ZN10layer_norm40ln_parallel_residual_bwd_finalize_kernelINS_22Kernel_traits_finalizeILj1536E6__halfffffjLb0ELj1024ELj4ENS_18Kernel_traits_baseILj1536ES2_ffffjLj1024EEEEELb1EEEvNS_9BwdParamsE:
.text._ZN10layer_norm40ln_parallel_residual_bwd_finalize_kernelINS_22Kernel_traits_finalizeILj1536E6__halfffffjLb0ELj1024ELj4ENS_18Kernel_traits_baseILj1536ES2_ffffjLj1024EEEEELb1EEEvNS_9BwdParamsE:
        /* <DEDUP_REMOVED lines=23> */
.L_x_2919:
        /* <DEDUP_REMOVED lines=41> */
.L_x_2912:
        /* <DEDUP_REMOVED lines=62> */
.L_x_2911:
[----:B------:R-:W-:Y:S05]  /*07e0*/  BSYNC B1 ;  /* 0x0000000000017941 */ /* 0x000fea0003800000 */
.L_x_2910:
        /* <DEDUP_REMOVED lines=39> */
.L_x_2914:
[----:B------:R-:W-:Y:S05]  /*0a60*/  BSYNC B1 ;  /* 0x0000000000017941 */ /* 0x000fea0003800000 */
.L_x_2913:
        /* <DEDUP_REMOVED lines=20> */
.L_x_2909:
[----:B------:R-:W-:Y:S05]  /*0bb0*/  BSYNC B0 ;  /* 0x0000000000007941 */ /* 0x000fea0003800000 */
.L_x_2908:
        /* <DEDUP_REMOVED lines=54> */
.L_x_2940:
        /* <DEDUP_REMOVED lines=10> */
.L_x_2915:
        /* <DEDUP_REMOVED lines=26> */
.L_x_2918:
[----:B------:R-:W-:Y:S05]  /*1160*/  BSYNC B0 ;  /* 0x0000000000007941 */ /* 0x000fea0003800000 */
.L_x_2917:
[C---:B------:R-:W-:Y:S02]  /*1170*/  ISETP.GT.U32.AND P1, PT, R4.reuse, -0x601, PT ;  /* 0xfffff9ff0400780c */ /* 0x040fe40003f24070 */
[----:B------:R-:W-:Y:S02]  /*1180*/  IADD3 R4, R4, 0x600, RZ ;  /* 0x0000060004047810 */ /* 0x000fe40007ffe0ff */
[----:B------:R-:W-:-:S09]  /*1190*/  IADD3 R5, R5, 0x300, RZ ;  /* 0x0000030005057810 */ /* 0x000fd20007ffe0ff */
[----:B------:R-:W-:Y:S05]  /*11a0*/  @P1 BRA `(.L_x_2919) ;  /* 0xffffffec00f01947 */ /* 0x000fea000383ffff */
[----:B------:R-:W-:Y:S05]  /*11b0*/  EXIT ;  /* 0x000000000000794d */ /* 0x000fea0003800000 */
.L_x_2916:
[----:B------:R-:W-:Y:S01]  /*11c0*/  HFMA2.MMA R13, -RZ, RZ, 0, 5.9604644775390625e-08 ;  /* 0x00000001ff0d7435 */ /* 0x000fe200000001ff */
[----:B0-----:R-:W-:Y:S02]  /*11d0*/  MOV R26, R9 ;  /* 0x00000009001a7202 */ /* 0x001fe40000000f00 */
[----:B------:R-:W-:Y:S02]  /*11e0*/  MOV R12, 0x1f ;  /* 0x0000001f000c7802 */ /* 0x000fe40000000f00 */
[----:B------:R-:W-:-:S07]  /*11f0*/  MOV R11, 0xffffffff ;  /* 0xffffffff000b7802 */ /* 0x000fce0000000f00 */
[----:B-1234-:R-:W-:Y:S05]  /*1200*/  WARPSYNC.COLLECTIVE R11, `(.L_x_2920) ;  /* 0x000000000b087348 */ /* 0x01efea0003c00000 */
[----:B------:R0:W0:Y:S02]  /*1210*/  SHFL.BFLY P2, R16, R26, R13, R12 ;  /* 0x0c00000d1a107389 */ /* 0x000024000004000c */
[----:B01234-:R-:W-:Y:S01]  /*1220*/  ENDCOLLECTIVE ;  /* 0x000000000000791b */ /* 0x01ffe20003800000 */
.L_x_2920:
[----:B------:R-:W-:Y:S01]  /*1230*/  HFMA2.MMA R13, -RZ, RZ, 0, 1.1920928955078125e-07 ;  /* 0x00000002ff0d7435 */ /* 0x000fe200000001ff */
[----:B------:R-:W-:-:S05]  /*1240*/  FADD.FTZ R10, R9, R16 ;  /* 0x00000010090a7221 */ /* 0x000fca0000010000 */
[----:B------:R-:W-:-:S07]  /*1250*/  MOV R26, R10 ;  /* 0x0000000a001a7202 */ /* 0x000fce0000000f00 */
[----:B------:R-:W-:Y:S05]  /*1260*/  WARPSYNC.COLLECTIVE R11, `(.L_x_2921) ;  /* 0x000000000b087348 */ /* 0x000fea0003c00000 */
[----:B------:R0:W1:Y:S02]  /*1270*/  SHFL.BFLY P2, R16, R26, R13, R12 ;  /* 0x0c00000d1a107389 */ /* 0x000064000004000c */
[----:B01----:R-:W-:Y:S01]  /*1280*/  ENDCOLLECTIVE ;  /* 0x000000000000791b */ /* 0x003fe20003800000 */
.L_x_2921:
[----:B------:R-:W-:Y:S01]  /*1290*/  HFMA2.MMA R13, -RZ, RZ, 0, 2.384185791015625e-07 ;  /* 0x00000004ff0d7435 */ /* 0x000fe200000001ff */
[----:B------:R-:W-:-:S05]  /*12a0*/  FADD.FTZ R9, R10, R16 ;  /* 0x000000100a097221 */ /* 0x000fca0000010000 */
[----:B------:R-:W-:-:S07]  /*12b0*/  MOV R26, R9 ;  /* 0x00000009001a7202 */ /* 0x000fce0000000f00 */
[----:B------:R-:W-:Y:S05]  /*12c0*/  WARPSYNC.COLLECTIVE R11, `(.L_x_2922) ;  /* 0x000000000b087348 */ /* 0x000fea0003c00000 */
[----:B------:R0:W1:Y:S02]  /*12d0*/  SHFL.BFLY P2, R16, R26, R13, R12 ;  /* 0x0c00000d1a107389 */ /* 0x000064000004000c */
[----:B01----:R-:W-:Y:S01]  /*12e0*/  ENDCOLLECTIVE ;  /* 0x000000000000791b */ /* 0x003fe20003800000 */
.L_x_2922:
[----:B------:R-:W-:Y:S01]  /*12f0*/  HFMA2.MMA R13, -RZ, RZ, 0, 4.76837158203125e-07 ;  /* 0x00000008ff0d7435 */ /* 0x000fe200000001ff */
[----:B------:R-:W-:-:S05]  /*1300*/  FADD.FTZ R18, R9, R16 ;  /* 0x0000001009127221 */ /* 0x000fca0000010000 */
[----:B------:R-:W-:-:S07]  /*1310*/  MOV R26, R18 ;  /* 0x00000012001a7202 */ /* 0x000fce0000000f00 */
[----:B------:R-:W-:Y:S05]  /*1320*/  WARPSYNC.COLLECTIVE R11, `(.L_x_2923) ;  /* 0x000000000b087348 */ /* 0x000fea0003c00000 */
[----:B------:R0:W1:Y:S02]  /*1330*/  SHFL.BFLY P2, R16, R26, R13, R12 ;  /* 0x0c00000d1a107389 */ /* 0x000064000004000c */
[----:B01----:R-:W-:Y:S01]  /*1340*/  ENDCOLLECTIVE ;  /* 0x000000000000791b */ /* 0x003fe20003800000 */
.L_x_2923:
[----:B------:R-:W-:Y:S01]  /*1350*/  HFMA2.MMA R13, -RZ, RZ, 0, 9.5367431640625e-07 ;  /* 0x00000010ff0d7435 */ /* 0x000fe200000001ff */
[----:B------:R-:W-:-:S05]  /*1360*/  FADD.FTZ R10, R18, R16 ;  /* 0x00000010120a7221 */ /* 0x000fca0000010000 */
[----:B------:R-:W-:-:S07]  /*1370*/  MOV R26, R10 ;  /* 0x0000000a001a7202 */ /* 0x000fce0000000f00 */
[----:B------:R-:W-:Y:S05]  /*1380*/  WARPSYNC.COLLECTIVE R11, `(.L_x_2924) ;  /* 0x000000000b087348 */ /* 0x000fea0003c00000 */
[----:B------:R0:W1:Y:S02]  /*1390*/  SHFL.BFLY P2, R16, R26, R13, R12 ;  /* 0x0c00000d1a107389 */ /* 0x000064000004000c */
[----:B01----:R-:W-:Y:S01]  /*13a0*/  ENDCOLLECTIVE ;  /* 0x000000000000791b */ /* 0x003fe20003800000 */
.L_x_2924:
[----:B------:R-:W-:Y:S01]  /*13b0*/  MOV R26, R14 ;  /* 0x0000000e001a7202 */ /* 0x000fe20000000f00 */
[----:B------:R-:W-:Y:S01]  /*13c0*/  IMAD.MOV.U32 R13, RZ, RZ, 0x1 ;  /* 0x00000001ff0d7424 */ /* 0x000fe200078e00ff */
[----:B------:R-:W-:-:S07]  /*13d0*/  MOV R9, R16 ;  /* 0x0000001000097202 */ /* 0x000fce0000000f00 */
[----:B------:R-:W-:Y:S05]  /*13e0*/  WARPSYNC.COLLECTIVE R11, `(.L_x_2925) ;  /* 0x000000000b087348 */ /* 0x000fea0003c00000 */
[----:B------:R0:W1:Y:S02]  /*13f0*/  SHFL.BFLY P2, R16, R26, R13, R12 ;  /* 0x0c00000d1a107389 */ /* 0x000064000004000c */
[----:B01----:R-:W-:Y:S01]  /*1400*/  ENDCOLLECTIVE ;  /* 0x000000000000791b */ /* 0x003fe20003800000 */
.L_x_2925:
[----:B------:R-:W-:Y:S01]  /*1410*/  HFMA2.MMA R13, -RZ, RZ, 0, 1.1920928955078125e-07 ;  /* 0x00000002ff0d7435 */ /* 0x000fe200000001ff */
[----:B------:R-:W-:-:S05]  /*1420*/  MOV R15, R16 ;  /* 0x00000010000f7202 */ /* 0x000fca0000000f00 */
[----:B------:R-:W-:-:S05]  /*1430*/  FADD.FTZ R15, R14, R15 ;  /* 0x0000000f0e0f7221 */ /* 0x000fca0000010000 */
[----:B------:R-:W-:-:S07]  /*1440*/  MOV R26, R15 ;  /* 0x0000000f001a7202 */ /* 0x000fce0000000f00 */
[----:B------:R-:W-:Y:S05]  /*1450*/  WARPSYNC.COLLECTIVE R11, `(.L_x_2926) ;  /* 0x000000000b087348 */ /* 0x000fea0003c00000 */
[----:B------:R0:W1:Y:S02]  /*1460*/  SHFL.BFLY P2, R16, R26, R13, R12 ;  /* 0x0c00000d1a107389 */ /* 0x000064000004000c */
[----:B01----:R-:W-:Y:S01]  /*1470*/  ENDCOLLECTIVE ;  /* 0x000000000000791b */ /* 0x003fe20003800000 */
.L_x_2926:
[----:B------:R-:W-:Y:S01]  /*1480*/  HFMA2.MMA R13, -RZ, RZ, 0, 2.384185791015625e-07 ;  /* 0x00000004ff0d7435 */ /* 0x000fe200000001ff */
[----:B------:R-:W-:-:S05]  /*1490*/  MOV R18, R16 ;  /* 0x0000001000127202 */ /* 0x000fca0000000f00 */
[----:B------:R-:W-:-:S05]  /*14a0*/  FADD.FTZ R14, R15, R18 ;  /* 0x000000120f0e7221 */ /* 0x000fca0000010000 */
[----:B------:R-:W-:-:S07]  /*14b0*/  MOV R26, R14 ;  /* 0x0000000e001a7202 */ /* 0x000fce0000000f00 */
[----:B------:R-:W-:Y:S05]  /*14c0*/  WARPSYNC.COLLECTIVE R11, `(.L_x_2927) ;  /* 0x000000000b087348 */ /* 0x000fea0003c00000 */
[----:B------:R0:W1:Y:S02]  /*14d0*/  SHFL.BFLY P2, R16, R26, R13, R12 ;  /* 0x0c00000d1a107389 */ /* 0x000064000004000c */
[----:B01----:R-:W-:Y:S01]  /*14e0*/  ENDCOLLECTIVE ;  /* 0x000000000000791b */ /* 0x003fe20003800000 */
.L_x_2927:
[----:B------:R-:W-:Y:S01]  /*14f0*/  HFMA2.MMA R13, -RZ, RZ, 0, 4.76837158203125e-07 ;  /* 0x00000008ff0d7435 */ /* 0x000fe200000001ff */
[----:B------:R-:W-:-:S05]  /*1500*/  MOV R17, R16 ;  /* 0x0000001000117202 */ /* 0x000fca0000000f00 */
[----:B------:R-:W-:-:S05]  /*1510*/  FADD.FTZ R19, R14, R17 ;  /* 0x000000110e137221 */ /* 0x000fca0000010000 */
[----:B------:R-:W-:-:S07]  /*1520*/  MOV R26, R19 ;  /* 0x00000013001a7202 */ /* 0x000fce0000000f00 */
[----:B------:R-:W-:Y:S05]  /*1530*/  WARPSYNC.COLLECTIVE R11, `(.L_x_2928) ;  /* 0x000000000b087348 */ /* 0x000fea0003c00000 */
[----:B------:R0:W1:Y:S02]  /*1540*/  SHFL.BFLY P2, R16, R26, R13, R12 ;  /* 0x0c00000d1a107389 */ /* 0x000064000004000c */
[----:B01----:R-:W-:Y:S01]  /*1550*/  ENDCOLLECTIVE ;  /* 0x000000000000791b */ /* 0x003fe20003800000 */
.L_x_2928:
[----:B------:R-:W-:Y:S01]  /*1560*/  HFMA2.MMA R13, -RZ, RZ, 0, 9.5367431640625e-07 ;  /* 0x00000010ff0d7435 */ /* 0x000fe200000001ff */
[----:B------:R-:W-:-:S05]  /*1570*/  MOV R20, R16 ;  /* 0x0000001000147202 */ /* 0x000fca0000000f00 */
[----:B------:R-:W-:-:S05]  /*1580*/  FADD.FTZ R15, R19, R20 ;  /* 0x00000014130f7221 */ /* 0x000fca0000010000 */
[----:B------:R-:W-:-:S07]  /*1590*/  MOV R26, R15 ;  /* 0x0000000f001a7202 */ /* 0x000fce0000000f00 */
[----:B------:R-:W-:Y:S05]  /*15a0*/  WARPSYNC.COLLECTIVE R11, `(.L_x_2929) ;  /* 0x000000000b087348 */ /* 0x000fea0003c00000 */
[----:B------:R0:W1:Y:S02]  /*15b0*/  SHFL.BFLY P2, R16, R26, R13, R12 ;  /* 0x0c00000d1a107389 */ /* 0x000064000004000c */
[----:B01----:R-:W-:Y:S01]  /*15c0*/  ENDCOLLECTIVE ;  /* 0x000000000000791b */ /* 0x003fe20003800000 */
.L_x_2929:
[----:B------:R-:W-:Y:S01]  /*15d0*/  HFMA2.MMA R13, -RZ, RZ, 0, 5.9604644775390625e-08 ;  /* 0x00000001ff0d7435 */ /* 0x000fe200000001ff */
[----:B------:R-:W-:Y:S02]  /*15e0*/  MOV R26, R8 ;  /* 0x00000008001a7202 */ /* 0x000fe40000000f00 */
[----:B------:R-:W-:-:S08]  /*15f0*/  MOV R14, R16 ;  /* 0x00000010000e7202 */ /* 0x000fd00000000f00 */
[----:B------:R-:W-:Y:S05]  /*1600*/  WARPSYNC.COLLECTIVE R11, `(.L_x_2930) ;  /* 0x000000000b087348 */ /* 0x000fea0003c00000 */
[----:B------:R0:W1:Y:S02]  /*1610*/  SHFL.BFLY P2, R16, R26, R13, R12 ;  /* 0x0c00000d1a107389 */ /* 0x000064000004000c */
[----:B01----:R-:W-:Y:S01]  /*1620*/  ENDCOLLECTIVE ;  /* 0x000000000000791b */ /* 0x003fe20003800000 */
.L_x_2930:
[----:B------:R-:W-:Y:S01]  /*1630*/  HFMA2.MMA R13, -RZ, RZ, 0, 1.1920928955078125e-07 ;  /* 0x00000002ff0d7435 */ /* 0x000fe200000001ff */
[----:B------:R-:W-:-:S05]  /*1640*/  MOV R17, R16 ;  /* 0x0000001000117202 */ /* 0x000fca0000000f00 */
[----:B------:R-:W-:-:S05]  /*1650*/  FADD.FTZ R19, R8, R17 ;  /* 0x0000001108137221 */ /* 0x000fca0000010000 */
[----:B------:R-:W-:-:S07]  /*1660*/  MOV R26, R19 ;  /* 0x00000013001a7202 */ /* 0x000fce0000000f00 */
[----:B------:R-:W-:Y:S05]  /*1670*/  WARPSYNC.COLLECTIVE R11, `(.L_x_2931) ;  /* 0x000000000b087348 */ /* 0x000fea0003c00000 */
[----:B------:R0:W1:Y:S02]  /*1680*/  SHFL.BFLY P2, R16, R26, R13, R12 ;  /* 0x0c00000d1a107389 */ /* 0x000064000004000c */
[----:B01----:R-:W-:Y:S01]  /*1690*/  ENDCOLLECTIVE ;  /* 0x000000000000791b */ /* 0x003fe20003800000 */
.L_x_2931:
[----:B------:R-:W-:Y:S01]  /*16a0*/  IMAD.MOV.U32 R13, RZ, RZ, 0x4 ;  /* 0x00000004ff0d7424 */ /* 0x000fe200078e00ff */
[----:B------:R-:W-:-:S05]  /*16b0*/  MOV R20, R16 ;  /* 0x0000001000147202 */ /* 0x000fca0000000f00 */
[----:B------:R-:W-:-:S05]  /*16c0*/  FADD.FTZ R8, R19, R20 ;  /* 0x0000001413087221 */ /* 0x000fca0000010000 */
[----:B------:R-:W-:-:S07]  /*16d0*/  MOV R26, R8 ;  /* 0x00000008001a7202 */ /* 0x000fce0000000f00 */
[----:B------:R-:W-:Y:S05]  /*16e0*/  WARPSYNC.COLLECTIVE R11, `(.L_x_2932) ;  /* 0x000000000b087348 */ /* 0x000fea0003c00000 */
[----:B------:R0:W1:Y:S02]  /*16f0*/  SHFL.BFLY P2, R16, R26, R13, R12 ;  /* 0x0c00000d1a107389 */ /* 0x000064000004000c */
[----:B01----:R-:W-:Y:S01]  /*1700*/  ENDCOLLECTIVE ;  /* 0x000000000000791b */ /* 0x003fe20003800000 */
.L_x_2932:
[----:B------:R-:W-:Y:S01]  /*1710*/  HFMA2.MMA R13, -RZ, RZ, 0, 4.76837158203125e-07 ;  /* 0x00000008ff0d7435 */ /* 0x000fe200000001ff */
[----:B------:R-:W-:-:S05]  /*1720*/  MOV R21, R16 ;  /* 0x0000001000157202 */ /* 0x000fca0000000f00 */
[----:B------:R-:W-:-:S05]  /*1730*/  FADD.FTZ R21, R8, R21 ;  /* 0x0000001508157221 */ /* 0x000fca0000010000 */
[----:B------:R-:W-:-:S07]  /*1740*/  MOV R26, R21 ;  /* 0x00000015001a7202 */ /* 0x000fce0000000f00 */
[----:B------:R-:W-:Y:S05]  /*1750*/  WARPSYNC.COLLECTIVE R11, `(.L_x_2933) ;  /* 0x000000000b087348 */ /* 0x000fea0003c00000 */
[----:B------:R0:W1:Y:S02]  /*1760*/  SHFL.BFLY P2, R16, R26, R13, R12 ;  /* 0x0c00000d1a107389 */ /* 0x000064000004000c */
[----:B01----:R-:W-:Y:S01]  /*1770*/  ENDCOLLECTIVE ;  /* 0x000000000000791b */ /* 0x003fe20003800000 */
.L_x_2933:
[----:B------:R-:W-:Y:S01]  /*1780*/  HFMA2.MMA R13, -RZ, RZ, 0, 9.5367431640625e-07 ;  /* 0x00000010ff0d7435 */ /* 0x000fe200000001ff */
[----:B------:R-:W-:-:S05]  /*1790*/  MOV R22, R16 ;  /* 0x0000001000167202 */ /* 0x000fca0000000f00 */
[----:B------:R-:W-:-:S05]  /*17a0*/  FADD.FTZ R17, R21, R22 ;  /* 0x0000001615117221 */ /* 0x000fca0000010000 */
[----:B------:R-:W-:-:S07]  /*17b0*/  MOV R26, R17 ;  /* 0x00000011001a7202 */ /* 0x000fce0000000f00 */
[----:B------:R-:W-:Y:S05]  /*17c0*/  WARPSYNC.COLLECTIVE R11, `(.L_x_2934) ;  /* 0x000000000b087348 */ /* 0x000fea0003c00000 */
[----:B------:R0:W1:Y:S02]  /*17d0*/  SHFL.BFLY P2, R16, R26, R13, R12 ;  /* 0x0c00000d1a107389 */ /* 0x000064000004000c */
[----:B01----:R-:W-:Y:S01]  /*17e0*/  ENDCOLLECTIVE ;  /* 0x000000000000791b */ /* 0x003fe20003800000 */
.L_x_2934:
[----:B------:R-:W-:Y:S01]  /*17f0*/  HFMA2.MMA R13, -RZ, RZ, 0, 5.9604644775390625e-08 ;  /* 0x00000001ff0d7435 */ /* 0x000fe200000001ff */
[----:B------:R-:W-:Y:S02]  /*1800*/  MOV R26, R7 ;  /* 0x00000007001a7202 */ /* 0x000fe40000000f00 */
[----:B------:R-:W-:-:S08]  /*1810*/  MOV R8, R16 ;  /* 0x0000001000087202 */ /* 0x000fd00000000f00 */
[----:B------:R-:W-:Y:S05]  /*1820*/  WARPSYNC.COLLECTIVE R11, `(.L_x_2935) ;  /* 0x000000000b087348 */ /* 0x000fea0003c00000 */
[----:B------:R0:W1:Y:S02]  /*1830*/  SHFL.BFLY P2, R16, R26, R13, R12 ;  /* 0x0c00000d1a107389 */ /* 0x000064000004000c */
[----:B01----:R-:W-:Y:S01]  /*1840*/  ENDCOLLECTIVE ;  /* 0x000000000000791b */ /* 0x003fe20003800000 */
.L_x_2935:
[----:B------:R-:W-:Y:S01]  /*1850*/  HFMA2.MMA R13, -RZ, RZ, 0, 1.1920928955078125e-07 ;  /* 0x00000002ff0d7435 */ /* 0x000fe200000001ff */
[----:B------:R-:W-:-:S05]  /*1860*/  MOV R18, R16 ;  /* 0x0000001000127202 */ /* 0x000fca0000000f00 */
[----:B------:R-:W-:-:S05]  /*1870*/  FADD.FTZ R22, R7, R18 ;  /* 0x0000001207167221 */ /* 0x000fca0000010000 */
[----:B------:R-:W-:-:S07]  /*1880*/  MOV R26, R22 ;  /* 0x00000016001a7202 */ /* 0x000fce0000000f00 */
[----:B------:R-:W-:Y:S05]  /*1890*/  WARPSYNC.COLLECTIVE R11, `(.L_x_2936) ;  /* 0x000000000b087348 */ /* 0x000fea0003c00000 */
[----:B------:R0:W1:Y:S02]  /*18a0*/  SHFL.BFLY P2, R16, R26, R13, R12 ;  /* 0x0c00000d1a107389 */ /* 0x000064000004000c */
[----:B01----:R-:W-:Y:S01]  /*18b0*/  ENDCOLLECTIVE ;  /* 0x000000000000791b */ /* 0x003fe20003800000 */
.L_x_2936:
[----:B------:R-:W-:Y:S01]  /*18c0*/  HFMA2.MMA R13, -RZ, RZ, 0, 2.384185791015625e-07 ;  /* 0x00000004ff0d7435 */ /* 0x000fe200000001ff */
[----:B------:R-:W-:-:S05]  /*18d0*/  MOV R21, R16 ;  /* 0x0000001000157202 */ /* 0x000fca0000000f00 */
[----:B------:R-:W-:-:S05]  /*18e0*/  FADD.FTZ R7, R22, R21 ;  /* 0x0000001516077221 */ /* 0x000fca0000010000 */
[----:B------:R-:W-:-:S07]  /*18f0*/  MOV R26, R7 ;  /* 0x00000007001a7202 */ /* 0x000fce0000000f00 */
[----:B------:R-:W-:Y:S05]  /*1900*/  WARPSYNC.COLLECTIVE R11, `(.L_x_2937) ;  /* 0x000000000b087348 */ /* 0x000fea0003c00000 */
[----:B------:R0:W1:Y:S02]  /*1910*/  SHFL.BFLY P2, R16, R26, R13, R12 ;  /* 0x0c00000d1a107389 */ /* 0x000064000004000c */
[----:B01----:R-:W-:Y:S01]  /*1920*/  ENDCOLLECTIVE ;  /* 0x000000000000791b */ /* 0x003fe20003800000 */
.L_x_2937:
[----:B------:R-:W-:Y:S01]  /*1930*/  HFMA2.MMA R13, -RZ, RZ, 0, 4.76837158203125e-07 ;  /* 0x00000008ff0d7435 */ /* 0x000fe200000001ff */
[----:B------:R-:W-:-:S05]  /*1940*/  MOV R20, R16 ;  /* 0x0000001000147202 */ /* 0x000fca0000000f00 */
[----:B------:R-:W-:-:S05]  /*1950*/  FADD.FTZ R23, R7, R20 ;  /* 0x0000001407177221 */ /* 0x000fca0000010000 */
[----:B------:R-:W-:-:S07]  /*1960*/  MOV R26, R23 ;  /* 0x00000017001a7202 */ /* 0x000fce0000000f00 */
[----:B------:R-:W-:Y:S05]  /*1970*/  WARPSYNC.COLLECTIVE R11, `(.L_x_2938) ;  /* 0x000000000b087348 */ /* 0x000fea0003c00000 */
[----:B------:R0:W1:Y:S02]  /*1980*/  SHFL.BFLY P2, R16, R26, R13, R12 ;  /* 0x0c00000d1a107389 */ /* 0x000064000004000c */
[----:B01----:R-:W-:Y:S01]  /*1990*/  ENDCOLLECTIVE ;  /* 0x000000000000791b */ /* 0x003fe20003800000 */
.L_x_2938:
[----:B------:R-:W-:Y:S01]  /*19a0*/  HFMA2.MMA R13, -RZ, RZ, 0, 9.5367431640625e-07 ;  /* 0x00000010ff0d7435 */ /* 0x000fe200000001ff */
[----:B------:R-:W-:-:S05]  /*19b0*/  MOV R24, R16 ;  /* 0x0000001000187202 */ /* 0x000fca0000000f00 */
[----:B------:R-:W-:-:S05]  /*19c0*/  FADD.FTZ R24, R23, R24 ;  /* 0x0000001817187221 */ /* 0x000fca0000010000 */
[----:B------:R-:W-:-:S07]  /*19d0*/  MOV R26, R24 ;  /* 0x00000018001a7202 */ /* 0x000fce0000000f00 */
[----:B------:R-:W-:Y:S05]  /*19e0*/  WARPSYNC.COLLECTIVE R11, `(.L_x_2939) ;  /* 0x000000000b087348 */ /* 0x000fea0003c00000 */
[----:B------:R0:W1:Y:S02]  /*19f0*/  SHFL.BFLY P2, R16, R26, R13, R12 ;  /* 0x0c00000d1a107389 */ /* 0x000064000004000c */
[----:B01----:R-:W-:Y:S01]  /*1a00*/  ENDCOLLECTIVE ;  /* 0x000000000000791b */ /* 0x003fe20003800000 */
.L_x_2939:
[----:B------:R-:W-:Y:S05]  /*1a10*/  BRA `(.L_x_2940) ;  /* 0xfffffff400407947 */ /* 0x000fea000383ffff */
.L_x_2941:
        /* <DEDUP_REMOVED lines=14> */
.L_x_3373:


//--------------------- .text._ZN10layer_norm31ln_parallel_residual_bwd_kernelINS_13Kernel_traitsI6__halfffffjLj1536ELj1ELj1ELj4ELj16ENS_18Kernel_traits_baseILj1536ES2_ffffjLj128EEEEELb1ELb1ELb1EEEvNS_9BwdParamsE --------------------------
	.section	.text._ZN10layer_norm31ln_parallel_residual_bwd_kernelINS_13Kernel_traitsI6__halfffffjLj1536ELj1ELj1ELj4ELj16ENS_18Kernel_traits_baseILj1536ES2_ffffjLj128EEEEELb1ELb1ELb1EEEvNS_9BwdParamsE,"ax",@progbits
	.align	128
        .global         _ZN10layer_norm31ln_parallel_residual_bwd_kernelINS_13Kernel_traitsI6__halfffffjLj1536ELj1ELj1ELj4ELj16ENS_18Kernel_traits_baseILj1536ES2_ffffjLj128EEEEELb1ELb1ELb1EEEvNS_9BwdParamsE
        .type           _ZN10layer_norm31ln_parallel_residual_bwd_kernelINS_13Kernel_traitsI6__halfffffjLj1536ELj1ELj1ELj4ELj16ENS_18Kernel_traits_baseILj1536ES2_ffffjLj128EEEEELb1ELb1ELb1EEEvNS_9BwdParamsE,@function
        .size           _ZN10layer_norm31ln_parallel_residual_bwd_kernelINS_13Kernel_traitsI6__halfffffjLj1536ELj1ELj1ELj4ELj16ENS_18Kernel_traits_baseILj1536ES2_ffffjLj128EEEEELb1ELb1ELb1EEEvNS_9BwdParamsE,(.L_x_3374 - _ZN10layer_norm31ln_parallel_residual_bwd_kernelINS_13Kernel_traitsI6__halfffffjLj1536ELj1ELj1ELj4ELj16ENS_18Kernel_traits_baseILj1536ES2_ffffjLj128EEEEELb1ELb1ELb1EEEvNS_9BwdParamsE)
        .other          _ZN10layer_norm31ln_parallel_residual_bwd_kernelINS_13Kernel_traitsI6__halfffffjLj1536ELj1ELj1ELj4ELj16ENS_18Kernel_traits_baseILj1536ES2_ffffjLj128EEEEELb1ELb1ELb1EEEvNS_9BwdParamsE,@"STO_CUDA_ENTRY STV_DEFAULT"
_ZN10layer_norm31ln_parallel_residual_bwd_kernelINS_13Kernel_traitsI6__halfffffjLj1536ELj1ELj1ELj4ELj16ENS_18Kernel_traits_baseILj1536ES2_ffffjLj128EEEEELb1ELb1ELb1EEEvNS_9BwdParamsE:
.text._ZN10layer_norm31ln_parallel_residual_bwd_kernelINS_13Kernel_traitsI6__halfffffjLj1536ELj1ELj1ELj4ELj16ENS_18Kernel_traits_baseILj1536ES2_ffffjLj128EEEEELb1ELb1ELb1EEEvNS_9BwdParamsE:
        /* <DEDUP_REMOVED lines=28> */
.L_x_2942:
        /* <DEDUP_REMOVED lines=13> */
[----:B------:R-:W-:Y:S01]  /*0290*/  HFMA2.MMA R80, -RZ, RZ, 0, 0 ;  /* 0x00000000ff507435 */ /* 0x000fe200000001ff */
[----:B------:R-:W-:Y:S01]  /*02a0*/  ISETP.NE.AND.EX P0, PT, RZ, UR7, PT, P0 ;  /* 0x00000007ff007c0c */ /* 0x000fe2000bf05300 */
[----:B------:R-:W-:Y:S01]  /*02b0*/  HFMA2.MMA R76, -RZ, RZ, 0, 0 ;  /* 0x00000000ff4c7435 */ /* 0x000fe200000001ff */
[----:B------:R-:W-:Y:S01]  /*02c0*/  CS2R R72, SRZ ;  /* 0x0000000000487805 */ /* 0x000fe2000001ff00 */
[----:B------:R-:W-:Y:S01]  /*02d0*/  HFMA2.MMA R15, -RZ, RZ, 0, 0 ;  /* 0x00000000ff0f7435 */ /* 0x000fe200000001ff */
[----:B------:R-:W-:Y:S01]  /*02e0*/  CS2R R26, SRZ ;  /* 0x00000000001a7805 */ /* 0x000fe2000001ff00 */
[----:B------:R-:W-:Y:S01]  /*02f0*/  HFMA2.MMA R11, -RZ, RZ, 0, 0 ;  /* 0x00000000ff0b7435 */ /* 0x000fe200000001ff */
[----:B------:R-:W-:Y:S01]  /*0300*/  CS2R R24, SRZ ;  /* 0x0000000000187805 */ /* 0x000fe2000001ff00 */
[----:B------:R-:W-:Y:S01]  /*0310*/  HFMA2.MMA R7, -RZ, RZ, 0, 0 ;  /* 0x00000000ff077435 */ /* 0x000fe200000001ff */
[----:B------:R-:W-:-:S02]  /*0320*/  CS2R R22, SRZ ;  /* 0x0000000000167805 */ /* 0x000fc4000001ff00 */
[----:B------:R-:W-:Y:S02]  /*0330*/  CS2R R20, SRZ ;  /* 0x0000000000147805 */ /* 0x000fe4000001ff00 */
[----:B------:R-:W-:Y:S02]  /*0340*/  CS2R R18, SRZ ;  /* 0x0000000000127805 */ /* 0x000fe4000001ff00 */
[----:B------:R-:W-:Y:S02]  /*0350*/  CS2R R16, SRZ ;  /* 0x0000000000107805 */ /* 0x000fe4000001ff00 */
[----:B------:R-:W-:Y:S02]  /*0360*/  MOV R13, RZ ;  /* 0x000000ff000d7202 */ /* 0x000fe40000000f00 */
        /* <DEDUP_REMOVED lines=15> */
[----:B------:R-:W-:Y:S01]  /*0460*/  MOV R82, RZ ;  /* 0x000000ff00527202 */ /* 0x000fe20000000f00 */
[----:B------:R-:W-:Y:S01]  /*0470*/  HADD2.F32 R14, -RZ, R14.H0_H0 ;  /* 0x2000000eff0e7230 */ /* 0x000fe20000004100 */
[----:B------:R-:W-:Y:S01]  /*0480*/  MOV R78, RZ ;  /* 0x000000ff004e7202 */ /* 0x000fe20000000f00 */
[----:B------:R-:W-:Y:S01]  /*0490*/  HADD2.F32 R12, -RZ, R12.H0_H0 ;  /* 0x2000000cff0c7230 */ /* 0x000fe20000004100 */
[----:B------:R-:W-:Y:S01]  /*04a0*/  MOV R74, RZ ;  /* 0x000000ff004a7202 */ /* 0x000fe20000000f00 */
[----:B------:R-:W-:-:S02]  /*04b0*/  HADD2.F32 R10, -RZ, R10.H0_H0 ;  /* 0x2000000aff0a7230 */ /* 0x000fc40000004100 */
[----:B------:R-:W-:Y:S02]  /*04c0*/  HADD2.F32 R8, -RZ, R8.H0_H0 ;  /* 0x20000008ff087230 */ /* 0x000fe40000004100 */
[----:B------:R-:W-:Y:S02]  /*04d0*/  HADD2.F32 R6, -RZ, R6.H0_H0 ;  /* 0x20000006ff067230 */ /* 0x000fe40000004100 */
[----:B------:R-:W-:-:S07]  /*04e0*/  HADD2.F32 R4, -RZ, R4.H0_H0 ;  /* 0x20000004ff047230 */ /* 0x000fce0000004100 */
.L_x_2947:
[----:B0-----:R-:W0:Y:S01]  /*04f0*/  LDC.64 R114, c[0x0][0x250] ;  /* 0x00009400ff727b82 */ /* 0x001e220000000a00 */
[----:B------:R-:W-:-:S05]  /*0500*/  IMAD R50, R86, UR8, RZ ;  /* 0x0000000856327c24 */ /* 0x000fca000f8e02ff */
[----:B------:R-:W-:Y:S02]  /*0510*/  SHF.R.S32.HI R51, RZ, 0x1f, R50 ;  /* 0x0000001fff337819 */ /* 0x000fe40000011432 */
[----:B------:R-:W1:Y:S02]  /*0520*/  LDC.64 R64, c[0x0][0x238] ;  /* 0x00008e00ff407b82 */ /* 0x000e640000000a00 */
[----:B------:R-:W-:-:S04]  /*0530*/  LEA.HI R50, R51, R50, RZ, 0x2 ;  /* 0x0000003233327211 */ /* 0x000fc800078f10ff */
[----:B------:R-:W-:Y:S02]  /*0540*/  LEA.HI.SX32 R95, R50, R5, 0x1e ;  /* 0x00000005325f7211 */ /* 0x000fe400078ff2ff */
[----:B------:R-:W2:Y:S08]  /*0550*/  LDC.64 R48, c[0x0][0x258] ;  /* 0x00009600ff307b82 */ /* 0x000eb00000000a00 */
[----:B------:R-:W3:Y:S01]  /*0560*/  LDC.64 R68, c[0x0][0x2b8] ;  /* 0x0000ae00ff447b82 */ /* 0x000ee20000000a00 */
[----:B0-----:R-:W-:Y:S01]  /*0570*/  IMAD.WIDE R114, R86, 0x4, R114 ;  /* 0x0000000456727825 */ /* 0x001fe200078e0272 */
[----:B------:R-:W-:-:S05]  /*0580*/  IADD3 R93, R95, 0x80, RZ ;  /* 0x000000805f5d7810 */ /* 0x000fca0007ffe0ff */
[----:B------:R-:W4:Y:S01]  /*0590*/  LDG.E R114, desc[UR4][R114.64] ;  /* 0x0000000472727981 */ /* 0x000f22000c1e1900 */
[--C-:B-1----:R-:W-:Y:S01]  /*05a0*/  IMAD.WIDE.U32 R50, R95, 0x10, R64.reuse ;  /* 0x000000105f327825 */ /* 0x102fe200078e0040 */
[----:B------:R-:W0:Y:S03]  /*05b0*/  LDC.64 R84, c[0x0][0x300] ;  /* 0x0000c000ff547b82 */ /* 0x000e260000000a00 */
[----:B------:R-:W-:-:S04]  /*05c0*/  IMAD.WIDE.U32 R56, R93, 0x10, R64 ;  /* 0x000000105d387825 */ /* 0x000fc800078e0040 */
[----:B--2---:R-:W-:Y:S01]  /*05d0*/  IMAD.WIDE R66, R86, 0x4, R48 ;  /* 0x0000000456427825 */ /* 0x004fe200078e0230 */
[----:B------:R-:W1:Y:S01]  /*05e0*/  LDC.64 R104, c[0x0][0x240] ;  /* 0x00009000ff687b82 */ /* 0x000e620000000a00 */
[----:B------:R-:W2:Y:S04]  /*05f0*/  LDG.E.128 R48, desc[UR4][R50.64] ;  /* 0x0000000432307981 */ /* 0x000ea8000c1e1d00 */
[----:B------:R-:W2:Y:S01]  /*0600*/  LDG.E R90, desc[UR4][R66.64] ;  /* 0x00000004425a7981 */ /* 0x000ea2000c1e1900 */
[--C-:B---3--:R-:W-:Y:S02]  /*0610*/  IMAD.WIDE.U32 R52, R95, 0x10, R68.reuse ;  /* 0x000000105f347825 */ /* 0x108fe400078e0044 */
[----:B------:R-:W3:Y:S01]  /*0620*/  @P0 LDC.64 R106, c[0x0][0x2c8] ;  /* 0x0000b200ff6a0b82 */ /* 0x000ee20000000a00 */
[----:B------:R-:W2:Y:S04]  /*0630*/  LDG.E.128 R56, desc[UR4][R56.64] ;  /* 0x0000000438387981 */ /* 0x000ea8000c1e1d00 */
[----:B------:R-:W2:Y:S01]  /*0640*/  LDG.E.128 R52, desc[UR4][R52.64] ;  /* 0x0000000434347981 */ /* 0x000ea2000c1e1d00 */
[----:B------:R-:W-:Y:S01]  /*0650*/  IMAD.WIDE.U32 R60, R93, 0x10, R68 ;  /* 0x000000105d3c7825 */ /* 0x000fe200078e0044 */
[----:B------:R-:W-:Y:S01]  /*0660*/  IADD3 R91, R95, 0x100, RZ ;  /* 0x000001005f5b7810 */ /* 0x000fe20007ffe0ff */
[----:B------:R-:W3:Y:S04]  /*0670*/  @P0 LDC.64 R98, c[0x0][0x2c8] ;  /* 0x0000b200ff620b82 */ /* 0x000ee80000000a00 */
[----:B------:R-:W2:Y:S01]  /*0680*/  LDG.E.128 R60, desc[UR4][R60.64] ;  /* 0x000000043c3c7981 */ /* 0x000ea2000c1e1d00 */
[----:B------:R-:W-:-:S03]  /*0690*/  IMAD.WIDE.U32 R64, R91, 0x10, R64 ;  /* 0x000000105b407825 */ /* 0x000fc600078e0040 */
[----:B------:R-:W3:Y:S01]  /*06a0*/  @P0 LDC.64 R100, c[0x0][0x2c8] ;  /* 0x0000b200ff640b82 */ /* 0x000ee20000000a00 */
[----:B------:R-:W-:Y:S02]  /*06b0*/  IMAD.WIDE.U32 R68, R91, 0x10, R68 ;  /* 0x000000105b447825 */ /* 0x000fe400078e0044 */
[----:B------:R-:W2:Y:S04]  /*06c0*/  LDG.E.128 R64, desc[UR4][R64.64] ;  /* 0x0000000440407981 */ /* 0x000ea8000c1e1d00 */
[----:B------:R-:W2:Y:S01]  /*06d0*/  LDG.E.128 R68, desc[UR4][R68.64] ;  /* 0x0000000444447981 */ /* 0x000ea2000c1e1d00 */
[----:B0-----:R-:W-:-:S04]  /*06e0*/  ISETP.NE.U32.AND P2, PT, R84, RZ, PT ;  /* 0x000000ff5400720c */ /* 0x001fc80003f45070 */
[----:B------:R-:W-:-:S13]  /*06f0*/  ISETP.NE.AND.EX P2, PT, R85, RZ, PT, P2 ;  /* 0x000000ff5500720c */ /* 0x000fda0003f45320 */
[----:B------:R-:W0:Y:S08]  /*0700*/  @P2 LDC.64 R112, c[0x0][0x248] ;  /* 0x00009200ff702b82 */ /* 0x000e300000000a00 */
[----:B------:R-:W0:Y:S01]  /*0710*/  @P2 LDC.64 R110, c[0x0][0x248] ;  /* 0x00009200ff6e2b82 */ /* 0x000e220000000a00 */
[----:B-1----:R-:W-:-:S04]  /*0720*/  IMAD.WIDE.U32 R102, R95, 0x4, R104 ;  /* 0x000000045f667825 */ /* 0x002fc800078e0068 */
[----:B---3--:R-:W-:Y:S02]  /*0730*/  @P0 IMAD.WIDE.U32 R106, R95, 0x10, R106 ;  /* 0x000000105f6a0825 */ /* 0x008fe400078e006a */
[----:B------:R1:W5:Y:S01]  /*0740*/  LDG.E R102, desc[UR4][R102.64] ;  /* 0x0000000466667981 */ /* 0x000362000c1e1900 */
[----:B------:R-:W3:Y:S01]  /*0750*/  @P2 LDC.64 R96, c[0x0][0x248] ;  /* 0x00009200ff602b82 */ /* 0x000ee20000000a00 */
[----:B------:R-:W-:Y:S02]  /*0760*/  IMAD.WIDE.U32 R108, R93, 0x4, R104 ;  /* 0x000000045d6c7825 */ /* 0x000fe400078e0068 */
[----:B------:R1:W5:Y:S01]  /*0770*/  @P0 LDG.E.128 R28, desc[UR4][R106.64] ;  /* 0x000000046a1c0981 */ /* 0x000362000c1e1d00 */
[----:B------:R-:W-:-:S03]  /*0780*/  LOP3.LUT P4, RZ, R94, 0xff, RZ, 0xc0, !PT ;  /* 0x000000ff5eff7812 */ /* 0x000fc6000788c0ff */
[----:B------:R1:W5:Y:S01]  /*0790*/  LDG.E R92, desc[UR4][R108.64] ;  /* 0x000000046c5c7981 */ /* 0x000362000c1e1900 */
[----:B0-----:R-:W-:-:S05]  /*07a0*/  @P2 IMAD.WIDE.U32 R112, R95, 0x4, R112 ;  /* 0x000000045f702825 */ /* 0x001fca00078e0070 */
[----:B------:R0:W5:Y:S01]  /*07b0*/  @P2 LDG.E R3, desc[UR4][R112.64] ;  /* 0x0000000470032981 */ /* 0x000162000c1e1900 */
[----:B------:R-:W-:-:S05]  /*07c0*/  @P2 IMAD.WIDE.U32 R110, R93, 0x4, R110 ;  /* 0x000000045d6e2825 */ /* 0x000fca00078e006e */
[----:B------:R0:W5:Y:S01]  /*07d0*/  @P2 LDG.E R2, desc[UR4][R110.64] ;  /* 0x000000046e022981 */ /* 0x000162000c1e1900 */
[----:B------:R-:W-:-:S04]  /*07e0*/  @P0 IMAD.WIDE.U32 R98, R91, 0x10, R98 ;  /* 0x000000105b620825 */ /* 0x000fc800078e0062 */
[----:B------:R-:W-:Y:S01]  /*07f0*/  @P0 IMAD.WIDE.U32 R100, R93, 0x10, R100 ;  /* 0x000000105d640825 */ /* 0x000fe200078e0064 */
[----:B------:R0:W5:Y:S03]  /*0800*/  @P0 LDG.E.128 R36, desc[UR4][R98.64] ;  /* 0x0000000462240981 */ /* 0x000166000c1e1d00 */
[C---:B---3--:R-:W-:Y:S01]  /*0810*/  @P2 IMAD.WIDE.U32 R96, R91.reuse, 0x4, R96 ;  /* 0x000000045b602825 */ /* 0x048fe200078e0060 */
[----:B------:R3:W5:Y:S03]  /*0820*/  @P0 LDG.E.128 R32, desc[UR4][R100.64] ;  /* 0x0000000464200981 */ /* 0x000766000c1e1d00 */
[----:B------:R-:W-:Y:S01]  /*0830*/  IMAD.WIDE.U32 R104, R91, 0x4, R104 ;  /* 0x000000045b687825 */ /* 0x000fe200078e0068 */
[----:B------:R3:W5:Y:S04]  /*0840*/  @P2 LDG.E R0, desc[UR4][R96.64] ;  /* 0x0000000460002981 */ /* 0x000768000c1e1900 */
[----:B------:R3:W5:Y:S01]  /*0850*/  LDG.E R89, desc[UR4][R104.64] ;  /* 0x0000000468597981 */ /* 0x000762000c1e1900 */
[----:B------:R-:W-:Y:S01]  /*0860*/  IADD3 R86, R86, UR10, RZ ;  /* 0x0000000a56567c10 */ /* 0x000fe2000fffe0ff */
[----:B------:R-:W-:Y:S01]  /*0870*/  UMOV UR6, 0xffffffff ;  /* 0xffffffff00067882 */ /* 0x000fe20000000000 */
[----:B------:R-:W-:-:S02]  /*0880*/  LOP3.LUT P3, RZ, R88, 0x1f, RZ, 0xc0, !PT ;  /* 0x0000001f58ff7812 */ /* 0x000fc4000786c0ff */
[----:B----4-:R-:W-:-:S05]  /*0890*/  FSEL R114, R114, RZ, !P1 ;  /* 0x000000ff72727208 */ /* 0x010fca0004800000 */
[C---:B--2---:R-:W-:Y:S01]  /*08a0*/  FADD.FTZ R49, -R114.reuse, R49 ;  /* 0x0000003172317221 */ /* 0x044fe20000010100 */
[----:B-1----:R-:W-:-:S03]  /*08b0*/  FADD.FTZ R103, -R114, R48 ;  /* 0x0000003072677221 */ /* 0x002fc60000010100 */
[C---:B------:R-:W-:Y:S01]  /*08c0*/  FMUL.FTZ R106, R90.reuse, R49 ;  /* 0x000000315a6a7220 */ /* 0x040fe20000410000 */
[----:B------:R-:W-:Y:S01]  /*08d0*/  FMUL.FTZ R108, R90, R103 ;  /* 0x000000675a6c7220 */ /* 0x000fe20000410000 */
[C---:B------:R-:W-:Y:S01]  /*08e0*/  FADD.FTZ R49, -R114.reuse, R56 ;  /* 0x0000003872317221 */ /* 0x040fe20000010100 */
[----:B------:R-:W-:Y:S01]  /*08f0*/  FADD.FTZ R109, -R114, R50 ;  /* 0x00000032726d7221 */ /* 0x000fe20000010100 */
[----:B0-----:R-:W-:Y:S01]  /*0900*/  FMUL.FTZ R113, R87, R52 ;  /* 0x0000003457717220 */ /* 0x001fe20000410000 */
[----:B------:R-:W-:Y:S01]  /*0910*/  FMUL.FTZ R115, R14, R53 ;  /* 0x000000350e737220 */ /* 0x000fe20000410000 */
[----:B------:R-:W-:Y:S02]  /*0920*/  FMUL.FTZ R94, R90, R49 ;  /* 0x000000315a5e7220 */ /* 0x000fe40000410000 */
[----:B------:R-:W-:Y:S01]  /*0930*/  FADD.FTZ R50, RZ, R113 ;  /* 0x00000071ff327221 */ /* 0x000fe20000010000 */
[----:B------:R-:W-:Y:S01]  /*0940*/  FFMA.FTZ R49, R108, R113, RZ ;  /* 0x000000716c317223 */ /* 0x000fe200000100ff */
[C---:B------:R-:W-:Y:S01]  /*0950*/  FADD.FTZ R72, R53.reuse, R72 ;  /* 0x0000004835487221 */ /* 0x040fe20000010000 */
[----:B------:R-:W-:Y:S01]  /*0960*/  FFMA.FTZ R16, R53, R106, R16 ;  /* 0x0000006a35107223 */ /* 0x000fe20000010010 */
[----:B------:R-:W-:Y:S01]  /*0970*/  FMUL.FTZ R117, R83, R54 ;  /* 0x0000003653757220 */ /* 0x000fe20000410000 */
[----:B------:R-:W-:Y:S01]  /*0980*/  FADD.FTZ R50, R50, R115 ;  /* 0x0000007332327221 */ /* 0x000fe20000010000 */
[----:B------:R-:W-:Y:S01]  /*0990*/  FADD.FTZ R51, -R114, R51 ;  /* 0x0000003372337221 */ /* 0x000fe20000010100 */
[----:B------:R-:W-:Y:S01]  /*09a0*/  FMUL.FTZ R110, R90, R109 ;  /* 0x0000006d5a6e7220 */ /* 0x000fe20000410000 */
[----:B------:R-:W-:Y:S01]  /*09b0*/  FFMA.FTZ R53, R106, R115, R49 ;  /* 0x000000736a357223 */ /* 0x000fe20000010031 */
[----:B------:R-:W-:Y:S01]  /*09c0*/  FMUL.FTZ R119, R12, R55 ;  /* 0x000000370c777220 */ /* 0x000fe20000410000 */
[----:B------:R-:W-:Y:S01]  /*09d0*/  FADD.FTZ R50, R50, R117 ;  /* 0x0000007532327221 */ /* 0x000fe20000010000 */
[----:B------:R-:W-:Y:S01]  /*09e0*/  FMUL.FTZ R112, R90, R51 ;  /* 0x000000335a707220 */ /* 0x000fe20000410000 */
[----:B------:R-:W-:Y:S01]  /*09f0*/  FFMA.FTZ R53, R110, R117, R53 ;  /* 0x000000756e357223 */ /* 0x000fe20000010035 */
[----:B------:R-:W-:Y:S01]  /*0a00*/  FMUL.FTZ R99, R81, R60 ;  /* 0x0000003c51637220 */ /* 0x000fe20000410000 */
[----:B------:R-:W-:Y:S01]  /*0a10*/  FADD.FTZ R50, R50, R119 ;  /* 0x0000007732327221 */ /* 0x000fe20000010000 */
[----:B------:R-:W-:Y:S01]  /*0a20*/  FADD.FTZ R57, -R114, R57 ;  /* 0x0000003972397221 */ /* 0x000fe20000010100 */
[----:B------:R-:W-:Y:S01]  /*0a30*/  FFMA.FTZ R53, R112, R119, R53 ;  /* 0x0000007770357223 */ /* 0x000fe20000010035 */
[----:B---3--:R-:W-:Y:S01]  /*0a40*/  FMUL.FTZ R101, R10, R61 ;  /* 0x0000003d0a657220 */ /* 0x008fe20000410000 */
[----:B------:R-:W-:Y:S01]  /*0a50*/  FADD.FTZ R50, R50, R99 ;  /* 0x0000006332327221 */ /* 0x000fe20000010000 */
[C---:B------:R-:W-:Y:S01]  /*0a60*/  FADD.FTZ R74, R55.reuse, R74 ;  /* 0x0000004a374a7221 */ /* 0x040fe20000010000 */
[----:B------:R-:W-:Y:S01]  /*0a70*/  FFMA.FTZ R18, R55, R112, R18 ;  /* 0x0000007037127223 */ /* 0x000fe20000010012 */
[----:B------:R-:W-:Y:S01]  /*0a80*/  FADD.FTZ R51, -R114, R58 ;  /* 0x0000003a72337221 */ /* 0x000fe20000010100 */
[----:B------:R-:W-:Y:S01]  /*0a90*/  FMUL.FTZ R96, R90, R57 ;  /* 0x000000395a607220 */ /* 0x000fe20000410000 */
[----:B------:R-:W-:Y:S01]  /*0aa0*/  FFMA.FTZ R53, R94, R99, R53 ;  /* 0x000000635e357223 */ /* 0x000fe20000010035 */
[----:B------:R-:W-:Y:S01]  /*0ab0*/  FADD.FTZ R55, -R114, R64 ;  /* 0x0000004072377221 */ /* 0x000fe20000010100 */
[----:B------:R-:W-:Y:S01]  /*0ac0*/  FMUL.FTZ R105, R79, R62 ;  /* 0x0000003e4f697220 */ /* 0x000fe20000410000 */
[----:B------:R-:W-:Y:S01]  /*0ad0*/  FADD.FTZ R50, R50, R101 ;  /* 0x0000006532327221 */ /* 0x000fe20000010000 */
[----:B------:R-:W-:Y:S01]  /*0ae0*/  FADD.FTZ R59, -R114, R59 ;  /* 0x0000003b723b7221 */ /* 0x000fe20000010100 */
[----:B------:R-:W-:Y:S01]  /*0af0*/  FMUL.FTZ R98, R90, R51 ;  /* 0x000000335a627220 */ /* 0x000fe20000410000 */
[----:B------:R-:W-:Y:S01]  /*0b00*/  FADD.FTZ R103, -R114, R66 ;  /* 0x0000004272677221 */ /* 0x000fe20000010100 */
[----:B------:R-:W-:Y:S01]  /*0b10*/  FFMA.FTZ R53, R96, R101, R53 ;  /* 0x0000006560357223 */ /* 0x000fe20000010035 */
[----:B------:R-:W-:Y:S01]  /*0b20*/  FMUL.FTZ R66, R90, R55 ;  /* 0x000000375a427220 */ /* 0x000fe20000410000 */
[----:B------:R-:W-:Y:S01]  /*0b30*/  FADD.FTZ R65, -R114, R65 ;  /* 0x0000004172417221 */ /* 0x000fe20000010100 */
[----:B------:R-:W-:Y:S01]  /*0b40*/  FMUL.FTZ R109, R8, R63 ;  /* 0x0000003f086d7220 */ /* 0x000fe20000410000 */
[----:B------:R-:W-:Y:S01]  /*0b50*/  FADD.FTZ R50, R50, R105 ;  /* 0x0000006932327221 */ /* 0x000fe20000010000 */
[----:B------:R-:W-:Y:S01]  /*0b60*/  FMUL.FTZ R100, R90, R59 ;  /* 0x0000003b5a647220 */ /* 0x000fe20000410000 */
        /* <DEDUP_REMOVED lines=13> */
[----:B------:R-:W-:Y:S01]  /*0c40*/  FADD.FTZ R51, -R114, R67 ;  /* 0x0000004372337221 */ /* 0x000fe20000010100 */
[C---:B------:R-:W-:Y:S01]  /*0c50*/  FADD.FTZ R73, R70.reuse, R73 ;  /* 0x0000004946497221 */ /* 0x040fe20000010000 */
[----:B------:R-:W-:Y:S01]  /*0c60*/  FFMA.FTZ R17, R70, R103, R17 ;  /* 0x0000006746117223 */ /* 0x000fe20000010011 */
[----:B------:R-:W-:Y:S01]  /*0c70*/  FADD.FTZ R55, R50, R69 ;  /* 0x0000004532377221 */ /* 0x000fe20000010000 */
[----:B------:R-:W-:Y:S01]  /*0c80*/  SHF.R.U32.HI R48, RZ, 0x5, R88 ;  /* 0x00000005ff307819 */ /* 0x000fe20000011658 */
[----:B------:R-:W-:Y:S01]  /*0c90*/  FMUL.FTZ R70, R75, R70 ;  /* 0x000000464b467220 */ /* 0x000fe20000410000 */
[----:B------:R-:W-:Y:S01]  /*0ca0*/  FFMA.FTZ R50, R68, R69, R53 ;  /* 0x0000004544327223 */ /* 0x000fe20000010035 */
[C---:B------:R-:W-:Y:S01]  /*0cb0*/  FADD.FTZ R19, R52.reuse, R19 ;  /* 0x0000001334137221 */ /* 0x040fe20000010000 */
[----:B------:R-:W-:Y:S01]  /*0cc0*/  FFMA.FTZ R7, R52, R108, R7 ;  /* 0x0000006c34077223 */ /* 0x000fe20000010007 */
[----:B------:R-:W-:Y:S01]  /*0cd0*/  FMUL.FTZ R104, R90, R51 ;  /* 0x000000335a687220 */ /* 0x000fe20000410000 */
[----:B------:R-:W-:Y:S01]  /*0ce0*/  LOP3.LUT R49, R48, 0x7fffffc, RZ, 0xc0, !PT ;  /* 0x07fffffc30317812 */ /* 0x000fe200078ec0ff */
        /* <DEDUP_REMOVED lines=39> */
.L_x_2958:
[----:B------:R-:W3:Y:S01]  /*0f60*/  S2R R55, SR_CgaCtaId ;  /* 0x0000000000377919 */ /* 0x000ee20000008800 */
[----:B------:R-:W-:Y:S01]  /*0f70*/  MOV R54, 0x400 ;  /* 0x0000040000367802 */ /* 0x000fe20000000f00 */
[----:B------:R-:W-:Y:S01]  /*0f80*/  UISETP.NE.AND UP0, UPT, UR15, URZ, UPT ;  /* 0x0000003f0f00728c */ /* 0x000fe2000bf05270 */
[----:B------:R-:W-:Y:S01]  /*0f90*/  @!P3 LOP3.LUT R48, R48, 0x3, RZ, 0xc0, !PT ;  /* 0x000000033030b812 */ /* 0x000fe200078ec0ff */
[----:B-1----:R-:W-:Y:S01]  /*0fa0*/  FADD.FTZ R56, R52, R53 ;  /* 0x0000003534387221 */ /* 0x002fe20000010000 */
[----:B--2---:R-:W-:Y:S01]  /*0fb0*/  FADD.FTZ R57, R51, R50 ;  /* 0x0000003233397221 */ /* 0x004fe20000010000 */
[----:B------:R-:W-:Y:S01]  /*0fc0*/  ISETP.NE.U32.AND P5, PT, RZ, UR16, PT ;  /* 0x00000010ff007c0c */ /* 0x000fe2000bfa5070 */
[----:B------:R-:W1:Y:S01]  /*0fd0*/  @P2 LDC.64 R62, c[0x0][0x300] ;  /* 0x0000c000ff3e2b82 */ /* 0x000e620000000a00 */
[----:B------:R-:W-:Y:S02]  /*0fe0*/  @!P3 IADD3 R48, R49, R48, RZ ;  /* 0x000000303130b210 */ /* 0x000fe40007ffe0ff */
[----:B------:R-:W-:Y:S01]  /*0ff0*/  PLOP3.LUT P1, PT, PT, PT, UP0, 0x80, 0x0 ;  /* 0x000000000000781c */ /* 0x000fe20003f2f008 */
[----:B------:R-:W-:Y:S05]  /*1000*/  WARPSYNC.ALL ;  /* 0x0000000000007948 */ /* 0x000fea0003800000 */
[----:B------:R-:W-:Y:S01]  /*1010*/  ISETP.NE.AND.EX P5, PT, RZ, UR17, PT, P5 ;  /* 0x00000011ff007c0c */ /* 0x000fe2000bfa5350 */
[----:B-1----:R-:W-:Y:S01]  /*1020*/  @P2 IMAD.WIDE.U32 R62, R95, 0x10, R62 ;  /* 0x000000105f3e2825 */ /* 0x002fe200078e003e */
[----:B---3--:R-:W-:-:S04]  /*1030*/  LEA R54, R55, R54, 0x18 ;  /* 0x0000003637367211 */ /* 0x008fc800078ec0ff */
[-C--:B------:R-:W-:Y:S02]  /*1040*/  @!P3 LEA R58, R48, R54.reuse, 0x3 ;  /* 0x00000036303ab211 */ /* 0x080fe400078e18ff */
[----:B------:R-:W-:-:S03]  /*1050*/  LEA R59, R49, R54, 0x3 ;  /* 0x00000036313b7211 */ /* 0x000fc600078e18ff */
[----:B------:R-:W-:Y:S01]  /*1060*/  @!P3 STS.64 [R58+0x1800], R56 ;  /* 0x001800383a00b388 */ /* 0x000fe20000000a00 */
[----:B------:R-:W-:Y:S01]  /*1070*/  BAR.SYNC.DEFER_BLOCKING 0x0 ;  /* 0x0000000000007b1d */ /* 0x000fe20000010000 */
[----:B-----5:R-:W-:-:S05]  /*1080*/  LOP3.LUT P3, RZ, R102, 0xff, RZ, 0xc0, !PT ;  /* 0x000000ff66ff7812 */ /* 0x020fca000786c0ff */
        /* <DEDUP_REMOVED lines=21> */
[----:B------:R-:W-:Y:S01]  /*11e0*/  SEL R106, RZ, 0x1, P4 ;  /* 0x00000001ff6a7807 */ /* 0x000fe20002000000 */
[----:B------:R-:W-:Y:S01]  /*11f0*/  FMUL.FTZ R108, R90, R115 ;  /* 0x000000735a6c7220 */ /* 0x000fe20000410000 */
[----:B------:R-:W-:Y:S01]  /*1200*/  LOP3.LUT P4, RZ, R102, 0xff00, RZ, 0xc0, !PT ;  /* 0x0000ff0066ff7812 */ /* 0x000fe2000788c0ff */
[C---:B------:R-:W-:Y:S01]  /*1210*/  FMUL.FTZ R117, R90.reuse, R117 ;  /* 0x000000755a757220 */ /* 0x040fe20000410000 */
[----:B------:R-:W-:Y:S01]  /*1220*/  FMUL.FTZ R113, R90, R113 ;  /* 0x000000715a717220 */ /* 0x000fe20000410000 */
[----:B------:R-:W-:Y:S01]  /*1230*/  @P5 FADD.FTZ R108, R29, R108 ;  /* 0x0000006c1d6c5221 */ /* 0x000fe20000010000 */
[----:B------:R-:W-:Y:S01]  /*1240*/  FADD.FTZ R119, R119, -R112 ;  /* 0x8000007077777221 */ /* 0x000fe20000010000 */
[----:B------:R-:W-:Y:S01]  /*1250*/  @P5 FADD.FTZ R117, R30, R117 ;  /* 0x000000751e755221 */ /* 0x000fe20000010000 */
[----:B------:R-:W-:Y:S01]  /*1260*/  @P5 FADD.FTZ R113, R28, R113 ;  /* 0x000000711c715221 */ /* 0x000fe20000010000 */
[----:B------:R-:W-:Y:S01]  /*1270*/  FMUL.FTZ R53, R108, UR14 ;  /* 0x0000000e6c357c20 */ /* 0x000fe20008410000 */
[----:B------:R-:W-:Y:S01]  /*1280*/  FMUL.FTZ R58, R90, R119 ;  /* 0x000000775a3a7220 */ /* 0x000fe20000410000 */
[----:B------:R-:W-:Y:S01]  /*1290*/  FMUL.FTZ R54, R117, UR14 ;  /* 0x0000000e75367c20 */ /* 0x000fe20008410000 */
[----:B------:R-:W-:Y:S01]  /*12a0*/  FMUL.FTZ R52, R113, UR14 ;  /* 0x0000000e71347c20 */ /* 0x000fe20008410000 */
[----:B0-----:R-:W-:Y:S01]  /*12b0*/  IMAD.WIDE.U32 R64, R95, 0x10, R60 ;  /* 0x000000105f407825 */ /* 0x001fe200078e003c */
[----:B------:R-:W-:-:S03]  /*12c0*/  SEL R49, R53, RZ, P4 ;  /* 0x000000ff35317207 */ /* 0x000fc60002000000 */
[----:B------:R-:W-:Y:S01]  /*12d0*/  @P5 FADD.FTZ R58, R31, R58 ;  /* 0x0000003a1f3a5221 */ /* 0x000fe20000010000 */
[----:B------:R-:W-:Y:S02]  /*12e0*/  LOP3.LUT P4, RZ, R102, 0xff0000, RZ, 0xc0, !PT ;  /* 0x00ff000066ff7812 */ /* 0x000fe4000788c0ff */
[----:B------:R-:W-:Y:S01]  /*12f0*/  SEL R48, R52, RZ, P3 ;  /* 0x000000ff34307207 */ /* 0x000fe20001800000 */
[----:B------:R-:W-:Y:S01]  /*1300*/  FMUL.FTZ R55, R58, UR14 ;  /* 0x0000000e3a377c20 */ /* 0x000fe20008410000 */
[----:B------:R-:W-:Y:S02]  /*1310*/  SEL R50, R54, RZ, P4 ;  /* 0x000000ff36327207 */ /* 0x000fe40002000000 */
[----:B------:R-:W-:Y:S02]  /*1320*/  LOP3.LUT P4, RZ, R3, 0xff0000, RZ, 0xc0, !PT ;  /* 0x00ff000003ff7812 */ /* 0x000fe4000788c0ff */
[----:B------:R-:W-:Y:S02]  /*1330*/  LOP3.LUT P3, RZ, R102, 0xff000000, RZ, 0xc0, !PT ;  /* 0xff00000066ff7812 */ /* 0x000fe4000786c0ff */
[----:B------:R-:W-:-:S02]  /*1340*/  SEL R57, R54, RZ, P4 ;  /* 0x000000ff36397207 */ /* 0x000fc40002000000 */
[----:B------:R-:W-:Y:S02]  /*1350*/  LOP3.LUT P4, RZ, R3, 0xff, RZ, 0xc0, !PT ;  /* 0x000000ff03ff7812 */ /* 0x000fe4000788c0ff */
[----:B------:R-:W-:Y:S02]  /*1360*/  SEL R51, R55, RZ, P3 ;  /* 0x000000ff37337207 */ /* 0x000fe40001800000 */
[----:B------:R-:W-:Y:S02]  /*1370*/  SEL R59, R52, RZ, P4 ;  /* 0x000000ff343b7207 */ /* 0x000fe40002000000 */
[----:B------:R-:W-:Y:S02]  /*1380*/  ISETP.NE.U32.AND P4, PT, RZ, UR12, PT ;  /* 0x0000000cff007c0c */ /* 0x000fe4000bf85070 */
[----:B------:R-:W-:Y:S02]  /*1390*/  LOP3.LUT P3, RZ, R3, 0xff000000, RZ, 0xc0, !PT ;  /* 0xff00000003ff7812 */ /* 0x000fe4000786c0ff */
[----:B------:R-:W-:-:S02]  /*13a0*/  ISETP.NE.AND.EX P6, PT, RZ, UR13, PT, P4 ;  /* 0x0000000dff007c0c */ /* 0x000fc4000bfc5340 */
[----:B------:R-:W-:Y:S02]  /*13b0*/  SEL R56, R55, RZ, P3 ;  /* 0x000000ff37387207 */ /* 0x000fe40001800000 */
[----:B------:R-:W-:Y:S02]  /*13c0*/  LOP3.LUT P3, RZ, R3, 0xff00, RZ, 0xc0, !PT ;  /* 0x0000ff0003ff7812 */ /* 0x000fe4000786c0ff */
[----:B------:R-:W-:Y:S02]  /*13d0*/  ISETP.NE.U32.AND P4, PT, RZ, UR12, PT ;  /* 0x0000000cff007c0c */ /* 0x000fe4000bf85070 */
[----:B------:R-:W-:Y:S02]  /*13e0*/  SEL R110, R53, RZ, P3 ;  /* 0x000000ff356e7207 */ /* 0x000fe40001800000 */
[----:B------:R-:W-:Y:S02]  /*13f0*/  ISETP.NE.U32.AND P3, PT, R84, RZ, PT ;  /* 0x000000ff5400720c */ /* 0x000fe40003f65070 */
[----:B------:R-:W-:-:S02]  /*1400*/  P2R R102, PR, RZ, 0x40 ;  /* 0x00000040ff667803 */ /* 0x000fc40000000000 */
[----:B------:R-:W-:Y:S02]  /*1410*/  ISETP.NE.AND.EX P3, PT, R85, RZ, PT, P3 ;  /* 0x000000ff5500720c */ /* 0x000fe40003f65330 */
[----:B------:R-:W-:Y:S02]  /*1420*/  ISETP.NE.AND.EX P4, PT, RZ, UR13, PT, P4 ;  /* 0x0000000dff007c0c */ /* 0x000fe4000bf85340 */
[----:B------:R-:W-:Y:S02]  /*1430*/  SEL R55, R56, R43, P3 ;  /* 0x0000002b38377207 */ /* 0x000fe40001800000 */
[----:B------:R-:W-:Y:S02]  /*1440*/  SEL R54, R57, R42, P3 ;  /* 0x0000002a39367207 */ /* 0x000fe40001800000 */
[----:B------:R-:W-:Y:S02]  /*1450*/  SEL R53, R110, R41, P3 ;  /* 0x000000296e357207 */ /* 0x000fe40001800000 */
[----:B------:R-:W-:Y:S01]  /*1460*/  SEL R52, R59, R40, P3 ;  /* 0x000000283b347207 */ /* 0x000fe20001800000 */
[----:B------:R-:W-:Y:S06]  /*1470*/  @!P6 BRA `(.L_x_2945) ;  /* 0x00000000001ce947 */ /* 0x000fec0003800000 */
[----:B------:R-:W0:Y:S01]  /*1480*/  LDC.64 R56, c[0x0][0x308] ;  /* 0x0000c200ff387b82 */ /* 0x000e220000000a00 */
[----:B------:R-:W-:Y:S02]  /*1490*/  SEL R59, R58, R47, P4 ;  /* 0x0000002f3a3b7207 */ /* 0x000fe40002000000 */
[----:B------:R-:W-:Y:S01]  /*14a0*/  SEL R58, R117, R46, P4 ;  /* 0x0000002e753a7207 */ /* 0x000fe20002000000 */
[----:B0-----:R-:W-:Y:S01]  /*14b0*/  IMAD.WIDE.U32 R84, R95, 0x10, R56 ;  /* 0x000000105f547825 */ /* 0x001fe200078e0038 */
[----:B------:R-:W-:Y:S02]  /*14c0*/  SEL R57, R108, R45, P4 ;  /* 0x0000002d6c397207 */ /* 0x000fe40002000000 */
[----:B------:R-:W-:-:S05]  /*14d0*/  SEL R56, R113, R44, P4 ;  /* 0x0000002c71387207 */ /* 0x000fca0002000000 */
[----:B------:R0:W-:Y:S02]  /*14e0*/  STG.E.128 desc[UR4][R84.64], R56 ;  /* 0x0000003854007986 */ /* 0x0001e4000c101d04 */
.L_x_2945:
        /* <DEDUP_REMOVED lines=8> */
[----:B------:R-:W-:Y:S01]  /*1570*/  STG.E.128 desc[UR4][R64.64], R48 ;  /* 0x0000003040007986 */ /* 0x000fe2000c101d04 */
[C---:B------:R-:W-:Y:S01]  /*1580*/  FMUL.FTZ R99, R90.reuse, R99 ;  /* 0x000000635a637220 */ /* 0x040fe20000410000 */
[C---:B------:R-:W-:Y:S01]  /*1590*/  FMUL.FTZ R105, R90.reuse, R105 ;  /* 0x000000695a697220 */ /* 0x040fe20000410000 */
[----:B0-----:R-:W-:Y:S01]  /*15a0*/  FMUL.FTZ R56, R90, R109 ;  /* 0x0000006d5a387220 */ /* 0x001fe20000410000 */
        /* <DEDUP_REMOVED lines=8> */
[----:B------:R-:W0:Y:S01]  /*1630*/  LDC.64 R52, c[0x0][0x308] ;  /* 0x0000c200ff347b82 */ /* 0x000e220000000a00 */
[----:B------:R-:W-:Y:S02]  /*1640*/  SEL R51, R56, R47, P4 ;  /* 0x0000002f38337207 */ /* 0x000fe40002000000 */
[----:B------:R-:W-:Y:S02]  /*1650*/  SEL R50, R105, R46, P4 ;  /* 0x0000002e69327207 */ /* 0x000fe40002000000 */
[----:B------:R-:W-:Y:S02]  /*1660*/  SEL R49, R54, R45, P4 ;  /* 0x0000002d36317207 */ /* 0x000fe40002000000 */
[----:B------:R-:W-:Y:S01]  /*1670*/  SEL R48, R99, R44, P4 ;  /* 0x0000002c63307207 */ /* 0x000fe20002000000 */
[----:B0-----:R-:W-:-:S05]  /*1680*/  IMAD.WIDE.U32 R52, R93, 0x10, R52 ;  /* 0x000000105d347825 */ /* 0x001fca00078e0034 */
[----:B------:R0:W-:Y:S02]  /*1690*/  STG.E.128 desc[UR4][R52.64], R48 ;  /* 0x0000003034007986 */ /* 0x0001e4000c101d04 */
.L_x_2946:
        /* <DEDUP_REMOVED lines=16> */
[----:B0-----:R-:W-:Y:S01]  /*17a0*/  FMUL.FTZ R52, R97, UR14 ;  /* 0x0000000e61347c20 */ /* 0x001fe20008410000 */
[----:B------:R-:W-:Y:S01]  /*17b0*/  LOP3.LUT P5, RZ, R0, 0xff, RZ, 0xc0, !PT ;  /* 0x000000ff00ff7812 */ /* 0x000fe200078ac0ff */
[----:B------:R-:W-:Y:S01]  /*17c0*/  FMUL.FTZ R53, R64, UR14 ;  /* 0x0000000e40357c20 */ /* 0x000fe20008410000 */
[----:B------:R-:W-:Y:S01]  /*17d0*/  FMUL.FTZ R49, R54, UR14 ;  /* 0x0000000e36317c20 */ /* 0x000fe20008410000 */
[----:B------:R-:W-:Y:S01]  /*17e0*/  FMUL.FTZ R54, R103, UR14 ;  /* 0x0000000e67367c20 */ /* 0x000fe20008410000 */
[----:B------:R-:W-:Y:S01]  /*17f0*/  SEL R71, R52, RZ, P5 ;  /* 0x000000ff34477207 */ /* 0x000fe20002800000 */
[----:B------:R-:W-:Y:S01]  /*1800*/  FMUL.FTZ R48, R99, UR14 ;  /* 0x0000000e63307c20 */ /* 0x000fe20008410000 */
[----:B------:R-:W-:Y:S01]  /*1810*/  LOP3.LUT P5, RZ, R0, 0xff00, RZ, 0xc0, !PT ;  /* 0x0000ff0000ff7812 */ /* 0x000fe200078ac0ff */
[----:B------:R-:W-:Y:S01]  /*1820*/  FMUL.FTZ R51, R56, UR14 ;  /* 0x0000000e38337c20 */ /* 0x000fe20008410000 */
[----:B------:R-:W-:Y:S01]  /*1830*/  LOP3.LUT P6, RZ, R2, 0xff000000, RZ, 0xc0, !PT ;  /* 0xff00000002ff7812 */ /* 0x000fe200078cc0ff */
[----:B------:R-:W-:Y:S01]  /*1840*/  FMUL.FTZ R50, R105, UR14 ;  /* 0x0000000e69327c20 */ /* 0x000fe20008410000 */
[----:B------:R-:W-:Y:S01]  /*1850*/  SEL R70, R53, RZ, P5 ;  /* 0x000000ff35467207 */ /* 0x000fe20002800000 */
[----:B------:R-:W0:Y:S01]  /*1860*/  @P2 LDC.64 R56, c[0x0][0x300] ;  /* 0x0000c000ff382b82 */ /* 0x000e220000000a00 */
[----:B------:R-:W-:-:S02]  /*1870*/  LOP3.LUT P5, RZ, R0, 0xff0000, RZ, 0xc0, !PT ;  /* 0x00ff000000ff7812 */ /* 0x000fc400078ac0ff */
[----:B------:R-:W-:Y:S02]  /*1880*/  SEL R84, R51, RZ, P6 ;  /* 0x000000ff33547207 */ /* 0x000fe40003000000 */
[----:B------:R-:W-:Y:S02]  /*1890*/  SEL R99, R54, RZ, P5 ;  /* 0x000000ff36637207 */ /* 0x000fe40002800000 */
[C---:B------:R-:W-:Y:S01]  /*18a0*/  LOP3.LUT P5, RZ, R89.reuse, 0xff, RZ, 0xc0, !PT ;  /* 0x000000ff59ff7812 */ /* 0x040fe200078ac0ff */
[----:B------:R-:W1:Y:S01]  /*18b0*/  @P2 LDC.64 R62, c[0x0][0x300] ;  /* 0x0000c000ff3e2b82 */ /* 0x000e620000000a00 */
[----:B------:R-:W-:Y:S02]  /*18c0*/  LOP3.LUT P6, RZ, R2, 0xff0000, RZ, 0xc0, !PT ;  /* 0x00ff000002ff7812 */ /* 0x000fe400078cc0ff */
[----:B------:R-:W-:Y:S02]  /*18d0*/  SEL R52, R52, RZ, P5 ;  /* 0x000000ff34347207 */ /* 0x000fe40002800000 */
[----:B------:R-:W-:-:S02]  /*18e0*/  LOP3.LUT P5, RZ, R89, 0xff00, RZ, 0xc0, !PT ;  /* 0x0000ff0059ff7812 */ /* 0x000fc400078ac0ff */
[----:B------:R-:W-:Y:S02]  /*18f0*/  SEL R85, R50, RZ, P6 ;  /* 0x000000ff32557207 */ /* 0x000fe40003000000 */
[----:B------:R-:W-:Y:S02]  /*1900*/  SEL R53, R53, RZ, P5 ;  /* 0x000000ff35357207 */ /* 0x000fe40002800000 */
[----:B------:R-:W-:Y:S02]  /*1910*/  LOP3.LUT P5, RZ, R89, 0xff0000, RZ, 0xc0, !PT ;  /* 0x00ff000059ff7812 */ /* 0x000fe400078ac0ff */
[----:B------:R-:W-:Y:S02]  /*1920*/  LOP3.LUT P6, RZ, R2, 0xff00, RZ, 0xc0, !PT ;  /* 0x0000ff0002ff7812 */ /* 0x000fe400078cc0ff */
[----:B------:R-:W-:Y:S01]  /*1930*/  SEL R54, R54, RZ, P5 ;  /* 0x000000ff36367207 */ /* 0x000fe20002800000 */
[----:B0-----:R-:W-:Y:S01]  /*1940*/  @P2 IMAD.WIDE.U32 R68, R91, 0x10, R56 ;  /* 0x000000105b442825 */ /* 0x001fe200078e0038 */
[----:B------:R-:W-:-:S02]  /*1950*/  ISETP.NE.AND P5, PT, R102, RZ, PT ;  /* 0x000000ff6600720c */ /* 0x000fc40003fa5270 */
[----:B------:R-:W-:Y:S02]  /*1960*/  SEL R96, R49, RZ, P6 ;  /* 0x000000ff31607207 */ /* 0x000fe40003000000 */
[----:B------:R-:W-:Y:S02]  /*1970*/  LOP3.LUT P6, RZ, R2, 0xff, RZ, 0xc0, !PT ;  /* 0x000000ff02ff7812 */ /* 0x000fe400078cc0ff */
[C---:B------:R-:W-:Y:S01]  /*1980*/  SEL R47, R90.reuse, R47, P4 ;  /* 0x0000002f5a2f7207 */ /* 0x040fe20002000000 */
[----:B------:R-:W-:Y:S01]  /*1990*/  FMUL.FTZ R90, R90, UR14 ;  /* 0x0000000e5a5a7c20 */ /* 0x000fe20008410000 */
[----:B------:R-:W-:Y:S01]  /*19a0*/  SEL R95, R48, RZ, P6 ;  /* 0x000000ff305f7207 */ /* 0x000fe20003000000 */
[----:B-1----:R-:W-:Y:S01]  /*19b0*/  @P2 IMAD.WIDE.U32 R62, R93, 0x10, R62 ;  /* 0x000000105d3e2825 */ /* 0x002fe200078e003e */
[----:B------:R-:W-:Y:S02]  /*19c0*/  LOP3.LUT P6, RZ, R92, 0xff, RZ, 0xc0, !PT ;  /* 0x000000ff5cff7812 */ /* 0x000fe400078cc0ff */
[----:B------:R-:W-:Y:S01]  /*19d0*/  SEL R44, R97, R44, P4 ;  /* 0x0000002c612c7207 */ /* 0x000fe20002000000 */
[----:B------:R-:W0:Y:S01]  /*19e0*/  @P5 LDC.64 R58, c[0x0][0x308] ;  /* 0x0000c200ff3a5b82 */ /* 0x000e220000000a00 */
[----:B------:R-:W-:-:S02]  /*19f0*/  SEL R48, R48, RZ, P6 ;  /* 0x000000ff30307207 */ /* 0x000fc40003000000 */
[----:B------:R-:W-:Y:S02]  /*1a00*/  LOP3.LUT P6, RZ, R92, 0xff00, RZ, 0xc0, !PT ;  /* 0x0000ff005cff7812 */ /* 0x000fe400078cc0ff */
[----:B------:R-:W-:Y:S01]  /*1a10*/  SEL R45, R64, R45, P4 ;  /* 0x0000002d402d7207 */ /* 0x000fe20002000000 */
[--C-:B------:R-:W-:Y:S01]  /*1a20*/  IMAD.WIDE.U32 R64, R93, 0x10, R60.reuse ;  /* 0x000000105d407825 */ /* 0x100fe200078e003c */
[----:B------:R-:W-:Y:S02]  /*1a30*/  SEL R49, R49, RZ, P6 ;  /* 0x000000ff31317207 */ /* 0x000fe40003000000 */
[----:B------:R-:W-:Y:S01]  /*1a40*/  LOP3.LUT P6, RZ, R92, 0xff000000, RZ, 0xc0, !PT ;  /* 0xff0000005cff7812 */ /* 0x000fe200078cc0ff */
[----:B------:R-:W-:Y:S01]  /*1a50*/  IMAD.WIDE.U32 R60, R91, 0x10, R60 ;  /* 0x000000105b3c7825 */ /* 0x000fe200078e003c */
[----:B------:R-:W-:Y:S02]  /*1a60*/  SEL R46, R103, R46, P4 ;  /* 0x0000002e672e7207 */ /* 0x000fe40002000000 */
[----:B------:R-:W-:-:S02]  /*1a70*/  LOP3.LUT P4, RZ, R89, 0xff000000, RZ, 0xc0, !PT ;  /* 0xff00000059ff7812 */ /* 0x000fc4000788c0ff */
[----:B------:R-:W-:Y:S02]  /*1a80*/  SEL R51, R51, RZ, P6 ;  /* 0x000000ff33337207 */ /* 0x000fe40003000000 */
[----:B------:R-:W-:Y:S02]  /*1a90*/  LOP3.LUT P6, RZ, R92, 0xff0000, RZ, 0xc0, !PT ;  /* 0x00ff00005cff7812 */ /* 0x000fe400078cc0ff */
[----:B------:R-:W-:Y:S02]  /*1aa0*/  SEL R55, R90, RZ, P4 ;  /* 0x000000ff5a377207 */ /* 0x000fe40002000000 */
[----:B------:R-:W-:Y:S02]  /*1ab0*/  LOP3.LUT P4, RZ, R0, 0xff000000, RZ, 0xc0, !PT ;  /* 0xff00000000ff7812 */ /* 0x000fe4000788c0ff */
[----:B------:R-:W-:Y:S02]  /*1ac0*/  SEL R50, R50, RZ, P6 ;  /* 0x000000ff32327207 */ /* 0x000fe40003000000 */
[----:B------:R-:W-:Y:S01]  /*1ad0*/  ISETP.NE.AND P6, PT, R67, RZ, PT ;  /* 0x000000ff4300720c */ /* 0x000fe20003fc5270 */
[----:B0-----:R-:W-:Y:S01]  /*1ae0*/  @P5 IMAD.WIDE.U32 R66, R91, 0x10, R58 ;  /* 0x000000105b425825 */ /* 0x001fe200078e003a */
[----:B------:R-:W-:Y:S01]  /*1af0*/  SEL R90, R90, RZ, P4 ;  /* 0x000000ff5a5a7207 */ /* 0x000fe20002000000 */
[----:B------:R0:W-:Y:S01]  /*1b00*/  STG.E.128 desc[UR4][R64.64], R48 ;  /* 0x0000003040007986 */ /* 0x0001e2000c101d04 */
[----:B------:R-:W-:-:S02]  /*1b10*/  SEL R56, R95, R40, P3 ;  /* 0x000000285f387207 */ /* 0x000fc40001800000 */
[----:B------:R-:W-:Y:S02]  /*1b20*/  SEL R59, R84, R43, P3 ;  /* 0x0000002b543b7207 */ /* 0x000fe40001800000 */
[----:B------:R-:W-:Y:S02]  /*1b30*/  SEL R58, R85, R42, P3 ;  /* 0x0000002a553a7207 */ /* 0x000fe40001800000 */
        /* <DEDUP_REMOVED lines=34> */
.L_x_2943:
        /* <DEDUP_REMOVED lines=17> */
.L_x_2944:
[----:B------:R-:W-:Y:S01]  /*1e70*/  HFMA2.MMA R60, -RZ, RZ, 0, 9.5367431640625e-07 ;  /* 0x00000010ff3c7435 */ /* 0x000fe200000001ff */
[----:B------:R-:W-:Y:S02]  /*1e80*/  MOV R61, R52 ;  /* 0x00000034003d7202 */ /* 0x000fe40000000f00 */
[----:B------:R-:W-:Y:S02]  /*1e90*/  MOV R63, 0x1f ;  /* 0x0000001f003f7802 */ /* 0x000fe40000000f00 */
[----:B------:R-:W-:-:S07]  /*1ea0*/  MOV R58, 0xffffffff ;  /* 0xffffffff003a7802 */ /* 0x000fce0000000f00 */
[----:B-----5:R-:W-:Y:S05]  /*1eb0*/  WARPSYNC.COLLECTIVE R58, `(.L_x_2948) ;  /* 0x000000003a087348 */ /* 0x020fea0003c00000 */
[----:B------:R0:W1:Y:S02]  /*1ec0*/  SHFL.DOWN P1, R59, R61, R60, R63 ;  /* 0x0800003c3d3b7389 */ /* 0x000064000002003f */
[----:B01---5:R-:W-:Y:S01]  /*1ed0*/  ENDCOLLECTIVE ;  /* 0x000000000000791b */ /* 0x023fe20003800000 */
.L_x_2948:
[----:B------:R-:W-:Y:S02]  /*1ee0*/  MOV R61, R51 ;  /* 0x00000033003d7202 */ /* 0x000fe40000000f00 */
[----:B------:R-:W-:-:S07]  /*1ef0*/  MOV R53, R59 ;  /* 0x0000003b00357202 */ /* 0x000fce0000000f00 */
[----:B------:R-:W-:Y:S05]  /*1f00*/  WARPSYNC.COLLECTIVE R58, `(.L_x_2949) ;  /* 0x000000003a087348 */ /* 0x000fea0003c00000 */
[----:B------:R0:W1:Y:S02]  /*1f10*/  SHFL.DOWN P1, R59, R61, R60, R63 ;  /* 0x0800003c3d3b7389 */ /* 0x000064000002003f */
[----:B01----:R-:W-:Y:S01]  /*1f20*/  ENDCOLLECTIVE ;  /* 0x000000000000791b */ /* 0x003fe20003800000 */
.L_x_2949:
[----:B------:R-:W-:Y:S01]  /*1f30*/  FADD.FTZ R53, R52, R53 ;  /* 0x0000003534357221 */ /* 0x000fe20000010000 */
[----:B------:R-:W-:-:S04]  /*1f40*/  HFMA2.MMA R60, -RZ, RZ, 0, 4.76837158203125e-07 ;  /* 0x00000008ff3c7435 */ /* 0x000fc800000001ff */
[----:B------:R-:W-:Y:S02]  /*1f50*/  MOV R61, R53 ;  /* 0x00000035003d7202 */ /* 0x000fe40000000f00 */
[----:B------:R-:W-:-:S07]  /*1f60*/  MOV R50, R59 ;  /* 0x0000003b00327202 */ /* 0x000fce0000000f00 */
[----:B------:R-:W-:Y:S05]  /*1f70*/  WARPSYNC.COLLECTIVE R58, `(.L_x_2950) ;  /* 0x000000003a087348 */ /* 0x000fea0003c00000 */
[----:B------:R0:W1:Y:S02]  /*1f80*/  SHFL.DOWN P1, R59, R61, R60, R63 ;  /* 0x0800003c3d3b7389 */ /* 0x000064000002003f */
[----:B01----:R-:W-:Y:S01]  /*1f90*/  ENDCOLLECTIVE ;  /* 0x000000000000791b */ /* 0x003fe20003800000 */
.L_x_2950:
[----:B------:R-:W-:-:S05]  /*1fa0*/  FADD.FTZ R50, R51, R50 ;  /* 0x0000003233327221 */ /* 0x000fca0000010000 */
[----:B------:R-:W-:Y:S02]  /*1fb0*/  MOV R61, R50 ;  /* 0x00000032003d7202 */ /* 0x000fe40000000f00 */
[----:B------:R-:W-:-:S07]  /*1fc0*/  MOV R54, R59 ;  /* 0x0000003b00367202 */ /* 0x000fce0000000f00 */
[----:B------:R-:W-:Y:S05]  /*1fd0*/  WARPSYNC.COLLECTIVE R58, `(.L_x_2951) ;  /* 0x000000003a087348 */ /* 0x000fea0003c00000 */
[----:B------:R0:W1:Y:S02]  /*1fe0*/  SHFL.DOWN P1, R59, R61, R60, R63 ;  /* 0x0800003c3d3b7389 */ /* 0x000064000002003f */
[----:B01----:R-:W-:Y:S01]  /*1ff0*/  ENDCOLLECTIVE ;  /* 0x000000000000791b */ /* 0x003fe20003800000 */
.L_x_2951:
[----:B------:R-:W-:Y:S01]  /*2000*/  FADD.FTZ R54, R53, R54 ;  /* 0x0000003635367221 */ /* 0x000fe20000010000 */
[----:B------:R-:W-:-:S04]  /*2010*/  HFMA2.MMA R60, -RZ, RZ, 0, 2.384185791015625e-07 ;  /* 0x00000004ff3c7435 */ /* 0x000fc800000001ff */
[----:B------:R-:W-:Y:S02]  /*2020*/  MOV R61, R54 ;  /* 0x00000036003d7202 */ /* 0x000fe40000000f00 */
[----:B------:R-:W-:-:S07]  /*2030*/  MOV R55, R59 ;  /* 0x0000003b00377202 */ /* 0x000fce0000000f00 */
[----:B------:R-:W-:Y:S05]  /*2040*/  WARPSYNC.COLLECTIVE R58, `(.L_x_2952) ;  /* 0x000000003a087348 */ /* 0x000fea0003c00000 */
[----:B------:R0:W1:Y:S02]  /*2050*/  SHFL.DOWN P1, R59, R61, R60, R63 ;  /* 0x0800003c3d3b7389 */ /* 0x000064000002003f */
[----:B01----:R-:W-:Y:S01]  /*2060*/  ENDCOLLECTIVE ;  /* 0x000000000000791b */ /* 0x003fe20003800000 */
.L_x_2952:
[----:B------:R-:W-:-:S05]  /*2070*/  FADD.FTZ R55, R50, R55 ;  /* 0x0000003732377221 */ /* 0x000fca0000010000 */
[----:B------:R-:W-:Y:S02]  /*2080*/  MOV R61, R55 ;  /* 0x00000037003d7202 */ /* 0x000fe40000000f00 */
[----:B------:R-:W-:-:S07]  /*2090*/  MOV R57, R59 ;  /* 0x0000003b00397202 */ /* 0x000fce0000000f00 */
[----:B------:R-:W-:Y:S05]  /*20a0*/  WARPSYNC.COLLECTIVE R58, `(.L_x_2953) ;  /* 0x000000003a087348 */ /* 0x000fea0003c00000 */
[----:B------:R0:W1:Y:S02]  /*20b0*/  SHFL.DOWN P1, R59, R61, R60, R63 ;  /* 0x0800003c3d3b7389 */ /* 0x000064000002003f */
[----:B01----:R-:W-:Y:S01]  /*20c0*/  ENDCOLLECTIVE ;  /* 0x000000000000791b */ /* 0x003fe20003800000 */
.L_x_2953:
[----:B------:R-:W-:Y:S01]  /*20d0*/  FADD.FTZ R57, R54, R57 ;  /* 0x0000003936397221 */ /* 0x000fe20000010000 */
[----:B------:R-:W-:-:S04]  /*20e0*/  HFMA2.MMA R60, -RZ, RZ, 0, 1.1920928955078125e-07 ;  /* 0x00000002ff3c7435 */ /* 0x000fc800000001ff */
[----:B------:R-:W-:Y:S02]  /*20f0*/  MOV R61, R57 ;  /* 0x00000039003d7202 */ /* 0x000fe40000000f00 */
[----:B------:R-:W-:-:S07]  /*2100*/  MOV R56, R59 ;  /* 0x0000003b00387202 */ /* 0x000fce0000000f00 */
[----:B------:R-:W-:Y:S05]  /*2110*/  WARPSYNC.COLLECTIVE R58, `(.L_x_2954) ;  /* 0x000000003a087348 */ /* 0x000fea0003c00000 */
[----:B------:R0:W1:Y:S02]  /*2120*/  SHFL.DOWN P1, R59, R61, R60, R63 ;  /* 0x0800003c3d3b7389 */ /* 0x000064000002003f */
[----:B01----:R-:W-:Y:S01]  /*2130*/  ENDCOLLECTIVE ;  /* 0x000000000000791b */ /* 0x003fe20003800000 */
.L_x_2954:
[----:B------:R-:W-:-:S05]  /*2140*/  FADD.FTZ R56, R55, R56 ;  /* 0x0000003837387221 */ /* 0x000fca0000010000 */
[----:B------:R-:W-:Y:S02]  /*2150*/  MOV R61, R56 ;  /* 0x00000038003d7202 */ /* 0x000fe40000000f00 */
[----:B------:R-:W-:-:S07]  /*2160*/  MOV R52, R59 ;  /* 0x0000003b00347202 */ /* 0x000fce0000000f00 */
[----:B------:R-:W-:Y:S05]  /*2170*/  WARPSYNC.COLLECTIVE R58, `(.L_x_2955) ;  /* 0x000000003a087348 */ /* 0x000fea0003c00000 */
[----:B------:R0:W1:Y:S02]  /*2180*/  SHFL.DOWN P1, R59, R61, R60, R63 ;  /* 0x0800003c3d3b7389 */ /* 0x000064000002003f */
[----:B01----:R-:W-:Y:S01]  /*2190*/  ENDCOLLECTIVE ;  /* 0x000000000000791b */ /* 0x003fe20003800000 */
.L_x_2955:
[----:B------:R-:W-:Y:S01]  /*21a0*/  FADD.FTZ R52, R57, R52 ;  /* 0x0000003439347221 */ /* 0x000fe20000010000 */
[----:B------:R-:W-:-:S04]  /*21b0*/  HFMA2.MMA R60, -RZ, RZ, 0, 5.9604644775390625e-08 ;  /* 0x00000001ff3c7435 */ /* 0x000fc800000001ff */
[----:B------:R-:W-:Y:S02]  /*21c0*/  MOV R61, R52 ;  /* 0x00000034003d7202 */ /* 0x000fe40000000f00 */
[----:B------:R-:W-:-:S07]  /*21d0*/  MOV R51, R59 ;  /* 0x0000003b00337202 */ /* 0x000fce0000000f00 */
[----:B------:R-:W-:Y:S05]  /*21e0*/  WARPSYNC.COLLECTIVE R58, `(.L_x_2956) ;  /* 0x000000003a087348 */ /* 0x000fea0003c00000 */
[----:B------:R0:W1:Y:S02]  /*21f0*/  SHFL.DOWN P1, R59, R61, R60, R63 ;  /* 0x0800003c3d3b7389 */ /* 0x000064000002003f */
[----:B01----:R-:W-:Y:S01]  /*2200*/  ENDCOLLECTIVE ;  /* 0x000000000000791b */ /* 0x003fe20003800000 */
.L_x_2956:
[----:B------:R-:W-:-:S05]  /*2210*/  FADD.FTZ R51, R56, R51 ;  /* 0x0000003338337221 */ /* 0x000fca0000010000 */
[----:B------:R-:W-:Y:S02]  /*2220*/  MOV R61, R51 ;  /* 0x00000033003d7202 */ /* 0x000fe40000000f00 */
[----:B------:R-:W-:-:S07]  /*2230*/  MOV R53, R59 ;  /* 0x0000003b00357202 */ /* 0x000fce0000000f00 */
[----:B------:R-:W-:Y:S05]  /*2240*/  WARPSYNC.COLLECTIVE R58, `(.L_x_2957) ;  /* 0x000000003a087348 */ /* 0x000fea0003c00000 */
[----:B------:R0:W1:Y:S02]  /*2250*/  SHFL.DOWN P1, R59, R61, R60, R63 ;  /* 0x0800003c3d3b7389 */ /* 0x000064000002003f */
[----:B01----:R-:W-:Y:S01]  /*2260*/  ENDCOLLECTIVE ;  /* 0x000000000000791b */ /* 0x003fe20003800000 */
.L_x_2957:
[----:B------:R-:W-:Y:S01]  /*2270*/  MOV R50, R59 ;  /* 0x0000003b00327202 */ /* 0x000fe20000000f00 */
[----:B------:R-:W-:Y:S06]  /*2280*/  BRA `(.L_x_2958) ;  /* 0xffffffec00347947 */ /* 0x000fec000383ffff */
.L_x_2959:
        /* <DEDUP_REMOVED lines=15> */
.L_x_3374:


//--------------------- .text._ZN10layer_norm31ln_parallel_residual_bwd_kernelINS_13Kernel_traitsIfffffjLj1536ELj1ELj1ELj4ELj16ENS_18Kernel_traits_baseILj1536EfffffjLj128EEEEELb0ELb0ELb0EEEvNS_9BwdParamsE --------------------------
	.section	.text._ZN10layer_norm31ln_parallel_residual_bwd_kernelINS_13Kernel_traitsIfffffjLj1536ELj1ELj1ELj4ELj16ENS_18Kernel_traits_baseILj1536EfffffjLj128EEEEELb0ELb0ELb0EEEvNS_9BwdParamsE,"ax",@progbits
	.align	128
        .global         _ZN10layer_norm31ln_parallel_residual_bwd_kernelINS_13Kernel_traitsIfffffjLj1536ELj1ELj1ELj4ELj16ENS_18Kernel_traits_baseILj1536EfffffjLj128EEEEELb0ELb0ELb0EEEvNS_9BwdParamsE
        .type           _ZN10layer_norm31ln_parallel_residual_bwd_kernelINS_13Kernel_traitsIfffffjLj1536ELj1ELj1ELj4ELj16ENS_18Kernel_traits_baseILj1536EfffffjLj128EEEEELb0ELb0ELb0EEEvNS_9BwdParamsE,@function
        .size           _ZN10layer_norm31ln_parallel_residual_bwd_kernelINS_13Kernel_traitsIfffffjLj1536ELj1ELj1ELj4ELj16ENS_18Kernel_traits_baseILj1536EfffffjLj128EEEEELb0ELb0ELb0EEEvNS_9BwdParamsE,(.L_x_3375 - _ZN10layer_norm31ln_parallel_residual_bwd_kernelINS_13Kernel_traitsIfffffjLj1536ELj1ELj1ELj4ELj16ENS_18Kernel_traits_baseILj1536EfffffjLj128EEEEELb0ELb0ELb0EEEvNS_9BwdParamsE)
        .other          _ZN10layer_norm31ln_parallel_residual_bwd_kernelINS_13Kernel_traitsIfffffjLj1536ELj1ELj1ELj4ELj16ENS_18Kernel_traits_baseILj1536EfffffjLj128EEEEELb0ELb0ELb0EEEvNS_9BwdParamsE,@"STO_CUDA_ENTRY STV_DEFAULT"
_ZN10layer_norm31ln_parallel_residual_bwd_kernelINS_13Kernel_traitsIfffffjLj1536ELj1ELj1ELj4ELj16ENS_18Kernel_traits_baseILj1536EfffffjLj128EEEEELb0ELb0ELb0EEEvNS_9BwdParamsE:
.text._ZN10layer_norm31ln_parallel_residual_bwd_kernelINS_13Kernel_traitsIfffffjLj1536ELj1ELj1ELj4ELj16ENS_18Kernel_traits_baseILj1536EfffffjLj128EEEEELb0ELb0ELb0EEEvNS_9BwdParamsE:
        /* <DEDUP_REMOVED lines=76> */
.L_x_2974:
[----:B01----:R-:W0:Y:S08]  /*04c0*/  LDC.64 R108, c[0x0][0x250] ;  /* 0x00009400ff6c7b82 */ /* 0x003e300000000a00 */
        /* <DEDUP_REMOVED lines=32> */
[C---:B--2---:R-:W-:Y:S01]  /*06d0*/  FADD.FTZ R10, -R135.reuse, R116 ;  /* 0x00000074870a7221 */ /* 0x044fe20000010100 */
[----:B------:R-:W-:-:S03]  /*06e0*/  FADD.FTZ R120, -R135, R117 ;  /* 0x0000007587787221 */ /* 0x000fc60000010100 */
[C---:B-----5:R-:W-:Y:S01]  /*06f0*/  FMUL.FTZ R3, R7.reuse, R10 ;  /* 0x0000000a07037220 */ /* 0x060fe20000410000 */
[----:B------:R-:W-:Y:S01]  /*0700*/  FMUL.FTZ R10, R7, R120 ;  /* 0x00000078070a7220 */ /* 0x000fe20000410000 */
[----:B------:R-:W-:Y:S01]  /*0710*/  FADD.FTZ R118, -R135, R118 ;  /* 0x0000007687767221 */ /* 0x000fe20000010100 */
[----:B---3--:R-:W-:Y:S01]  /*0720*/  FMUL.FTZ R116, R85, R109 ;  /* 0x0000006d55747220 */ /* 0x008fe20000410000 */
[----:B------:R-:W-:Y:S01]  /*0730*/  FMUL.FTZ R117, R84, R108 ;  /* 0x0000006c54757220 */ /* 0x000fe20000410000 */
[----:B------:R-:W-:Y:S01]  /*0740*/  FADD.FTZ R28, R28, R108 ;  /* 0x0000006c1c1c7221 */ /* 0x000fe20000010000 */
[----:B------:R-:W-:Y:S01]  /*0750*/  FFMA.FTZ R40, R108, R3, R40 ;  /* 0x000000036c287223 */ /* 0x000fe20000010028 */
[----:B----4-:R-:W-:Y:S01]  /*0760*/  FADD.FTZ R53, R53, R113 ;  /* 0x0000007135357221 */ /* 0x010fe20000010000 */
[----:B0-----:R-:W-:Y:S01]  /*0770*/  FFMA.FTZ R15, R89, R113, R116 ;  /* 0x00000071590f7223 */ /* 0x001fe20000010074 */
[----:B------:R-:W-:Y:S01]  /*0780*/  FFMA.FTZ R65, R113, R10, R65 ;  /* 0x0000000a71417223 */ /* 0x000fe20000010041 */
[----:B------:R-:W-:Y:S01]  /*0790*/  FFMA.FTZ R12, R88, R112, R117 ;  /* 0x00000070580c7223 */ /* 0x000fe20000010075 */
[----:B------:R-:W-:-:S03]  /*07a0*/  FMUL.FTZ R113, R86, R110 ;  /* 0x0000006e56717220 */ /* 0x000fc60000410000 */
[----:B------:R-:W-:Y:S01]  /*07b0*/  FADD.FTZ R108, RZ, R12 ;  /* 0x0000000cff6c7221 */ /* 0x000fe20000010000 */
[----:B------:R-:W-:Y:S01]  /*07c0*/  FFMA.FTZ R120, R90, R114, R113 ;  /* 0x000000725a787223 */ /* 0x000fe20000010071 */
[----:B------:R-:W-:Y:S01]  /*07d0*/  FFMA.FTZ R113, R3, R12, RZ ;  /* 0x0000000c03717223 */ /* 0x000fe200000100ff */
[----:B------:R-:W-:Y:S01]  /*07e0*/  FMUL.FTZ R127, R7, R118 ;  /* 0x00000076077f7220 */ /* 0x000fe20000410000 */
[----:B------:R-:W-:Y:S01]  /*07f0*/  FADD.FTZ R29, R29, R109 ;  /* 0x0000006d1d1d7221 */ /* 0x000fe20000010000 */
[----:B------:R-:W-:Y:S01]  /*0800*/  FFMA.FTZ R41, R109, R10, R41 ;  /* 0x0000000a6d297223 */ /* 0x000fe20000010029 */
[----:B------:R-:W-:Y:S01]  /*0810*/  FADD.FTZ R52, R52, R112 ;  /* 0x0000007034347221 */ /* 0x000fe20000010000 */
[----:B------:R-:W-:Y:S01]  /*0820*/  FFMA.FTZ R64, R112, R3, R64 ;  /* 0x0000000370407223 */ /* 0x000fe20000010040 */
[----:B------:R-:W-:Y:S01]  /*0830*/  FADD.FTZ R109, R108, R15 ;  /* 0x0000000f6c6d7221 */ /* 0x000fe20000010000 */
[----:B------:R-:W-:Y:S01]  /*0840*/  FADD.FTZ R136, -R135, R119 ;  /* 0x0000007787887221 */ /* 0x000fe20000010100 */
[----:B------:R-:W-:Y:S01]  /*0850*/  FMUL.FTZ R112, R87, R111 ;  /* 0x0000006f57707220 */ /* 0x000fe20000410000 */
[----:B------:R-:W-:Y:S01]  /*0860*/  FFMA.FTZ R108, R10, R15, R113 ;  /* 0x0000000f0a6c7223 */ /* 0x000fe20000010071 */
[----:B------:R-:W-:Y:S01]  /*0870*/  FADD.FTZ R30, R30, R110 ;  /* 0x0000006e1e1e7221 */ /* 0x000fe20000010000 */
[----:B------:R-:W-:Y:S01]  /*0880*/  FFMA.FTZ R42, R110, R127, R42 ;  /* 0x0000007f6e2a7223 */ /* 0x000fe2000001002a */
[----:B------:R-:W-:Y:S01]  /*0890*/  FADD.FTZ R110, R109, R120 ;  /* 0x000000786d6e7221 */ /* 0x000fe20000010000 */
[----:B------:R-:W-:Y:S01]  /*08a0*/  FMUL.FTZ R14, R7, R136 ;  /* 0x00000088070e7220 */ /* 0x000fe20000410000 */
[----:B------:R-:W-:Y:S01]  /*08b0*/  FFMA.FTZ R133, R91, R115, R112 ;  /* 0x000000735b857223 */ /* 0x000fe20000010070 */
[----:B------:R-:W-:Y:S01]  /*08c0*/  FFMA.FTZ R109, R127, R120, R108 ;  /* 0x000000787f6d7223 */ /* 0x000fe2000001006c */
[----:B------:R-:W-:Y:S01]  /*08d0*/  FADD.FTZ R54, R54, R114 ;  /* 0x0000007236367221 */ /* 0x000fe20000010000 */
[----:B------:R-:W-:Y:S01]  /*08e0*/  FFMA.FTZ R66, R114, R127, R66 ;  /* 0x0000007f72427223 */ /* 0x000fe20000010042 */
[----:B------:R-:W-:Y:S01]  /*08f0*/  FADD.FTZ R55, R55, R115 ;  /* 0x0000007337377221 */ /* 0x000fe20000010000 */
[-C--:B------:R-:W-:Y:S01]  /*0900*/  FFMA.FTZ R67, R115, R14.reuse, R67 ;  /* 0x0000000e73437223 */ /* 0x080fe20000010043 */
[----:B------:R-:W-:Y:S01]  /*0910*/  FADD.FTZ R31, R31, R111 ;  /* 0x0000006f1f1f7221 */ /* 0x000fe20000010000 */
[----:B------:R-:W-:Y:S01]  /*0920*/  FFMA.FTZ R43, R111, R14, R43 ;  /* 0x0000000e6f2b7223 */ /* 0x000fe2000001002b */
[----:B------:R-:W-:Y:S01]  /*0930*/  IADD3 R136, R6, 0x80, RZ ;  /* 0x0000008006887810 */ /* 0x000fe20007ffe0ff */
[----:B------:R-:W-:Y:S01]  /*0940*/  FADD.FTZ R137, R110, R133 ;  /* 0x000000856e897221 */ /* 0x000fe20000010000 */
[----:B------:R-:W-:-:S07]  /*0950*/  FFMA.FTZ R138, R14, R133, R109 ;  /* 0x000000850e8a7223 */ /* 0x000fce000001006d */
.L_x_2962:
[----:B------:R-:W-:Y:S05]  /*0960*/  BSYNC B0 ;  /* 0x0000000000007941 */ /* 0x000fea0003800000 */
.L_x_2961:
        /* <DEDUP_REMOVED lines=16> */
[----:B------:R-:W-:Y:S01]  /*0a70*/  IADD3 R136, R136, 0x80, RZ ;  /* 0x0000008088887810 */ /* 0x000fe20007ffe0ff */
[C---:B--2---:R-:W-:Y:S01]  /*0a80*/  FADD.FTZ R122, -R135.reuse, R108 ;  /* 0x0000006c877a7221 */ /* 0x044fe20000010100 */
[----:B------:R-:W-:-:S03]  /*0a90*/  FADD.FTZ R124, -R135, R109 ;  /* 0x0000006d877c7221 */ /* 0x000fc60000010100 */
[----:B-----5:R-:W-:Y:S01]  /*0aa0*/  FMUL.FTZ R121, R7, R122 ;  /* 0x0000007a07797220 */ /* 0x020fe20000410000 */
[----:B------:R-:W-:Y:S01]  /*0ab0*/  FADD.FTZ R110, -R135, R110 ;  /* 0x0000006e876e7221 */ /* 0x000fe20000010100 */
[----:B------:R-:W-:Y:S01]  /*0ac0*/  FMUL.FTZ R124, R7, R124 ;  /* 0x0000007c077c7220 */ /* 0x000fe20000410000 */
[----:B------:R-:W-:Y:S01]  /*0ad0*/  FADD.FTZ R134, -R135, R111 ;  /* 0x0000006f87867221 */ /* 0x000fe20000010100 */
[----:B---3--:R-:W-:Y:S01]  /*0ae0*/  FMUL.FTZ R123, R76, R112 ;  /* 0x000000704c7b7220 */ /* 0x008fe20000410000 */
[----:B------:R-:W-:Y:S01]  /*0af0*/  FMUL.FTZ R108, R77, R113 ;  /* 0x000000714d6c7220 */ /* 0x000fe20000410000 */
[----:B------:R-:W-:Y:S02]  /*0b00*/  FMUL.FTZ R109, R78, R114 ;  /* 0x000000724e6d7220 */ /* 0x000fe40000410000 */
[----:B----4-:R-:W-:Y:S01]  /*0b10*/  FFMA.FTZ R122, R80, R116, R123 ;  /* 0x00000074507a7223 */ /* 0x010fe2000001007b */
[----:B------:R-:W-:Y:S01]  /*0b20*/  FFMA.FTZ R123, R81, R117, R108 ;  /* 0x00000075517b7223 */ /* 0x000fe2000001006c */
[----:B------:R-:W-:-:S02]  /*0b30*/  FFMA.FTZ R130, R82, R118, R109 ;  /* 0x0000007652827223 */ /* 0x000fc4000001006d */
[----:B------:R-:W-:Y:S01]  /*0b40*/  FADD.FTZ R108, R137, R122 ;  /* 0x0000007a896c7221 */ /* 0x000fe20000010000 */
[----:B------:R-:W-:Y:S01]  /*0b50*/  FFMA.FTZ R109, R121, R122, R138 ;  /* 0x0000007a796d7223 */ /* 0x000fe2000001008a */
[----:B------:R-:W-:Y:S01]  /*0b60*/  FMUL.FTZ R129, R7, R110 ;  /* 0x0000006e07817220 */ /* 0x000fe20000410000 */
        /* <DEDUP_REMOVED lines=24> */
[----:B0-----:R-:W-:-:S07]  /*0cf0*/  FFMA.FTZ R138, R134, R132, R109 ;  /* 0x00000084868a7223 */ /* 0x001fce000001006d */
.L_x_2964:
[----:B------:R-:W-:Y:S05]  /*0d00*/  BSYNC B0 ;  /* 0x0000000000007941 */ /* 0x000fea0003800000 */
.L_x_2963:
[----:B------:R-:W-:Y:S04]  /*0d10*/  BSSY B0, `(.L_x_2965) ;  /* 0x0000038000007945 */ /* 0x000fe80003800000 */
[----:B------:R-:W-:Y:S05]  /*0d20*/  @!P2 BRA `(.L_x_2966) ;  /* 0x0000000000d8a947 */ /* 0x000fea0003800000 */
[----:B------:R-:W0:Y:S01]  /*0d30*/  LDC.64 R108, c[0x0][0x2c0] ;  /* 0x0000b000ff6c7b82 */ /* 0x000e220000000a00 */
[----:B------:R-:W-:-:S04]  /*0d40*/  LEA R116, P3, R136, UR12, 0x4 ;  /* 0x0000000c88747c11 */ /* 0x000fc8000f8620ff */
[----:B------:R-:W-:-:S03]  /*0d50*/  LEA.HI.X R117, R136, UR13, RZ, 0x4, P3 ;  /* 0x0000000d88757c11 */ /* 0x000fc600098f24ff */
[----:B------:R-:W1:Y:S03]  /*0d60*/  LDC.64 R112, c[0x0][0x2b8] ;  /* 0x0000ae00ff707b82 */ /* 0x000e660000000a00 */
[----:B------:R-:W2:Y:S01]  /*0d70*/  LDG.E.128 R116, desc[UR4][R116.64] ;  /* 0x0000000474747981 */ /* 0x000ea2000c1e1d00 */
[----:B------:R-:W-:Y:S01]  /*0d80*/  ISETP.NE.U32.AND P3, PT, RZ, UR10, PT ;  /* 0x0000000aff007c0c */ /* 0x000fe2000bf65070 */
[----:B0-----:R-:W-:-:S03]  /*0d90*/  IMAD.WIDE.U32 R108, R136, 0x10, R108 ;  /* 0x00000010886c7825 */ /* 0x001fc600078e006c */
[----:B------:R-:W-:-:S03]  /*0da0*/  ISETP.NE.AND.EX P3, PT, RZ, UR11, PT, P3 ;  /* 0x0000000bff007c0c */ /* 0x000fc6000bf65330 */
[----:B------:R-:W3:Y:S01]  /*0db0*/  LDG.E.128 R108, desc[UR4][R108.64] ;  /* 0x000000046c6c7981 */ /* 0x000ee2000c1e1d00 */
[----:B-1----:R-:W-:-:S06]  /*0dc0*/  IMAD.WIDE.U32 R112, R136, 0x10, R112 ;  /* 0x0000001088707825 */ /* 0x002fcc00078e0070 */
[----:B------:R-:W4:Y:S03]  /*0dd0*/  LDG.E.128 R112, desc[UR4][R112.64] ;  /* 0x0000000470707981 */ /* 0x000f26000c1e1d00 */
[----:B------:R-:W-:-:S04]  /*0de0*/  @P3 LEA R140, P5, R136, UR10, 0x4 ;  /* 0x0000000a888c3c11 */ /* 0x000fc8000f8a20ff */
[----:B------:R-:W-:-:S05]  /*0df0*/  @P3 LEA.HI.X R141, R136, UR11, RZ, 0x4, P5 ;  /* 0x0000000b888d3c11 */ /* 0x000fca000a8f24ff */
[----:B------:R0:W5:Y:S01]  /*0e00*/  @P3 LDG.E.128 R96, desc[UR4][R140.64] ;  /* 0x000000048c603981 */ /* 0x000162000c1e1d00 */
        /* <DEDUP_REMOVED lines=8> */
[----:B------:R-:W-:Y:S01]  /*0e90*/  FMUL.FTZ R9, R68, R108 ;  /* 0x0000006c44097220 */ /* 0x000fe20000410000 */
[----:B------:R-:W-:Y:S01]  /*0ea0*/  FADD.FTZ R20, R20, R108 ;  /* 0x0000006c14147221 */ /* 0x000fe20000010000 */
[----:B------:R-:W-:Y:S01]  /*0eb0*/  FFMA.FTZ R32, R108, R11, R32 ;  /* 0x0000000b6c207223 */ /* 0x000fe20000010020 */
[----:B----4-:R-:W-:Y:S01]  /*0ec0*/  FADD.FTZ R45, R45, R113 ;  /* 0x000000712d2d7221 */ /* 0x010fe20000010000 */
[----:B------:R-:W-:Y:S01]  /*0ed0*/  FFMA.FTZ R13, R73, R113, R116 ;  /* 0x00000071490d7223 */ /* 0x000fe20000010074 */
[----:B------:R-:W-:Y:S01]  /*0ee0*/  FFMA.FTZ R57, R113, R8, R57 ;  /* 0x0000000871397223 */ /* 0x000fe20000010039 */
[----:B------:R-:W-:Y:S01]  /*0ef0*/  FFMA.FTZ R9, R72, R112, R9 ;  /* 0x0000007048097223 */ /* 0x000fe20000010009 */
[----:B------:R-:W-:-:S03]  /*0f00*/  FMUL.FTZ R113, R70, R110 ;  /* 0x0000006e46717220 */ /* 0x000fc60000410000 */
[----:B------:R-:W-:Y:S01]  /*0f10*/  FADD.FTZ R108, R137, R9 ;  /* 0x00000009896c7221 */ /* 0x000fe20000010000 */
[----:B------:R-:W-:Y:S01]  /*0f20*/  FFMA.FTZ R128, R74, R114, R113 ;  /* 0x000000724a807223 */ /* 0x000fe20000010071 */
[----:B------:R-:W-:Y:S01]  /*0f30*/  FFMA.FTZ R113, R11, R9, R138 ;  /* 0x000000090b717223 */ /* 0x000fe2000001008a */
[----:B------:R-:W-:Y:S01]  /*0f40*/  FMUL.FTZ R125, R7, R118 ;  /* 0x00000076077d7220 */ /* 0x000fe20000410000 */
[----:B------:R-:W-:Y:S01]  /*0f50*/  FADD.FTZ R21, R21, R109 ;  /* 0x0000006d15157221 */ /* 0x000fe20000010000 */
[----:B------:R-:W-:Y:S01]  /*0f60*/  FFMA.FTZ R33, R109, R8, R33 ;  /* 0x000000086d217223 */ /* 0x000fe20000010021 */
[----:B------:R-:W-:Y:S01]  /*0f70*/  FADD.FTZ R44, R44, R112 ;  /* 0x000000702c2c7221 */ /* 0x000fe20000010000 */
        /* <DEDUP_REMOVED lines=17> */
.L_x_2966:
[----:B------:R-:W-:Y:S05]  /*1090*/  BSYNC B0 ;  /* 0x0000000000007941 */ /* 0x000fea0003800000 */
.L_x_2965:
        /* <DEDUP_REMOVED lines=26> */
.L_x_2989:
        /* <DEDUP_REMOVED lines=42> */
[----:B------:R-:W-:-:S02]  /*14e0*/  FMUL.FTZ R111, R7, R116 ;  /* 0x00000074076f7220 */ /* 0x000fc40000410000 */
[----:B------:R-:W0:Y:S02]  /*14f0*/  LDC.64 R116, c[0x0][0x2f8] ;  /* 0x0000be00ff747b82 */ /* 0x000e240000000a00 */
        /* <DEDUP_REMOVED lines=27> */
.L_x_2969:
[----:B------:R-:W-:Y:S05]  /*16b0*/  BSYNC B0 ;  /* 0x0000000000007941 */ /* 0x000fea0003800000 */
.L_x_2968:
        /* <DEDUP_REMOVED lines=44> */
.L_x_2971:
[----:B------:R-:W-:Y:S05]  /*1980*/  BSYNC B0 ;  /* 0x0000000000007941 */ /* 0x000fea0003800000 */
.L_x_2970:
        /* <DEDUP_REMOVED lines=31> */
[----:B------:R-:W1:Y:S02]  /*1b80*/  @P6 LDC.64 R114, c[0x0][0x308] ;  /* 0x0000c200ff726b82 */ /* 0x000e640000000a00 */
[----:B-1----:R-:W-:-:S04]  /*1b90*/  @P6 IMAD.WIDE.U32 R114, R6, 0x10, R114 ;  /* 0x0000001006726825 */ /* 0x002fc800078e0072 */
[----:B0-----:R-:W-:Y:S01]  /*1ba0*/  IMAD.WIDE.U32 R6, R6, 0x10, R116 ;  /* 0x0000001006067825 */ /* 0x001fe200078e0074 */
        /* <DEDUP_REMOVED lines=9> */
.L_x_2973:
[----:B------:R-:W-:Y:S05]  /*1c40*/  BSYNC B0 ;  /* 0x0000000000007941 */ /* 0x000fea0003800000 */
.L_x_2972:
[----:B------:R-:W-:Y:S02]  /*1c50*/  ISETP.NE.AND P5, PT, R118, RZ, PT ;  /* 0x000000ff7600720c */ /* 0x000fe40003fa5270 */
[----:B--2---:R-:W-:-:S11]  /*1c60*/  SEL R6, RZ, 0x1, P4 ;  /* 0x00000001ff067807 */ /* 0x004fd60002000000 */
[----:B------:R-:W-:Y:S05]  /*1c70*/  @!P5 BRA `(.L_x_2974) ;  /* 0xffffffe80010d947 */ /* 0x000fea000383ffff */
.L_x_2960:
[----:B------:R-:W2:Y:S01]  /*1c80*/  S2R R0, SR_TID.X ;  /* 0x0000000000007919 */ /* 0x000ea20000002100 */
[----:B------:R-:W2:Y:S01]  /*1c90*/  S2UR UR6, SR_CTAID.X ;  /* 0x00000000000679c3 */ /* 0x000ea20000002500 */
[----:B------:R-:W-:Y:S01]  /*1ca0*/  BSSY B0, `(.L_x_2975) ;  /* 0x0000013000007945 */ /* 0x000fe20003800000 */
[C---:B--2---:R-:W-:Y:S02]  /*1cb0*/  LEA.HI R3, R0.reuse, UR6, RZ, 0x19 ;  /* 0x0000000600037c11 */ /* 0x044fe4000f8fc8ff */
[----:B------:R-:W-:-:S03]  /*1cc0*/  LOP3.LUT R11, R0, 0x7f, RZ, 0xc0, !PT ;  /* 0x0000007f000b7812 */ /* 0x000fc600078ec0ff */
[----:B------:R-:W-:-:S05]  /*1cd0*/  IMAD R2, R3, R2, RZ ;  /* 0x0000000203027224 */ /* 0x000fca00078e02ff */
[----:B------:R-:W-:Y:S01]  /*1ce0*/  LEA.HI R11, R2, R11, RZ, 0x1e ;  /* 0x0000000b020b7211 */ /* 0x000fe200078ff0ff */
[----:B------:R-:W-:Y:S06]  /*1cf0*/  @!P0 BRA `(.L_x_2976) ;  /* 0x0000000000348947 */ /* 0x000fec0003800000 */
[----:B------:R-:W2:Y:S08]  /*1d00*/  LDC.64 R2, c[0x0][0x2d0] ;  /* 0x0000b400ff027b82 */ /* 0x000eb00000000a00 */
[----:B------:R-:W3:Y:S08]  /*1d10*/  LDC.64 R4, c[0x0][0x2d8] ;  /* 0x0000b600ff047b82 */ /* 0x000ef00000000a00 */
[----:B-----5:R-:W4:Y:S08]  /*1d20*/  LDC.64 R6, c[0x0][0x2e0] ;  /* 0x0000b800ff067b82 */ /* 0x020f300000000a00 */
[----:B------:R-:W0:Y:S01]  /*1d30*/  LDC.64 R8, c[0x0][0x2e8] ;  /* 0x0000ba00ff087b82 */ /* 0x000e220000000a00 */
[----:B--2---:R-:W-:-:S05]  /*1d40*/  IMAD.WIDE.U32 R2, R11, 0x10, R2 ;  /* 0x000000100b027825 */ /* 0x004fca00078e0002 */
[----:B------:R2:W-:Y:S01]  /*1d50*/  STG.E.128 desc[UR4][R2.64], R52 ;  /* 0x0000003402007986 */ /* 0x0005e2000c101d04 */
[----:B---3--:R-:W-:-:S05]  /*1d60*/  IMAD.WIDE.U32 R4, R11, 0x10, R4 ;  /* 0x000000100b047825 */ /* 0x008fca00078e0004 */
[----:B------:R2:W-:Y:S01]  /*1d70*/  STG.E.128 desc[UR4][R4.64], R64 ;  /* 0x0000004004007986 */ /* 0x0005e2000c101d04 */
[----:B----4-:R-:W-:-:S05]  /*1d80*/  IMAD.WIDE.U32 R6, R11, 0x10, R6 ;  /* 0x000000100b067825 */ /* 0x010fca00078e0006 */
[----:B------:R2:W-:Y:S01]  /*1d90*/  STG.E.128 desc[UR4][R6.64], R28 ;  /* 0x0000001c06007986 */ /* 0x0005e2000c101d04 */
[C---:B0-----:R-:W-:Y:S01]  /*1da0*/  IMAD.WIDE.U32 R8, R11.reuse, 0x10, R8 ;  /* 0x000000100b087825 */ /* 0x041fe200078e0008 */
[----:B------:R-:W-:-:S04]  /*1db0*/  IADD3 R11, R11, 0x80, RZ ;  /* 0x000000800b0b7810 */ /* 0x000fc80007ffe0ff */
[----:B------:R2:W-:Y:S03]  /*1dc0*/  STG.E.128 desc[UR4][R8.64], R40 ;  /* 0x0000002808007986 */ /* 0x0005e6000c101d04 */
.L_x_2976:
[----:B------:R-:W-:Y:S05]  /*1dd0*/  BSYNC B0 ;  /* 0x0000000000007941 */ /* 0x000fea0003800000 */
.L_x_2975:
[----:B------:R-:W-:Y:S04]  /*1de0*/  BSSY B0, `(.L_x_2977) ;  /* 0x000000f000007945 */ /* 0x000fe80003800000 */
[----:B------:R-:W-:Y:S05]  /*1df0*/  @!P1 BRA `(.L_x_2978) ;  /* 0x0000000000349947 */ /* 0x000fea0003800000 */
[----:B--2---:R-:W2:Y:S08]  /*1e00*/  LDC.64 R2, c[0x0][0x2d0] ;  /* 0x0000b400ff027b82 */ /* 0x004eb00000000a00 */
        /* <DEDUP_REMOVED lines=12> */
.L_x_2978:
[----:B------:R-:W-:Y:S05]  /*1ed0*/  BSYNC B0 ;  /* 0x0000000000007941 */ /* 0x000fea0003800000 */
.L_x_2977:
[----:B------:R-:W-:Y:S05]  /*1ee0*/  @!P2 EXIT ;  /* 0x000000000000a94d */ /* 0x000fea0003800000 */
[----:B--2---:R-:W2:Y:S08]  /*1ef0*/  LDC.64 R2, c[0x0][0x2d0] ;  /* 0x0000b400ff027b82 */ /* 0x004eb00000000a00 */
[----:B------:R-:W3:Y:S08]  /*1f00*/  LDC.64 R4, c[0x0][0x2d8] ;  /* 0x0000b600ff047b82 */ /* 0x000ef00000000a00 */
[----:B-----5:R-:W4:Y:S08]  /*1f10*/  LDC.64 R6, c[0x0][0x2e0] ;  /* 0x0000b800ff067b82 */ /* 0x020f300000000a00 */
[----:B------:R-:W0:Y:S01]  /*1f20*/  LDC.64 R8, c[0x0][0x2e8] ;  /* 0x0000ba00ff087b82 */ /* 0x000e220000000a00 */
[----:B--2---:R-:W-:-:S05]  /*1f30*/  IMAD.WIDE.U32 R2, R11, 0x10, R2 ;  /* 0x000000100b027825 */ /* 0x004fca00078e0002 */
[----:B------:R-:W-:Y:S01]  /*1f40*/  STG.E.128 desc[UR4][R2.64], R44 ;  /* 0x0000002c02007986 */ /* 0x000fe2000c101d04 */
[----:B---3--:R-:W-:-:S05]  /*1f50*/  IMAD.WIDE.U32 R4, R11, 0x10, R4 ;  /* 0x000000100b047825 */ /* 0x008fca00078e0004 */
[----:B------:R-:W-:Y:S01]  /*1f60*/  STG.E.128 desc[UR4][R4.64], R56 ;  /* 0x0000003804007986 */ /* 0x000fe2000c101d04 */
[----:B----4-:R-:W-:-:S05]  /*1f70*/  IMAD.WIDE.U32 R6, R11, 0x10, R6 ;  /* 0x000000100b067825 */ /* 0x010fca00078e0006 */
[----:B------:R-:W-:Y:S01]  /*1f80*/  STG.E.128 desc[UR4][R6.64], R20 ;  /* 0x0000001406007986 */ /* 0x000fe2000c101d04 */
[----:B0-----:R-:W-:-:S05]  /*1f90*/  IMAD.WIDE.U32 R8, R11, 0x10, R8 ;  /* 0x000000100b087825 */ /* 0x001fca00078e0008 */
[----:B------:R-:W-:Y:S01]  /*1fa0*/  STG.E.128 desc[UR4][R8.64], R32 ;  /* 0x0000002008007986 */ /* 0x000fe2000c101d04 */
[----:B------:R-:W-:Y:S05]  /*1fb0*/  EXIT ;  /* 0x000000000000794d */ /* 0x000fea0003800000 */
.L_x_2967:
[----:B------:R-:W-:Y:S01]  /*1fc0*/  HFMA2.MMA R139, -RZ, RZ, 0, 9.5367431640625e-07 ;  /* 0x00000010ff8b7435 */ /* 0x000fe200000001ff */
[----:B------:R-:W-:Y:S02]  /*1fd0*/  MOV R136, R137 ;  /* 0x0000008900887202 */ /* 0x000fe40000000f00 */
[----:B------:R-:W-:Y:S02]  /*1fe0*/  MOV R140, 0x1f ;  /* 0x0000001f008c7802 */ /* 0x000fe40000000f00 */
[----:B------:R-:W-:-:S07]  /*1ff0*/  MOV R119, 0xffffffff ;  /* 0xffffffff00777802 */ /* 0x000fce0000000f00 */
[----:B-----5:R-:W-:Y:S05]  /*2000*/  WARPSYNC.COLLECTIVE R119, `(.L_x_2979) ;  /* 0x0000000077087348 */ /* 0x020fea0003c00000 */
[----:B------:R0:W1:Y:S02]  /*2010*/  SHFL.DOWN P3, R135, R136, R139, R140 ;  /* 0x0800008b88877389 */ /* 0x000064000006008c */
[----:B01---5:R-:W-:Y:S01]  /*2020*/  ENDCOLLECTIVE ;  /* 0x000000000000791b */ /* 0x023fe20003800000 */
.L_x_2979:
[----:B------:R-:W-:Y:S02]  /*2030*/  MOV R136, R138 ;  /* 0x0000008a00887202 */ /* 0x000fe40000000f00 */
[----:B------:R-:W-:-:S07]  /*2040*/  MOV R110, R135 ;  /* 0x00000087006e7202 */ /* 0x000fce0000000f00 */
[----:B------:R-:W-:Y:S05]  /*2050*/  WARPSYNC.COLLECTIVE R119, `(.L_x_2980) ;  /* 0x0000000077087348 */ /* 0x000fea0003c00000 */
[----:B------:R0:W1:Y:S02]  /*2060*/  SHFL.DOWN P3, R135, R136, R139, R140 ;  /* 0x0800008b88877389 */ /* 0x000064000006008c */
[----:B01----:R-:W-:Y:S01]  /*2070*/  ENDCOLLECTIVE ;  /* 0x000000000000791b */ /* 0x003fe20003800000 */
.L_x_2980:
[----:B------:R-:W-:Y:S01]  /*2080*/  FADD.FTZ R110, R110, R137 ;  /* 0x000000896e6e7221 */ /* 0x000fe20000010000 */
[----:B------:R-:W-:-:S04]  /*2090*/  HFMA2.MMA R139, -RZ, RZ, 0, 4.76837158203125e-07 ;  /* 0x00000008ff8b7435 */ /* 0x000fc800000001ff */
[----:B------:R-:W-:Y:S02]  /*20a0*/  MOV R136, R110 ;  /* 0x0000006e00887202 */ /* 0x000fe40000000f00 */
[----:B------:R-:W-:-:S07]  /*20b0*/  MOV R111, R135 ;  /* 0x00000087006f7202 */ /* 0x000fce0000000f00 */
[----:B------:R-:W-:Y:S05]  /*20c0*/  WARPSYNC.COLLECTIVE R119, `(.L_x_2981) ;  /* 0x0000000077087348 */ /* 0x000fea0003c00000 */
[----:B------:R0:W1:Y:S02]  /*20d0*/  SHFL.DOWN P3, R135, R136, R139, R140 ;  /* 0x0800008b88877389 */ /* 0x000064000006008c */
[----:B01----:R-:W-:Y:S01]  /*20e0*/  ENDCOLLECTIVE ;  /* 0x000000000000791b */ /* 0x003fe20003800000 */
.L_x_2981:
[----:B------:R-:W-:-:S05]  /*20f0*/  FADD.FTZ R111, R111, R138 ;  /* 0x0000008a6f6f7221 */ /* 0x000fca0000010000 */
[----:B------:R-:W-:Y:S02]  /*2100*/  MOV R136, R111 ;  /* 0x0000006f00887202 */ /* 0x000fe40000000f00 */
[----:B------:R-:W-:-:S07]  /*2110*/  MOV R113, R135 ;  /* 0x0000008700717202 */ /* 0x000fce0000000f00 */
[----:B------:R-:W-:Y:S05]  /*2120*/  WARPSYNC.COLLECTIVE R119, `(.L_x_2982) ;  /* 0x0000000077087348 */ /* 0x000fea0003c00000 */
[----:B------:R0:W1:Y:S02]  /*2130*/  SHFL.DOWN P3, R135, R136, R139, R140 ;  /* 0x0800008b88877389 */ /* 0x000064000006008c */
[----:B01----:R-:W-:Y:S01]  /*2140*/  ENDCOLLECTIVE ;  /* 0x000000000000791b */ /* 0x003fe20003800000 */
.L_x_2982:
[----:B------:R-:W-:Y:S01]  /*2150*/  FADD.FTZ R113, R110, R113 ;  /* 0x000000716e717221 */ /* 0x000fe20000010000 */
[----:B------:R-:W-:-:S04]  /*2160*/  HFMA2.MMA R139, -RZ, RZ, 0, 2.384185791015625e-07 ;  /* 0x00000004ff8b7435 */ /* 0x000fc800000001ff */
[----:B------:R-:W-:Y:S02]  /*2170*/  MOV R136, R113 ;  /* 0x0000007100887202 */ /* 0x000fe40000000f00 */
[----:B------:R-:W-:-:S07]  /*2180*/  MOV R112, R135 ;  /* 0x0000008700707202 */ /* 0x000fce0000000f00 */
[----:B------:R-:W-:Y:S05]  /*2190*/  WARPSYNC.COLLECTIVE R119, `(.L_x_2983) ;  /* 0x0000000077087348 */ /* 0x000fea0003c00000 */
[----:B------:R0:W1:Y:S02]  /*21a0*/  SHFL.DOWN P3, R135, R136, R139, R140 ;  /* 0x0800008b88877389 */ /* 0x000064000006008c */
[----:B01----:R-:W-:Y:S01]  /*21b0*/  ENDCOLLECTIVE ;  /* 0x000000000000791b */ /* 0x003fe20003800000 */
.L_x_2983:
[----:B------:R-:W-:-:S05]  /*21c0*/  FADD.FTZ R112, R111, R112 ;  /* 0x000000706f707221 */ /* 0x000fca0000010000 */
[----:B------:R-:W-:Y:S02]  /*21d0*/  MOV R136, R112 ;  /* 0x0000007000887202 */ /* 0x000fe40000000f00 */
[----:B------:R-:W-:-:S07]  /*21e0*/  MOV R114, R135 ;  /* 0x0000008700727202 */ /* 0x000fce0000000f00 */
[----:B------:R-:W-:Y:S05]  /*21f0*/  WARPSYNC.COLLECTIVE R119, `(.L_x_2984) ;  /* 0x0000000077087348 */ /* 0x000fea0003c00000 */
[----:B------:R0:W1:Y:S02]  /*2200*/  SHFL.DOWN P3, R135, R136, R139, R140 ;  /* 0x0800008b88877389 */ /* 0x000064000006008c */
[----:B01----:R-:W-:Y:S01]  /*2210*/  ENDCOLLECTIVE ;  /* 0x000000000000791b */ /* 0x003fe20003800000 */
.L_x_2984:
[----:B------:R-:W-:Y:S01]  /*2220*/  FADD.FTZ R114, R113, R114 ;  /* 0x0000007271727221 */ /* 0x000fe20000010000 */
[----:B------:R-:W-:-:S04]  /*2230*/  HFMA2.MMA R139, -RZ, RZ, 0, 1.1920928955078125e-07 ;  /* 0x00000002ff8b7435 */ /* 0x000fc800000001ff */
[----:B------:R-:W-:Y:S02]  /*2240*/  MOV R136, R114 ;  /* 0x0000007200887202 */ /* 0x000fe40000000f00 */
[----:B------:R-:W-:-:S07]  /*2250*/  MOV R115, R135 ;  /* 0x0000008700737202 */ /* 0x000fce0000000f00 */
[----:B------:R-:W-:Y:S05]  /*2260*/  WARPSYNC.COLLECTIVE R119, `(.L_x_2985) ;  /* 0x0000000077087348 */ /* 0x000fea0003c00000 */
[----:B------:R0:W1:Y:S02]  /*2270*/  SHFL.DOWN P3, R135, R136, R139, R140 ;  /* 0x0800008b88877389 */ /* 0x000064000006008c */
[----:B01----:R-:W-:Y:S01]  /*2280*/  ENDCOLLECTIVE ;  /* 0x000000000000791b */ /* 0x003fe20003800000 */
.L_x_2985:
[----:B------:R-:W-:-:S05]  /*2290*/  FADD.FTZ R115, R112, R115 ;  /* 0x0000007370737221 */ /* 0x000fca0000010000 */
[----:B------:R-:W-:Y:S02]  /*22a0*/  MOV R136, R115 ;  /* 0x0000007300887202 */ /* 0x000fe40000000f00 */
[----:B------:R-:W-:-:S07]  /*22b0*/  MOV R117, R135 ;  /* 0x0000008700757202 */ /* 0x000fce0000000f00 */
[----:B------:R-:W-:Y:S05]  /*22c0*/  WARPSYNC.COLLECTIVE R119, `(.L_x_2986) ;  /* 0x0000000077087348 */ /* 0x000fea0003c00000 */
[----:B------:R0:W1:Y:S02]  /*22d0*/  SHFL.DOWN P3, R135, R136, R139, R140 ;  /* 0x0800008b88877389 */ /* 0x000064000006008c */
[----:B01----:R-:W-:Y:S01]  /*22e0*/  ENDCOLLECTIVE ;  /* 0x000000000000791b */ /* 0x003fe20003800000 */
.L_x_2986:
[----:B------:R-:W-:Y:S01]  /*22f0*/  FADD.FTZ R117, R114, R117 ;  /* 0x0000007572757221 */ /* 0x000fe20000010000 */
[----:B------:R-:W-:-:S04]  /*2300*/  HFMA2.MMA R139, -RZ, RZ, 0, 5.9604644775390625e-08 ;  /* 0x00000001ff8b7435 */ /* 0x000fc800000001ff */
[----:B------:R-:W-:Y:S02]  /*2310*/  MOV R136, R117 ;  /* 0x0000007500887202 */ /* 0x000fe40000000f00 */
[----:B------:R-:W-:-:S07]  /*2320*/  MOV R116, R135 ;  /* 0x0000008700747202 */ /* 0x000fce0000000f00 */
[----:B------:R-:W-:Y:S05]  /*2330*/  WARPSYNC.COLLECTIVE R119, `(.L_x_2987) ;  /* 0x0000000077087348 */ /* 0x000fea0003c00000 */
[----:B------:R0:W1:Y:S02]  /*2340*/  SHFL.DOWN P3, R135, R136, R139, R140 ;  /* 0x0800008b88877389 */ /* 0x000064000006008c */
[----:B01----:R-:W-:Y:S01]  /*2350*/  ENDCOLLECTIVE ;  /* 0x000000000000791b */ /* 0x003fe20003800000 */
.L_x_2987:
[----:B------:R-:W-:-:S05]  /*2360*/  FADD.FTZ R116, R115, R116 ;  /* 0x0000007473747221 */ /* 0x000fca0000010000 */
[----:B------:R-:W-:Y:S02]  /*2370*/  MOV R136, R116 ;  /* 0x0000007400887202 */ /* 0x000fe40000000f00 */
[----:B------:R-:W-:-:S07]  /*2380*/  MOV R110, R135 ;  /* 0x00000087006e7202 */ /* 0x000fce0000000f00 */
[----:B------:R-:W-:Y:S05]  /*2390*/  WARPSYNC.COLLECTIVE R119, `(.L_x_2988) ;  /* 0x0000000077087348 */ /* 0x000fea0003c00000 */
[----:B------:R0:W1:Y:S02]  /*23a0*/  SHFL.DOWN P3, R135, R136, R139, R140 ;  /* 0x0800008b88877389 */ /* 0x000064000006008c */
[----:B01----:R-:W-:Y:S01]  /*23b0*/  ENDCOLLECTIVE ;  /* 0x000000000000791b */ /* 0x003fe20003800000 */
.L_x_2988:
[----:B------:R-:W-:Y:S01]  /*23c0*/  MOV R111, R135 ;  /* 0x00000087006f7202 */ /* 0x000fe20000000f00 */
[----:B------:R-:W-:Y:S06]  /*23d0*/  BRA `(.L_x_2989) ;  /* 0xffffffec00987947 */ /* 0x000fec000383ffff */
.L_x_2990:
        /* <DEDUP_REMOVED lines=10> */
.L_x_3375:


//--------------------- .text._ZN10layer_norm31ln_parallel_residual_bwd_kernelINS_13Kernel_traitsIfffffjLj1536ELj1ELj1ELj4ELj16ENS_18Kernel_traits_baseILj1536EfffffjLj128EEEEELb0ELb0ELb1EEEvNS_9BwdParamsE --------------------------
	.section	.text._ZN10layer_norm31ln_parallel_residual_bwd_kernelINS_13Kernel_traitsIfffffjLj1536ELj1ELj1ELj4ELj16ENS_18Kernel_traits_baseILj1536EfffffjLj128EEEEELb0ELb0ELb1EEEvNS_9BwdParamsE,"ax",@progbits
	.align	128
        .global         _ZN10layer_norm31ln_parallel_residual_bwd_kernelINS_13Kernel_traitsIfffffjLj1536ELj1ELj1ELj4ELj16ENS_18Kernel_traits_baseILj1536EfffffjLj128EEEEELb0ELb0ELb1EEEvNS_9BwdParamsE
        .type           _ZN10layer_norm31ln_parallel_residual_bwd_kernelINS_13Kernel_traitsIfffffjLj1536ELj1ELj1ELj4ELj16ENS_18Kernel_traits_baseILj1536EfffffjLj128EEEEELb0ELb0ELb1EEEvNS_9BwdParamsE,@function
        .size           _ZN10layer_norm31ln_parallel_residual_bwd_kernelINS_13Kernel_traitsIfffffjLj1536ELj1ELj1ELj4ELj16ENS_18Kernel_traits_baseILj1536EfffffjLj128EEEEELb0ELb0ELb1EEEvNS_9BwdParamsE,(.L_x_3376 - _ZN10layer_norm31ln_parallel_residual_bwd_kernelINS_13Kernel_traitsIfffffjLj1536ELj1ELj1ELj4ELj16ENS_18Kernel_traits_baseILj1536EfffffjLj128EEEEELb0ELb0ELb1EEEvNS_9BwdParamsE)
        .other          _ZN10layer_norm31ln_parallel_residual_bwd_kernelINS_13Kernel_traitsIfffffjLj1536ELj1ELj1ELj4ELj16ENS_18Kernel_traits_baseILj1536EfffffjLj128EEEEELb0ELb0ELb1EEEvNS_9BwdParamsE,@"STO_CUDA_ENTRY STV_DEFAULT"
_ZN10layer_norm31ln_parallel_residual_bwd_kernelINS_13Kernel_traitsIfffffjLj1536ELj1ELj1ELj4ELj16ENS_18Kernel_traits_baseILj1536EfffffjLj128EEEEELb0ELb0ELb1EEEvNS_9BwdParamsE:
.text._ZN10layer_norm31ln_parallel_residual_bwd_kernelINS_13Kernel_traitsIfffffjLj1536ELj1ELj1ELj4ELj16ENS_18Kernel_traits_baseILj1536EfffffjLj128EEEEELb0ELb0ELb1EEEvNS_9BwdParamsE:
        /* <DEDUP_REMOVED lines=40> */
.L_x_2991:
        /* <DEDUP_REMOVED lines=32> */
[----:B0-----:R-:W-:Y:S02]  /*0480*/  CS2R R4, SRZ ;  /* 0x0000000000047805 */ /* 0x001fe4000001ff00 */
        /* <DEDUP_REMOVED lines=11> */
[----:B0-----:R-:W-:-:S02]  /*0540*/  CS2R R8, SRZ ;  /* 0x0000000000087805 */ /* 0x001fc4000001ff00 */
[----:B------:R-:W-:Y:S02]  /*0550*/  MOV R131, RZ ;  /* 0x000000ff00837202 */ /* 0x000fe40000000f00 */
[----:B------:R-:W-:-:S07]  /*0560*/  LOP3.LUT R129, R0, 0x7f, RZ, 0xc0, !PT ;  /* 0x0000007f00817812 */ /* 0x000fce00078ec0ff */
.L_x_2998:
        /* <DEDUP_REMOVED lines=11> */
[----:B------:R-:W4:Y:S01]  /*0620*/  LDG.E R143, desc[UR6][R82.64] ;  /* 0x00000006528f7981 */ /* 0x000f22000c1e1900 */
[C---:B------:R-:W-:Y:S02]  /*0630*/  IADD3 R132, R135.reuse, 0x80, RZ ;  /* 0x0000008087847810 */ /* 0x040fe40007ffe0ff */
[C---:B------:R-:W-:Y:S02]  /*0640*/  IADD3 R133, R135.reuse, 0x100, RZ ;  /* 0x0000010087857810 */ /* 0x040fe40007ffe0ff */
[----:B------:R-:W4:Y:S01]  /*0650*/  LDG.E.128 R68, desc[UR6][R68.64] ;  /* 0x0000000644447981 */ /* 0x000f22000c1e1d00 */
[----:B--2---:R-:W-:Y:S01]  /*0660*/  IMAD.WIDE R94, R130, 0x4, R94 ;  /* 0x00000004825e7825 */ /* 0x004fe200078e025e */
[----:B------:R-:W1:Y:S03]  /*0670*/  @P3 LDC.64 R140, c[0x0][0x2c8] ;  /* 0x0000b200ff8c3b82 */ /* 0x000e660000000a00 */
[----:B------:R-:W-:Y:S01]  /*0680*/  IMAD.WIDE.U32 R80, R132, 0x10, R92 ;  /* 0x0000001084507825 */ /* 0x000fe200078e005c */
[----:B------:R-:W2:Y:S03]  /*0690*/  LDG.E R134, desc[UR6][R94.64] ;  /* 0x000000065e867981 */ /* 0x000ea6000c1e1900 */
[----:B---3--:R-:W-:Y:S01]  /*06a0*/  IMAD.WIDE.U32 R76, R135, 0x10, R96 ;  /* 0x00000010874c7825 */ /* 0x008fe200078e0060 */
[----:B------:R-:W3:Y:S01]  /*06b0*/  @P3 LDC.64 R136, c[0x0][0x2c8] ;  /* 0x0000b200ff883b82 */ /* 0x000ee20000000a00 */
[----:B------:R-:W2:Y:S02]  /*06c0*/  LDG.E.128 R80, desc[UR6][R80.64] ;  /* 0x0000000650507981 */ /* 0x000ea4000c1e1d00 */
[----:B------:R-:W-:-:S02]  /*06d0*/  IMAD.WIDE.U32 R92, R133, 0x10, R92 ;  /* 0x00000010855c7825 */ /* 0x000fc400078e005c */
[----:B------:R-:W2:Y:S02]  /*06e0*/  LDG.E.128 R76, desc[UR6][R76.64] ;  /* 0x000000064c4c7981 */ /* 0x000ea4000c1e1d00 */
[----:B0-----:R-:W-:Y:S01]  /*06f0*/  IMAD.WIDE.U32 R72, R135, 0x10, R100 ;  /* 0x0000001087487825 */ /* 0x001fe200078e0064 */
[----:B------:R-:W0:Y:S01]  /*0700*/  @P3 LDC.64 R138, c[0x0][0x2c8] ;  /* 0x0000b200ff8a3b82 */ /* 0x000e220000000a00 */
[----:B------:R-:W2:Y:S02]  /*0710*/  LDG.E.128 R92, desc[UR6][R92.64] ;  /* 0x000000065c5c7981 */ /* 0x000ea4000c1e1d00 */
[C---:B------:R-:W-:Y:S02]  /*0720*/  IMAD.WIDE.U32 R88, R132.reuse, 0x10, R96 ;  /* 0x0000001084587825 */ /* 0x040fe400078e0060 */
[----:B------:R-:W2:Y:S02]  /*0730*/  LDG.E.128 R72, desc[UR6][R72.64] ;  /* 0x0000000648487981 */ /* 0x000ea4000c1e1d00 */
[----:B------:R-:W-:-:S02]  /*0740*/  IMAD.WIDE.U32 R84, R132, 0x10, R100 ;  /* 0x0000001084547825 */ /* 0x000fc400078e0064 */
[----:B------:R-:W2:Y:S02]  /*0750*/  LDG.E.128 R88, desc[UR6][R88.64] ;  /* 0x0000000658587981 */ /* 0x000ea4000c1e1d00 */
[C---:B------:R-:W-:Y:S02]  /*0760*/  IMAD.WIDE.U32 R96, R133.reuse, 0x10, R96 ;  /* 0x0000001085607825 */ /* 0x040fe400078e0060 */
[----:B------:R-:W2:Y:S02]  /*0770*/  LDG.E.128 R84, desc[UR6][R84.64] ;  /* 0x0000000654547981 */ /* 0x000ea4000c1e1d00 */
[----:B------:R-:W-:Y:S02]  /*0780*/  IMAD.WIDE.U32 R100, R133, 0x10, R100 ;  /* 0x0000001085647825 */ /* 0x000fe400078e0064 */
[----:B------:R-:W2:Y:S04]  /*0790*/  LDG.E.128 R96, desc[UR6][R96.64] ;  /* 0x0000000660607981 */ /* 0x000ea8000c1e1d00 */
[----:B------:R-:W2:Y:S01]  /*07a0*/  LDG.E.128 R100, desc[UR6][R100.64] ;  /* 0x0000000664647981 */ /* 0x000ea2000c1e1d00 */
[----:B-1----:R-:W-:Y:S01]  /*07b0*/  @P3 IMAD.WIDE.U32 R140, R135, 0x10, R140 ;  /* 0x00000010878c3825 */ /* 0x002fe200078e008c */
[----:B------:R-:W-:-:S03]  /*07c0*/  LOP3.LUT P1, RZ, R142, 0xff, RZ, 0xc0, !PT ;  /* 0x000000ff8eff7812 */ /* 0x000fc6000782c0ff */
[----:B---3--:R-:W-:Y:S01]  /*07d0*/  @P3 IMAD.WIDE.U32 R136, R133, 0x10, R136 ;  /* 0x0000001085883825 */ /* 0x008fe200078e0088 */
[----:B-----5:R1:W5:Y:S03]  /*07e0*/  @P3 LDG.E.128 R48, desc[UR6][R140.64] ;  /* 0x000000068c303981 */ /* 0x020366000c1e1d00 */
[----:B0-----:R-:W-:Y:S01]  /*07f0*/  @P3 IMAD.WIDE.U32 R138, R132, 0x10, R138 ;  /* 0x00000010848a3825 */ /* 0x001fe200078e008a */
[----:B------:R0:W5:Y:S04]  /*0800*/  @P3 LDG.E.128 R56, desc[UR6][R136.64] ;  /* 0x0000000688383981 */ /* 0x000168000c1e1d00 */
[----:B------:R3:W5:Y:S01]  /*0810*/  @P3 LDG.E.128 R52, desc[UR6][R138.64] ;  /* 0x000000068a343981 */ /* 0x000762000c1e1d00 */
[----:B------:R-:W-:Y:S01]  /*0820*/  IADD3 R130, R130, UR12, RZ ;  /* 0x0000000c82827c10 */ /* 0x000fe2000fffe0ff */
[----:B------:R-:W-:Y:S01]  /*0830*/  UMOV UR4, 0xffffffff ;  /* 0xffffffff00047882 */ /* 0x000fe20000000000 */
[----:B------:R-:W-:-:S02]  /*0840*/  LOP3.LUT P0, RZ, R0, 0x1f, RZ, 0xc0, !PT ;  /* 0x0000001f00ff7812 */ /* 0x000fc4000780c0ff */
[----:B----4-:R-:W-:-:S05]  /*0850*/  FSEL R151, R143, RZ, !P2 ;  /* 0x000000ff8f977208 */ /* 0x010fca0005000000 */
[C---:B------:R-:W-:Y:S01]  /*0860*/  FADD.FTZ R143, -R151.reuse, R68 ;  /* 0x00000044978f7221 */ /* 0x040fe20000010100 */
[C---:B------:R-:W-:Y:S01]  /*0870*/  FADD.FTZ R69, -R151.reuse, R69 ;  /* 0x0000004597457221 */ /* 0x040fe20000010100 */
[C---:B------:R-:W-:Y:S02]  /*0880*/  FADD.FTZ R71, -R151.reuse, R71 ;  /* 0x0000004797477221 */ /* 0x040fe40000010100 */
[C---:B--2---:R-:W-:Y:S01]  /*0890*/  FMUL.FTZ R142, R134.reuse, R143 ;  /* 0x0000008f868e7220 */ /* 0x044fe20000410000 */
[C---:B-1----:R-:W-:Y:S01]  /*08a0*/  FMUL.FTZ R141, R134.reuse, R69 ;  /* 0x00000045868d7220 */ /* 0x042fe20000410000 */
[----:B------:R-:W-:Y:S01]  /*08b0*/  FMUL.FTZ R144, R134, R71 ;  /* 0x0000004786907220 */ /* 0x000fe20000410000 */
[----:B------:R-:W-:Y:S01]  /*08c0*/  FADD.FTZ R69, -R151, R80 ;  /* 0x0000005097457221 */ /* 0x000fe20000010100 */
[----:B------:R-:W-:Y:S01]  /*08d0*/  FMUL.FTZ R143, R32, R76 ;  /* 0x0000004c208f7220 */ /* 0x000fe20000410000 */
[----:B------:R-:W-:Y:S01]  /*08e0*/  FMUL.FTZ R68, R35, R79 ;  /* 0x0000004f23447220 */ /* 0x000fe20000410000 */
[----:B------:R-:W-:Y:S01]  /*08f0*/  FMUL.FTZ R148, R33, R77 ;  /* 0x0000004d21947220 */ /* 0x000fe20000410000 */
[C---:B------:R-:W-:Y:S01]  /*0900*/  FADD.FTZ R71, -R151.reuse, R82 ;  /* 0x0000005297477221 */ /* 0x040fe20000010100 */
[----:B------:R-:W-:Y:S01]  /*0910*/  FADD.FTZ R81, -R151, R81 ;  /* 0x0000005197517221 */ /* 0x000fe20000010100 */
[----:B0-----:R-:W-:Y:S01]  /*0920*/  FMUL.FTZ R136, R134, R69 ;  /* 0x0000004586887220 */ /* 0x001fe20000410000 */
[----:B------:R-:W-:Y:S01]  /*0930*/  FFMA.FTZ R143, R44, R72, R143 ;  /* 0x000000482c8f7223 */ /* 0x000fe2000001008f */
[----:B------:R-:W-:Y:S01]  /*0940*/  FFMA.FTZ R149, R47, R75, R68 ;  /* 0x0000004b2f957223 */ /* 0x000fe20000010044 */
[C---:B------:R-:W-:Y:S01]  /*0950*/  FADD.FTZ R69, -R151.reuse, R92 ;  /* 0x0000005c97457221 */ /* 0x040fe20000010100 */
[----:B------:R-:W-:Y:S01]  /*0960*/  FADD.FTZ R145, -R151, R70 ;  /* 0x0000004697917221 */ /* 0x000fe20000010100 */
[----:B------:R-:W-:Y:S01]  /*0970*/  FFMA.FTZ R148, R45, R73, R148 ;  /* 0x000000492d947223 */ /* 0x000fe20000010094 */
[----:B------:R-:W-:Y:S01]  /*0980*/  FMUL.FTZ R147, R34, R78 ;  /* 0x0000004e22937220 */ /* 0x000fe20000410000 */
[----:B---3--:R-:W-:Y:S01]  /*0990*/  FMUL.FTZ R138, R134, R71 ;  /* 0x00000047868a7220 */ /* 0x008fe20000410000 */
[----:B------:R-:W-:Y:S01]  /*09a0*/  FFMA.FTZ R68, R142, R143, RZ ;  /* 0x0000008f8e447223 */ /* 0x000fe200000100ff */
[----:B------:R-:W-:Y:S01]  /*09b0*/  FMUL.FTZ R140, R29, R89 ;  /* 0x000000591d8c7220 */ /* 0x000fe20000410000 */
[C---:B------:R-:W-:Y:S01]  /*09c0*/  FMUL.FTZ R137, R134.reuse, R81 ;  /* 0x0000005186897220 */ /* 0x040fe20000410000 */
[----:B------:R-:W-:Y:S01]  /*09d0*/  FADD.FTZ R71, RZ, R143 ;  /* 0x0000008fff477221 */ /* 0x000fe20000010000 */
[C---:B------:R-:W-:Y:S01]  /*09e0*/  FADD.FTZ R83, -R151.reuse, R83 ;  /* 0x0000005397537221 */ /* 0x040fe20000010100 */
[----:B------:R-:W-:Y:S01]  /*09f0*/  FADD.FTZ R93, -R151, R93 ;  /* 0x0000005d975d7221 */ /* 0x000fe20000010100 */
[C---:B------:R-:W-:Y:S01]  /*0a00*/  FMUL.FTZ R80, R134.reuse, R69 ;  /* 0x0000004586507220 */ /* 0x040fe20000410000 */
[----:B------:R-:W-:Y:S01]  /*0a10*/  FMUL.FTZ R146, R134, R145 ;  /* 0x0000009186927220 */ /* 0x000fe20000410000 */
[----:B------:R-:W-:Y:S01]  /*0a20*/  FFMA.FTZ R147, R46, R74, R147 ;  /* 0x0000004a2e937223 */ /* 0x000fe20000010093 */
[----:B------:R-:W-:Y:S01]  /*0a30*/  FFMA.FTZ R69, R141, R148, R68 ;  /* 0x000000948d457223 */ /* 0x000fe20000010044 */
[C---:B------:R-:W-:Y:S01]  /*0a40*/  FADD.FTZ R104, R85.reuse, R104 ;  /* 0x0000006855687221 */ /* 0x040fe20000010000 */
[----:B------:R-:W-:Y:S01]  /*0a50*/  FFMA.FTZ R112, R85, R137, R112 ;  /* 0x0000008955707223 */ /* 0x000fe20000010070 */
[----:B------:R-:W-:Y:S01]  /*0a60*/  FFMA.FTZ R140, R41, R85, R140 ;  /* 0x00000055298c7223 */ /* 0x000fe2000001008c */
[----:B------:R-:W-:Y:S01]  /*0a70*/  FADD.FTZ R68, R148, R71 ;  /* 0x0000004794447221 */ /* 0x000fe20000010000 */
[C---:B------:R-:W-:Y:S01]  /*0a80*/  FMUL.FTZ R85, R134.reuse, R83 ;  /* 0x0000005386557220 */ /* 0x040fe20000410000 */
[----:B------:R-:W-:Y:S01]  /*0a90*/  FADD.FTZ R83, -R151, R94 ;  /* 0x0000005e97537221 */ /* 0x000fe20000010100 */
[----:B------:R-:W-:Y:S01]  /*0aa0*/  FMUL.FTZ R82, R134, R93 ;  /* 0x0000005d86527220 */ /* 0x000fe20000410000 */
[----:B------:R-:W-:Y:S01]  /*0ab0*/  FMUL.FTZ R139, R28, R88 ;  /* 0x000000581c8b7220 */ /* 0x000fe20000410000 */
[----:B------:R-:W-:Y:S01]  /*0ac0*/  FMUL.FTZ R70, R25, R97 ;  /* 0x0000006119467220 */ /* 0x000fe20000410000 */
[----:B------:R-:W-:Y:S01]  /*0ad0*/  FFMA.FTZ R69, R146, R147, R69 ;  /* 0x0000009392457223 */ /* 0x000fe20000010045 */
[----:B------:R-:W-:Y:S01]  /*0ae0*/  FADD.FTZ R68, R147, R68 ;  /* 0x0000004493447221 */ /* 0x000fe20000010000 */
[C---:B------:R-:W-:Y:S01]  /*0af0*/  FADD.FTZ R20, R101.reuse, R20 ;  /* 0x0000001465147221 */ /* 0x040fe20000010000 */
[----:B------:R-:W-:Y:S01]  /*0b00*/  FFMA.FTZ R108, R101, R82, R108 ;  /* 0x00000052656c7223 */ /* 0x000fe2000001006c */
[----:B------:R-:W-:Y:S01]  /*0b10*/  FMUL.FTZ R83, R134, R83 ;  /* 0x0000005386537220 */ /* 0x000fe20000410000 */
[----:B------:R-:W-:Y:S01]  /*0b20*/  FFMA.FTZ R139, R40, R84, R139 ;  /* 0x00000054288b7223 */ /* 0x000fe2000001008b */
[----:B------:R-:W-:Y:S01]  /*0b30*/  FFMA.FTZ R101, R37, R101, R70 ;  /* 0x0000006525657223 */ /* 0x000fe20000010046 */
        /* <DEDUP_REMOVED lines=8> */
[----:B------:R-:W-:Y:S01]  /*0bc0*/  FADD.FTZ R71, R139, R70 ;  /* 0x000000468b477221 */ /* 0x000fe20000010000 */
[----:B------:R-:W-:Y:S01]  /*0bd0*/  FMUL.FTZ R150, R31, R91 ;  /* 0x0000005b1f967220 */ /* 0x000fe20000410000 */
[----:B------:R-:W-:Y:S01]  /*0be0*/  FFMA.FTZ R145, R42, R86, R145 ;  /* 0x000000562a917223 */ /* 0x000fe20000010091 */
[----:B------:R-:W-:Y:S01]  /*0bf0*/  FFMA.FTZ R69, R137, R140, R68 ;  /* 0x0000008c89457223 */ /* 0x000fe20000010044 */
[----:B------:R-:W-:Y:S01]  /*0c00*/  FADD.FTZ R70, R140, R71 ;  /* 0x000000478c467221 */ /* 0x000fe20000010000 */
[----:B------:R-:W-:Y:S01]  /*0c10*/  FFMA.FTZ R150, R43, R87, R150 ;  /* 0x000000572b967223 */ /* 0x000fe20000010096 */
[----:B------:R-:W-:Y:S01]  /*0c20*/  FMUL.FTZ R81, R24, R96 ;  /* 0x0000006018517220 */ /* 0x000fe20000410000 */
[----:B------:R-:W-:Y:S01]  /*0c30*/  FFMA.FTZ R68, R138, R145, R69 ;  /* 0x000000918a447223 */ /* 0x000fe20000010045 */
[----:B------:R-:W-:-:S02]  /*0c40*/  FADD.FTZ R69, R145, R70 ;  /* 0x0000004691457221 */ /* 0x000fc40000010000 */
[----:B------:R-:W-:Y:S01]  /*0c50*/  FFMA.FTZ R81, R36, R100, R81 ;  /* 0x0000006424517223 */ /* 0x000fe20000010051 */
        /* <DEDUP_REMOVED lines=77> */
.L_x_3009:
        /* <DEDUP_REMOVED lines=12> */
.L_x_2994:
        /* <DEDUP_REMOVED lines=56> */
.L_x_2995:
        /* <DEDUP_REMOVED lines=22> */
.L_x_2996:
        /* <DEDUP_REMOVED lines=18> */
.L_x_2997:
        /* <DEDUP_REMOVED lines=33> */
[----:B------:R-:W-:Y:S02]  /*1a00*/  SEL R79, R71, R67, P0 ;  /* 0x00000043474f7207 */ /* 0x000fe40000000000 */
[----:B------:R-:W-:Y:S02]  /*1a10*/  SEL R78, R70, R66, P0 ;  /* 0x00000042464e7207 */ /* 0x000fe40000000000 */
[-C--:B------:R-:W-:Y:S02]  /*1a20*/  SEL R77, R69, R65.reuse, P0 ;  /* 0x00000041454d7207 */ /* 0x080fe40000000000 */
[-C--:B------:R-:W-:Y:S01]  /*1a30*/  SEL R76, R68, R64.reuse, P0 ;  /* 0x00000040444c7207 */ /* 0x080fe20000000000 */
[----:B-1----:R-:W-:Y:S01]  /*1a40*/  @P4 IMAD.WIDE.U32 R80, R132, 0x10, R80 ;  /* 0x0000001084504825 */ /* 0x002fe200078e0050 */
[----:B------:R-:W-:Y:S02]  /*1a50*/  SEL R64, R72, R64, P0 ;  /* 0x0000004048407207 */ /* 0x000fe40000000000 */
[----:B------:R-:W-:-:S02]  /*1a60*/  SEL R65, R73, R65, P0 ;  /* 0x0000004149417207 */ /* 0x000fc40000000000 */
[----:B------:R-:W-:Y:S01]  /*1a70*/  SEL R66, R74, R66, P0 ;  /* 0x000000424a427207 */ /* 0x000fe20000000000 */
[----:B------:R2:W-:Y:S01]  /*1a80*/  @P4 STG.E.128 desc[UR6][R80.64], R76 ;  /* 0x0000004c50004986 */ /* 0x0005e2000c101d06 */
[----:B------:R-:W-:Y:S01]  /*1a90*/  SEL R67, R75, R67, P0 ;  /* 0x000000434b437207 */ /* 0x000fe20000000000 */
[----:B---3--:R-:W-:-:S05]  /*1aa0*/  @P5 IMAD.WIDE.U32 R84, R133, 0x10, R84 ;  /* 0x0000001085545825 */ /* 0x008fca00078e0054 */
        /* <DEDUP_REMOVED lines=52> */
.L_x_2992:
        /* <DEDUP_REMOVED lines=27> */
.L_x_2993:
[----:B------:R-:W-:Y:S01]  /*1fa0*/  HFMA2.MMA R78, -RZ, RZ, 0, 9.5367431640625e-07 ;  /* 0x00000010ff4e7435 */ /* 0x000fe200000001ff */
[----:B------:R-:W-:Y:S02]  /*1fb0*/  MOV R79, R68 ;  /* 0x00000044004f7202 */ /* 0x000fe40000000f00 */
[----:B------:R-:W-:Y:S02]  /*1fc0*/  MOV R87, 0x1f ;  /* 0x0000001f00577802 */ /* 0x000fe40000000f00 */
[----:B------:R-:W-:-:S07]  /*1fd0*/  MOV R76, 0xffffffff ;  /* 0xffffffff004c7802 */ /* 0x000fce0000000f00 */
[----:B-----5:R-:W-:Y:S05]  /*1fe0*/  WARPSYNC.COLLECTIVE R76, `(.L_x_2999) ;  /* 0x000000004c087348 */ /* 0x020fea0003c00000 */
[----:B------:R0:W1:Y:S02]  /*1ff0*/  SHFL.DOWN P2, R77, R79, R78, R87 ;  /* 0x0800004e4f4d7389 */ /* 0x0000640000040057 */
[----:B01---5:R-:W-:Y:S01]  /*2000*/  ENDCOLLECTIVE ;  /* 0x000000000000791b */ /* 0x023fe20003800000 */
.L_x_2999:
[----:B------:R-:W-:Y:S02]  /*2010*/  MOV R79, R71 ;  /* 0x00000047004f7202 */ /* 0x000fe40000000f00 */
[----:B------:R-:W-:-:S07]  /*2020*/  MOV R69, R77 ;  /* 0x0000004d00457202 */ /* 0x000fce0000000f00 */
[----:B------:R-:W-:Y:S05]  /*2030*/  WARPSYNC.COLLECTIVE R76, `(.L_x_3000) ;  /* 0x000000004c087348 */ /* 0x000fea0003c00000 */
[----:B------:R0:W1:Y:S02]  /*2040*/  SHFL.DOWN P2, R77, R79, R78, R87 ;  /* 0x0800004e4f4d7389 */ /* 0x0000640000040057 */
[----:B01----:R-:W-:Y:S01]  /*2050*/  ENDCOLLECTIVE ;  /* 0x000000000000791b */ /* 0x003fe20003800000 */
.L_x_3000:
[----:B------:R-:W-:Y:S01]  /*2060*/  FADD.FTZ R69, R68, R69 ;  /* 0x0000004544457221 */ /* 0x000fe20000010000 */
[----:B------:R-:W-:-:S04]  /*2070*/  HFMA2.MMA R78, -RZ, RZ, 0, 4.76837158203125e-07 ;  /* 0x00000008ff4e7435 */ /* 0x000fc800000001ff */
[----:B------:R-:W-:Y:S02]  /*2080*/  MOV R79, R69 ;  /* 0x00000045004f7202 */ /* 0x000fe40000000f00 */
[----:B------:R-:W-:-:S07]  /*2090*/  MOV R70, R77 ;  /* 0x0000004d00467202 */ /* 0x000fce0000000f00 */
[----:B------:R-:W-:Y:S05]  /*20a0*/  WARPSYNC.COLLECTIVE R76, `(.L_x_3001) ;  /* 0x000000004c087348 */ /* 0x000fea0003c00000 */
[----:B------:R0:W1:Y:S02]  /*20b0*/  SHFL.DOWN P2, R77, R79, R78, R87 ;  /* 0x0800004e4f4d7389 */ /* 0x0000640000040057 */
[----:B01----:R-:W-:Y:S01]  /*20c0*/  ENDCOLLECTIVE ;  /* 0x000000000000791b */ /* 0x003fe20003800000 */
.L_x_3001:
[----:B------:R-:W-:-:S05]  /*20d0*/  FADD.FTZ R70, R71, R70 ;  /* 0x0000004647467221 */ /* 0x000fca0000010000 */
[----:B------:R-:W-:Y:S02]  /*20e0*/  MOV R79, R70 ;  /* 0x00000046004f7202 */ /* 0x000fe40000000f00 */
[----:B------:R-:W-:-:S07]  /*20f0*/  MOV R72, R77 ;  /* 0x0000004d00487202 */ /* 0x000fce0000000f00 */
[----:B------:R-:W-:Y:S05]  /*2100*/  WARPSYNC.COLLECTIVE R76, `(.L_x_3002) ;  /* 0x000000004c087348 */ /* 0x000fea0003c00000 */
[----:B------:R0:W1:Y:S02]  /*2110*/  SHFL.DOWN P2, R77, R79, R78, R87 ;  /* 0x0800004e4f4d7389 */ /* 0x0000640000040057 */
[----:B01----:R-:W-:Y:S01]  /*2120*/  ENDCOLLECTIVE ;  /* 0x000000000000791b */ /* 0x003fe20003800000 */
.L_x_3002:
[----:B------:R-:W-:Y:S01]  /*2130*/  FADD.FTZ R72, R69, R72 ;  /* 0x0000004845487221 */ /* 0x000fe20000010000 */
[----:B------:R-:W-:-:S04]  /*2140*/  HFMA2.MMA R78, -RZ, RZ, 0, 2.384185791015625e-07 ;  /* 0x00000004ff4e7435 */ /* 0x000fc800000001ff */
[----:B------:R-:W-:Y:S02]  /*2150*/  MOV R79, R72 ;  /* 0x00000048004f7202 */ /* 0x000fe40000000f00 */
[----:B------:R-:W-:-:S07]  /*2160*/  MOV R73, R77 ;  /* 0x0000004d00497202 */ /* 0x000fce0000000f00 */
[----:B------:R-:W-:Y:S05]  /*2170*/  WARPSYNC.COLLECTIVE R76, `(.L_x_3003) ;  /* 0x000000004c087348 */ /* 0x000fea0003c00000 */
[----:B------:R0:W1:Y:S02]  /*2180*/  SHFL.DOWN P2, R77, R79, R78, R87 ;  /* 0x0800004e4f4d7389 */ /* 0x0000640000040057 */
[----:B01----:R-:W-:Y:S01]  /*2190*/  ENDCOLLECTIVE ;  /* 0x000000000000791b */ /* 0x003fe20003800000 */
.L_x_3003:
[----:B------:R-:W-:-:S05]  /*21a0*/  FADD.FTZ R73, R70, R73 ;  /* 0x0000004946497221 */ /* 0x000fca0000010000 */
[----:B------:R-:W-:Y:S02]  /*21b0*/  MOV R79, R73 ;  /* 0x00000049004f7202 */ /* 0x000fe40000000f00 */
[----:B------:R-:W-:-:S07]  /*21c0*/  MOV R75, R77 ;  /* 0x0000004d004b7202 */ /* 0x000fce0000000f00 */
[----:B------:R-:W-:Y:S05]  /*21d0*/  WARPSYNC.COLLECTIVE R76, `(.L_x_3004) ;  /* 0x000000004c087348 */ /* 0x000fea0003c00000 */
[----:B------:R0:W1:Y:S02]  /*21e0*/  SHFL.DOWN P2, R77, R79, R78, R87 ;  /* 0x0800004e4f4d7389 */ /* 0x0000640000040057 */
[----:B01----:R-:W-:Y:S01]  /*21f0*/  ENDCOLLECTIVE ;  /* 0x000000000000791b */ /* 0x003fe20003800000 */
.L_x_3004:
[----:B------:R-:W-:Y:S01]  /*2200*/  FADD.FTZ R75, R72, R75 ;  /* 0x0000004b484b7221 */ /* 0x000fe20000010000 */
[----:B------:R-:W-:-:S04]  /*2210*/  HFMA2.MMA R78, -RZ, RZ, 0, 1.1920928955078125e-07 ;  /* 0x00000002ff4e7435 */ /* 0x000fc800000001ff */
[----:B------:R-:W-:Y:S02]  /*2220*/  MOV R79, R75 ;  /* 0x0000004b004f7202 */ /* 0x000fe40000000f00 */
[----:B------:R-:W-:-:S07]  /*2230*/  MOV R74, R77 ;  /* 0x0000004d004a7202 */ /* 0x000fce0000000f00 */
[----:B------:R-:W-:Y:S05]  /*2240*/  WARPSYNC.COLLECTIVE R76, `(.L_x_3005) ;  /* 0x000000004c087348 */ /* 0x000fea0003c00000 */
[----:B------:R0:W1:Y:S02]  /*2250*/  SHFL.DOWN P2, R77, R79, R78, R87 ;  /* 0x0800004e4f4d7389 */ /* 0x0000640000040057 */
[----:B01----:R-:W-:Y:S01]  /*2260*/  ENDCOLLECTIVE ;  /* 0x000000000000791b */ /* 0x003fe20003800000 */
.L_x_3005:
[----:B------:R-:W-:-:S05]  /*2270*/  FADD.FTZ R74, R73, R74 ;  /* 0x0000004a494a7221 */ /* 0x000fca0000010000 */
[----:B------:R-:W-:Y:S02]  /*2280*/  MOV R79, R74 ;  /* 0x0000004a004f7202 */ /* 0x000fe40000000f00 */
[----:B------:R-:W-:-:S07]  /*2290*/  MOV R68, R77 ;  /* 0x0000004d00447202 */ /* 0x000fce0000000f00 */
[----:B------:R-:W-:Y:S05]  /*22a0*/  WARPSYNC.COLLECTIVE R76, `(.L_x_3006) ;  /* 0x000000004c087348 */ /* 0x000fea0003c00000 */
[----:B------:R0:W1:Y:S02]  /*22b0*/  SHFL.DOWN P2, R77, R79, R78, R87 ;  /* 0x0800004e4f4d7389 */ /* 0x0000640000040057 */
[----:B01----:R-:W-:Y:S01]  /*22c0*/  ENDCOLLECTIVE ;  /* 0x000000000000791b */ /* 0x003fe20003800000 */
.L_x_3006:
[----:B------:R-:W-:Y:S01]  /*22d0*/  FADD.FTZ R68, R75, R68 ;  /* 0x000000444b447221 */ /* 0x000fe20000010000 */
[----:B------:R-:W-:-:S04]  /*22e0*/  HFMA2.MMA R78, -RZ, RZ, 0, 5.9604644775390625e-08 ;  /* 0x00000001ff4e7435 */ /* 0x000fc800000001ff */
[----:B------:R-:W-:Y:S02]  /*22f0*/  MOV R79, R68 ;  /* 0x00000044004f7202 */ /* 0x000fe40000000f00 */
[----:B------:R-:W-:-:S07]  /*2300*/  MOV R71, R77 ;  /* 0x0000004d00477202 */ /* 0x000fce0000000f00 */
[----:B------:R-:W-:Y:S05]  /*2310*/  WARPSYNC.COLLECTIVE R76, `(.L_x_3007) ;  /* 0x000000004c087348 */ /* 0x000fea0003c00000 */
[----:B------:R0:W1:Y:S02]  /*2320*/  SHFL.DOWN P2, R77, R79, R78, R87 ;  /* 0x0800004e4f4d7389 */ /* 0x0000640000040057 */
[----:B01----:R-:W-:Y:S01]  /*2330*/  ENDCOLLECTIVE ;  /* 0x000000000000791b */ /* 0x003fe20003800000 */
.L_x_3007:
[----:B------:R-:W-:-:S05]  /*2340*/  FADD.FTZ R71, R74, R71 ;  /* 0x000000474a477221 */ /* 0x000fca0000010000 */
[----:B------:R-:W-:Y:S02]  /*2350*/  MOV R79, R71 ;  /* 0x00000047004f7202 */ /* 0x000fe40000000f00 */
[----:B------:R-:W-:-:S07]  /*2360*/  MOV R69, R77 ;  /* 0x0000004d00457202 */ /* 0x000fce0000000f00 */
[----:B------:R-:W-:Y:S05]  /*2370*/  WARPSYNC.COLLECTIVE R76, `(.L_x_3008) ;  /* 0x000000004c087348 */ /* 0x000fea0003c00000 */
[----:B------:R0:W1:Y:S02]  /*2380*/  SHFL.DOWN P2, R77, R79, R78, R87 ;  /* 0x0800004e4f4d7389 */ /* 0x0000640000040057 */
[----:B01----:R-:W-:Y:S01]  /*2390*/  ENDCOLLECTIVE ;  /* 0x000000000000791b */ /* 0x003fe20003800000 */
.L_x_3008:
[----:B------:R-:W-:Y:S01]  /*23a0*/  MOV R70, R77 ;  /* 0x0000004d00467202 */ /* 0x000fe20000000f00 */
[----:B------:R-:W-:Y:S06]  /*23b0*/  BRA `(.L_x_3009) ;  /* 0xffffffec005c7947 */ /* 0x000fec000383ffff */
.L_x_3010:
        /* <DEDUP_REMOVED lines=12> */
.L_x_3376:


//--------------------- .text._ZN10layer_norm31ln_parallel_residual_bwd_kernelINS_13Kernel_traitsIfffffjLj1536ELj1ELj1ELj4ELj16ENS_18Kernel_traits_baseILj1536EfffffjLj128EEEEELb0ELb1ELb0EEEvNS_9BwdParamsE --------------------------
	.section	.text._ZN10layer_norm31ln_parallel_residual_bwd_kernelINS_13Kernel_traitsIfffffjLj1536ELj1ELj1ELj4ELj16ENS_18Kernel_traits_baseILj1536EfffffjLj128EEEEELb0ELb1ELb0EEEvNS_9BwdParamsE,"ax",@progbits
	.align	128
        .global         _ZN10layer_norm31ln_parallel_residual_bwd_kernelINS_13Kernel_traitsIfffffjLj1536ELj1ELj1ELj4ELj16ENS_18Kernel_traits_baseILj1536EfffffjLj128EEEEELb0ELb1ELb0EEEvNS_9BwdParamsE
        .type           _ZN10layer_norm31ln_parallel_residual_bwd_kernelINS_13Kernel_traitsIfffffjLj1536ELj1ELj1ELj4ELj16ENS_18Kernel_traits_baseILj1536EfffffjLj128EEEEELb0ELb1ELb0EEEvNS_9BwdParamsE,@function
        .size           _ZN10layer_norm31ln_parallel_residual_bwd_kernelINS_13Kernel_traitsIfffffjLj1536ELj1ELj1ELj4ELj16ENS_18Kernel_traits_baseILj1536EfffffjLj128EEEEELb0ELb1ELb0EEEvNS_9BwdParamsE,(.L_x_3377 - _ZN10layer_norm31ln_parallel_residual_bwd_kernelINS_13Kernel_traitsIfffffjLj1536ELj1ELj1ELj4ELj16ENS_18Kernel_traits_baseILj1536EfffffjLj128EEEEELb0ELb1ELb0EEEvNS_9BwdParamsE)
        .other          _ZN10layer_norm31ln_parallel_residual_bwd_kernelINS_13Kernel_traitsIfffffjLj1536ELj1ELj1ELj4ELj16ENS_18Kernel_traits_baseILj1536EfffffjLj128EEEEELb0ELb1ELb0EEEvNS_9BwdParamsE,@"STO_CUDA_ENTRY STV_DEFAULT"
_ZN10layer_norm31ln_parallel_residual_bwd_kernelINS_13Kernel_traitsIfffffjLj1536ELj1ELj1ELj4ELj16ENS_18Kernel_traits_baseILj1536EfffffjLj128EEEEELb0ELb1ELb0EEEvNS_9BwdParamsE:
.text._ZN10layer_norm31ln_parallel_residual_bwd_kernelINS_13Kernel_traitsIfffffjLj1536ELj1ELj1ELj4ELj16ENS_18Kernel_traits_baseILj1536EfffffjLj128EEEEELb0ELb1ELb0EEEvNS_9BwdParamsE:
        /* <DEDUP_REMOVED lines=55> */
.L_x_3025:
        /* <DEDUP_REMOVED lines=26> */
[----:B------:R-:W-:Y:S02]  /*0510*/  ISETP.NE.AND.EX P3, PT, RZ, UR11, PT, P3 ;  /* 0x0000000bff007c0c */ /* 0x000fe4000bf65330 */
[----:B------:R-:W-:-:S11]  /*0520*/  IADD3 R97, R0, 0x80, RZ ;  /* 0x0000008000617810 */ /* 0x000fd60007ffe0ff */
        /* <DEDUP_REMOVED lines=12> */
[----:B------:R-:W-:Y:S01]  /*05f0*/  FADD.FTZ R40, R40, R72 ;  /* 0x0000004828287221 */ /* 0x000fe20000010000 */
[----:B------:R-:W-:Y:S01]  /*0600*/  FFMA.FTZ R28, R72, R3, R28 ;  /* 0x00000003481c7223 */ /* 0x000fe2000001001c */
[----:B------:R-:W-:Y:S01]  /*0610*/  FADD.FTZ R41, R41, R73 ;  /* 0x0000004929297221 */ /* 0x000fe20000010000 */
[----:B------:R-:W-:Y:S01]  /*0620*/  FFMA.FTZ R29, R73, R10, R29 ;  /* 0x0000000a491d7223 */ /* 0x000fe2000001001d */
[----:B------:R-:W-:Y:S01]  /*0630*/  FMUL.FTZ R11, R17, R73 ;  /* 0x00000049110b7220 */ /* 0x000fe20000410000 */
[----:B------:R-:W-:Y:S01]  /*0640*/  FADD.FTZ R72, RZ, R12 ;  /* 0x0000000cff487221 */ /* 0x000fe20000010000 */
[----:B------:R-:W-:Y:S01]  /*0650*/  FFMA.FTZ R73, R3, R12, RZ ;  /* 0x0000000c03497223 */ /* 0x000fe200000100ff */
        /* <DEDUP_REMOVED lines=12> */
.L_x_3013:
[----:B------:R-:W-:Y:S05]  /*0720*/  BSYNC B0 ;  /* 0x0000000000007941 */ /* 0x000fea0003800000 */
.L_x_3012:
        /* <DEDUP_REMOVED lines=31> */
[----:B------:R-:W-:Y:S01]  /*0920*/  FADD.FTZ R46, R46, R74 ;  /* 0x0000004a2e2e7221 */ /* 0x000fe20000010000 */
        /* <DEDUP_REMOVED lines=9> */
[----:B0-----:R-:W-:-:S07]  /*09c0*/  FFMA.FTZ R98, R92, R89, R73 ;  /* 0x000000595c627223 */ /* 0x001fce0000010049 */
.L_x_3015:
[----:B------:R-:W-:Y:S05]  /*09d0*/  BSYNC B0 ;  /* 0x0000000000007941 */ /* 0x000fea0003800000 */
.L_x_3014:
        /* <DEDUP_REMOVED lines=41> */
.L_x_3017:
[----:B------:R-:W-:Y:S05]  /*0c70*/  BSYNC B0 ;  /* 0x0000000000007941 */ /* 0x000fea0003800000 */
.L_x_3016:
        /* <DEDUP_REMOVED lines=26> */
.L_x_3036:
        /* <DEDUP_REMOVED lines=71> */
.L_x_3020:
[----:B------:R-:W-:Y:S05]  /*1290*/  BSYNC B0 ;  /* 0x0000000000007941 */ /* 0x000fea0003800000 */
.L_x_3019:
        /* <DEDUP_REMOVED lines=44> */
.L_x_3022:
[----:B------:R-:W-:Y:S05]  /*1560*/  BSYNC B0 ;  /* 0x0000000000007941 */ /* 0x000fea0003800000 */
.L_x_3021:
        /* <DEDUP_REMOVED lines=33> */
[----:B0-----:R-:W-:-:S05]  /*1780*/  @P6 IMAD.WIDE.U32 R78, R0, 0x10, R78 ;  /* 0x00000010004e6825 */ /* 0x001fca00078e004e */
        /* <DEDUP_REMOVED lines=9> */
.L_x_3024:
[----:B------:R-:W-:Y:S05]  /*1820*/  BSYNC B0 ;  /* 0x0000000000007941 */ /* 0x000fea0003800000 */
.L_x_3023:
[----:B------:R-:W-:Y:S02]  /*1830*/  ISETP.NE.AND P5, PT, R93, RZ, PT ;  /* 0x000000ff5d00720c */ /* 0x000fe40003fa5270 */
[----:B------:R-:W-:-:S11]  /*1840*/  SEL R0, RZ, 0x1, P4 ;  /* 0x00000001ff007807 */ /* 0x000fd60002000000 */
[----:B------:R-:W-:Y:S05]  /*1850*/  @!P5 BRA `(.L_x_3025) ;  /* 0xffffffe800c4d947 */ /* 0x000fea000383ffff */
.L_x_3011:
        /* <DEDUP_REMOVED lines=28> */
.L_x_3018:
[----:B------:R-:W-:Y:S01]  /*1a20*/  HFMA2.MMA R101, -RZ, RZ, 0, 9.5367431640625e-07 ;  /* 0x00000010ff657435 */ /* 0x000fe200000001ff */
[----:B------:R-:W-:Y:S02]  /*1a30*/  MOV R102, R95 ;  /* 0x0000005f00667202 */ /* 0x000fe40000000f00 */
[----:B------:R-:W-:Y:S02]  /*1a40*/  MOV R104, 0x1f ;  /* 0x0000001f00687802 */ /* 0x000fe40000000f00 */
[----:B------:R-:W-:-:S07]  /*1a50*/  MOV R97, 0xffffffff ;  /* 0xffffffff00617802 */ /* 0x000fce0000000f00 */
[----:B-----5:R-:W-:Y:S05]  /*1a60*/  WARPSYNC.COLLECTIVE R97, `(.L_x_3026) ;  /* 0x0000000061087348 */ /* 0x020fea0003c00000 */
[----:B------:R0:W1:Y:S02]  /*1a70*/  SHFL.DOWN P3, R100, R102, R101, R104 ;  /* 0x0800006566647389 */ /* 0x0000640000060068 */
[----:B01---5:R-:W-:Y:S01]  /*1a80*/  ENDCOLLECTIVE ;  /* 0x000000000000791b */ /* 0x023fe20003800000 */
.L_x_3026:
[----:B------:R-:W-:Y:S02]  /*1a90*/  MOV R102, R98 ;  /* 0x0000006200667202 */ /* 0x000fe40000000f00 */
[----:B------:R-:W-:-:S07]  /*1aa0*/  MOV R74, R100 ;  /* 0x00000064004a7202 */ /* 0x000fce0000000f00 */
[----:B------:R-:W-:Y:S05]  /*1ab0*/  WARPSYNC.COLLECTIVE R97, `(.L_x_3027) ;  /* 0x0000000061087348 */ /* 0x000fea0003c00000 */
[----:B------:R0:W1:Y:S02]  /*1ac0*/  SHFL.DOWN P3, R100, R102, R101, R104 ;  /* 0x0800006566647389 */ /* 0x0000640000060068 */
[----:B01----:R-:W-:Y:S01]  /*1ad0*/  ENDCOLLECTIVE ;  /* 0x000000000000791b */ /* 0x003fe20003800000 */
.L_x_3027:
[----:B------:R-:W-:Y:S01]  /*1ae0*/  FADD.FTZ R74, R74, R95 ;  /* 0x0000005f4a4a7221 */ /* 0x000fe20000010000 */
[----:B------:R-:W-:-:S04]  /*1af0*/  HFMA2.MMA R101, -RZ, RZ, 0, 4.76837158203125e-07 ;  /* 0x00000008ff657435 */ /* 0x000fc800000001ff */
[----:B------:R-:W-:Y:S02]  /*1b00*/  MOV R102, R74 ;  /* 0x0000004a00667202 */ /* 0x000fe40000000f00 */
[----:B------:R-:W-:-:S07]  /*1b10*/  MOV R75, R100 ;  /* 0x00000064004b7202 */ /* 0x000fce0000000f00 */
[----:B------:R-:W-:Y:S05]  /*1b20*/  WARPSYNC.COLLECTIVE R97, `(.L_x_3028) ;  /* 0x0000000061087348 */ /* 0x000fea0003c00000 */
[----:B------:R0:W1:Y:S02]  /*1b30*/  SHFL.DOWN P3, R100, R102, R101, R104 ;  /* 0x0800006566647389 */ /* 0x0000640000060068 */
[----:B01----:R-:W-:Y:S01]  /*1b40*/  ENDCOLLECTIVE ;  /* 0x000000000000791b */ /* 0x003fe20003800000 */
.L_x_3028:
[----:B------:R-:W-:-:S05]  /*1b50*/  FADD.FTZ R75, R75, R98 ;  /* 0x000000624b4b7221 */ /* 0x000fca0000010000 */
[----:B------:R-:W-:Y:S02]  /*1b60*/  MOV R102, R75 ;  /* 0x0000004b00667202 */ /* 0x000fe40000000f00 */
[----:B------:R-:W-:-:S07]  /*1b70*/  MOV R77, R100 ;  /* 0x00000064004d7202 */ /* 0x000fce0000000f00 */
[----:B------:R-:W-:Y:S05]  /*1b80*/  WARPSYNC.COLLECTIVE R97, `(.L_x_3029) ;  /* 0x0000000061087348 */ /* 0x000fea0003c00000 */
[----:B------:R0:W1:Y:S02]  /*1b90*/  SHFL.DOWN P3, R100, R102, R101, R104 ;  /* 0x0800006566647389 */ /* 0x0000640000060068 */
[----:B01----:R-:W-:Y:S01]  /*1ba0*/  ENDCOLLECTIVE ;  /* 0x000000000000791b */ /* 0x003fe20003800000 */
.L_x_3029:
[----:B------:R-:W-:Y:S01]  /*1bb0*/  FADD.FTZ R77, R74, R77 ;  /* 0x0000004d4a4d7221 */ /* 0x000fe20000010000 */
[----:B------:R-:W-:-:S04]  /*1bc0*/  HFMA2.MMA R101, -RZ, RZ, 0, 2.384185791015625e-07 ;  /* 0x00000004ff657435 */ /* 0x000fc800000001ff */
[----:B------:R-:W-:Y:S02]  /*1bd0*/  MOV R102, R77 ;  /* 0x0000004d00667202 */ /* 0x000fe40000000f00 */
[----:B------:R-:W-:-:S07]  /*1be0*/  MOV R76, R100 ;  /* 0x00000064004c7202 */ /* 0x000fce0000000f00 */
[----:B------:R-:W-:Y:S05]  /*1bf0*/  WARPSYNC.COLLECTIVE R97, `(.L_x_3030) ;  /* 0x0000000061087348 */ /* 0x000fea0003c00000 */
[----:B------:R0:W1:Y:S02]  /*1c00*/  SHFL.DOWN P3, R100, R102, R101, R104 ;  /* 0x0800006566647389 */ /* 0x0000640000060068 */
[----:B01----:R-:W-:Y:S01]  /*1c10*/  ENDCOLLECTIVE ;  /* 0x000000000000791b */ /* 0x003fe20003800000 */
.L_x_3030:
[----:B------:R-:W-:-:S05]  /*1c20*/  FADD.FTZ R76, R75, R76 ;  /* 0x0000004c4b4c7221 */ /* 0x000fca0000010000 */
[----:B------:R-:W-:Y:S02]  /*1c30*/  MOV R102, R76 ;  /* 0x0000004c00667202 */ /* 0x000fe40000000f00 */
[----:B------:R-:W-:-:S07]  /*1c40*/  MOV R78, R100 ;  /* 0x00000064004e7202 */ /* 0x000fce0000000f00 */
[----:B------:R-:W-:Y:S05]  /*1c50*/  WARPSYNC.COLLECTIVE R97, `(.L_x_3031) ;  /* 0x0000000061087348 */ /* 0x000fea0003c00000 */
[----:B------:R0:W1:Y:S02]  /*1c60*/  SHFL.DOWN P3, R100, R102, R101, R104 ;  /* 0x0800006566647389 */ /* 0x0000640000060068 */
[----:B01----:R-:W-:Y:S01]  /*1c70*/  ENDCOLLECTIVE ;  /* 0x000000000000791b */ /* 0x003fe20003800000 */
.L_x_3031:
[----:B------:R-:W-:Y:S01]  /*1c80*/  FADD.FTZ R78, R77, R78 ;  /* 0x0000004e4d4e7221 */ /* 0x000fe20000010000 */
[----:B------:R-:W-:-:S04]  /*1c90*/  HFMA2.MMA R101, -RZ, RZ, 0, 1.1920928955078125e-07 ;  /* 0x00000002ff657435 */ /* 0x000fc800000001ff */
[----:B------:R-:W-:Y:S02]  /*1ca0*/  MOV R102, R78 ;  /* 0x0000004e00667202 */ /* 0x000fe40000000f00 */
[----:B------:R-:W-:-:S07]  /*1cb0*/  MOV R79, R100 ;  /* 0x00000064004f7202 */ /* 0x000fce0000000f00 */
[----:B------:R-:W-:Y:S05]  /*1cc0*/  WARPSYNC.COLLECTIVE R97, `(.L_x_3032) ;  /* 0x0000000061087348 */ /* 0x000fea0003c00000 */
[----:B------:R0:W1:Y:S02]  /*1cd0*/  SHFL.DOWN P3, R100, R102, R101, R104 ;  /* 0x0800006566647389 */ /* 0x0000640000060068 */
[----:B01----:R-:W-:Y:S01]  /*1ce0*/  ENDCOLLECTIVE ;  /* 0x000000000000791b */ /* 0x003fe20003800000 */
.L_x_3032:
[----:B------:R-:W-:-:S05]  /*1cf0*/  FADD.FTZ R79, R76, R79 ;  /* 0x0000004f4c4f7221 */ /* 0x000fca0000010000 */
[----:B------:R-:W-:Y:S02]  /*1d00*/  MOV R102, R79 ;  /* 0x0000004f00667202 */ /* 0x000fe40000000f00 */
[----:B------:R-:W-:-:S07]  /*1d10*/  MOV R95, R100 ;  /* 0x00000064005f7202 */ /* 0x000fce0000000f00 */
[----:B------:R-:W-:Y:S05]  /*1d20*/  WARPSYNC.COLLECTIVE R97, `(.L_x_3033) ;  /* 0x0000000061087348 */ /* 0x000fea0003c00000 */
[----:B------:R0:W1:Y:S02]  /*1d30*/  SHFL.DOWN P3, R100, R102, R101, R104 ;  /* 0x0800006566647389 */ /* 0x0000640000060068 */
[----:B01----:R-:W-:Y:S01]  /*1d40*/  ENDCOLLECTIVE ;  /* 0x000000000000791b */ /* 0x003fe20003800000 */
.L_x_3033:
[----:B------:R-:W-:Y:S01]  /*1d50*/  FADD.FTZ R95, R78, R95 ;  /* 0x0000005f4e5f7221 */ /* 0x000fe20000010000 */
[----:B------:R-:W-:-:S04]  /*1d60*/  HFMA2.MMA R101, -RZ, RZ, 0, 5.9604644775390625e-08 ;  /* 0x00000001ff657435 */ /* 0x000fc800000001ff */
[----:B------:R-:W-:Y:S02]  /*1d70*/  MOV R102, R95 ;  /* 0x0000005f00667202 */ /* 0x000fe40000000f00 */
[----:B------:R-:W-:-:S07]  /*1d80*/  MOV R98, R100 ;  /* 0x0000006400627202 */ /* 0x000fce0000000f00 */
[----:B------:R-:W-:Y:S05]  /*1d90*/  WARPSYNC.COLLECTIVE R97, `(.L_x_3034) ;  /* 0x0000000061087348 */ /* 0x000fea0003c00000 */
[----:B------:R0:W1:Y:S02]  /*1da0*/  SHFL.DOWN P3, R100, R102, R101, R104 ;  /* 0x0800006566647389 */ /* 0x0000640000060068 */
[----:B01----:R-:W-:Y:S01]  /*1db0*/  ENDCOLLECTIVE ;  /* 0x000000000000791b */ /* 0x003fe20003800000 */
.L_x_3034:
[----:B------:R-:W-:-:S05]  /*1dc0*/  FADD.FTZ R99, R79, R98 ;  /* 0x000000624f637221 */ /* 0x000fca0000010000 */
[----:B------:R-:W-:Y:S02]  /*1dd0*/  MOV R102, R99 ;  /* 0x0000006300667202 */ /* 0x000fe40000000f00 */
[----:B------:R-:W-:-:S07]  /*1de0*/  MOV R98, R100 ;  /* 0x0000006400627202 */ /* 0x000fce0000000f00 */
[----:B------:R-:W-:Y:S05]  /*1df0*/  WARPSYNC.COLLECTIVE R97, `(.L_x_3035) ;  /* 0x0000000061087348 */ /* 0x000fea0003c00000 */
[----:B------:R0:W1:Y:S02]  /*1e00*/  SHFL.DOWN P3, R100, R102, R101, R104 ;  /* 0x0800006566647389 */ /* 0x0000640000060068 */
[----:B01----:R-:W-:Y:S01]  /*1e10*/  ENDCOLLECTIVE ;  /* 0x000000000000791b */ /* 0x003fe20003800000 */
.L_x_3035:
[----:B------:R-:W-:Y:S01]  /*1e20*/  MOV R74, R100 ;  /* 0x00000064004a7202 */ /* 0x000fe20000000f00 */
[----:B------:R-:W-:Y:S06]  /*1e30*/  BRA `(.L_x_3036) ;  /* 0xffffffec00f87947 */ /* 0x000fec000383ffff */
.L_x_3037:
        /* <DEDUP_REMOVED lines=12> */
.L_x_3377:


//--------------------- .text._ZN10layer_norm31ln_parallel_residual_bwd_kernelINS_13Kernel_traitsIfffffjLj1536ELj1ELj1ELj4ELj16ENS_18Kernel_traits_baseILj1536EfffffjLj128EEEEELb0ELb1ELb1EEEvNS_9BwdParamsE --------------------------
	.section	.text._ZN10layer_norm31ln_parallel_residual_bwd_kernelINS_13Kernel_traitsIfffffjLj1536ELj1ELj1ELj4ELj16ENS_18Kernel_traits_baseILj1536EfffffjLj128EEEEELb0ELb1ELb1EEEvNS_9BwdParamsE,"ax",@progbits
	.align	128
        .global         _ZN10layer_norm31ln_parallel_residual_bwd_kernelINS_13Kernel_traitsIfffffjLj1536ELj1ELj1ELj4ELj16ENS_18Kernel_traits_baseILj1536EfffffjLj128EEEEELb0ELb1ELb1EEEvNS_9BwdParamsE
        .type           _ZN10layer_norm31ln_parallel_residual_bwd_kernelINS_13Kernel_traitsIfffffjLj1536ELj1ELj1ELj4ELj16ENS_18Kernel_traits_baseILj1536EfffffjLj128EEEEELb0ELb1ELb1EEEvNS_9BwdParamsE,@function
        .size           _ZN10layer_norm31ln_parallel_residual_bwd_kernelINS_13Kernel_traitsIfffffjLj1536ELj1ELj1ELj4ELj16ENS_18Kernel_traits_baseILj1536EfffffjLj128EEEEELb0ELb1ELb1EEEvNS_9BwdParamsE,(.L_x_3378 - _ZN10layer_norm31ln_parallel_residual_bwd_kernelINS_13Kernel_traitsIfffffjLj1536ELj1ELj1ELj4ELj16ENS_18Kernel_traits_baseILj1536EfffffjLj128EEEEELb0ELb1ELb1EEEvNS_9BwdParamsE)
        .other          _ZN10layer_norm31ln_parallel_residual_bwd_kernelINS_13Kernel_traitsIfffffjLj1536ELj1ELj1ELj4ELj16ENS_18Kernel_traits_baseILj1536EfffffjLj128EEEEELb0ELb1ELb1EEEvNS_9BwdParamsE,@"STO_CUDA_ENTRY STV_DEFAULT"
_ZN10layer_norm31ln_parallel_residual_bwd_kernelINS_13Kernel_traitsIfffffjLj1536ELj1ELj1ELj4ELj16ENS_18Kernel_traits_baseILj1536EfffffjLj128EEEEELb0ELb1ELb1EEEvNS_9BwdParamsE:
.text._ZN10layer_norm31ln_parallel_residual_bwd_kernelINS_13Kernel_traitsIfffffjLj1536ELj1ELj1ELj4ELj16ENS_18Kernel_traits_baseILj1536EfffffjLj128EEEEELb0ELb1ELb1EEEvNS_9BwdParamsE:
        /* <DEDUP_REMOVED lines=30> */
.L_x_3038:
        /* <DEDUP_REMOVED lines=10> */
[----:B------:R-:W5:Y:S01]  /*0280*/  LDG.E.128 R28, desc[UR4][R2.64] ;  /* 0x00000004021c7981 */ /* 0x000f62000c1e1d00 */
[----:B------:R-:W-:Y:S02]  /*0290*/  ISETP.NE.AND.EX P1, PT, RZ, UR7, PT, P1 ;  /* 0x00000007ff007c0c */ /* 0x000fe4000bf25310 */
[----:B------:R-:W-:-:S02]  /*02a0*/  CS2R R80, SRZ ;  /* 0x0000000000507805 */ /* 0x000fc4000001ff00 */
[----:B------:R-:W-:Y:S01]  /*02b0*/  LEA R82, R82, 0x4, 0x2 ;  /* 0x0000000452527811 */ /* 0x000fe200078e10ff */
        /* <DEDUP_REMOVED lines=13> */
[----:B------:R-:W-:Y:S02]  /*0390*/  LOP3.LUT R0, R84, 0x7f, RZ, 0xc0, !PT ;  /* 0x0000007f54007812 */ /* 0x000fe400078ec0ff */
[----:B0-----:R-:W-:-:S07]  /*03a0*/  CS2R R2, SRZ ;  /* 0x0000000000027805 */ /* 0x001fce000001ff00 */
.L_x_3044:
[----:B0-----:R-:W0:Y:S01]  /*03b0*/  LDC.64 R60, c[0x0][0x250] ;  /* 0x00009400ff3c7b82 */ /* 0x001e220000000a00 */
[----:B------:R-:W-:-:S05]  /*03c0*/  IMAD R52, R83, UR8, RZ ;  /* 0x0000000853347c24 */ /* 0x000fca000f8e02ff */
[----:B------:R-:W-:Y:S02]  /*03d0*/  SHF.R.S32.HI R53, RZ, 0x1f, R52 ;  /* 0x0000001fff357819 */ /* 0x000fe40000011434 */
[----:B------:R-:W1:Y:S02]  /*03e0*/  LDC.64 R68, c[0x0][0x258] ;  /* 0x00009600ff447b82 */ /* 0x000e640000000a00 */
[----:B------:R-:W-:-:S04]  /*03f0*/  LEA.HI R53, R53, R52, RZ, 0x2 ;  /* 0x0000003435357211 */ /* 0x000fc800078f10ff */
[----:B------:R-:W-:Y:S02]  /*0400*/  LEA.HI.SX32 R93, R53, R0, 0x1e ;  /* 0x00000000355d7211 */ /* 0x000fe400078ff2ff */
[----:B------:R-:W2:Y:S02]  /*0410*/  LDC.64 R72, c[0x0][0x2b8] ;  /* 0x0000ae00ff487b82 */ /* 0x000ea40000000a00 */
[C---:B------:R-:W-:Y:S01]  /*0420*/  IADD3 R95, R93.reuse, 0x80, RZ ;  /* 0x000000805d5f7810 */ /* 0x040fe20007ffe0ff */
[----:B------:R-:W-:Y:S01]  /*0430*/  IMAD.SHL.U32 R99, R93, 0x10, RZ ;  /* 0x000000105d637824 */ /* 0x000fe200078e00ff */
[----:B------:R-:W-:Y:S02]  /*0440*/  SHF.R.U32.HI R100, RZ, 0x1c, R93 ;  /* 0x0000001cff647819 */ /* 0x000fe4000001165d */
[----:B------:R-:W-:Y:S01]  /*0450*/  SHF.L.U32 R89, R95, 0x4, RZ ;  /* 0x000000045f597819 */ /* 0x000fe200000006ff */
[----:B0-----:R-:W-:Y:S01]  /*0460*/  IMAD.WIDE R60, R83, 0x4, R60 ;  /* 0x00000004533c7825 */ /* 0x001fe200078e023c */
[----:B------:R-:W-:Y:S01]  /*0470*/  IADD3 R52, P2, R99, UR12, RZ ;  /* 0x0000000c63347c10 */ /* 0x000fe2000ff5e0ff */
[----:B------:R-:W0:Y:S01]  /*0480*/  LDC.64 R86, c[0x0][0x2c8] ;  /* 0x0000b200ff567b82 */ /* 0x000e220000000a00 */
[----:B------:R-:W-:-:S02]  /*0490*/  SHF.R.U32.HI R90, RZ, 0x1c, R95 ;  /* 0x0000001cff5a7819 */ /* 0x000fc4000001165f */
[----:B------:R-:W-:Y:S01]  /*04a0*/  IADD3.X R53, R100, UR13, RZ, P2, !PT ;  /* 0x0000000d64357c10 */ /* 0x000fe200097fe4ff */
[----:B------:R-:W3:Y:S01]  /*04b0*/  LDG.E R101, desc[UR4][R60.64] ;  /* 0x000000043c657981 */ /* 0x000ee2000c1e1900 */
[----:B------:R-:W-:Y:S01]  /*04c0*/  IADD3 R62, P2, R89, UR12, RZ ;  /* 0x0000000c593e7c10 */ /* 0x000fe2000ff5e0ff */
[----:B-1----:R-:W-:-:S03]  /*04d0*/  IMAD.WIDE R68, R83, 0x4, R68 ;  /* 0x0000000453447825 */ /* 0x002fc600078e0244 */
[----:B------:R-:W-:Y:S01]  /*04e0*/  IADD3.X R63, R90, UR13, RZ, P2, !PT ;  /* 0x0000000d5a3f7c10 */ /* 0x000fe200097fe4ff */
[----:B------:R-:W4:Y:S01]  /*04f0*/  LDG.E.128 R52, desc[UR4][R52.64] ;  /* 0x0000000434347981 */ /* 0x000f22000c1e1d00 */
[----:B--2---:R-:W-:-:S03]  /*0500*/  IMAD.WIDE.U32 R56, R93, 0x10, R72 ;  /* 0x000000105d387825 */ /* 0x004fc600078e0048 */
[----:B------:R1:W2:Y:S04]  /*0510*/  LDG.E R91, desc[UR4][R68.64] ;  /* 0x00000004445b7981 */ /* 0x0002a8000c1e1900 */
[----:B------:R-:W2:Y:S04]  /*0520*/  LDG.E.128 R60, desc[UR4][R62.64] ;  /* 0x000000043e3c7981 */ /* 0x000ea8000c1e1d00 */
[----:B------:R-:W2:Y:S01]  /*0530*/  LDG.E.128 R56, desc[UR4][R56.64] ;  /* 0x0000000438387981 */ /* 0x000ea2000c1e1d00 */
[----:B------:R-:W-:Y:S01]  /*0540*/  IADD3 R103, R93, 0x100, RZ ;  /* 0x000001005d677810 */ /* 0x000fe20007ffe0ff */
[----:B------:R-:W-:-:S03]  /*0550*/  IMAD.WIDE.U32 R64, R95, 0x10, R72 ;  /* 0x000000105f407825 */ /* 0x000fc600078e0048 */
[----:B------:R-:W-:Y:S02]  /*0560*/  SHF.L.U32 R85, R103, 0x4, RZ ;  /* 0x0000000467557819 */ /* 0x000fe400000006ff */
[----:B------:R-:W-:Y:S01]  /*0570*/  SHF.R.U32.HI R88, RZ, 0x1c, R103 ;  /* 0x0000001cff587819 */ /* 0x000fe20000011667 */
[----:B------:R-:W2:Y:S01]  /*0580*/  LDG.E.128 R64, desc[UR4][R64.64] ;  /* 0x0000000440407981 */ /* 0x000ea2000c1e1d00 */
[----:B-1----:R-:W-:-:S04]  /*0590*/  IADD3 R68, P2, R85, UR12, RZ ;  /* 0x0000000c55447c10 */ /* 0x002fc8000ff5e0ff */
[----:B------:R-:W-:Y:S01]  /*05a0*/  IADD3.X R69, R88, UR13, RZ, P2, !PT ;  /* 0x0000000d58457c10 */ /* 0x000fe200097fe4ff */
[----:B------:R-:W-:-:S05]  /*05b0*/  IMAD.WIDE.U32 R72, R103, 0x10, R72 ;  /* 0x0000001067487825 */ /* 0x000fca00078e0048 */
[----:B------:R-:W2:Y:S04]  /*05c0*/  LDG.E.128 R68, desc[UR4][R68.64] ;  /* 0x0000000444447981 */ /* 0x000ea8000c1e1d00 */
[----:B------:R-:W2:Y:S01]  /*05d0*/  LDG.E.128 R72, desc[UR4][R72.64] ;  /* 0x0000000448487981 */ /* 0x000ea2000c1e1d00 */
[----:B0-----:R-:W-:-:S04]  /*05e0*/  @P1 LEA R96, P2, R93, R86, 0x4 ;  /* 0x000000565d601211 */ /* 0x001fc800078420ff */
[----:B------:R-:W-:Y:S02]  /*05f0*/  @P1 LEA.HI.X R97, R93, R87, RZ, 0x4, P2 ;  /* 0x000000575d611211 */ /* 0x000fe400010f24ff */
[----:B------:R-:W-:-:S03]  /*0600*/  LOP3.LUT P4, RZ, R98, 0xff, RZ, 0xc0, !PT ;  /* 0x000000ff62ff7812 */ /* 0x000fc6000788c0ff */
[----:B-----5:R-:W5:Y:S01]  /*0610*/  @P1 LDG.E.128 R32, desc[UR4][R96.64] ;  /* 0x0000000460201981 */ /* 0x020f62000c1e1d00 */
[----:B------:R-:W-:-:S04]  /*0620*/  @P1 LEA R92, P2, R103, R86, 0x4 ;  /* 0x00000056675c1211 */ /* 0x000fc800078420ff */
[-C--:B------:R-:W-:Y:S02]  /*0630*/  @P1 LEA.HI.X R93, R103, R87.reuse, RZ, 0x4, P2 ;  /* 0x00000057675d1211 */ /* 0x080fe400010f24ff */
[----:B------:R-:W-:Y:S01]  /*0640*/  @P1 LEA R94, P3, R95, R86, 0x4 ;  /* 0x000000565f5e1211 */ /* 0x000fe200078620ff */
[----:B------:R-:W-:Y:S01]  /*0650*/  VIADD R83, R83, UR10 ;  /* 0x0000000a53537c36 */ /* 0x000fe20008000000 */
[----:B------:R-:W-:Y:S01]  /*0660*/  UMOV UR6, 0xffffffff ;  /* 0xffffffff00067882 */ /* 0x000fe20000000000 */
[----:B------:R0:W5:Y:S01]  /*0670*/  @P1 LDG.E.128 R40, desc[UR4][R92.64] ;  /* 0x000000045c281981 */ /* 0x000162000c1e1d00 */
[----:B------:R-:W-:-:S05]  /*0680*/  @P1 LEA.HI.X R95, R95, R87, RZ, 0x4, P3 ;  /* 0x000000575f5f1211 */ /* 0x000fca00018f24ff */
[----:B------:R1:W5:Y:S01]  /*0690*/  @P1 LDG.E.128 R36, desc[UR4][R94.64] ;  /* 0x000000045e241981 */ /* 0x000362000c1e1d00 */
[----:B------:R-:W-:Y:S02]  /*06a0*/  LOP3.LUT P2, RZ, R84, 0x1f, RZ, 0xc0, !PT ;  /* 0x0000001f54ff7812 */ /* 0x000fe4000784c0ff */
[----:B0-----:R-:W-:Y:S02]  /*06b0*/  P2R R92, PR, RZ, 0x10 ;  /* 0x00000010ff5c7803 */ /* 0x001fe40000000000 */
[----:B---3--:R-:W-:-:S05]  /*06c0*/  FSEL R107, R101, RZ, !P0 ;  /* 0x000000ff656b7208 */ /* 0x008fca0004000000 */
[C---:B----4-:R-:W-:Y:S01]  /*06d0*/  FADD.FTZ R52, -R107.reuse, R52 ;  /* 0x000000346b347221 */ /* 0x050fe20000010100 */
[----:B------:R-:W-:-:S03]  /*06e0*/  FADD.FTZ R102, -R107, R53 ;  /* 0x000000356b667221 */ /* 0x000fc60000010100 */
[----:B--2---:R-:W-:Y:S01]  /*06f0*/  FMUL.FTZ R98, R91, R52 ;  /* 0x000000345b627220 */ /* 0x004fe20000410000 */
[C---:B------:R-:W-:Y:S01]  /*0700*/  FADD.FTZ R52, -R107.reuse, R61 ;  /* 0x0000003d6b347221 */ /* 0x040fe20000010100 */
[----:B------:R-:W-:Y:S01]  /*0710*/  FADD.FTZ R106, -R107, R62 ;  /* 0x0000003e6b6a7221 */ /* 0x000fe20000010100 */
[----:B------:R-:W-:Y:S02]  /*0720*/  FMUL.FTZ R97, R28, R56 ;  /* 0x000000381c617220 */ /* 0x000fe40000410000 */
[----:B------:R-:W-:Y:S01]  /*0730*/  FMUL.FTZ R62, R91, R52 ;  /* 0x000000345b3e7220 */ /* 0x000fe20000410000 */
[----:B------:R-:W-:Y:S01]  /*0740*/  FMUL.FTZ R101, R29, R57 ;  /* 0x000000391d657220 */ /* 0x000fe20000410000 */
[----:B------:R-:W-:Y:S01]  /*0750*/  FADD.FTZ R54, -R107, R54 ;  /* 0x000000366b367221 */ /* 0x000fe20000010100 */
[----:B------:R-:W-:Y:S01]  /*0760*/  FADD.FTZ R52, RZ, R97 ;  /* 0x00000061ff347221 */ /* 0x000fe20000010000 */
[----:B------:R-:W-:Y:S01]  /*0770*/  FMUL.FTZ R96, R91, R102 ;  /* 0x000000665b607220 */ /* 0x000fe20000410000 */
[----:B------:R-:W-:Y:S01]  /*0780*/  FFMA.FTZ R53, R98, R97, RZ ;  /* 0x0000006162357223 */ /* 0x000fe200000100ff */
[----:B------:R-:W-:Y:S01]  /*0790*/  FADD.FTZ R104, -R107, R55 ;  /* 0x000000376b687221 */ /* 0x000fe20000010100 */
[----:B------:R-:W-:Y:S01]  /*07a0*/  FMUL.FTZ R105, R30, R58 ;  /* 0x0000003a1e697220 */ /* 0x000fe20000410000 */
[----:B------:R-:W-:Y:S01]  /*07b0*/  FADD.FTZ R52, R52, R101 ;  /* 0x0000006534347221 */ /* 0x000fe20000010000 */
[----:B------:R-:W-:Y:S01]  /*07c0*/  FMUL.FTZ R102, R91, R54 ;  /* 0x000000365b667220 */ /* 0x000fe20000410000 */
[----:B------:R-:W-:Y:S01]  /*07d0*/  FFMA.FTZ R55, R96, R101, R53 ;  /* 0x0000006560377223 */ /* 0x000fe20000010035 */
[----:B------:R-:W-:Y:S01]  /*07e0*/  FMUL.FTZ R103, R31, R59 ;  /* 0x0000003b1f677220 */ /* 0x000fe20000410000 */
[----:B------:R-:W-:Y:S01]  /*07f0*/  FADD.FTZ R52, R52, R105 ;  /* 0x0000006934347221 */ /* 0x000fe20000010000 */
[----:B------:R-:W-:Y:S01]  /*0800*/  FMUL.FTZ R104, R91, R104 ;  /* 0x000000685b687220 */ /* 0x000fe20000410000 */
[C---:B------:R-:W-:Y:S01]  /*0810*/  FADD.FTZ R60, -R107.reuse, R60 ;  /* 0x0000003c6b3c7221 */ /* 0x040fe20000010100 */
[----:B------:R-:W-:Y:S01]  /*0820*/  FFMA.FTZ R55, R102, R105, R55 ;  /* 0x0000006966377223 */ /* 0x000fe20000010037 */
        /* <DEDUP_REMOVED lines=8> */
[----:B------:R-:W-:Y:S01]  /*08b0*/  FADD.FTZ R52, R52, R63 ;  /* 0x0000003f34347221 */ /* 0x000fe20000010000 */
[----:B------:R-:W-:Y:S01]  /*08c0*/  FMUL.FTZ R106, R91, R106 ;  /* 0x0000006a5b6a7220 */ /* 0x000fe20000410000 */
[----:B------:R-:W-:Y:S01]  /*08d0*/  FFMA.FTZ R55, R108, R63, R55 ;  /* 0x0000003f6c377223 */ /* 0x000fe20000010037 */
[C---:B------:R-:W-:Y:S01]  /*08e0*/  FADD.FTZ R14, R57.reuse, R14 ;  /* 0x0000000e390e7221 */ /* 0x040fe20000010000 */
[----:B------:R-:W-:Y:S01]  /*08f0*/  FFMA.FTZ R2, R57, R96, R2 ;  /* 0x0000006039027223 */ /* 0x000fe20000010002 */
[----:B-1----:R-:W-:Y:S01]  /*0900*/  FMUL.FTZ R94, R26, R66 ;  /* 0x000000421a5e7220 */ /* 0x002fe20000410000 */
[----:B------:R-:W-:Y:S01]  /*0910*/  FADD.FTZ R57, R52, R65 ;  /* 0x0000004134397221 */ /* 0x000fe20000010000 */
[C---:B------:R-:W-:Y:S01]  /*0920*/  FADD.FTZ R77, R66.reuse, R77 ;  /* 0x0000004d424d7221 */ /* 0x040fe20000010000 */
[----:B------:R-:W-:Y:S01]  /*0930*/  FFMA.FTZ R9, R66, R106, R9 ;  /* 0x0000006a42097223 */ /* 0x000fe20000010009 */
[----:B------:R-:W-:Y:S01]  /*0940*/  FFMA.FTZ R55, R62, R65, R55 ;  /* 0x000000413e377223 */ /* 0x000fe20000010037 */
[C---:B------:R-:W-:Y:S01]  /*0950*/  FADD.FTZ R19, R64.reuse, R19 ;  /* 0x0000001340137221 */ /* 0x040fe20000010000 */
[----:B------:R-:W-:Y:S01]  /*0960*/  FFMA.FTZ R7, R64, R108, R7 ;  /* 0x0000006c40077223 */ /* 0x000fe20000010007 */
[----:B------:R-:W-:Y:S01]  /*0970*/  FADD.FTZ R66, -R107, R68 ;  /* 0x000000446b427221 */ /* 0x000fe20000010100 */
[----:B------:R-:W-:Y:S01]  /*0980*/  FMUL.FTZ R64, R91, R54 ;  /* 0x000000365b407220 */ /* 0x000fe20000410000 */
[----:B------:R-:W-:Y:S01]  /*0990*/  FADD.FTZ R68, -R107, R69 ;  /* 0x000000456b447221 */ /* 0x000fe20000010100 */
[----:B------:R-:W-:Y:S01]  /*09a0*/  FMUL.FTZ R95, R27, R67 ;  /* 0x000000431b5f7220 */ /* 0x000fe20000410000 */
[----:B------:R-:W-:Y:S01]  /*09b0*/  FADD.FTZ R52, R57, R94 ;  /* 0x0000005e39347221 */ /* 0x000fe20000010000 */
[----:B------:R-:W-:Y:S01]  /*09c0*/  FFMA.FTZ R55, R106, R94, R55 ;  /* 0x0000005e6a377223 */ /* 0x000fe20000010037 */
[C---:B------:R-:W-:Y:S01]  /*09d0*/  FADD.FTZ R76, R67.reuse, R76 ;  /* 0x0000004c434c7221 */ /* 0x040fe20000010000 */
        /* <DEDUP_REMOVED lines=15> */
[C---:B------:R-:W-:Y:S01]  /*0ad0*/  FADD.FTZ R81, R74.reuse, R81 ;  /* 0x000000514a517221 */ /* 0x040fe20000010000 */
[----:B------:R-:W-:Y:S01]  /*0ae0*/  FFMA.FTZ R13, R74, R69, R13 ;  /* 0x000000454a0d7223 */ /* 0x000fe2000001000d */
[----:B------:R-:W-:Y:S01]  /*0af0*/  FADD.FTZ R57, R52, R73 ;  /* 0x0000004934397221 */ /* 0x000fe20000010000 */
[----:B------:R-:W-:Y:S01]  /*0b00*/  FADD.FTZ R70, -R107, R71 ;  /* 0x000000476b467221 */ /* 0x000fe20000010100 */
[----:B------:R-:W-:Y:S01]  /*0b10*/  SHF.R.U32.HI R56, RZ, 0x7, R84 ;  /* 0x00000007ff387819 */ /* 0x000fe20000011654 */
[----:B------:R-:W-:Y:S01]  /*0b20*/  FMUL.FTZ R74, R22, R74 ;  /* 0x0000004a164a7220 */ /* 0x000fe20000410000 */
[----:B------:R-:W-:Y:S01]  /*0b30*/  FFMA.FTZ R52, R68, R73, R55 ;  /* 0x0000004944347223 */ /* 0x000fe20000010037 */
[----:B------:R-:W-:Y:S01]  /*0b40*/  ISETP.GE.AND P0, PT, R83, UR11, PT ;  /* 0x0000000b53007c0c */ /* 0x000fe2000bf06270 */
[----:B------:R-:W-:Y:S01]  /*0b50*/  FMUL.FTZ R70, R91, R70 ;  /* 0x000000465b467220 */ /* 0x000fe20000410000 */
[----:B------:R-:W-:Y:S01]  /*0b60*/  SHF.L.U32 R53, R56, 0x2, RZ ;  /* 0x0000000238357819 */ /* 0x000fe200000006ff */
[----:B------:R-:W-:Y:S01]  /*0b70*/  FMUL.FTZ R71, R23, R75 ;  /* 0x0000004b17477220 */ /* 0x000fe20000410000 */
[----:B------:R-:W-:Y:S01]  /*0b80*/  FADD.FTZ R54, R57, R74 ;  /* 0x0000004a39367221 */ /* 0x000fe20000010000 */
        /* <DEDUP_REMOVED lines=8> */
[C---:B------:R-:W-:Y:S01]  /*0c10*/  FADD.FTZ R80, R75.reuse, R80 ;  /* 0x000000504b507221 */ /* 0x040fe20000010000 */
        /* <DEDUP_REMOVED lines=23> */
.L_x_3055:
[----:B------:R-:W3:Y:S01]  /*0d90*/  S2R R59, SR_CgaCtaId ;  /* 0x00000000003b7919 */ /* 0x000ee20000008800 */
[----:B------:R-:W-:Y:S01]  /*0da0*/  @!P2 SHF.R.U32.HI R56, RZ, 0x5, R84 ;  /* 0x00000005ff38a819 */ /* 0x000fe20000011654 */
[----:B------:R-:W-:Y:S01]  /*0db0*/  UISETP.NE.AND UP0, UPT, UR20, URZ, UPT ;  /* 0x0000003f1400728c */ /* 0x000fe2000bf05270 */
[----:B------:R-:W-:Y:S01]  /*0dc0*/  MOV R58, 0x400 ;  /* 0x00000400003a7802 */ /* 0x000fe20000000f00 */
[----:B-1----:R-:W-:Y:S01]  /*0dd0*/  FADD.FTZ R60, R54, R57 ;  /* 0x00000039363c7221 */ /* 0x002fe20000010000 */
[----:B------:R-:W-:Y:S01]  /*0de0*/  @!P2 LOP3.LUT R56, R56, 0x3, RZ, 0xc0, !PT ;  /* 0x000000033838a812 */ /* 0x000fe200078ec0ff */
[----:B--2---:R-:W-:Y:S01]  /*0df0*/  FADD.FTZ R61, R55, R52 ;  /* 0x00000034373d7221 */ /* 0x004fe20000010000 */
        /* <DEDUP_REMOVED lines=8> */
[----:B------:R1:W-:Y:S01]  /*0e80*/  @!P2 STS.64 [R72+0x1800], R60 ;  /* 0x0018003c4800a388 */ /* 0x0003e20000000a00 */
[----:B------:R-:W-:Y:S01]  /*0e90*/  BAR.SYNC.DEFER_BLOCKING 0x0 ;  /* 0x0000000000007b1d */ /* 0x000fe20000010000 */
[----:B------:R-:W-:Y:S02]  /*0ea0*/  ISETP.NE.U32.AND P2, PT, R86, RZ, PT ;  /* 0x000000ff5600720c */ /* 0x000fe40003f45070 */
[----:B------:R-:W-:Y:S02]  /*0eb0*/  P2R R86, PR, RZ, 0x40 ;  /* 0x00000040ff567803 */ /* 0x000fe40000000000 */
[----:B------:R-:W-:Y:S02]  /*0ec0*/  ISETP.NE.AND.EX P2, PT, R87, RZ, PT, P2 ;  /* 0x000000ff5700720c */ /* 0x000fe40003f45320 */
[----:B-1----:R-:W-:-:S04]  /*0ed0*/  IADD3 R60, P3, R99, UR18, RZ ;  /* 0x00000012633c7c10 */ /* 0x002fc8000ff7e0ff */
[----:B------:R-:W-:Y:S01]  /*0ee0*/  IADD3.X R61, R100, UR19, RZ, P3, !PT ;  /* 0x00000013643d7c10 */ /* 0x000fe20009ffe4ff */
        /* <DEDUP_REMOVED lines=18> */
[----:B------:R-:W-:Y:S01]  /*1010*/  FADD.FTZ R96, R101, -R96 ;  /* 0x8000006065607221 */ /* 0x000fe20000010000 */
[----:B------:R-:W-:Y:S01]  /*1020*/  FADD.FTZ R102, R105, -R102 ;  /* 0x8000006669667221 */ /* 0x000fe20000010000 */
[----:B------:R-:W-:Y:S01]  /*1030*/  FADD.FTZ R104, R103, -R104 ;  /* 0x8000006867687221 */ /* 0x000fe20000010000 */
[--C-:B------:R-:W-:Y:S01]  /*1040*/  FFMA.FTZ R108, R108, R72, R75.reuse ;  /* 0x000000486c6c7223 */ /* 0x100fe2000001004b */
[C---:B------:R-:W-:Y:S01]  /*1050*/  FMUL.FTZ R52, R91.reuse, R98 ;  /* 0x000000625b347220 */ /* 0x040fe20000410000 */
[C---:B------:R-:W-:Y:S01]  /*1060*/  FMUL.FTZ R53, R91.reuse, R96 ;  /* 0x000000605b357220 */ /* 0x040fe20000410000 */
[C---:B------:R-:W-:Y:S01]  /*1070*/  FMUL.FTZ R54, R91.reuse, R102 ;  /* 0x000000665b367220 */ /* 0x040fe20000410000 */
[----:B------:R-:W-:Y:S01]  /*1080*/  FMUL.FTZ R55, R91, R104 ;  /* 0x000000685b377220 */ /* 0x000fe20000410000 */
[----:B------:R-:W-:Y:S01]  /*1090*/  FADD.FTZ R108, R63, -R108 ;  /* 0x8000006c3f6c7221 */ /* 0x000fe20000010000 */
[-CC-:B------:R-:W-:Y:S01]  /*10a0*/  FFMA.FTZ R110, R62, R72.reuse, R75.reuse ;  /* 0x000000483e6e7223 */ /* 0x180fe2000001004b */
[----:B------:R-:W-:Y:S01]  /*10b0*/  FFMA.FTZ R87, R106, R72, R75 ;  /* 0x000000486a577223 */ /* 0x000fe2000001004b */
[----:B-----5:R-:W-:Y:S01]  /*10c0*/  @P2 FADD.FTZ R52, R32, R52 ;  /* 0x0000003420342221 */ /* 0x020fe20000010000 */
[----:B------:R-:W-:Y:S01]  /*10d0*/  @P2 FADD.FTZ R53, R33, R53 ;  /* 0x0000003521352221 */ /* 0x000fe20000010000 */
[----:B------:R-:W-:Y:S01]  /*10e0*/  @P2 FADD.FTZ R54, R34, R54 ;  /* 0x0000003622362221 */ /* 0x000fe20000010000 */
[----:B------:R-:W-:Y:S01]  /*10f0*/  @P2 FADD.FTZ R55, R35, R55 ;  /* 0x0000003723372221 */ /* 0x000fe20000010000 */
[----:B------:R-:W-:Y:S06]  /*1100*/  @!P6 BRA `(.L_x_3041) ;  /* 0x000000000024e947 */ /* 0x000fec0003800000 */
[----:B------:R-:W-:-:S04]  /*1110*/  IADD3 R62, P3, R99, UR14, RZ ;  /* 0x0000000e633e7c10 */ /* 0x000fc8000ff7e0ff */
[----:B------:R-:W-:Y:S02]  /*1120*/  IADD3.X R63, R100, UR15, RZ, P3, !PT ;  /* 0x0000000f643f7c10 */ /* 0x000fe40009ffe4ff */
[----:B------:R-:W-:-:S04]  /*1130*/  ISETP.NE.U32.AND P3, PT, RZ, UR14, PT ;  /* 0x0000000eff007c0c */ /* 0x000fc8000bf65070 */
[----:B------:R-:W-:-:S04]  /*1140*/  ISETP.NE.AND.EX P3, PT, RZ, UR15, PT, P3 ;  /* 0x0000000fff007c0c */ /* 0x000fc8000bf65330 */
[----:B------:R-:W-:Y:S02]  /*1150*/  SEL R59, R55, R47, P3 ;  /* 0x0000002f373b7207 */ /* 0x000fe40001800000 */
[----:B------:R-:W-:Y:S02]  /*1160*/  SEL R58, R54, R46, P3 ;  /* 0x0000002e363a7207 */ /* 0x000fe40001800000 */
[----:B------:R-:W-:Y:S02]  /*1170*/  SEL R57, R53, R45, P3 ;  /* 0x0000002d35397207 */ /* 0x000fe40001800000 */
[----:B------:R-:W-:-:S05]  /*1180*/  SEL R56, R52, R44, P3 ;  /* 0x0000002c34387207 */ /* 0x000fca0001800000 */
[----:B------:R0:W-:Y:S02]  /*1190*/  STG.E.128 desc[UR4][R62.64], R56 ;  /* 0x000000383e007986 */ /* 0x0001e4000c101d04 */
.L_x_3041:
[----:B------:R1:W-:Y:S01]  /*11a0*/  STG.E.128 desc[UR4][R60.64], R52 ;  /* 0x000000343c007986 */ /* 0x0003e2000c101d04 */
[----:B------:R-:W-:Y:S01]  /*11b0*/  ISETP.NE.U32.AND P3, PT, RZ, UR16, PT ;  /* 0x00000010ff007c0c */ /* 0x000fe2000bf65070 */
[----:B------:R-:W-:Y:S01]  /*11c0*/  FFMA.FTZ R64, R64, R72, R75 ;  /* 0x0000004840407223 */ /* 0x000fe2000001004b */
[----:B------:R-:W-:Y:S01]  /*11d0*/  ISETP.NE.U32.AND P4, PT, RZ, UR16, PT ;  /* 0x00000010ff007c0c */ /* 0x000fe2000bf85070 */
[----:B------:R-:W-:Y:S01]  /*11e0*/  FADD.FTZ R110, R65, -R110 ;  /* 0x8000006e416e7221 */ /* 0x000fe20000010000 */
[----:B------:R-:W-:Y:S01]  /*11f0*/  ISETP.NE.AND.EX P3, PT, RZ, UR17, PT, P3 ;  /* 0x00000011ff007c0c */ /* 0x000fe2000bf65330 */
[----:B------:R-:W-:Y:S01]  /*1200*/  FADD.FTZ R94, R94, -R87 ;  /* 0x800000575e5e7221 */ /* 0x000fe20000010000 */
[----:B------:R-:W-:Y:S01]  /*1210*/  FADD.FTZ R64, R95, -R64 ;  /* 0x800000405f407221 */ /* 0x000fe20000010000 */
[----:B------:R-:W-:-:S10]  /*1220*/  ISETP.NE.AND.EX P4, PT, RZ, UR17, PT, P4 ;  /* 0x00000011ff007c0c */ /* 0x000fd4000bf85340 */
[----:B-1----:R-:W-:Y:S05]  /*1230*/  @!P3 BRA `(.L_x_3042) ;  /* 0x00000000001cb947 */ /* 0x002fea0003800000 */
[----:B0-----:R-:W-:Y:S02]  /*1240*/  IADD3 R56, P5, R99, UR16, RZ ;  /* 0x0000001063387c10 */ /* 0x001fe4000ffbe0ff */
[----:B------:R-:W-:Y:S02]  /*1250*/  SEL R55, R55, R51, P4 ;  /* 0x0000003337377207 */ /* 0x000fe40002000000 */
[----:B------:R-:W-:Y:S02]  /*1260*/  IADD3.X R57, R100, UR17, RZ, P5, !PT ;  /* 0x0000001164397c10 */ /* 0x000fe4000affe4ff */
[----:B------:R-:W-:Y:S02]  /*1270*/  SEL R54, R54, R50, P4 ;  /* 0x0000003236367207 */ /* 0x000fe40002000000 */
[----:B------:R-:W-:Y:S02]  /*1280*/  SEL R53, R53, R49, P4 ;  /* 0x0000003135357207 */ /* 0x000fe40002000000 */
[----:B------:R-:W-:-:S05]  /*1290*/  SEL R52, R52, R48, P4 ;  /* 0x0000003034347207 */ /* 0x000fca0002000000 */
[----:B------:R1:W-:Y:S02]  /*12a0*/  STG.E.128 desc[UR4][R56.64], R52 ;  /* 0x0000003438007986 */ /* 0x0003e4000c101d04 */
.L_x_3042:
[----:B------:R-:W-:Y:S01]  /*12b0*/  ISETP.NE.U32.AND P5, PT, RZ, UR14, PT ;  /* 0x0000000eff007c0c */ /* 0x000fe2000bfa5070 */
[C---:B-1----:R-:W-:Y:S01]  /*12c0*/  FMUL.FTZ R52, R91.reuse, R108 ;  /* 0x0000006c5b347220 */ /* 0x042fe20000410000 */
        /* <DEDUP_REMOVED lines=9> */
[----:B------:R-:W-:Y:S02]  /*1360*/  IADD3 R60, P6, R89, UR14, RZ ;  /* 0x0000000e593c7c10 */ /* 0x000fe4000ffde0ff */
[----:B0-----:R-:W-:Y:S02]  /*1370*/  SEL R59, R55, R47, P5 ;  /* 0x0000002f373b7207 */ /* 0x001fe40002800000 */
[----:B------:R-:W-:Y:S02]  /*1380*/  IADD3.X R61, R90, UR15, RZ, P6, !PT ;  /* 0x0000000f5a3d7c10 */ /* 0x000fe4000b7fe4ff */
[----:B------:R-:W-:Y:S02]  /*1390*/  SEL R58, R54, R46, P5 ;  /* 0x0000002e363a7207 */ /* 0x000fe40002800000 */
[----:B------:R-:W-:Y:S02]  /*13a0*/  SEL R57, R53, R45, P5 ;  /* 0x0000002d35397207 */ /* 0x000fe40002800000 */
[----:B------:R-:W-:-:S05]  /*13b0*/  SEL R56, R52, R44, P5 ;  /* 0x0000002c34387207 */ /* 0x000fca0002800000 */
[----:B------:R1:W-:Y:S02]  /*13c0*/  STG.E.128 desc[UR4][R60.64], R56 ;  /* 0x000000383c007986 */ /* 0x0003e4000c101d04 */
.L_x_3043:
[-CC-:B------:R-:W-:Y:S01]  /*13d0*/  FFMA.FTZ R66, R66, R72.reuse, R75.reuse ;  /* 0x0000004842427223 */ /* 0x180fe2000001004b */
[-CC-:B------:R-:W-:Y:S01]  /*13e0*/  FFMA.FTZ R68, R68, R72.reuse, R75.reuse ;  /* 0x0000004844447223 */ /* 0x180fe2000001004b */
[-CC-:B------:R-:W-:Y:S01]  /*13f0*/  FFMA.FTZ R69, R69, R72.reuse, R75.reuse ;  /* 0x0000004845457223 */ /* 0x180fe2000001004b */
[----:B------:R-:W-:Y:S01]  /*1400*/  FFMA.FTZ R70, R70, R72, R75 ;  /* 0x0000004846467223 */ /* 0x000fe2000001004b */
[----:B------:R-:W-:Y:S01]  /*1410*/  FADD.FTZ R66, R67, -R66 ;  /* 0x8000004243427221 */ /* 0x000fe20000010000 */
[----:B------:R-:W-:Y:S01]  /*1420*/  FADD.FTZ R68, R73, -R68 ;  /* 0x8000004449447221 */ /* 0x000fe20000010000 */
[----:B01----:R-:W-:Y:S01]  /*1430*/  FADD.FTZ R58, R74, -R69 ;  /* 0x800000454a3a7221 */ /* 0x003fe20000010000 */
        /* <DEDUP_REMOVED lines=9> */
[----:B------:R-:W-:-:S02]  /*14d0*/  SEL R63, R55, R51, P4 ;  /* 0x00000033373f7207 */ /* 0x000fc40002000000 */
[----:B------:R-:W-:Y:S02]  /*14e0*/  SEL R62, R54, R50, P4 ;  /* 0x00000032363e7207 */ /* 0x000fe40002000000 */
[-C--:B------:R-:W-:Y:S02]  /*14f0*/  SEL R61, R53, R49.reuse, P4 ;  /* 0x00000031353d7207 */ /* 0x080fe40002000000 */
[-C--:B------:R-:W-:Y:S02]  /*1500*/  SEL R60, R52, R48.reuse, P4 ;  /* 0x00000030343c7207 */ /* 0x080fe40002000000 */
[----:B------:R-:W-:Y:S02]  /*1510*/  SEL R48, R56, R48, P4 ;  /* 0x0000003038307207 */ /* 0x000fe40002000000 */
[----:B------:R-:W-:Y:S02]  /*1520*/  SEL R49, R57, R49, P4 ;  /* 0x0000003139317207 */ /* 0x000fe40002000000 */
[----:B------:R-:W-:-:S02]  /*1530*/  SEL R50, R58, R50, P4 ;  /* 0x000000323a327207 */ /* 0x000fc40002000000 */
[----:B------:R-:W-:Y:S02]  /*1540*/  SEL R51, R59, R51, P4 ;  /* 0x000000333b337207 */ /* 0x000fe40002000000 */
[----:B------:R-:W-:Y:S02]  /*1550*/  ISETP.NE.AND P4, PT, R86, RZ, PT ;  /* 0x000000ff5600720c */ /* 0x000fe40003f85270 */
[C---:B------:R-:W-:Y:S02]  /*1560*/  @P3 IADD3 R66, P2, R89.reuse, UR16, RZ ;  /* 0x0000001059423c10 */ /* 0x040fe4000ff5e0ff */
[----:B------:R-:W-:Y:S02]  /*1570*/  IADD3 R64, P6, R89, UR18, RZ ;  /* 0x0000001259407c10 */ /* 0x000fe4000ffde0ff */
[C---:B------:R-:W-:Y:S02]  /*1580*/  @P3 IADD3.X R67, R90.reuse, UR17, RZ, P2, !PT ;  /* 0x000000115a433c10 */ /* 0x040fe400097fe4ff */
[----:B------:R-:W-:-:S02]  /*1590*/  IADD3.X R65, R90, UR19, RZ, P6, !PT ;  /* 0x000000135a417c10 */ /* 0x000fc4000b7fe4ff */
[----:B------:R-:W-:Y:S02]  /*15a0*/  SEL R44, R56, R44, P5 ;  /* 0x0000002c382c7207 */ /* 0x000fe40002800000 */
[----:B------:R-:W-:Y:S01]  /*15b0*/  SEL R45, R57, R45, P5 ;  /* 0x0000002d392d7207 */ /* 0x000fe20002800000 */
[----:B------:R0:W-:Y:S01]  /*15c0*/  STG.E.128 desc[UR4][R64.64], R52 ;  /* 0x0000003440007986 */ /* 0x0001e2000c101d04 */
[C---:B------:R-:W-:Y:S02]  /*15d0*/  @P4 IADD3 R68, P2, R85.reuse, UR14, RZ ;  /* 0x0000000e55444c10 */ /* 0x040fe4000ff5e0ff */
[----:B------:R-:W-:Y:S01]  /*15e0*/  SEL R46, R58, R46, P5 ;  /* 0x0000002e3a2e7207 */ /* 0x000fe20002800000 */
[----:B------:R0:W-:Y:S01]  /*15f0*/  @P3 STG.E.128 desc[UR4][R66.64], R60 ;  /* 0x0000003c42003986 */ /* 0x0001e2000c101d04 */
[----:B------:R-:W-:Y:S02]  /*1600*/  @P4 IADD3.X R69, R88, UR15, RZ, P2, !PT ;  /* 0x0000000f58454c10 */ /* 0x000fe400097fe4ff */
[----:B------:R-:W-:-:S02]  /*1610*/  IADD3 R70, P2, R85, UR18, RZ ;  /* 0x0000001255467c10 */ /* 0x000fc4000ff5e0ff */
[----:B------:R-:W-:Y:S02]  /*1620*/  SEL R47, R59, R47, P5 ;  /* 0x0000002f3b2f7207 */ /* 0x000fe40002800000 */
[C---:B------:R-:W-:Y:S02]  /*1630*/  IADD3.X R71, R88.reuse, UR19, RZ, P2, !PT ;  /* 0x0000001358477c10 */ /* 0x040fe400097fe4ff */
[----:B------:R-:W-:Y:S01]  /*1640*/  @P3 IADD3 R72, P2, R85, UR16, RZ ;  /* 0x0000001055483c10 */ /* 0x000fe2000ff5e0ff */
[----:B------:R0:W-:Y:S01]  /*1650*/  @P4 STG.E.128 desc[UR4][R68.64], R44 ;  /* 0x0000002c44004986 */ /* 0x0001e2000c101d04 */
[----:B------:R-:W-:Y:S02]  /*1660*/  ISETP.NE.AND P6, PT, R93, RZ, PT ;  /* 0x000000ff5d00720c */ /* 0x000fe40003fc5270 */
[----:B------:R-:W-:Y:S01]  /*1670*/  @P3 IADD3.X R73, R88, UR17, RZ, P2, !PT ;  /* 0x0000001158493c10 */ /* 0x000fe200097fe4ff */
[----:B------:R0:W-:Y:S01]  /*1680*/  STG.E.128 desc[UR4][R70.64], R56 ;  /* 0x0000003846007986 */ /* 0x0001e2000c101d04 */
[----:B------:R-:W-:-:S03]  /*1690*/  ISETP.NE.AND P5, PT, R92, RZ, PT ;  /* 0x000000ff5c00720c */ /* 0x000fc60003fa5270 */
[----:B------:R0:W-:Y:S01]  /*16a0*/  @P3 STG.E.128 desc[UR4][R72.64], R48 ;  /* 0x0000003048003986 */ /* 0x0001e2000c101d04 */
[----:B------:R-:W-:-:S05]  /*16b0*/  SEL R98, RZ, 0x1, P5 ;  /* 0x00000001ff627807 */ /* 0x000fca0002800000 */
        /* <DEDUP_REMOVED lines=25> */
.L_x_3039:
        /* <DEDUP_REMOVED lines=17> */
.L_x_3040:
[----:B------:R-:W-:Y:S01]  /*1960*/  HFMA2.MMA R107, -RZ, RZ, 0, 9.5367431640625e-07 ;  /* 0x00000010ff6b7435 */ /* 0x000fe200000001ff */
[----:B------:R-:W-:Y:S01]  /*1970*/  MOV R75, R54 ;  /* 0x00000036004b7202 */ /* 0x000fe20000000f00 */
[----:B------:R-:W-:Y:S01]  /*1980*/  IMAD.MOV.U32 R60, RZ, RZ, -0x1 ;  /* 0xffffffffff3c7424 */ /* 0x000fe200078e00ff */
[----:B------:R-:W-:-:S08]  /*1990*/  MOV R110, 0x1f ;  /* 0x0000001f006e7802 */ /* 0x000fd00000000f00 */
[----:B-----5:R-:W-:Y:S05]  /*19a0*/  WARPSYNC.COLLECTIVE R60, `(.L_x_3045) ;  /* 0x000000003c087348 */ /* 0x020fea0003c00000 */
[----:B------:R0:W1:Y:S02]  /*19b0*/  SHFL.DOWN P0, R72, R75, R107, R110 ;  /* 0x0800006b4b487389 */ /* 0x000064000000006e */
[----:B01---5:R-:W-:Y:S01]  /*19c0*/  ENDCOLLECTIVE ;  /* 0x000000000000791b */ /* 0x023fe20003800000 */
.L_x_3045:
[----:B------:R-:W-:Y:S02]  /*19d0*/  MOV R75, R55 ;  /* 0x00000037004b7202 */ /* 0x000fe40000000f00 */
[----:B------:R-:W-:-:S07]  /*19e0*/  MOV R57, R72 ;  /* 0x0000004800397202 */ /* 0x000fce0000000f00 */
[----:B------:R-:W-:Y:S05]  /*19f0*/  WARPSYNC.COLLECTIVE R60, `(.L_x_3046) ;  /* 0x000000003c087348 */ /* 0x000fea0003c00000 */
[----:B------:R0:W1:Y:S02]  /*1a00*/  SHFL.DOWN P0, R72, R75, R107, R110 ;  /* 0x0800006b4b487389 */ /* 0x000064000000006e */
[----:B01----:R-:W-:Y:S01]  /*1a10*/  ENDCOLLECTIVE ;  /* 0x000000000000791b */ /* 0x003fe20003800000 */
.L_x_3046:
[----:B------:R-:W-:Y:S01]  /*1a20*/  FADD.FTZ R57, R54, R57 ;  /* 0x0000003936397221 */ /* 0x000fe20000010000 */
[----:B------:R-:W-:-:S04]  /*1a30*/  HFMA2.MMA R107, -RZ, RZ, 0, 4.76837158203125e-07 ;  /* 0x00000008ff6b7435 */ /* 0x000fc800000001ff */
[----:B------:R-:W-:Y:S02]  /*1a40*/  MOV R75, R57 ;  /* 0x00000039004b7202 */ /* 0x000fe40000000f00 */
[----:B------:R-:W-:-:S07]  /*1a50*/  MOV R52, R72 ;  /* 0x0000004800347202 */ /* 0x000fce0000000f00 */
[----:B------:R-:W-:Y:S05]  /*1a60*/  WARPSYNC.COLLECTIVE R60, `(.L_x_3047) ;  /* 0x000000003c087348 */ /* 0x000fea0003c00000 */
[----:B------:R0:W1:Y:S02]  /*1a70*/  SHFL.DOWN P0, R72, R75, R107, R110 ;  /* 0x0800006b4b487389 */ /* 0x000064000000006e */
[----:B01----:R-:W-:Y:S01]  /*1a80*/  ENDCOLLECTIVE ;  /* 0x000000000000791b */ /* 0x003fe20003800000 */
.L_x_3047:
[----:B------:R-:W-:-:S05]  /*1a90*/  FADD.FTZ R52, R55, R52 ;  /* 0x0000003437347221 */ /* 0x000fca0000010000 */
[----:B------:R-:W-:Y:S01]  /*1aa0*/  MOV R75, R52 ;  /* 0x00000034004b7202 */ /* 0x000fe20000000f00 */
[----:B------:R-:W-:-:S07]  /*1ab0*/  IMAD.MOV.U32 R56, RZ, RZ, R72 ;  /* 0x000000ffff387224 */ /* 0x000fce00078e0048 */
[----:B------:R-:W-:Y:S05]  /*1ac0*/  WARPSYNC.COLLECTIVE R60, `(.L_x_3048) ;  /* 0x000000003c087348 */ /* 0x000fea0003c00000 */
[----:B------:R0:W1:Y:S02]  /*1ad0*/  SHFL.DOWN P0, R72, R75, R107, R110 ;  /* 0x0800006b4b487389 */ /* 0x000064000000006e */
[----:B01----:R-:W-:Y:S01]  /*1ae0*/  ENDCOLLECTIVE ;  /* 0x000000000000791b */ /* 0x003fe20003800000 */
.L_x_3048:
[----:B------:R-:W-:Y:S01]  /*1af0*/  FADD.FTZ R56, R57, R56 ;  /* 0x0000003839387221 */ /* 0x000fe20000010000 */
[----:B------:R-:W-:-:S04]  /*1b00*/  HFMA2.MMA R107, -RZ, RZ, 0, 2.384185791015625e-07 ;  /* 0x00000004ff6b7435 */ /* 0x000fc800000001ff */
[----:B------:R-:W-:Y:S02]  /*1b10*/  MOV R75, R56 ;  /* 0x00000038004b7202 */ /* 0x000fe40000000f00 */
[----:B------:R-:W-:-:S07]  /*1b20*/  MOV R59, R72 ;  /* 0x00000048003b7202 */ /* 0x000fce0000000f00 */
[----:B------:R-:W-:Y:S05]  /*1b30*/  WARPSYNC.COLLECTIVE R60, `(.L_x_3049) ;  /* 0x000000003c087348 */ /* 0x000fea0003c00000 */
[----:B------:R0:W1:Y:S02]  /*1b40*/  SHFL.DOWN P0, R72, R75, R107, R110 ;  /* 0x0800006b4b487389 */ /* 0x000064000000006e */
[----:B01----:R-:W-:Y:S01]  /*1b50*/  ENDCOLLECTIVE ;  /* 0x000000000000791b */ /* 0x003fe20003800000 */
.L_x_3049:
[----:B------:R-:W-:-:S04]  /*1b60*/  FADD.FTZ R59, R52, R59 ;  /* 0x0000003b343b7221 */ /* 0x000fc80000010000 */
[----:B------:R-:W-:Y:S01]  /*1b70*/  IMAD.MOV.U32 R75, RZ, RZ, R59 ;  /* 0x000000ffff4b7224 */ /* 0x000fe200078e003b */
[----:B------:R-:W-:-:S07]  /*1b80*/  MOV R61, R72 ;  /* 0x00000048003d7202 */ /* 0x000fce0000000f00 */
[----:B------:R-:W-:Y:S05]  /*1b90*/  WARPSYNC.COLLECTIVE R60, `(.L_x_3050) ;  /* 0x000000003c087348 */ /* 0x000fea0003c00000 */
[----:B------:R0:W1:Y:S02]  /*1ba0*/  SHFL.DOWN P0, R72, R75, R107, R110 ;  /* 0x0800006b4b487389 */ /* 0x000064000000006e */
[----:B01----:R-:W-:Y:S01]  /*1bb0*/  ENDCOLLECTIVE ;  /* 0x000000000000791b */ /* 0x003fe20003800000 */
.L_x_3050:
[----:B------:R-:W-:Y:S01]  /*1bc0*/  FADD.FTZ R61, R56, R61 ;  /* 0x0000003d383d7221 */ /* 0x000fe20000010000 */
[----:B------:R-:W-:-:S04]  /*1bd0*/  HFMA2.MMA R107, -RZ, RZ, 0, 1.1920928955078125e-07 ;  /* 0x00000002ff6b7435 */ /* 0x000fc800000001ff */
[----:B------:R-:W-:Y:S02]  /*1be0*/  MOV R75, R61 ;  /* 0x0000003d004b7202 */ /* 0x000fe40000000f00 */
[----:B------:R-:W-:-:S07]  /*1bf0*/  MOV R58, R72 ;  /* 0x00000048003a7202 */ /* 0x000fce0000000f00 */
[----:B------:R-:W-:Y:S05]  /*1c00*/  WARPSYNC.COLLECTIVE R60, `(.L_x_3051) ;  /* 0x000000003c087348 */ /* 0x000fea0003c00000 */
[----:B------:R0:W1:Y:S02]  /*1c10*/  SHFL.DOWN P0, R72, R75, R107, R110 ;  /* 0x0800006b4b487389 */ /* 0x000064000000006e */
[----:B01----:R-:W-:Y:S01]  /*1c20*/  ENDCOLLECTIVE ;  /* 0x000000000000791b */ /* 0x003fe20003800000 */
.L_x_3051:
[----:B------:R-:W-:-:S05]  /*1c30*/  FADD.FTZ R58, R59, R58 ;  /* 0x0000003a3b3a7221 */ /* 0x000fca0000010000 */
[----:B------:R-:W-:Y:S02]  /*1c40*/  MOV R75, R58 ;  /* 0x0000003a004b7202 */ /* 0x000fe40000000f00 */
[----:B------:R-:W-:-:S07]  /*1c50*/  MOV R54, R72 ;  /* 0x0000004800367202 */ /* 0x000fce0000000f00 */
[----:B------:R-:W-:Y:S05]  /*1c60*/  WARPSYNC.COLLECTIVE R60, `(.L_x_3052) ;  /* 0x000000003c087348 */ /* 0x000fea0003c00000 */
[----:B------:R0:W1:Y:S02]  /*1c70*/  SHFL.DOWN P0, R72, R75, R107, R110 ;  /* 0x0800006b4b487389 */ /* 0x000064000000006e */
[----:B01----:R-:W-:Y:S01]  /*1c80*/  ENDCOLLECTIVE ;  /* 0x000000000000791b */ /* 0x003fe20003800000 */
.L_x_3052:
[----:B------:R-:W-:Y:S01]  /*1c90*/  FADD.FTZ R54, R61, R54 ;  /* 0x000000363d367221 */ /* 0x000fe20000010000 */
[----:B------:R-:W-:-:S04]  /*1ca0*/  HFMA2.MMA R107, -RZ, RZ, 0, 5.9604644775390625e-08 ;  /* 0x00000001ff6b7435 */ /* 0x000fc800000001ff */
[----:B------:R-:W-:Y:S01]  /*1cb0*/  MOV R75, R54 ;  /* 0x00000036004b7202 */ /* 0x000fe20000000f00 */
[----:B------:R-:W-:-:S07]  /*1cc0*/  IMAD.MOV.U32 R55, RZ, RZ, R72 ;  /* 0x000000ffff377224 */ /* 0x000fce00078e0048 */
[----:B------:R-:W-:Y:S05]  /*1cd0*/  WARPSYNC.COLLECTIVE R60, `(.L_x_3053) ;  /* 0x000000003c087348 */ /* 0x000fea0003c00000 */
[----:B------:R0:W1:Y:S02]  /*1ce0*/  SHFL.DOWN P0, R72, R75, R107, R110 ;  /* 0x0800006b4b487389 */ /* 0x000064000000006e */
[----:B01----:R-:W-:Y:S01]  /*1cf0*/  ENDCOLLECTIVE ;  /* 0x000000000000791b */ /* 0x003fe20003800000 */
.L_x_3053:
[----:B------:R-:W-:-:S05]  /*1d00*/  FADD.FTZ R55, R58, R55 ;  /* 0x000000373a377221 */ /* 0x000fca0000010000 */
[----:B------:R-:W-:Y:S02]  /*1d10*/  MOV R75, R55 ;  /* 0x00000037004b7202 */ /* 0x000fe40000000f00 */
[----:B------:R-:W-:-:S07]  /*1d20*/  MOV R57, R72 ;  /* 0x0000004800397202 */ /* 0x000fce0000000f00 */
[----:B------:R-:W-:Y:S05]  /*1d30*/  WARPSYNC.COLLECTIVE R60, `(.L_x_3054) ;  /* 0x000000003c087348 */ /* 0x000fea0003c00000 */
[----:B------:R0:W1:Y:S02]  /*1d40*/  SHFL.DOWN P0, R72, R75, R107, R110 ;  /* 0x0800006b4b487389 */ /* 0x000064000000006e */
[----:B01----:R-:W-:Y:S01]  /*1d50*/  ENDCOLLECTIVE ;  /* 0x000000000000791b */ /* 0x003fe20003800000 */
.L_x_3054:
[----:B------:R-:W-:Y:S01]  /*1d60*/  MOV R52, R72 ;  /* 0x0000004800347202 */ /* 0x000fe20000000f00 */
[----:B------:R-:W-:Y:S06]  /*1d70*/  BRA `(.L_x_3055) ;  /* 0xfffffff000047947 */ /* 0x000fec000383ffff */
.L_x_3056:
        /* <DEDUP_REMOVED lines=16> */
.L_x_3378:


//--------------------- .text._ZN10layer_norm31ln_parallel_residual_bwd_kernelINS_13Kernel_traitsIfffffjLj1536ELj1ELj1ELj4ELj16ENS_18Kernel_traits_baseILj1536EfffffjLj128EEEEELb1ELb0ELb0EEEvNS_9BwdParamsE --------------------------
	.section	.text._ZN10layer_norm31ln_parallel_residual_bwd_kernelINS_13Kernel_traitsIfffffjLj1536ELj1ELj1ELj4ELj16ENS_18Kernel_traits_baseILj1536EfffffjLj128EEEEELb1ELb0ELb0EEEvNS_9BwdParamsE,"ax",@progbits
	.align	128
        .global         _ZN10layer_norm31ln_parallel_residual_bwd_kernelINS_13Kernel_traitsIfffffjLj1536ELj1ELj1ELj4ELj16ENS_18Kernel_traits_baseILj1536EfffffjLj128EEEEELb1ELb0ELb0EEEvNS_9BwdParamsE
        .type           _ZN10layer_norm31ln_parallel_residual_bwd_kernelINS_13Kernel_traitsIfffffjLj1536ELj1ELj1ELj4ELj16ENS_18Kernel_traits_baseILj1536EfffffjLj128EEEEELb1ELb0ELb0EEEvNS_9BwdParamsE,@function
        .size           _ZN10layer_norm31ln_parallel_residual_bwd_kernelINS_13Kernel_traitsIfffffjLj1536ELj1ELj1ELj4ELj16ENS_18Kernel_traits_baseILj1536EfffffjLj128EEEEELb1ELb0ELb0EEEvNS_9BwdParamsE,(.L_x_3379 - _ZN10layer_norm31ln_parallel_residual_bwd_kernelINS_13Kernel_traitsIfffffjLj1536ELj1ELj1ELj4ELj16ENS_18Kernel_traits_baseILj1536EfffffjLj128EEEEELb1ELb0ELb0EEEvNS_9BwdParamsE)
        .other          _ZN10layer_norm31ln_parallel_residual_bwd_kernelINS_13Kernel_traitsIfffffjLj1536ELj1ELj1ELj4ELj16ENS_18Kernel_traits_baseILj1536EfffffjLj128EEEEELb1ELb0ELb0EEEvNS_9BwdParamsE,@"STO_CUDA_ENTRY STV_DEFAULT"
_ZN10layer_norm31ln_parallel_residual_bwd_kernelINS_13Kernel_traitsIfffffjLj1536ELj1ELj1ELj4ELj16ENS_18Kernel_traits_baseILj1536EfffffjLj128EEEEELb1ELb0ELb0EEEvNS_9BwdParamsE:
.text._ZN10layer_norm31ln_parallel_residual_bwd_kernelINS_13Kernel_traitsIfffffjLj1536ELj1ELj1ELj4ELj16ENS_18Kernel_traits_baseILj1536EfffffjLj128EEEEELb1ELb0ELb0EEEvNS_9BwdParamsE:
        /* <DEDUP_REMOVED lines=31> */
[----:B------:R-:W5:Y:S02]  /*01f0*/  @P0 LDG.E.128 R96, desc[UR4][R2.64] ;  /* 0x0000000402600981 */ /* 0x000f64000c1e1d00 */
[----:B------:R-:W0:Y:S01]  /*0200*/  @P2 LDC.64 R18, c[0x0][0x260] ;  /* 0x00009800ff122b82 */ /* 0x000e220000000a00 */
        /* <DEDUP_REMOVED lines=39> */
[----:B---3--:R-:W-:Y:S06]  /*0480*/  @P3 BRA `(.L_x_3057) ;  /* 0x0000001c00783947 */ /* 0x008fec0003800000 */
[----:B------:R-:W-:Y:S01]  /*0490*/  ULDC.U8 UR6, c[0x0][0x2a0] ;  /* 0x0000a80000067ab9 */ /* 0x000fe20000000000 */
[----:B------:R-:W-:Y:S01]  /*04a0*/  HFMA2.MMA R4, -RZ, RZ, 0, 5.9604644775390625e-08 ;  /* 0x00000001ff047435 */ /* 0x000fe200000001ff */
[----:B------:R-:W-:Y:S01]  /*04b0*/  UISETP.NE.AND UP0, UPT, UR6, URZ, UPT ;  /* 0x0000003f0600728c */ /* 0x000fe2000bf05270 */
[----:B------:R-:W-:-:S05]  /*04c0*/  MOV R73, RZ ;  /* 0x000000ff00497202 */ /* 0x000fca0000000f00 */
[----:B------:R-:W-:-:S13]  /*04d0*/  PLOP3.LUT P3, PT, PT, PT, UP0, 0x80, 0x0 ;  /* 0x000000000000781c */ /* 0x000fda0003f6f008 */
.L_x_3071:
        /* <DEDUP_REMOVED lines=29> */
[C---:B-1----:R-:W-:Y:S01]  /*06b0*/  IMAD.WIDE.U32 R112, R4.reuse, 0x10, R112 ;  /* 0x0000001004707825 */ /* 0x042fe200078e0070 */
[----:B------:R-:W-:-:S05]  /*06c0*/  SHF.L.U32 R3, R4, 0x2, RZ ;  /* 0x0000000204037819 */ /* 0x000fca00000006ff */
[----:B------:R-:W4:Y:S01]  /*06d0*/  LDG.E.128 R112, desc[UR4][R112.64] ;  /* 0x0000000470707981 */ /* 0x000f22000c1e1d00 */
[----:B------:R-:W-:Y:S02]  /*06e0*/  SHF.L.U64.HI R2, R4, 0x2, RZ ;  /* 0x0000000204027819 */ /* 0x000fe400000102ff */
[----:B------:R-:W-:-:S04]  /*06f0*/  IADD3 R144, P6, R3, UR14, RZ ;  /* 0x0000000e03907c10 */ /* 0x000fc8000ffde0ff */
[----:B------:R-:W-:Y:S02]  /*0700*/  IADD3.X R145, R2, UR15, RZ, P6, !PT ;  /* 0x0000000f02917c10 */ /* 0x000fe4000b7fe4ff */
[----:B---3--:R-:W-:-:S04]  /*0710*/  @P3 IADD3 R142, P6, R3, R142, RZ ;  /* 0x0000008e038e3210 */ /* 0x008fc80007fde0ff */
[----:B------:R-:W-:Y:S02]  /*0720*/  @P3 IADD3.X R143, R2, R143, RZ, P6, !PT ;  /* 0x0000008f028f3210 */ /* 0x000fe400037fe4ff */
[----:B------:R-:W-:Y:S01]  /*0730*/  ISETP.NE.U32.AND P5, PT, RZ, UR10, PT ;  /* 0x0000000aff007c0c */ /* 0x000fe2000bfa5070 */
[----:B------:R0:W5:Y:S04]  /*0740*/  LDG.E R2, desc[UR4][R144.64] ;  /* 0x0000000490027981 */ /* 0x000168000c1e1900 */
[----:B------:R-:W5:Y:S01]  /*0750*/  @P3 LDG.E R0, desc[UR4][R142.64] ;  /* 0x000000048e003981 */ /* 0x000f62000c1e1900 */
[----:B------:R-:W-:-:S13]  /*0760*/  ISETP.NE.AND.EX P5, PT, RZ, UR11, PT, P5 ;  /* 0x0000000bff007c0c */ /* 0x000fda000bfa5350 */
[----:B------:R-:W-:-:S04]  /*0770*/  @P5 LEA R146, P6, R4, UR10, 0x4 ;  /* 0x0000000a04925c11 */ /* 0x000fc8000f8c20ff */
[C---:B------:R-:W-:Y:S02]  /*0780*/  @P5 LEA.HI.X R147, R4.reuse, UR11, RZ, 0x4, P6 ;  /* 0x0000000b04935c11 */ /* 0x040fe4000b0f24ff */
[----:B0-----:R-:W-:-:S03]  /*0790*/  IADD3 R145, R4, 0x80, RZ ;  /* 0x0000008004917810 */ /* 0x001fc60007ffe0ff */
[----:B------:R0:W5:Y:S01]  /*07a0*/  @P5 LDG.E.128 R24, desc[UR4][R146.64] ;  /* 0x0000000492185981 */ /* 0x000162000c1e1d00 */
[C---:B--2---:R-:W-:Y:S01]  /*07b0*/  FADD.FTZ R122, -R140.reuse, R117 ;  /* 0x000000758c7a7221 */ /* 0x044fe20000010100 */
[C---:B------:R-:W-:Y:S01]  /*07c0*/  FADD.FTZ R130, -R140.reuse, R118 ;  /* 0x000000768c827221 */ /* 0x040fe20000010100 */
[C---:B------:R-:W-:Y:S02]  /*07d0*/  FADD.FTZ R116, -R140.reuse, R116 ;  /* 0x000000748c747221 */ /* 0x040fe40000010100 */
[C---:B-----5:R-:W-:Y:S01]  /*07e0*/  FMUL.FTZ R122, R123.reuse, R122 ;  /* 0x0000007a7b7a7220 */ /* 0x060fe20000410000 */
[----:B------:R-:W-:Y:S01]  /*07f0*/  FADD.FTZ R132, -R140, R119 ;  /* 0x000000778c847221 */ /* 0x000fe20000010100 */
[C---:B------:R-:W-:Y:S01]  /*0800*/  FMUL.FTZ R3, R123.reuse, R116 ;  /* 0x000000747b037220 */ /* 0x040fe20000410000 */
[C---:B------:R-:W-:Y:S02]  /*0810*/  FMUL.FTZ R135, R123.reuse, R130 ;  /* 0x000000827b877220 */ /* 0x040fe40000410000 */
[----:B------:R-:W-:Y:S01]  /*0820*/  FMUL.FTZ R130, R123, R132 ;  /* 0x000000847b827220 */ /* 0x000fe20000410000 */
[----:B----4-:R-:W-:Y:S01]  /*0830*/  FMUL.FTZ R118, R93, R109 ;  /* 0x0000006d5d767220 */ /* 0x010fe20000410000 */
[----:B------:R-:W-:Y:S01]  /*0840*/  FMUL.FTZ R117, R92, R108 ;  /* 0x0000006c5c757220 */ /* 0x000fe20000410000 */
[----:B------:R-:W-:Y:S01]  /*0850*/  FADD.FTZ R36, R36, R108 ;  /* 0x0000006c24247221 */ /* 0x000fe20000010000 */
[----:B------:R-:W-:Y:S01]  /*0860*/  FFMA.FTZ R48, R108, R3, R48 ;  /* 0x000000036c307223 */ /* 0x000fe20000010030 */
[----:B------:R-:W-:Y:S01]  /*0870*/  FADD.FTZ R61, R61, R113 ;  /* 0x000000713d3d7221 */ /* 0x000fe20000010000 */
[----:B------:R-:W-:Y:S01]  /*0880*/  FFMA.FTZ R127, R97, R113, R118 ;  /* 0x00000071617f7223 */ /* 0x000fe20000010076 */
[----:B------:R-:W-:Y:S01]  /*0890*/  FFMA.FTZ R73, R113, R122, R73 ;  /* 0x0000007a71497223 */ /* 0x000fe20000010049 */
[----:B------:R-:W-:Y:S01]  /*08a0*/  FFMA.FTZ R124, R96, R112, R117 ;  /* 0x00000070607c7223 */ /* 0x000fe20000010075 */
[----:B------:R-:W-:-:S03]  /*08b0*/  FMUL.FTZ R113, R94, R110 ;  /* 0x0000006e5e717220 */ /* 0x000fc60000410000 */
[----:B------:R-:W-:Y:S01]  /*08c0*/  FADD.FTZ R108, RZ, R124 ;  /* 0x0000007cff6c7221 */ /* 0x000fe20000010000 */
[----:B------:R-:W-:Y:S01]  /*08d0*/  FFMA.FTZ R132, R98, R114, R113 ;  /* 0x0000007262847223 */ /* 0x000fe20000010071 */
[----:B------:R-:W-:Y:S01]  /*08e0*/  FFMA.FTZ R113, R3, R124, RZ ;  /* 0x0000007c03717223 */ /* 0x000fe200000100ff */
[----:B------:R-:W-:Y:S01]  /*08f0*/  FADD.FTZ R37, R37, R109 ;  /* 0x0000006d25257221 */ /* 0x000fe20000010000 */
[----:B------:R-:W-:Y:S01]  /*0900*/  FFMA.FTZ R49, R109, R122, R49 ;  /* 0x0000007a6d317223 */ /* 0x000fe20000010031 */
[----:B------:R-:W-:Y:S01]  /*0910*/  FADD.FTZ R60, R60, R112 ;  /* 0x000000703c3c7221 */ /* 0x000fe20000010000 */
[----:B------:R-:W-:Y:S01]  /*0920*/  FFMA.FTZ R72, R112, R3, R72 ;  /* 0x0000000370487223 */ /* 0x000fe20000010048 */
[----:B------:R-:W-:Y:S01]  /*0930*/  FADD.FTZ R109, R108, R127 ;  /* 0x0000007f6c6d7221 */ /* 0x000fe20000010000 */
[----:B------:R-:W-:Y:S01]  /*0940*/  FMUL.FTZ R112, R95, R111 ;  /* 0x0000006f5f707220 */ /* 0x000fe20000410000 */
[----:B------:R-:W-:Y:S02]  /*0950*/  FFMA.FTZ R108, R122, R127, R113 ;  /* 0x0000007f7a6c7223 */ /* 0x000fe40000010071 */
[----:B------:R-:W-:Y:S01]  /*0960*/  FADD.FTZ R144, R109, R132 ;  /* 0x000000846d907221 */ /* 0x000fe20000010000 */
[----:B------:R-:W-:Y:S01]  /*0970*/  FFMA.FTZ R141, R99, R115, R112 ;  /* 0x00000073638d7223 */ /* 0x000fe20000010070 */
        /* <DEDUP_REMOVED lines=10> */
[----:B0-----:R-:W-:-:S07]  /*0a20*/  FFMA.FTZ R146, R130, R141, R109 ;  /* 0x0000008d82927223 */ /* 0x001fce000001006d */
.L_x_3059:
[----:B------:R-:W-:Y:S05]  /*0a30*/  BSYNC B0 ;  /* 0x0000000000007941 */ /* 0x000fea0003800000 */
.L_x_3058:
        /* <DEDUP_REMOVED lines=29> */
[----:B------:R-:W-:-:S03]  /*0c10*/  FADD.FTZ R126, -R140, R109 ;  /* 0x0000006d8c7e7221 */ /* 0x000fc60000010100 */
        /* <DEDUP_REMOVED lines=8> */
[----:B------:R-:W-:Y:S02]  /*0ca0*/  FFMA.FTZ R133, R89, R117, R108 ;  /* 0x0000007559857223 */ /* 0x000fe4000001006c */
[----:B------:R-:W-:Y:S01]  /*0cb0*/  FADD.FTZ R144, R144, R120 ;  /* 0x0000007890907221 */ /* 0x000fe20000010000 */
[----:B------:R-:W-:Y:S01]  /*0cc0*/  FFMA.FTZ R109, R121, R120, R146 ;  /* 0x00000078796d7223 */ /* 0x000fe20000010092 */
[----:B------:R-:W-:Y:S01]  /*0cd0*/  FADD.FTZ R138, -R140, R111 ;  /* 0x0000006f8c8a7221 */ /* 0x000fe20000010100 */
[----:B0-----:R-:W-:Y:S01]  /*0ce0*/  FMUL.FTZ R137, R123, R110 ;  /* 0x0000006e7b897220 */ /* 0x001fe20000410000 */
        /* <DEDUP_REMOVED lines=25> */
.L_x_3061:
[----:B------:R-:W-:Y:S05]  /*0e80*/  BSYNC B0 ;  /* 0x0000000000007941 */ /* 0x000fea0003800000 */
.L_x_3060:
        /* <DEDUP_REMOVED lines=29> */
[----:B------:R-:W-:Y:S02]  /*1060*/  FADD.FTZ R150, -R140, R118 ;  /* 0x000000768c967221 */ /* 0x000fe40000010100 */
[C---:B-----5:R-:W-:Y:S01]  /*1070*/  FMUL.FTZ R14, R123.reuse, R14 ;  /* 0x0000000e7b0e7220 */ /* 0x060fe20000410000 */
[----:B------:R-:W-:Y:S01]  /*1080*/  FMUL.FTZ R15, R123, R116 ;  /* 0x000000747b0f7220 */ /* 0x000fe20000410000 */
[----:B----4-:R-:W-:Y:S01]  /*1090*/  FMUL.FTZ R13, R76, R108 ;  /* 0x0000006c4c0d7220 */ /* 0x010fe20000410000 */
[----:B------:R-:W-:Y:S01]  /*10a0*/  FMUL.FTZ R118, R77, R109 ;  /* 0x0000006d4d767220 */ /* 0x000fe20000410000 */
[----:B0-----:R-:W-:Y:S02]  /*10b0*/  FMUL.FTZ R129, R78, R110 ;  /* 0x0000006e4e817220 */ /* 0x001fe40000410000 */
        /* <DEDUP_REMOVED lines=31> */
[----:B-1----:R-:W-:-:S07]  /*12b0*/  FFMA.FTZ R146, R128, R139, R109 ;  /* 0x0000008b80927223 */ /* 0x002fce000001006d */
.L_x_3063:
[----:B------:R-:W-:Y:S05]  /*12c0*/  BSYNC B0 ;  /* 0x0000000000007941 */ /* 0x000fea0003800000 */
.L_x_3062:
        /* <DEDUP_REMOVED lines=26> */
.L_x_3086:
        /* <DEDUP_REMOVED lines=91> */
.L_x_3066:
[----:B------:R-:W-:Y:S05]  /*1a20*/  BSYNC B0 ;  /* 0x0000000000007941 */ /* 0x000fea0003800000 */
.L_x_3065:
        /* <DEDUP_REMOVED lines=64> */
.L_x_3068:
[----:B------:R-:W-:Y:S05]  /*1e30*/  BSYNC B0 ;  /* 0x0000000000007941 */ /* 0x000fea0003800000 */
.L_x_3067:
        /* <DEDUP_REMOVED lines=63> */
.L_x_3070:
[----:B------:R-:W-:Y:S05]  /*2230*/  BSYNC B0 ;  /* 0x0000000000007941 */ /* 0x000fea0003800000 */
.L_x_3069:
[----:B------:R-:W-:Y:S02]  /*2240*/  ISETP.NE.AND P5, PT, R118, RZ, PT ;  /* 0x000000ff7600720c */ /* 0x000fe40003fa5270 */
[----:B------:R-:W-:-:S11]  /*2250*/  SEL R4, RZ, 0x1, P4 ;  /* 0x00000001ff047807 */ /* 0x000fd60002000000 */
[----:B------:R-:W-:Y:S05]  /*2260*/  @!P5 BRA `(.L_x_3071) ;  /* 0xffffffe0009cd947 */ /* 0x000fea000383ffff */
.L_x_3057:
        /* <DEDUP_REMOVED lines=21> */
.L_x_3073:
[----:B------:R-:W-:Y:S05]  /*23c0*/  BSYNC B0 ;  /* 0x0000000000007941 */ /* 0x000fea0003800000 */
.L_x_3072:
[----:B------:R-:W-:Y:S04]  /*23d0*/  BSSY B0, `(.L_x_3074) ;  /* 0x000000f000007945 */ /* 0x000fe80003800000 */
[----:B------:R-:W-:Y:S05]  /*23e0*/  @!P1 BRA `(.L_x_3075) ;  /* 0x0000000000349947 */ /* 0x000fea0003800000 */
[----:B---3--:R-:W3:Y:S08]  /*23f0*/  LDC.64 R2, c[0x0][0x2d0] ;  /* 0x0000b400ff027b82 */ /* 0x008ef00000000a00 */
        /* <DEDUP_REMOVED lines=12> */
.L_x_3075:
[----:B------:R-:W-:Y:S05]  /*24c0*/  BSYNC B0 ;  /* 0x0000000000007941 */ /* 0x000fea0003800000 */
.L_x_3074:
        /* <DEDUP_REMOVED lines=14> */
.L_x_3064:
[----:B------:R-:W-:Y:S01]  /*25b0*/  HFMA2.MMA R143, -RZ, RZ, 0, 9.5367431640625e-07 ;  /* 0x00000010ff8f7435 */ /* 0x000fe200000001ff */
[----:B------:R-:W-:Y:S02]  /*25c0*/  MOV R142, R144 ;  /* 0x00000090008e7202 */ /* 0x000fe40000000f00 */
[----:B------:R-:W-:Y:S02]  /*25d0*/  MOV R148, 0x1f ;  /* 0x0000001f00947802 */ /* 0x000fe40000000f00 */
[----:B------:R-:W-:-:S07]  /*25e0*/  MOV R119, 0xffffffff ;  /* 0xffffffff00777802 */ /* 0x000fce0000000f00 */
[----:B-----5:R-:W-:Y:S05]  /*25f0*/  WARPSYNC.COLLECTIVE R119, `(.L_x_3076) ;  /* 0x0000000077087348 */ /* 0x020fea0003c00000 */
[----:B------:R0:W1:Y:S02]  /*2600*/  SHFL.DOWN P3, R116, R142, R143, R148 ;  /* 0x0800008f8e747389 */ /* 0x0000640000060094 */
[----:B01---5:R-:W-:Y:S01]  /*2610*/  ENDCOLLECTIVE ;  /* 0x000000000000791b */ /* 0x023fe20003800000 */
.L_x_3076:
[----:B------:R-:W-:Y:S02]  /*2620*/  MOV R142, R146 ;  /* 0x00000092008e7202 */ /* 0x000fe40000000f00 */
[----:B------:R-:W-:-:S07]  /*2630*/  MOV R111, R116 ;  /* 0x00000074006f7202 */ /* 0x000fce0000000f00 */
[----:B------:R-:W-:Y:S05]  /*2640*/  WARPSYNC.COLLECTIVE R119, `(.L_x_3077) ;  /* 0x0000000077087348 */ /* 0x000fea0003c00000 */
[----:B------:R0:W1:Y:S02]  /*2650*/  SHFL.DOWN P3, R116, R142, R143, R148 ;  /* 0x0800008f8e747389 */ /* 0x0000640000060094 */
[----:B01----:R-:W-:Y:S01]  /*2660*/  ENDCOLLECTIVE ;  /* 0x000000000000791b */ /* 0x003fe20003800000 */
.L_x_3077:
[----:B------:R-:W-:Y:S01]  /*2670*/  FADD.FTZ R111, R111, R144 ;  /* 0x000000906f6f7221 */ /* 0x000fe20000010000 */
[----:B------:R-:W-:-:S04]  /*2680*/  HFMA2.MMA R143, -RZ, RZ, 0, 4.76837158203125e-07 ;  /* 0x00000008ff8f7435 */ /* 0x000fc800000001ff */
[----:B------:R-:W-:Y:S02]  /*2690*/  MOV R142, R111 ;  /* 0x0000006f008e7202 */ /* 0x000fe40000000f00 */
[----:B------:R-:W-:-:S07]  /*26a0*/  MOV R113, R116 ;  /* 0x0000007400717202 */ /* 0x000fce0000000f00 */
[----:B------:R-:W-:Y:S05]  /*26b0*/  WARPSYNC.COLLECTIVE R119, `(.L_x_3078) ;  /* 0x0000000077087348 */ /* 0x000fea0003c00000 */
[----:B------:R0:W1:Y:S02]  /*26c0*/  SHFL.DOWN P3, R116, R142, R143, R148 ;  /* 0x0800008f8e747389 */ /* 0x0000640000060094 */
[----:B01----:R-:W-:Y:S01]  /*26d0*/  ENDCOLLECTIVE ;  /* 0x000000000000791b */ /* 0x003fe20003800000 */
.L_x_3078:
[----:B------:R-:W-:-:S05]  /*26e0*/  FADD.FTZ R113, R113, R146 ;  /* 0x0000009271717221 */ /* 0x000fca0000010000 */
[----:B------:R-:W-:Y:S02]  /*26f0*/  MOV R142, R113 ;  /* 0x00000071008e7202 */ /* 0x000fe40000000f00 */
[----:B------:R-:W-:-:S07]  /*2700*/  MOV R110, R116 ;  /* 0x00000074006e7202 */ /* 0x000fce0000000f00 */
[----:B------:R-:W-:Y:S05]  /*2710*/  WARPSYNC.COLLECTIVE R119, `(.L_x_3079) ;  /* 0x0000000077087348 */ /* 0x000fea0003c00000 */
[----:B------:R0:W1:Y:S02]  /*2720*/  SHFL.DOWN P3, R116, R142, R143, R148 ;  /* 0x0800008f8e747389 */ /* 0x0000640000060094 */
[----:B01----:R-:W-:Y:S01]  /*2730*/  ENDCOLLECTIVE ;  /* 0x000000000000791b */ /* 0x003fe20003800000 */
.L_x_3079:
[----:B------:R-:W-:Y:S01]  /*2740*/  FADD.FTZ R110, R111, R110 ;  /* 0x0000006e6f6e7221 */ /* 0x000fe20000010000 */
[----:B------:R-:W-:-:S03]  /*2750*/  HFMA2.MMA R143, -RZ, RZ, 0, 2.384185791015625e-07 ;  /* 0x00000004ff8f7435 */ /* 0x000fc600000001ff */
[----:B------:R-:W-:Y:S01]  /*2760*/  IMAD.MOV.U32 R142, RZ, RZ, R110 ;  /* 0x000000ffff8e7224 */ /* 0x000fe200078e006e */
[----:B------:R-:W-:-:S07]  /*2770*/  MOV R112, R116 ;  /* 0x0000007400707202 */ /* 0x000fce0000000f00 */
[----:B------:R-:W-:Y:S05]  /*2780*/  WARPSYNC.COLLECTIVE R119, `(.L_x_3080) ;  /* 0x0000000077087348 */ /* 0x000fea0003c00000 */
[----:B------:R0:W1:Y:S02]  /*2790*/  SHFL.DOWN P3, R116, R142, R143, R148 ;  /* 0x0800008f8e747389 */ /* 0x0000640000060094 */
[----:B01----:R-:W-:Y:S01]  /*27a0*/  ENDCOLLECTIVE ;  /* 0x000000000000791b */ /* 0x003fe20003800000 */
.L_x_3080:
[----:B------:R-:W-:-:S05]  /*27b0*/  FADD.FTZ R112, R113, R112 ;  /* 0x0000007071707221 */ /* 0x000fca0000010000 */
[----:B------:R-:W-:Y:S02]  /*27c0*/  MOV R142, R112 ;  /* 0x00000070008e7202 */ /* 0x000fe40000000f00 */
[----:B------:R-:W-:-:S07]  /*27d0*/  MOV R115, R116 ;  /* 0x0000007400737202 */ /* 0x000fce0000000f00 */
[----:B------:R-:W-:Y:S05]  /*27e0*/  WARPSYNC.COLLECTIVE R119, `(.L_x_3081) ;  /* 0x0000000077087348 */ /* 0x000fea0003c00000 */
[----:B------:R0:W1:Y:S02]  /*27f0*/  SHFL.DOWN P3, R116, R142, R143, R148 ;  /* 0x0800008f8e747389 */ /* 0x0000640000060094 */
[----:B01----:R-:W-:Y:S01]  /*2800*/  ENDCOLLECTIVE ;  /* 0x000000000000791b */ /* 0x003fe20003800000 */
.L_x_3081:
[----:B------:R-:W-:Y:S01]  /*2810*/  FADD.FTZ R115, R110, R115 ;  /* 0x000000736e737221 */ /* 0x000fe20000010000 */
[----:B------:R-:W-:-:S04]  /*2820*/  HFMA2.MMA R143, -RZ, RZ, 0, 1.1920928955078125e-07 ;  /* 0x00000002ff8f7435 */ /* 0x000fc800000001ff */
[----:B------:R-:W-:Y:S02]  /*2830*/  MOV R142, R115 ;  /* 0x00000073008e7202 */ /* 0x000fe40000000f00 */
[----:B------:R-:W-:-:S07]  /*2840*/  MOV R117, R116 ;  /* 0x0000007400757202 */ /* 0x000fce0000000f00 */
[----:B------:R-:W-:Y:S05]  /*2850*/  WARPSYNC.COLLECTIVE R119, `(.L_x_3082) ;  /* 0x0000000077087348 */ /* 0x000fea0003c00000 */
[----:B------:R0:W1:Y:S02]  /*2860*/  SHFL.DOWN P3, R116, R142, R143, R148 ;  /* 0x0800008f8e747389 */ /* 0x0000640000060094 */
[----:B01----:R-:W-:Y:S01]  /*2870*/  ENDCOLLECTIVE ;  /* 0x000000000000791b */ /* 0x003fe20003800000 */
.L_x_3082:
[----:B------:R-:W-:-:S05]  /*2880*/  FADD.FTZ R117, R112, R117 ;  /* 0x0000007570757221 */ /* 0x000fca0000010000 */
[----:B------:R-:W-:Y:S02]  /*2890*/  MOV R142, R117 ;  /* 0x00000075008e7202 */ /* 0x000fe40000000f00 */
[----:B------:R-:W-:-:S07]  /*28a0*/  MOV R114, R116 ;  /* 0x0000007400727202 */ /* 0x000fce0000000f00 */
[----:B------:R-:W-:Y:S05]  /*28b0*/  WARPSYNC.COLLECTIVE R119, `(.L_x_3083) ;  /* 0x0000000077087348 */ /* 0x000fea0003c00000 */
[----:B------:R0:W1:Y:S02]  /*28c0*/  SHFL.DOWN P3, R116, R142, R143, R148 ;  /* 0x0800008f8e747389 */ /* 0x0000640000060094 */
[----:B01----:R-:W-:Y:S01]  /*28d0*/  ENDCOLLECTIVE ;  /* 0x000000000000791b */ /* 0x003fe20003800000 */
.L_x_3083:
[----:B------:R-:W-:Y:S01]  /*28e0*/  FADD.FTZ R114, R115, R114 ;  /* 0x0000007273727221 */ /* 0x000fe20000010000 */
[----:B------:R-:W-:-:S04]  /*28f0*/  HFMA2.MMA R143, -RZ, RZ, 0, 5.9604644775390625e-08 ;  /* 0x00000001ff8f7435 */ /* 0x000fc800000001ff */
[----:B------:R-:W-:Y:S01]  /*2900*/  MOV R142, R114 ;  /* 0x00000072008e7202 */ /* 0x000fe20000000f00 */
[----:B------:R-:W-:-:S07]  /*2910*/  FADD.FTZ R111, R117, R116 ;  /* 0x00000074756f7221 */ /* 0x000fce0000010000 */
[----:B------:R-:W-:Y:S05]  /*2920*/  WARPSYNC.COLLECTIVE R119, `(.L_x_3084) ;  /* 0x0000000077087348 */ /* 0x000fea0003c00000 */
[----:B------:R0:W1:Y:S02]  /*2930*/  SHFL.DOWN P3, R116, R142, R143, R148 ;  /* 0x0800008f8e747389 */ /* 0x0000640000060094 */
[----:B01----:R-:W-:Y:S01]  /*2940*/  ENDCOLLECTIVE ;  /* 0x000000000000791b */ /* 0x003fe20003800000 */
.L_x_3084:
[----:B------:R-:W-:Y:S02]  /*2950*/  MOV R142, R111 ;  /* 0x0000006f008e7202 */ /* 0x000fe40000000f00 */
[----:B------:R-:W-:-:S07]  /*2960*/  MOV R113, R116 ;  /* 0x0000007400717202 */ /* 0x000fce0000000f00 */
[----:B------:R-:W-:Y:S05]  /*2970*/  WARPSYNC.COLLECTIVE R119, `(.L_x_3085) ;  /* 0x0000000077087348 */ /* 0x000fea0003c00000 */
[----:B------:R0:W1:Y:S02]  /*2980*/  SHFL.DOWN P3, R116, R142, R143, R148 ;  /* 0x0800008f8e747389 */ /* 0x0000640000060094 */
[----:B01----:R-:W-:Y:S01]  /*2990*/  ENDCOLLECTIVE ;  /* 0x000000000000791b */ /* 0x003fe20003800000 */
.L_x_3085:
[----:B------:R-:W-:Y:S01]  /*29a0*/  MOV R140, R116 ;  /* 0x00000074008c7202 */ /* 0x000fe20000000f00 */
[----:B------:R-:W-:Y:S06]  /*29b0*/  BRA `(.L_x_3086) ;  /* 0xffffffe800ac7947 */ /* 0x000fec000383ffff */
.L_x_3087:
        /* <DEDUP_REMOVED lines=12> */
.L_x_3379:


//--------------------- .text._ZN10layer_norm31ln_parallel_residual_bwd_kernelINS_13Kernel_traitsIfffffjLj1536ELj1ELj1ELj4ELj16ENS_18Kernel_traits_baseILj1536EfffffjLj128EEEEELb1ELb0ELb1EEEvNS_9BwdParamsE --------------------------
	.section	.text._ZN10layer_norm31ln_parallel_residual_bwd_kernelINS_13Kernel_traitsIfffffjLj1536ELj1ELj1ELj4ELj16ENS_18Kernel_traits_baseILj1536EfffffjLj128EEEEELb1ELb0ELb1EEEvNS_9BwdParamsE,"ax",@progbits
	.align	128
        .global         _ZN10layer_norm31ln_parallel_residual_bwd_kernelINS_13Kernel_traitsIfffffjLj1536ELj1ELj1ELj4ELj16ENS_18Kernel_traits_baseILj1536EfffffjLj128EEEEELb1ELb0ELb1EEEvNS_9BwdParamsE
        .type           _ZN10layer_norm31ln_parallel_residual_bwd_kernelINS_13Kernel_traitsIfffffjLj1536ELj1ELj1ELj4ELj16ENS_18Kernel_traits_baseILj1536EfffffjLj128EEEEELb1ELb0ELb1EEEvNS_9BwdParamsE,@function
        .size           _ZN10layer_norm31ln_parallel_residual_bwd_kernelINS_13Kernel_traitsIfffffjLj1536ELj1ELj1ELj4ELj16ENS_18Kernel_traits_baseILj1536EfffffjLj128EEEEELb1ELb0ELb1EEEvNS_9BwdParamsE,(.L_x_3380 - _ZN10layer_norm31ln_parallel_residual_bwd_kernelINS_13Kernel_traitsIfffffjLj1536ELj1ELj1ELj4ELj16ENS_18Kernel_traits_baseILj1536EfffffjLj128EEEEELb1ELb0ELb1EEEvNS_9BwdParamsE)
        .other          _ZN10layer_norm31ln_parallel_residual_bwd_kernelINS_13Kernel_traitsIfffffjLj1536ELj1ELj1ELj4ELj16ENS_18Kernel_traits_baseILj1536EfffffjLj128EEEEELb1ELb0ELb1EEEvNS_9BwdParamsE,@"STO_CUDA_ENTRY STV_DEFAULT"
_ZN10layer_norm31ln_parallel_residual_bwd_kernelINS_13Kernel_traitsIfffffjLj1536ELj1ELj1ELj4ELj16ENS_18Kernel_traits_baseILj1536EfffffjLj128EEEEELb1ELb0ELb1EEEvNS_9BwdParamsE:
.text._ZN10layer_norm31ln_parallel_residual_bwd_kernelINS_13Kernel_traitsIfffffjLj1536ELj1ELj1ELj4ELj16ENS_18Kernel_traits_baseILj1536EfffffjLj128EEEEELb1ELb0ELb1EEEvNS_9BwdParamsE:
        /* <DEDUP_REMOVED lines=43> */
.L_x_3088:
[----:B------:R-:W-:Y:S01]  /*02b0*/  IMAD.SHL.U32 R2, R0, 0x10, RZ ;  /* 0x0000001000027824 */ /* 0x000fe200078e00ff */
[----:B------:R-:W-:Y:S01]  /*02c0*/  ULDC.64 UR6, c[0x0][0x260] ;  /* 0x0000980000067ab9 */ /* 0x000fe20000000a00 */
[----:B------:R-:W-:-:S03]  /*02d0*/  ULDC.64 UR8, c[0x0][0x268] ;  /* 0x00009a0000087ab9 */ /* 0x000fc60000000a00 */
        /* <DEDUP_REMOVED lines=9> */
[----:B------:R-:W-:Y:S01]  /*0370*/  SHF.R.U32.HI R138, RZ, 0x5, R0 ;  /* 0x00000005ff8a7819 */ /* 0x000fe20000011600 */
[----:B------:R-:W-:Y:S01]  /*0380*/  HFMA2.MMA R150, -RZ, RZ, 0, 5.9604644775390625e-08 ;  /* 0x00000001ff967435 */ /* 0x000fe200000001ff */
[----:B------:R-:W5:Y:S01]  /*0390*/  LDG.E.128 R44, desc[UR4][R2.64] ;  /* 0x00000004022c7981 */ /* 0x000f62000c1e1d00 */
[----:B------:R-:W-:-:S02]  /*03a0*/  ISETP.NE.AND.EX P0, PT, RZ, UR7, PT, P0 ;  /* 0x00000007ff007c0c */ /* 0x000fc4000bf05300 */
[----:B------:R-:W-:Y:S02]  /*03b0*/  CS2R R4, SRZ ;  /* 0x0000000000047805 */ /* 0x000fe4000001ff00 */
[----:B------:R-:W-:Y:S01]  /*03c0*/  LEA R139, R139, 0x4, 0x2 ;  /* 0x000000048b8b7811 */ /* 0x000fe200078e10ff */
        /* <DEDUP_REMOVED lines=26> */
[----:B0-----:R-:W-:-:S02]  /*0570*/  CS2R R6, SRZ ;  /* 0x0000000000067805 */ /* 0x001fc4000001ff00 */
[----:B------:R-:W-:Y:S01]  /*0580*/  PLOP3.LUT P1, PT, PT, PT, UP0, 0x80, 0x0 ;  /* 0x000000000000781c */ /* 0x000fe20003f2f008 */
[----:B------:R-:W-:Y:S01]  /*0590*/  IMAD.MOV.U32 R137, RZ, RZ, RZ ;  /* 0x000000ffff897224 */ /* 0x000fe200078e00ff */
[----:B------:R-:W-:Y:S02]  /*05a0*/  MOV R132, RZ ;  /* 0x000000ff00847202 */ /* 0x000fe40000000f00 */
[----:B------:R-:W-:Y:S02]  /*05b0*/  LOP3.LUT R136, R0, 0x7f, RZ, 0xc0, !PT ;  /* 0x0000007f00887812 */ /* 0x000fe400078ec0ff */
[----:B------:R-:W-:-:S07]  /*05c0*/  LOP3.LUT R138, R138, 0x3, RZ, 0xc0, !PT ;  /* 0x000000038a8a7812 */ /* 0x000fce00078ec0ff */
.L_x_3093:
        /* <DEDUP_REMOVED lines=15> */
[----:B------:R-:W-:Y:S01]  /*06c0*/  IADD3 R68, P3, R145, UR14, RZ ;  /* 0x0000000e91447c10 */ /* 0x000fe2000ff7e0ff */
[----:B------:R-:W-:-:S03]  /*06d0*/  IMAD.SHL.U32 R151, R152, 0x4, RZ ;  /* 0x0000000498977824 */ /* 0x000fc600078e00ff */
[----:B------:R-:W-:Y:S01]  /*06e0*/  IADD3.X R69, R146, UR15, RZ, P3, !PT ;  /* 0x0000000f92457c10 */ /* 0x000fe20009ffe4ff */
[----:B------:R3:W4:Y:S01]  /*06f0*/  LDG.E R158, desc[UR4][R158.64] ;  /* 0x000000049e9e7981 */ /* 0x000722000c1e1900 */
[----:B------:R-:W-:Y:S01]  /*0700*/  SHF.R.U32.HI R144, RZ, 0x1e, R152 ;  /* 0x0000001eff907819 */ /* 0x000fe20000011698 */
[----:B------:R-:W3:Y:S01]  /*0710*/  @P2 LDC.64 R80, c[0x0][0x248] ;  /* 0x00009200ff502b82 */ /* 0x000ee20000000a00 */
[----:B--2---:R-:W-:Y:S01]  /*0720*/  IMAD.WIDE R82, R140, 0x4, R82 ;  /* 0x000000048c527825 */ /* 0x004fe200078e0252 */
[C---:B------:R-:W-:Y:S01]  /*0730*/  SHF.L.U32 R149, R152.reuse, 0x4, RZ ;  /* 0x0000000498957819 */ /* 0x040fe200000006ff */
[----:B------:R-:W2:Y:S01]  /*0740*/  LDG.E.128 R68, desc[UR4][R68.64] ;  /* 0x0000000444447981 */ /* 0x000ea2000c1e1d00 */
[----:B------:R-:W-:Y:S02]  /*0750*/  SHF.R.U32.HI R148, RZ, 0x1c, R152 ;  /* 0x0000001cff947819 */ /* 0x000fe40000011698 */
[----:B------:R-:W-:Y:S01]  /*0760*/  IADD3 R155, R152, 0x100, RZ ;  /* 0x00000100989b7810 */ /* 0x000fe20007ffe0ff */
[----:B------:R-:W2:Y:S01]  /*0770*/  LDG.E R141, desc[UR4][R82.64] ;  /* 0x00000004528d7981 */ /* 0x000ea2000c1e1900 */
[----:B------:R-:W3:Y:S01]  /*0780*/  @P2 LDC.64 R92, c[0x0][0x248] ;  /* 0x00009200ff5c2b82 */ /* 0x000ee20000000a00 */
[----:B0-----:R-:W-:-:S07]  /*0790*/  IMAD.WIDE.U32 R72, R147, 0x10, R96 ;  /* 0x0000001093487825 */ /* 0x001fce00078e0060 */
[----:B------:R-:W0:Y:S01]  /*07a0*/  @P2 LDC.64 R94, c[0x0][0x248] ;  /* 0x00009200ff5e2b82 */ /* 0x000e220000000a00 */
[----:B-1----:R-:W-:Y:S01]  /*07b0*/  IMAD.WIDE.U32 R76, R147, 0x10, R98 ;  /* 0x00000010934c7825 */ /* 0x002fe200078e0062 */
[----:B------:R-:W2:Y:S01]  /*07c0*/  LDG.E.128 R72, desc[UR4][R72.64] ;  /* 0x0000000448487981 */ /* 0x000ea2000c1e1d00 */
[----:B---3--:R-:W-:Y:S02]  /*07d0*/  @P2 IADD3 R100, P3, R151, R80, RZ ;  /* 0x0000005097642210 */ /* 0x008fe40007f7e0ff */
[----:B------:R-:W-:Y:S02]  /*07e0*/  IMAD.SHL.U32 R159, R147, 0x4, RZ ;  /* 0x00000004939f7824 */ /* 0x000fe400078e00ff */
[----:B------:R-:W3:Y:S01]  /*07f0*/  LDG.E.128 R76, desc[UR4][R76.64] ;  /* 0x000000044c4c7981 */ /* 0x000ee2000c1e1d00 */
[----:B------:R-:W1:Y:S01]  /*0800*/  LDC.64 R122, c[0x0][0x2c8] ;  /* 0x0000b200ff7a7b82 */ /* 0x000e620000000a00 */
[----:B------:R-:W-:Y:S01]  /*0810*/  @P2 IMAD.X R101, R144, 0x1, R81, P3 ;  /* 0x0000000190652824 */ /* 0x000fe200018e0651 */
[----:B------:R-:W-:Y:S01]  /*0820*/  IADD3 R80, P3, R149, UR14, RZ ;  /* 0x0000000e95507c10 */ /* 0x000fe2000ff7e0ff */
[----:B------:R-:W-:Y:S01]  /*0830*/  IMAD.SHL.U32 R143, R155, 0x10, RZ ;  /* 0x000000109b8f7824 */ /* 0x000fe200078e00ff */
[----:B------:R-:W-:-:S02]  /*0840*/  SHF.R.U32.HI R154, RZ, 0x1e, R147 ;  /* 0x0000001eff9a7819 */ /* 0x000fc40000011693 */
[----:B------:R-:W-:Y:S01]  /*0850*/  IADD3.X R81, R148, UR15, RZ, P3, !PT ;  /* 0x0000000f94517c10 */ /* 0x000fe20009ffe4ff */
[----:B------:R-:W-:Y:S01]  /*0860*/  IMAD.WIDE.U32 R88, R152, 0x10, R96 ;  /* 0x0000001098587825 */ /* 0x000fe200078e0060 */
[----:B------:R-:W-:Y:S01]  /*0870*/  @P2 IADD3 R102, P3, R159, R92, RZ ;  /* 0x0000005c9f662210 */ /* 0x000fe20007f7e0ff */
[----:B-----5:R0:W5:Y:S01]  /*0880*/  @P2 LDG.E R135, desc[UR4][R100.64] ;  /* 0x0000000464872981 */ /* 0x020162000c1e1900 */
[----:B------:R-:W-:-:S03]  /*0890*/  SHF.R.U32.HI R142, RZ, 0x1c, R155 ;  /* 0x0000001cff8e7819 */ /* 0x000fc6000001169b */
[----:B------:R-:W-:Y:S01]  /*08a0*/  @P2 IMAD.X R103, R154, 0x1, R93, P3 ;  /* 0x000000019a672824 */ /* 0x000fe200018e065d */
[----:B------:R-:W3:Y:S01]  /*08b0*/  LDG.E.128 R80, desc[UR4][R80.64] ;  /* 0x0000000450507981 */ /* 0x000ee2000c1e1d00 */
[----:B------:R-:W-:Y:S02]  /*08c0*/  IADD3 R92, P3, R143, UR14, RZ ;  /* 0x0000000e8f5c7c10 */ /* 0x000fe4000ff7e0ff */
[----:B------:R-:W-:Y:S01]  /*08d0*/  SHF.L.U32 R161, R155, 0x2, RZ ;  /* 0x000000029ba17819 */ /* 0x000fe200000006ff */
[----:B------:R-:W-:Y:S01]  /*08e0*/  IMAD.WIDE.U32 R84, R152, 0x10, R98 ;  /* 0x0000001098547825 */ /* 0x000fe200078e0062 */
[----:B------:R-:W-:Y:S01]  /*08f0*/  IADD3.X R93, R142, UR15, RZ, P3, !PT ;  /* 0x0000000f8e5d7c10 */ /* 0x000fe20009ffe4ff */
[----:B------:R-:W3:Y:S01]  /*0900*/  LDG.E.128 R88, desc[UR4][R88.64] ;  /* 0x0000000458587981 */ /* 0x000ee2000c1e1d00 */
[----:B0-----:R-:W-:Y:S02]  /*0910*/  @P2 IADD3 R162, P4, R161, R94, RZ ;  /* 0x0000005ea1a22210 */ /* 0x001fe40007f9e0ff */
[----:B------:R-:W-:Y:S01]  /*0920*/  SHF.R.U32.HI R160, RZ, 0x1e, R155 ;  /* 0x0000001effa07819 */ /* 0x000fe2000001169b */
[----:B------:R-:W3:Y:S03]  /*0930*/  LDG.E.128 R84, desc[UR4][R84.64] ;  /* 0x0000000454547981 */ /* 0x000ee6000c1e1d00 */
[----:B------:R-:W-:Y:S01]  /*0940*/  @P2 IADD3.X R163, R160, R95, RZ, P4, !PT ;  /* 0x0000005fa0a32210 */ /* 0x000fe200027fe4ff */
[C---:B------:R-:W-:Y:S01]  /*0950*/  IMAD.WIDE.U32 R96, R155.reuse, 0x10, R96 ;  /* 0x000000109b607825 */ /* 0x040fe200078e0060 */
[----:B------:R-:W3:Y:S03]  /*0960*/  LDG.E.128 R92, desc[UR4][R92.64] ;  /* 0x000000045c5c7981 */ /* 0x000ee6000c1e1d00 */
[----:B------:R-:W-:Y:S01]  /*0970*/  IMAD.WIDE.U32 R100, R155, 0x10, R98 ;  /* 0x000000109b647825 */ /* 0x000fe200078e0062 */
[----:B------:R-:W5:Y:S04]  /*0980*/  @P2 LDG.E R134, desc[UR4][R102.64] ;  /* 0x0000000466862981 */ /* 0x000f68000c1e1900 */
[----:B------:R-:W3:Y:S01]  /*0990*/  LDG.E.128 R96, desc[UR4][R96.64] ;  /* 0x0000000460607981 */ /* 0x000ee2000c1e1d00 */
[----:B-1----:R-:W-:-:S03]  /*09a0*/  @P0 LEA R156, P3, R152, R122, 0x4 ;  /* 0x0000007a989c0211 */ /* 0x002fc600078620ff */
[----:B------:R0:W5:Y:S04]  /*09b0*/  @P2 LDG.E R133, desc[UR4][R162.64] ;  /* 0x00000004a2852981 */ /* 0x000168000c1e1900 */
[----:B------:R-:W3:Y:S01]  /*09c0*/  LDG.E.128 R100, desc[UR4][R100.64] ;  /* 0x0000000464647981 */ /* 0x000ee2000c1e1d00 */
[----:B------:R-:W-:Y:S02]  /*09d0*/  @P0 LEA.HI.X R157, R152, R123, RZ, 0x4, P3 ;  /* 0x0000007b989d0211 */ /* 0x000fe400018f24ff */
[----:B------:R-:W-:-:S03]  /*09e0*/  @P0 LEA R152, P3, R147, R122, 0x4 ;  /* 0x0000007a93980211 */ /* 0x000fc600078620ff */
[----:B------:R1:W5:Y:S01]  /*09f0*/  @P0 LDG.E.128 R48, desc[UR4][R156.64] ;  /* 0x000000049c300981 */ /* 0x000362000c1e1d00 */
[----:B------:R-:W-:Y:S02]  /*0a00*/  @P0 LEA.HI.X R153, R147, R123, RZ, 0x4, P3 ;  /* 0x0000007b93990211 */ /* 0x000fe400018f24ff */
[----:B0-----:R-:W-:-:S03]  /*0a10*/  @P0 LEA R162, P3, R155, R122, 0x4 ;  /* 0x0000007a9ba20211 */ /* 0x001fc600078620ff */
[----:B------:R0:W5:Y:S01]  /*0a20*/  @P0 LDG.E.128 R52, desc[UR4][R152.64] ;  /* 0x0000000498340981 */ /* 0x000162000c1e1d00 */
[----:B------:R-:W-:Y:S02]  /*0a30*/  @P0 LEA.HI.X R163, R155, R123, RZ, 0x4, P3 ;  /* 0x0000007b9ba30211 */ /* 0x000fe400018f24ff */
[----:B-1----:R-:W-:Y:S02]  /*0a40*/  IADD3 R156, P4, R161, UR16, RZ ;  /* 0x00000010a19c7c10 */ /* 0x002fe4000ff9e0ff */
[----:B------:R-:W-:Y:S01]  /*0a50*/  LOP3.LUT P5, RZ, R150, 0xff, RZ, 0xc0, !PT ;  /* 0x000000ff96ff7812 */ /* 0x000fe200078ac0ff */
[----:B------:R-:W5:Y:S01]  /*0a60*/  @P0 LDG.E.128 R56, desc[UR4][R162.64] ;  /* 0x00000004a2380981 */ /* 0x000f62000c1e1d00 */
[----:B0-----:R-:W-:Y:S02]  /*0a70*/  IADD3 R152, P3, R151, UR16, RZ ;  /* 0x0000001097987c10 */ /* 0x001fe4000ff7e0ff */
[----:B------:R-:W-:Y:S02]  /*0a80*/  IADD3.X R157, R160, UR17, RZ, P4, !PT ;  /* 0x00000011a09d7c10 */ /* 0x000fe4000a7fe4ff */
[----:B------:R-:W-:-:S03]  /*0a90*/  IADD3.X R153, R144, UR17, RZ, P3, !PT ;  /* 0x0000001190997c10 */ /* 0x000fc60009ffe4ff */
[----:B------:R0:W5:Y:S04]  /*0aa0*/  LDG.E R144, desc[UR4][R156.64] ;  /* 0x000000049c907981 */ /* 0x000168000c1e1900 */
[----:B------:R3:W5:Y:S01]  /*0ab0*/  LDG.E R155, desc[UR4][R152.64] ;  /* 0x00000004989b7981 */ /* 0x000762000c1e1900 */
[----:B------:R-:W-:-:S04]  /*0ac0*/  IADD3 R164, P3, R159, UR16, RZ ;  /* 0x000000109fa47c10 */ /* 0x000fc8000ff7e0ff */
[----:B------:R-:W-:-:S05]  /*0ad0*/  IADD3.X R165, R154, UR17, RZ, P3, !PT ;  /* 0x000000119aa57c10 */ /* 0x000fca0009ffe4ff */
[----:B------:R1:W5:Y:S01]  /*0ae0*/  LDG.E R147, desc[UR4][R164.64] ;  /* 0x00000004a4937981 */ /* 0x000362000c1e1900 */
[----:B------:R-:W-:Y:S01]  /*0af0*/  IADD3 R140, R140, UR12, RZ ;  /* 0x0000000c8c8c7c10 */ /* 0x000fe2000fffe0ff */
[----:B------:R-:W-:Y:S01]  /*0b00*/  UMOV UR6, 0xffffffff ;  /* 0xffffffff00067882 */ /* 0x000fe20000000000 */
[----:B----4-:R-:W-:-:S05]  /*0b10*/  FSEL R158, R158, RZ, !P1 ;  /* 0x000000ff9e9e7208 */ /* 0x010fca0004800000 */
[----:B--2---:R-:W-:-:S04]  /*0b20*/  FADD.FTZ R68, -R158, R68 ;  /* 0x000000449e447221 */ /* 0x004fc80000010100 */
[----:B------:R-:W-:Y:S01]  /*0b30*/  FMUL.FTZ R150, R141, R68 ;  /* 0x000000448d967220 */ /* 0x000fe20000410000 */
[C---:B0-----:R-:W-:Y:S01]  /*0b40*/  FADD.FTZ R156, -R158.reuse, R71 ;  /* 0x000000479e9c7221 */ /* 0x041fe20000010100 */
[----:B------:R-:W-:Y:S01]  /*0b50*/  FADD.FTZ R70, -R158, R70 ;  /* 0x000000469e467221 */ /* 0x000fe20000010100 */
[----:B------:R-:W-:Y:S02]  /*0b60*/  FMUL.FTZ R68, R29, R73 ;  /* 0x000000491d447220 */ /* 0x000fe40000410000 */
[----:B------:R-:W-:Y:S02]  /*0b70*/  FMUL.FTZ R156, R141, R156 ;  /* 0x0000009c8d9c7220 */ /* 0x000fe40000410000 */
[----:B---3--:R-:W-:Y:S01]  /*0b80*/  FFMA.FTZ R153, R41, R77, R68 ;  /* 0x0000004d29997223 */ /* 0x008fe20000010044 */
[----:B------:R-:W-:Y:S01]  /*0b90*/  FMUL.FTZ R68, R31, R75 ;  /* 0x0000004b1f447220 */ /* 0x000fe20000410000 */
[----:B------:R-:W-:-:S03]  /*0ba0*/  FMUL.FTZ R154, R141, R70 ;  /* 0x000000468d9a7220 */ /* 0x000fc60000410000 */
[----:B------:R-:W-:Y:S01]  /*0bb0*/  FFMA.FTZ R159, R43, R79, R68 ;  /* 0x0000004f2b9f7223 */ /* 0x000fe20000010044 */
[----:B------:R-:W-:Y:S01]  /*0bc0*/  FMUL.FTZ R157, R30, R74 ;  /* 0x0000004a1e9d7220 */ /* 0x000fe20000410000 */
[C---:B------:R-:W-:Y:S01]  /*0bd0*/  FADD.FTZ R104, R79.reuse, R104 ;  /* 0x000000684f687221 */ /* 0x040fe20000010000 */
[----:B------:R-:W-:Y:S01]  /*0be0*/  FFMA.FTZ R114, R79, R156, R114 ;  /* 0x0000009c4f727223 */ /* 0x000fe20000010072 */
[C---:B------:R-:W-:Y:S01]  /*0bf0*/  FADD.FTZ R23, R78.reuse, R23 ;  /* 0x000000174e177221 */ /* 0x040fe20000010000 */
[----:B------:R-:W-:Y:S01]  /*0c00*/  FFMA.FTZ R113, R78, R154, R113 ;  /* 0x0000009a4e717223 */ /* 0x000fe20000010071 */
[----:B------:R-:W-:Y:S01]  /*0c10*/  FADD.FTZ R68, -R158, R81 ;  /* 0x000000519e447221 */ /* 0x000fe20000010100 */
[----:B------:R-:W-:-:S03]  /*0c20*/  FFMA.FTZ R157, R42, R78, R157 ;  /* 0x0000004e2a9d7223 */ /* 0x000fc6000001009d */
[----:B------:R-:W-:Y:S01]  /*0c30*/  FMUL.FTZ R79, R141, R68 ;  /* 0x000000448d4f7220 */ /* 0x000fe20000410000 */
[----:B------:R-:W-:Y:S01]  /*0c40*/  FMUL.FTZ R68, R35, R91 ;  /* 0x0000005b23447220 */ /* 0x000fe20000410000 */
[----:B------:R-:W-:Y:S01]  /*0c50*/  FMUL.FTZ R161, R32, R88 ;  /* 0x0000005820a17220 */ /* 0x000fe20000410000 */
[----:B------:R-:W-:Y:S01]  /*0c60*/  FADD.FTZ R78, -R158, R80 ;  /* 0x000000509e4e7221 */ /* 0x000fe20000010100 */
[----:B-1----:R-:W-:Y:S01]  /*0c70*/  FMUL.FTZ R164, R33, R89 ;  /* 0x0000005921a47220 */ /* 0x002fe20000410000 */
[----:B------:R-:W-:Y:S01]  /*0c80*/  FFMA.FTZ R165, R47, R87, R68 ;  /* 0x000000572fa57223 */ /* 0x000fe20000010044 */
[----:B------:R-:W-:Y:S01]  /*0c90*/  FFMA.FTZ R161, R44, R84, R161 ;  /* 0x000000542ca17223 */ /* 0x000fe200000100a1 */
[----:B------:R-:W-:Y:S01]  /*0ca0*/  FMUL.FTZ R78, R141, R78 ;  /* 0x0000004e8d4e7220 */ /* 0x000fe20000410000 */
[C---:B------:R-:W-:Y:S01]  /*0cb0*/  FADD.FTZ R68, -R158.reuse, R93 ;  /* 0x0000005d9e447221 */ /* 0x040fe20000010100 */
[----:B------:R-:W-:Y:S01]  /*0cc0*/  FADD.FTZ R152, -R158, R69 ;  /* 0x000000459e987221 */ /* 0x000fe20000010100 */
[----:B------:R-:W-:Y:S01]  /*0cd0*/  FFMA.FTZ R164, R45, R85, R164 ;  /* 0x000000552da47223 */ /* 0x000fe200000100a4 */
[----:B------:R-:W-:Y:S01]  /*0ce0*/  FMUL.FTZ R163, R34, R90 ;  /* 0x0000005a22a37220 */ /* 0x000fe20000410000 */
[C---:B------:R-:W-:Y:S01]  /*0cf0*/  FMUL.FTZ R81, R141.reuse, R68 ;  /* 0x000000448d517220 */ /* 0x040fe20000410000 */
[----:B------:R-:W-:Y:S01]  /*0d00*/  FADD.FTZ R69, RZ, R161 ;  /* 0x000000a1ff457221 */ /* 0x000fe20000010000 */
[----:B------:R-:W-:Y:S01]  /*0d10*/  FADD.FTZ R82, -R158, R82 ;  /* 0x000000529e527221 */ /* 0x000fe20000010100 */
[----:B------:R-:W-:Y:S01]  /*0d20*/  FFMA.FTZ R68, R78, R161, RZ ;  /* 0x000000a14e447223 */ /* 0x000fe200000100ff */
[----:B------:R-:W-:Y:S01]  /*0d30*/  FFMA.FTZ R163, R46, R86, R163 ;  /* 0x000000562ea37223 */ /* 0x000fe200000100a3 */
        /* <DEDUP_REMOVED lines=8> */
[----:B------:R-:W-:Y:S01]  /*0dc0*/  FFMA.FTZ R151, R40, R76, R151 ;  /* 0x0000004c28977223 */ /* 0x000fe20000010097 */
[----:B------:R-:W-:-:S02]  /*0dd0*/  FADD.FTZ R70, R165, R70 ;  /* 0x00000046a5467221 */ /* 0x000fc40000010000 */
[----:B------:R-:W-:Y:S01]  /*0de0*/  FFMA.FTZ R69, R162, R165, R69 ;  /* 0x000000a5a2457223 */ /* 0x000fe20000010045 */
[----:B------:R-:W-:Y:S01]  /*0df0*/  FMUL.FTZ R152, R141, R152 ;  /* 0x000000988d987220 */ /* 0x000fe20000410000 */
[----:B------:R-:W-:Y:S02]  /*0e00*/  FADD.FTZ R70, R151, R70 ;  /* 0x0000004697467221 */ /* 0x000fe40000010000 */
[----:B------:R-:W-:Y:S02]  /*0e10*/  FFMA.FTZ R69, R150, R151, R69 ;  /* 0x0000009796457223 */ /* 0x000fe40000010045 */
[----:B------:R-:W-:Y:S02]  /*0e20*/  FADD.FTZ R70, R153, R70 ;  /* 0x0000004699467221 */ /* 0x000fe40000010000 */
        /* <DEDUP_REMOVED lines=14> */
[----:B------:R-:W-:Y:S01]  /*0f10*/  FFMA.FTZ R84, R37, R101, R84 ;  /* 0x0000006525547223 */ /* 0x000fe20000010054 */
[----:B------:R-:W-:Y:S01]  /*0f20*/  FADD.FTZ R69, R83, R70 ;  /* 0x0000004653457221 */ /* 0x000fe20000010000 */
[----:B------:R-:W-:Y:S01]  /*0f30*/  FADD.FTZ R82, -R158, R94 ;  /* 0x0000005e9e527221 */ /* 0x000fe20000010100 */
[----:B------:R-:W-:Y:S01]  /*0f40*/  FMUL.FTZ R87, R26, R98 ;  /* 0x000000621a577220 */ /* 0x000fe20000410000 */
[----:B------:R-:W-:Y:S01]  /*0f50*/  FFMA.FTZ R70, R80, R83, R71 ;  /* 0x0000005350467223 */ /* 0x000fe20000010047 */
[C---:B------:R-:W-:Y:S01]  /*0f60*/  FADD.FTZ R9, R72.reuse, R9 ;  /* 0x0000000948097221 */ /* 0x040fe20000010000 */
[----:B------:R-:W-:Y:S01]  /*0f70*/  FFMA.FTZ R17, R72, R150, R17 ;  /* 0x0000009648117223 */ /* 0x000fe20000010011 */
[----:B------:R-:W-:Y:S01]  /*0f80*/  SHF.R.U32.HI R68, RZ, 0x7, R0 ;  /* 0x00000007ff447819 */ /* 0x000fe20000011600 */
[C---:B------:R-:W-:Y:S01]  /*0f90*/  FADD.FTZ R121, R86.reuse, R121 ;  /* 0x0000007956797221 */ /* 0x040fe20000010000 */
[----:B------:R-:W-:Y:S01]  /*0fa0*/  FFMA.FTZ R125, R86, R160, R125 ;  /* 0x000000a0567d7223 */ /* 0x000fe2000001007d */
[----:B------:R-:W-:Y:S01]  /*0fb0*/  FADD.FTZ R72, R69, R84 ;  /* 0x0000005445487221 */ /* 0x000fe20000010000 */
[----:B------:R-:W-:Y:S01]  /*0fc0*/  FADD.FTZ R158, -R158, R95 ;  /* 0x0000005f9e9e7221 */ /* 0x000fe20000010100 */
[----:B------:R-:W-:Y:S01]  /*0fd0*/  FMUL.FTZ R82, R141, R82 ;  /* 0x000000528d527220 */ /* 0x000fe20000410000 */
[----:B------:R-:W-:Y:S01]  /*0fe0*/  FFMA.FTZ R87, R38, R102, R87 ;  /* 0x0000006626577223 */ /* 0x000fe20000010057 */
[----:B------:R-:W-:Y:S01]  /*0ff0*/  FMUL.FTZ R86, R27, R99 ;  /* 0x000000631b567220 */ /* 0x000fe20000410000 */
[----:B------:R-:W-:Y:S01]  /*1000*/  FFMA.FTZ R69, R81, R84, R70 ;  /* 0x0000005451457223 */ /* 0x000fe20000010046 */
[C---:B------:R-:W-:Y:S01]  /*1010*/  FADD.FTZ R130, R85.reuse, R130 ;  /* 0x0000008255827221 */ /* 0x040fe20000010000 */
[----:B------:R-:W-:Y:S01]  /*1020*/  FFMA.FTZ R132, R85, R79, R132 ;  /* 0x0000004f55847223 */ /* 0x000fe20000010084 */
[----:B------:R-:W-:-:S02]  /*1030*/  IMAD.SHL.U32 R68, R68, 0x4, RZ ;  /* 0x0000000444447824 */ /* 0x000fc400078e00ff */
[----:B------:R-:W-:Y:S01]  /*1040*/  FMUL.FTZ R85, R141, R158 ;  /* 0x0000009e8d557220 */ /* 0x000fe20000410000 */
[----:B------:R-:W-:Y:S01]  /*1050*/  FFMA.FTZ R86, R39, R103, R86 ;  /* 0x0000006727567223 */ /* 0x000fe20000010056 */
        /* <DEDUP_REMOVED lines=60> */
.L_x_3104:
        /* <DEDUP_REMOVED lines=11> */
[----:B---3--:R-:W-:Y:S02]  /*14d0*/  LEA R72, R73, R70, 0x18 ;  /* 0x0000004649487211 */ /* 0x008fe400078ec0ff */
[----:B------:R-:W-:Y:S02]  /*14e0*/  @!P3 IADD3 R70, R138, R69, RZ ;  /* 0x000000458a46b210 */ /* 0x000fe40007ffe0ff */
[----:B------:R-:W-:-:S03]  /*14f0*/  LEA R90, R69, R72, 0x3 ;  /* 0x00000048455a7211 */ /* 0x000fc600078e18ff */
[----:B------:R-:W-:-:S05]  /*1500*/  @!P3 IMAD R89, R70, 0x8, R72 ;  /* 0x000000084659b824 */ /* 0x000fca00078e0248 */
        /* <DEDUP_REMOVED lines=74> */
.L_x_3091:
        /* <DEDUP_REMOVED lines=28> */
.L_x_3092:
        /* <DEDUP_REMOVED lines=8> */
[C---:B0-----:R-:W-:Y:S01]  /*1bf0*/  FMUL.FTZ R71, R141.reuse, R80 ;  /* 0x000000508d477220 */ /* 0x041fe20000410000 */
        /* <DEDUP_REMOVED lines=14> */
[----:B------:R-:W-:Y:S01]  /*1ce0*/  LOP3.LUT P3, RZ, R133, 0xff00, RZ, 0xc0, !PT ;  /* 0x0000ff0085ff7812 */ /* 0x000fe2000786c0ff */
[----:B------:R-:W-:Y:S01]  /*1cf0*/  FMUL.FTZ R156, R156, UR20 ;  /* 0x000000149c9c7c20 */ /* 0x000fe20008410000 */
[----:B------:R-:W-:Y:S01]  /*1d00*/  IADD3.X R91, R146, UR23, RZ, P6, !PT ;  /* 0x00000017925b7c10 */ /* 0x000fe2000b7fe4ff */
[----:B------:R-:W-:Y:S01]  /*1d10*/  FMUL.FTZ R74, R75, UR20 ;  /* 0x000000144b4a7c20 */ /* 0x000fe20008410000 */
[----:B------:R-:W-:Y:S01]  /*1d20*/  @P2 IADD3 R92, P6, R145, R108, RZ ;  /* 0x0000006c915c2210 */ /* 0x000fe20007fde0ff */
[----:B------:R-:W-:Y:S01]  /*1d30*/  FMUL.FTZ R73, R152, UR20 ;  /* 0x0000001498497c20 */ /* 0x000fe20008410000 */
[----:B------:R-:W-:-:S02]  /*1d40*/  SEL R86, R77, RZ, P3 ;  /* 0x000000ff4d567207 */ /* 0x000fc40001800000 */
[----:B------:R-:W-:Y:S02]  /*1d50*/  LOP3.LUT P3, RZ, R133, 0xff0000, RZ, 0xc0, !PT ;  /* 0x00ff000085ff7812 */ /* 0x000fe4000786c0ff */
[----:B------:R-:W-:Y:S02]  /*1d60*/  @P2 IADD3.X R93, R146, R109, RZ, P6, !PT ;  /* 0x0000006d925d2210 */ /* 0x000fe400037fe4ff */
[----:B------:R-:W-:Y:S02]  /*1d70*/  LOP3.LUT P6, RZ, R134, 0xff000000, RZ, 0xc0, !PT ;  /* 0xff00000086ff7812 */ /* 0x000fe400078cc0ff */
[----:B------:R-:W-:Y:S02]  /*1d80*/  SEL R87, R78, RZ, P3 ;  /* 0x000000ff4e577207 */ /* 0x000fe40001800000 */
[----:B------:R-:W-:Y:S02]  /*1d90*/  LOP3.LUT P3, RZ, R144, 0xff, RZ, 0xc0, !PT ;  /* 0x000000ff90ff7812 */ /* 0x000fe4000786c0ff */
[----:B------:R-:W-:-:S02]  /*1da0*/  SEL R68, R156, RZ, P6 ;  /* 0x000000ff9c447207 */ /* 0x000fc40003000000 */
[----:B------:R-:W-:Y:S02]  /*1db0*/  LOP3.LUT P6, RZ, R134, 0xff0000, RZ, 0xc0, !PT ;  /* 0x00ff000086ff7812 */ /* 0x000fe400078cc0ff */
[----:B------:R-:W-:Y:S02]  /*1dc0*/  SEL R76, R76, RZ, P3 ;  /* 0x000000ff4c4c7207 */ /* 0x000fe40001800000 */
[----:B------:R-:W-:Y:S02]  /*1dd0*/  LOP3.LUT P3, RZ, R144, 0xff00, RZ, 0xc0, !PT ;  /* 0x0000ff0090ff7812 */ /* 0x000fe4000786c0ff */
[----:B------:R-:W-:Y:S02]  /*1de0*/  SEL R69, R74, RZ, P6 ;  /* 0x000000ff4a457207 */ /* 0x000fe40003000000 */
[----:B------:R-:W-:Y:S02]  /*1df0*/  LOP3.LUT P6, RZ, R134, 0xff00, RZ, 0xc0, !PT ;  /* 0x0000ff0086ff7812 */ /* 0x000fe400078cc0ff */
[----:B------:R-:W-:-:S02]  /*1e00*/  SEL R77, R77, RZ, P3 ;  /* 0x000000ff4d4d7207 */ /* 0x000fc40001800000 */
[----:B------:R-:W-:Y:S02]  /*1e10*/  LOP3.LUT P3, RZ, R144, 0xff0000, RZ, 0xc0, !PT ;  /* 0x00ff000090ff7812 */ /* 0x000fe4000786c0ff */
[----:B------:R-:W-:Y:S02]  /*1e20*/  SEL R96, R73, RZ, P6 ;  /* 0x000000ff49607207 */ /* 0x000fe40003000000 */
[----:B------:R-:W-:Y:S02]  /*1e30*/  SEL R64, R71, R64, P5 ;  /* 0x0000004047407207 */ /* 0x000fe40002800000 */
[----:B------:R-:W-:Y:S02]  /*1e40*/  SEL R65, R84, R65, P5 ;  /* 0x0000004154417207 */ /* 0x000fe40002800000 */
[----:B------:R-:W-:Y:S02]  /*1e50*/  SEL R66, R79, R66, P5 ;  /* 0x000000424f427207 */ /* 0x000fe40002800000 */
[C---:B------:R-:W-:Y:S01]  /*1e60*/  SEL R67, R70.reuse, R67, P5 ;  /* 0x0000004346437207 */ /* 0x040fe20002800000 */
[----:B------:R-:W-:Y:S01]  /*1e70*/  FMUL.FTZ R70, R70, UR20 ;  /* 0x0000001446467c20 */ /* 0x000fe20008410000 */
[----:B------:R-:W-:-:S02]  /*1e80*/  LOP3.LUT P6, RZ, R134, 0xff, RZ, 0xc0, !PT ;  /* 0x000000ff86ff7812 */ /* 0x000fc400078cc0ff */
[----:B------:R-:W-:Y:S02]  /*1e90*/  ISETP.NE.AND P5, PT, R95, RZ, PT ;  /* 0x000000ff5f00720c */ /* 0x000fe40003fa5270 */
[----:B------:R-:W-:Y:S02]  /*1ea0*/  SEL R78, R78, RZ, P3 ;  /* 0x000000ff4e4e7207 */ /* 0x000fe40001800000 */
        /* <DEDUP_REMOVED lines=8> */
[----:B------:R-:W-:Y:S02]  /*1f30*/  @P5 IADD3 R82, P3, R143, UR18, RZ ;  /* 0x000000128f525c10 */ /* 0x000fe4000ff7e0ff */
[----:B------:R-:W-:-:S02]  /*1f40*/  SEL R75, R156, RZ, P6 ;  /* 0x000000ff9c4b7207 */ /* 0x000fc40003000000 */
[----:B------:R-:W-:Y:S02]  /*1f50*/  LOP3.LUT P6, RZ, R147, 0xff0000, RZ, 0xc0, !PT ;  /* 0x00ff000093ff7812 */ /* 0x000fe400078cc0ff */
[----:B------:R-:W-:Y:S02]  /*1f60*/  @P5 IADD3.X R83, R142, UR19, RZ, P3, !PT ;  /* 0x000000138e535c10 */ /* 0x000fe40009ffe4ff */
[----:B------:R-:W-:Y:S02]  /*1f70*/  IADD3 R80, P3, R143, UR22, RZ ;  /* 0x000000168f507c10 */ /* 0x000fe4000ff7e0ff */
[----:B------:R-:W-:Y:S02]  /*1f80*/  SEL R74, R74, RZ, P6 ;  /* 0x000000ff4a4a7207 */ /* 0x000fe40003000000 */
[----:B------:R-:W-:Y:S02]  /*1f90*/  LOP3.LUT P6, RZ, R147, 0xff, RZ, 0xc0, !PT ;  /* 0x000000ff93ff7812 */ /* 0x000fe400078cc0ff */
[----:B------:R-:W-:-:S02]  /*1fa0*/  IADD3.X R81, R142, UR23, RZ, P3, !PT ;  /* 0x000000178e517c10 */ /* 0x000fc40009ffe4ff */
[----:B------:R-:W-:Y:S02]  /*1fb0*/  @P2 IADD3 R108, P3, R143, R108, RZ ;  /* 0x0000006c8f6c2210 */ /* 0x000fe40007f7e0ff */
[----:B------:R-:W-:Y:S02]  /*1fc0*/  SEL R72, R72, RZ, P6 ;  /* 0x000000ff48487207 */ /* 0x000fe40003000000 */
[----:B------:R-:W-:Y:S01]  /*1fd0*/  SEL R71, R68, R63, P4 ;  /* 0x0000003f44477207 */ /* 0x000fe20002000000 */
[----:B------:R-:W-:Y:S01]  /*1fe0*/  @P2 IMAD.X R109, R142, 0x1, R109, P3 ;  /* 0x000000018e6d2824 */ /* 0x000fe200018e066d */
[----:B------:R-:W-:Y:S01]  /*1ff0*/  SEL R70, R69, R62, P4 ;  /* 0x0000003e45467207 */ /* 0x000fe20002000000 */
[----:B------:R0:W-:Y:S01]  /*2000*/  STG.E.128 desc[UR4][R90.64], R72 ;  /* 0x000000485a007986 */ /* 0x0001e2000c101d04 */
[----:B------:R-:W-:Y:S02]  /*2010*/  SEL R69, R96, R61, P4 ;  /* 0x0000003d60457207 */ /* 0x000fe40002000000 */
[----:B------:R-:W-:-:S02]  /*2020*/  SEL R68, R97, R60, P4 ;  /* 0x0000003c61447207 */ /* 0x000fc40002000000 */
[----:B------:R-:W-:Y:S02]  /*2030*/  SEL R60, R85, R60, P4 ;  /* 0x0000003c553c7207 */ /* 0x000fe40002000000 */
[----:B------:R-:W-:Y:S01]  /*2040*/  SEL R61, R86, R61, P4 ;  /* 0x0000003d563d7207 */ /* 0x000fe20002000000 */
[----:B------:R0:W-:Y:S01]  /*2050*/  @P2 STG.E.128 desc[UR4][R92.64], R68 ;  /* 0x000000445c002986 */ /* 0x0001e2000c101d04 */
[----:B------:R-:W-:Y:S02]  /*2060*/  SEL R62, R87, R62, P4 ;  /* 0x0000003e573e7207 */ /* 0x000fe40002000000 */
[----:B------:R-:W-:Y:S01]  /*2070*/  SEL R63, R84, R63, P4 ;  /* 0x0000003f543f7207 */ /* 0x000fe20002000000 */
[----:B------:R0:W-:Y:S01]  /*2080*/  @P5 STG.E.128 desc[UR4][R82.64], R64 ;  /* 0x0000004052005986 */ /* 0x0001e2000c101d04 */
[----:B------:R-:W-:-:S03]  /*2090*/  ISETP.NE.AND P6, PT, R88, RZ, PT ;  /* 0x000000ff5800720c */ /* 0x000fc60003fc5270 */
[----:B------:R0:W-:Y:S04]  /*20a0*/  STG.E.128 desc[UR4][R80.64], R76 ;  /* 0x0000004c50007986 */ /* 0x0001e8000c101d04 */
[----:B------:R0:W-:Y:S06]  /*20b0*/  @P2 STG.E.128 desc[UR4][R108.64], R60 ;  /* 0x0000003c6c002986 */ /* 0x0001ec000c101d04 */
        /* <DEDUP_REMOVED lines=49> */
.L_x_3089:
        /* <DEDUP_REMOVED lines=27> */
.L_x_3090:
[----:B------:R-:W-:Y:S01]  /*2580*/  HFMA2.MMA R93, -RZ, RZ, 0, 1.847743988037109375e-06 ;  /* 0x0000001fff5d7435 */ /* 0x000fe200000001ff */
[----:B------:R-:W-:Y:S01]  /*2590*/  MOV R91, R71 ;  /* 0x00000047005b7202 */ /* 0x000fe20000000f00 */
[----:B------:R-:W-:Y:S01]  /*25a0*/  IMAD.MOV.U32 R92, RZ, RZ, 0x10 ;  /* 0x00000010ff5c7424 */ /* 0x000fe200078e00ff */
[----:B------:R-:W-:-:S08]  /*25b0*/  MOV R90, 0xffffffff ;  /* 0xffffffff005a7802 */ /* 0x000fd00000000f00 */
[----:B-----5:R-:W-:Y:S05]  /*25c0*/  WARPSYNC.COLLECTIVE R90, `(.L_x_3094) ;  /* 0x000000005a087348 */ /* 0x020fea0003c00000 */
[----:B------:R0:W1:Y:S02]  /*25d0*/  SHFL.DOWN P1, R77, R91, R92, R93 ;  /* 0x0800005c5b4d7389 */ /* 0x000064000002005d */
[----:B01---5:R-:W-:Y:S01]  /*25e0*/  ENDCOLLECTIVE ;  /* 0x000000000000791b */ /* 0x023fe20003800000 */
.L_x_3094:
[----:B------:R-:W-:Y:S01]  /*25f0*/  MOV R91, R70 ;  /* 0x00000046005b7202 */ /* 0x000fe20000000f00 */
[----:B------:R-:W-:-:S07]  /*2600*/  IMAD.MOV.U32 R68, RZ, RZ, R77 ;  /* 0x000000ffff447224 */ /* 0x000fce00078e004d */
[----:B------:R-:W-:Y:S05]  /*2610*/  WARPSYNC.COLLECTIVE R90, `(.L_x_3095) ;  /* 0x000000005a087348 */ /* 0x000fea0003c00000 */
[----:B------:R0:W1:Y:S02]  /*2620*/  SHFL.DOWN P1, R77, R91, R92, R93 ;  /* 0x0800005c5b4d7389 */ /* 0x000064000002005d */
[----:B01----:R-:W-:Y:S01]  /*2630*/  ENDCOLLECTIVE ;  /* 0x000000000000791b */ /* 0x003fe20003800000 */
.L_x_3095:
[----:B------:R-:W-:Y:S01]  /*2640*/  FADD.FTZ R68, R71, R68 ;  /* 0x0000004447447221 */ /* 0x000fe20000010000 */
[----:B------:R-:W-:-:S03]  /*2650*/  HFMA2.MMA R92, -RZ, RZ, 0, 4.76837158203125e-07 ;  /* 0x00000008ff5c7435 */ /* 0x000fc600000001ff */
[----:B------:R-:W-:Y:S01]  /*2660*/  IMAD.MOV.U32 R91, RZ, RZ, R68 ;  /* 0x000000ffff5b7224 */ /* 0x000fe200078e0044 */
[----:B------:R-:W-:-:S07]  /*2670*/  MOV R73, R77 ;  /* 0x0000004d00497202 */ /* 0x000fce0000000f00 */
[----:B------:R-:W-:Y:S05]  /*2680*/  WARPSYNC.COLLECTIVE R90, `(.L_x_3096) ;  /* 0x000000005a087348 */ /* 0x000fea0003c00000 */
[----:B------:R0:W1:Y:S02]  /*2690*/  SHFL.DOWN P1, R77, R91, R92, R93 ;  /* 0x0800005c5b4d7389 */ /* 0x000064000002005d */
[----:B01----:R-:W-:Y:S01]  /*26a0*/  ENDCOLLECTIVE ;  /* 0x000000000000791b */ /* 0x003fe20003800000 */
.L_x_3096:
[----:B------:R-:W-:-:S04]  /*26b0*/  FADD.FTZ R73, R70, R73 ;  /* 0x0000004946497221 */ /* 0x000fc80000010000 */
[----:B------:R-:W-:Y:S01]  /*26c0*/  IMAD.MOV.U32 R91, RZ, RZ, R73 ;  /* 0x000000ffff5b7224 */ /* 0x000fe200078e0049 */
[----:B------:R-:W-:-:S07]  /*26d0*/  MOV R75, R77 ;  /* 0x0000004d004b7202 */ /* 0x000fce0000000f00 */
[----:B------:R-:W-:Y:S05]  /*26e0*/  WARPSYNC.COLLECTIVE R90, `(.L_x_3097) ;  /* 0x000000005a087348 */ /* 0x000fea0003c00000 */
[----:B------:R0:W1:Y:S02]  /*26f0*/  SHFL.DOWN P1, R77, R91, R92, R93 ;  /* 0x0800005c5b4d7389 */ /* 0x000064000002005d */
[----:B01----:R-:W-:Y:S01]  /*2700*/  ENDCOLLECTIVE ;  /* 0x000000000000791b */ /* 0x003fe20003800000 */
.L_x_3097:
[----:B------:R-:W-:-:S05]  /*2710*/  FADD.FTZ R75, R68, R75 ;  /* 0x0000004b444b7221 */ /* 0x000fca0000010000 */
[----:B------:R-:W-:Y:S01]  /*2720*/  MOV R91, R75 ;  /* 0x0000004b005b7202 */ /* 0x000fe20000000f00 */
[----:B------:R-:W-:Y:S01]  /*2730*/  IMAD.MOV.U32 R92, RZ, RZ, 0x4 ;  /* 0x00000004ff5c7424 */ /* 0x000fe200078e00ff */
[----:B------:R-:W-:-:S07]  /*2740*/  MOV R72, R77 ;  /* 0x0000004d00487202 */ /* 0x000fce0000000f00 */
[----:B------:R-:W-:Y:S05]  /*2750*/  WARPSYNC.COLLECTIVE R90, `(.L_x_3098) ;  /* 0x000000005a087348 */ /* 0x000fea0003c00000 */
[----:B------:R0:W1:Y:S02]  /*2760*/  SHFL.DOWN P1, R77, R91, R92, R93 ;  /* 0x0800005c5b4d7389 */ /* 0x000064000002005d */
[----:B01----:R-:W-:Y:S01]  /*2770*/  ENDCOLLECTIVE ;  /* 0x000000000000791b */ /* 0x003fe20003800000 */
.L_x_3098:
[----:B------:R-:W-:-:S05]  /*2780*/  FADD.FTZ R72, R73, R72 ;  /* 0x0000004849487221 */ /* 0x000fca0000010000 */
[----:B------:R-:W-:Y:S02]  /*2790*/  MOV R91, R72 ;  /* 0x00000048005b7202 */ /* 0x000fe40000000f00 */
[----:B------:R-:W-:-:S07]  /*27a0*/  MOV R74, R77 ;  /* 0x0000004d004a7202 */ /* 0x000fce0000000f00 */
[----:B------:R-:W-:Y:S05]  /*27b0*/  WARPSYNC.COLLECTIVE R90, `(.L_x_3099) ;  /* 0x000000005a087348 */ /* 0x000fea0003c00000 */
[----:B------:R0:W1:Y:S02]  /*27c0*/  SHFL.DOWN P1, R77, R91, R92, R93 ;  /* 0x0800005c5b4d7389 */ /* 0x000064000002005d */
[----:B01----:R-:W-:Y:S01]  /*27d0*/  ENDCOLLECTIVE ;  /* 0x000000000000791b */ /* 0x003fe20003800000 */
.L_x_3099:
[----:B------:R-:W-:Y:S01]  /*27e0*/  FADD.FTZ R74, R75, R74 ;  /* 0x0000004a4b4a7221 */ /* 0x000fe20000010000 */
[----:B------:R-:W-:-:S03]  /*27f0*/  HFMA2.MMA R92, -RZ, RZ, 0, 1.1920928955078125e-07 ;  /* 0x00000002ff5c7435 */ /* 0x000fc600000001ff */
[----:B------:R-:W-:Y:S02]  /*2800*/  IMAD.MOV.U32 R91, RZ, RZ, R74 ;  /* 0x000000ffff5b7224 */ /* 0x000fe400078e004a */
[----:B------:R-:W-:-:S07]  /*2810*/  FADD.FTZ R89, R72, R77 ;  /* 0x0000004d48597221 */ /* 0x000fce0000010000 */
[----:B------:R-:W-:Y:S05]  /*2820*/  WARPSYNC.COLLECTIVE R90, `(.L_x_3100) ;  /* 0x000000005a087348 */ /* 0x000fea0003c00000 */
[----:B------:R0:W1:Y:S02]  /*2830*/  SHFL.DOWN P1, R77, R91, R92, R93 ;  /* 0x0800005c5b4d7389 */ /* 0x000064000002005d */
[----:B01----:R-:W-:Y:S01]  /*2840*/  ENDCOLLECTIVE ;  /* 0x000000000000791b */ /* 0x003fe20003800000 */
.L_x_3100:
[----:B------:R-:W-:Y:S01]  /*2850*/  IMAD.MOV.U32 R91, RZ, RZ, R89 ;  /* 0x000000ffff5b7224 */ /* 0x000fe200078e0059 */
[----:B------:R-:W-:-:S07]  /*2860*/  MOV R71, R77 ;  /* 0x0000004d00477202 */ /* 0x000fce0000000f00 */
[----:B------:R-:W-:Y:S05]  /*2870*/  WARPSYNC.COLLECTIVE R90, `(.L_x_3101) ;  /* 0x000000005a087348 */ /* 0x000fea0003c00000 */
[----:B------:R0:W1:Y:S02]  /*2880*/  SHFL.DOWN P1, R77, R91, R92, R93 ;  /* 0x0800005c5b4d7389 */ /* 0x000064000002005d */
[----:B01----:R-:W-:Y:S01]  /*2890*/  ENDCOLLECTIVE ;  /* 0x000000000000791b */ /* 0x003fe20003800000 */
.L_x_3101:
[----:B------:R-:W-:-:S05]  /*28a0*/  FADD.FTZ R76, R74, R71 ;  /* 0x000000474a4c7221 */ /* 0x000fca0000010000 */
[----:B------:R-:W-:Y:S01]  /*28b0*/  MOV R91, R76 ;  /* 0x0000004c005b7202 */ /* 0x000fe20000000f00 */
[----:B------:R-:W-:Y:S01]  /*28c0*/  IMAD.MOV.U32 R92, RZ, RZ, 0x1 ;  /* 0x00000001ff5c7424 */ /* 0x000fe200078e00ff */
[----:B------:R-:W-:-:S07]  /*28d0*/  MOV R70, R77 ;  /* 0x0000004d00467202 */ /* 0x000fce0000000f00 */
[----:B------:R-:W-:Y:S05]  /*28e0*/  WARPSYNC.COLLECTIVE R90, `(.L_x_3102) ;  /* 0x000000005a087348 */ /* 0x000fea0003c00000 */
[----:B------:R0:W1:Y:S02]  /*28f0*/  SHFL.DOWN P1, R77, R91, R92, R93 ;  /* 0x0800005c5b4d7389 */ /* 0x000064000002005d */
[----:B01----:R-:W-:Y:S01]  /*2900*/  ENDCOLLECTIVE ;  /* 0x000000000000791b */ /* 0x003fe20003800000 */
.L_x_3102:
[----:B------:R-:W-:-:S05]  /*2910*/  FADD.FTZ R68, R89, R70 ;  /* 0x0000004659447221 */ /* 0x000fca0000010000 */
[----:B------:R-:W-:Y:S02]  /*2920*/  MOV R91, R68 ;  /* 0x00000044005b7202 */ /* 0x000fe40000000f00 */
[----:B------:R-:W-:-:S07]  /*2930*/  MOV R71, R77 ;  /* 0x0000004d00477202 */ /* 0x000fce0000000f00 */
[----:B------:R-:W-:Y:S05]  /*2940*/  WARPSYNC.COLLECTIVE R90, `(.L_x_3103) ;  /* 0x000000005a087348 */ /* 0x000fea0003c00000 */
[----:B------:R0:W1:Y:S02]  /*2950*/  SHFL.DOWN P1, R77, R91, R92, R93 ;  /* 0x0800005c5b4d7389 */ /* 0x000064000002005d */
[----:B01----:R-:W-:Y:S01]  /*2960*/  ENDCOLLECTIVE ;  /* 0x000000000000791b */ /* 0x003fe20003800000 */
.L_x_3103:
[----:B------:R-:W-:Y:S05]  /*2970*/  BRA `(.L_x_3104) ;  /* 0xffffffe800a87947 */ /* 0x000fea000383ffff */
.L_x_3105:
        /* <DEDUP_REMOVED lines=16> */
.L_x_3380:


//--------------------- .text._ZN10layer_norm22ln_bwd_finalize_kernelINS_22Kernel_traits_finalizeILj1536EfffffjLb0ELj1024ELj4ENS_18Kernel_traits_baseILj1536EfffffjLj1024EEEEELb0ELb0EEEvNS_9BwdParamsE --------------------------
	.section	.text._ZN10layer_norm22ln_bwd_finalize_kernelINS_22Kernel_traits_finalizeILj1536EfffffjLb0ELj1024ELj4ENS_18Kernel_traits_baseILj1536EfffffjLj1024EEEEELb0ELb0EEEvNS_9BwdParamsE,"ax",@progbits
	.align	128
        .global         _ZN10layer_norm22ln_bwd_finalize_kernelINS_22Kernel_traits_finalizeILj1536EfffffjLb0ELj1024ELj4ENS_18Kernel_traits_baseILj1536EfffffjLj1024EEEEELb0ELb0EEEvNS_9BwdParamsE
        .type           _ZN10layer_norm22ln_bwd_finalize_kernelINS_22Kernel_traits_finalizeILj1536EfffffjLb0ELj1024ELj4ENS_18Kernel_traits_baseILj1536EfffffjLj1024EEEEELb0ELb0EEEvNS_9BwdParamsE,@function
        .size           _ZN10layer_norm22ln_bwd_finalize_kernelINS_22Kernel_traits_finalizeILj1536EfffffjLb0ELj1024ELj4ENS_18Kernel_traits_baseILj1536EfffffjLj1024EEEEELb0ELb0EEEvNS_9BwdParamsE,(.L_x_3381 - _ZN10layer_norm22ln_bwd_finalize_kernelINS_22Kernel_traits_finalizeILj1536EfffffjLb0ELj1024ELj4ENS_18Kernel_traits_baseILj1536EfffffjLj1024EEEEELb0ELb0EEEvNS_9BwdParamsE)
        .other          _ZN10layer_norm22ln_bwd_finalize_kernelINS_22Kernel_traits_finalizeILj1536EfffffjLb0ELj1024ELj4ENS_18Kernel_traits_baseILj1536EfffffjLj1024EEEEELb0ELb0EEEvNS_9BwdParamsE,@"STO_CUDA_ENTRY STV_DEFAULT"
_ZN10layer_norm22ln_bwd_finalize_kernelINS_22Kernel_traits_finalizeILj1536EfffffjLb0ELj1024ELj4ENS_18Kernel_traits_baseILj1536EfffffjLj1024EEEEELb0ELb0EEEvNS_9BwdParamsE:
.text._ZN10layer_norm22ln_bwd_finalize_kernelINS_22Kernel_traits_finalizeILj1536EfffffjLb0ELj1024ELj4ENS_18Kernel_traits_baseILj1536EfffffjLj1024EEEEELb0ELb0EEEvNS_9BwdParamsE:
        /* <DEDUP_REMOVED lines=25> */
.L_x_3118:
        /* <DEDUP_REMOVED lines=30> */
.L_x_3110:
        /* <DEDUP_REMOVED lines=36> */
.L_x_3109:
[----:B------:R-:W-:Y:S05]  /*05b0*/  BSYNC B1 ;  /* 0x0000000000017941 */ /* 0x000fea0003800000 */
.L_x_3108:
        /* <DEDUP_REMOVED lines=24> */
.L_x_3112:
[----:B------:R-:W-:Y:S05]  /*0740*/  BSYNC B1 ;  /* 0x0000000000017941 */ /* 0x000fea0003800000 */
.L_x_3111:
        /* <DEDUP_REMOVED lines=12> */
.L_x_3113:
[----:B------:R-:W-:Y:S05]  /*0810*/  BSYNC B1 ;  /* 0x0000000000017941 */ /* 0x000fea0003800000 */
.L_x_3107:
[----:B------:R-:W-:Y:S05]  /*0820*/  BSYNC B0 ;  /* 0x0000000000007941 */ /* 0x000fea0003800000 */
.L_x_3106:
        /* <DEDUP_REMOVED lines=29> */
.L_x_3129:
[----:B---3--:R-:W-:Y:S01]  /*0a00*/  FADD.FTZ R9, R18, R9 ;  /* 0x0000000912097221 */ /* 0x008fe20000010000 */
[----:B--2---:R-:W-:-:S04]  /*0a10*/  FADD.FTZ R11, R10, R11 ;  /* 0x0000000b0a0b7221 */ /* 0x004fc80000010000 */
[----:B------:R2:W-:Y:S04]  /*0a20*/  @!P1 STS [R6+0x2000], R9 ;  /* 0x0020000906009388 */ /* 0x0005e80000000800 */
[----:B------:R2:W-:Y:S02]  /*0a30*/  @!P1 STS [R6+0x2080], R11 ;  /* 0x0020800b06009388 */ /* 0x0005e40000000800 */
.L_x_3114:
        /* <DEDUP_REMOVED lines=16> */
.L_x_3117:
[----:B------:R-:W-:Y:S05]  /*0b40*/  BSYNC B0 ;  /* 0x0000000000007941 */ /* 0x000fea0003800000 */
.L_x_3116:
[C---:B------:R-:W-:Y:S01]  /*0b50*/  ISETP.GT.U32.AND P1, PT, R3.reuse, -0x601, PT ;  /* 0xfffff9ff0300780c */ /* 0x040fe20003f24070 */
[----:B------:R-:W-:Y:S01]  /*0b60*/  VIADD R4, R4, 0x300 ;  /* 0x0000030004047836 */ /* 0x000fe20000000000 */
[----:B------:R-:W-:-:S11]  /*0b70*/  IADD3 R3, R3, 0x600, RZ ;  /* 0x0000060003037810 */ /* 0x000fd60007ffe0ff */
[----:B------:R-:W-:Y:S05]  /*0b80*/  @P1 BRA `(.L_x_3118) ;  /* 0xfffffff400801947 */ /* 0x000fea000383ffff */
[----:B------:R-:W-:Y:S05]  /*0b90*/  EXIT ;  /* 0x000000000000794d */ /* 0x000fea0003800000 */
.L_x_3115:
[----:B------:R-:W-:Y:S01]  /*0ba0*/  HFMA2.MMA R21, -RZ, RZ, 0, 5.9604644775390625e-08 ;  /* 0x00000001ff157435 */ /* 0x000fe200000001ff */
[----:B0--3--:R-:W-:Y:S01]  /*0bb0*/  MOV R22, R10 ;  /* 0x0000000a00167202 */ /* 0x009fe20000000f00 */
[----:B------:R-:W-:Y:S01]  /*0bc0*/  IMAD.MOV.U32 R19, RZ, RZ, -0x1 ;  /* 0xffffffffff137424 */ /* 0x000fe200078e00ff */
[----:B------:R-:W-:-:S08]  /*0bd0*/  MOV R24, 0x1f ;  /* 0x0000001f00187802 */ /* 0x000fd00000000f00 */
[----:B-12---:R-:W-:Y:S05]  /*0be0*/  WARPSYNC.COLLECTIVE R19, `(.L_x_3119) ;  /* 0x0000000013087348 */ /* 0x006fea0003c00000 */
[----:B------:R0:W3:Y:S02]  /*0bf0*/  SHFL.BFLY P2, R20, R22, R21, R24 ;  /* 0x0c00001516147389 */ /* 0x0000e40000040018 */
[----:B0123--:R-:W-:Y:S01]  /*0c00*/  ENDCOLLECTIVE ;  /* 0x000000000000791b */ /* 0x00ffe20003800000 */
.L_x_3119:
[----:B------:R-:W-:Y:S01]  /*0c10*/  HFMA2.MMA R21, -RZ, RZ, 0, 1.1920928955078125e-07 ;  /* 0x00000002ff157435 */ /* 0x000fe200000001ff */
[----:B------:R-:W-:-:S05]  /*0c20*/  MOV R11, R20 ;  /* 0x00000014000b7202 */ /* 0x000fca0000000f00 */
[----:B------:R-:W-:-:S05]  /*0c30*/  FADD.FTZ R11, R10, R11 ;  /* 0x0000000b0a0b7221 */ /* 0x000fca0000010000 */
[----:B------:R-:W-:-:S07]  /*0c40*/  MOV R22, R11 ;  /* 0x0000000b00167202 */ /* 0x000fce0000000f00 */
[----:B------:R-:W-:Y:S05]  /*0c50*/  WARPSYNC.COLLECTIVE R19, `(.L_x_3120) ;  /* 0x0000000013087348 */ /* 0x000fea0003c00000 */
[----:B------:R0:W1:Y:S02]  /*0c60*/  SHFL.BFLY P2, R20, R22, R21, R24 ;  /* 0x0c00001516147389 */ /* 0x0000640000040018 */
[----:B01----:R-:W-:Y:S01]  /*0c70*/  ENDCOLLECTIVE ;  /* 0x000000000000791b */ /* 0x003fe20003800000 */
.L_x_3120:
[----:B------:R-:W-:Y:S01]  /*0c80*/  HFMA2.MMA R21, -RZ, RZ, 0, 2.384185791015625e-07 ;  /* 0x00000004ff157435 */ /* 0x000fe200000001ff */
[----:B------:R-:W-:-:S04]  /*0c90*/  IMAD.MOV.U32 R14, RZ, RZ, R20 ;  /* 0x000000ffff0e7224 */ /* 0x000fc800078e0014 */
[----:B------:R-:W-:-:S05]  /*0ca0*/  FADD.FTZ R14, R11, R14 ;  /* 0x0000000e0b0e7221 */ /* 0x000fca0000010000 */
[----:B------:R-:W-:-:S07]  /*0cb0*/  MOV R22, R14 ;  /* 0x0000000e00167202 */ /* 0x000fce0000000f00 */
[----:B------:R-:W-:Y:S05]  /*0cc0*/  WARPSYNC.COLLECTIVE R19, `(.L_x_3121) ;  /* 0x0000000013087348 */ /* 0x000fea0003c00000 */
[----:B------:R0:W1:Y:S02]  /*0cd0*/  SHFL.BFLY P2, R20, R22, R21, R24 ;  /* 0x0c00001516147389 */ /* 0x0000640000040018 */
[----:B01----:R-:W-:Y:S01]  /*0ce0*/  ENDCOLLECTIVE ;  /* 0x000000000000791b */ /* 0x003fe20003800000 */
.L_x_3121:
[----:B------:R-:W-:Y:S01]  /*0cf0*/  IMAD.MOV.U32 R21, RZ, RZ, 0x8 ;  /* 0x00000008ff157424 */ /* 0x000fe200078e00ff */
[----:B------:R-:W-:-:S05]  /*0d00*/  MOV R13, R20 ;  /* 0x00000014000d7202 */ /* 0x000fca0000000f00 */
[----:B------:R-:W-:-:S05]  /*0d10*/  FADD.FTZ R13, R14, R13 ;  /* 0x0000000d0e0d7221 */ /* 0x000fca0000010000 */
[----:B------:R-:W-:-:S07]  /*0d20*/  MOV R22, R13 ;  /* 0x0000000d00167202 */ /* 0x000fce0000000f00 */
[----:B------:R-:W-:Y:S05]  /*0d30*/  WARPSYNC.COLLECTIVE R19, `(.L_x_3122) ;  /* 0x0000000013087348 */ /* 0x000fea0003c00000 */
[----:B------:R0:W1:Y:S02]  /*0d40*/  SHFL.BFLY P2, R20, R22, R21, R24 ;  /* 0x0c00001516147389 */ /* 0x0000640000040018 */
[----:B01----:R-:W-:Y:S01]  /*0d50*/  ENDCOLLECTIVE ;  /* 0x000000000000791b */ /* 0x003fe20003800000 */
.L_x_3122:
[----:B------:R-:W-:Y:S01]  /*0d60*/  HFMA2.MMA R21, -RZ, RZ, 0, 9.5367431640625e-07 ;  /* 0x00000010ff157435 */ /* 0x000fe200000001ff */
[----:B------:R-:W-:-:S05]  /*0d70*/  MOV R10, R20 ;  /* 0x00000014000a7202 */ /* 0x000fca0000000f00 */
[----:B------:R-:W-:-:S05]  /*0d80*/  FADD.FTZ R10, R13, R10 ;  /* 0x0000000a0d0a7221 */ /* 0x000fca0000010000 */
[----:B------:R-:W-:-:S07]  /*0d90*/  MOV R22, R10 ;  /* 0x0000000a00167202 */ /* 0x000fce0000000f00 */
[----:B------:R-:W-:Y:S05]  /*0da0*/  WARPSYNC.COLLECTIVE R19, `(.L_x_3123) ;  /* 0x0000000013087348 */ /* 0x000fea0003c00000 */
[----:B------:R0:W1:Y:S02]  /*0db0*/  SHFL.BFLY P2, R20, R22, R21, R24 ;  /* 0x0c00001516147389 */ /* 0x0000640000040018 */
[----:B01----:R-:W-:Y:S01]  /*0dc0*/  ENDCOLLECTIVE ;  /* 0x000000000000791b */ /* 0x003fe20003800000 */
.L_x_3123:
[----:B------:R-:W-:Y:S01]  /*0dd0*/  HFMA2.MMA R21, -RZ, RZ, 0, 5.9604644775390625e-08 ;  /* 0x00000001ff157435 */ /* 0x000fe200000001ff */
[----:B------:R-:W-:Y:S01]  /*0de0*/  IMAD.MOV.U32 R22, RZ, RZ, R9 ;  /* 0x000000ffff167224 */ /* 0x000fe200078e0009 */
[----:B------:R-:W-:-:S09]  /*0df0*/  MOV R11, R20 ;  /* 0x00000014000b7202 */ /* 0x000fd20000000f00 */
[----:B------:R-:W-:Y:S05]  /*0e00*/  WARPSYNC.COLLECTIVE R19, `(.L_x_3124) ;  /* 0x0000000013087348 */ /* 0x000fea0003c00000 */
[----:B------:R0:W1:Y:S02]  /*0e10*/  SHFL.BFLY P2, R20, R22, R21, R24 ;  /* 0x0c00001516147389 */ /* 0x0000640000040018 */
[----:B01----:R-:W-:Y:S01]  /*0e20*/  ENDCOLLECTIVE ;  /* 0x000000000000791b */ /* 0x003fe20003800000 */
.L_x_3124:
[----:B------:R-:W-:Y:S01]  /*0e30*/  HFMA2.MMA R21, -RZ, RZ, 0, 1.1920928955078125e-07 ;  /* 0x00000002ff157435 */ /* 0x000fe200000001ff */
[----:B------:R-:W-:-:S05]  /*0e40*/  MOV R14, R20 ;  /* 0x00000014000e7202 */ /* 0x000fca0000000f00 */
[----:B------:R-:W-:-:S05]  /*0e50*/  FADD.FTZ R15, R9, R14 ;  /* 0x0000000e090f7221 */ /* 0x000fca0000010000 */
[----:B------:R-:W-:-:S07]  /*0e60*/  MOV R22, R15 ;  /* 0x0000000f00167202 */ /* 0x000fce0000000f00 */
[----:B------:R-:W-:Y:S05]  /*0e70*/  WARPSYNC.COLLECTIVE R19, `(.L_x_3125) ;  /* 0x0000000013087348 */ /* 0x000fea0003c00000 */
[----:B------:R0:W1:Y:S02]  /*0e80*/  SHFL.BFLY P2, R20, R22, R21, R24 ;  /* 0x0c00001516147389 */ /* 0x0000640000040018 */
[----:B01----:R-:W-:Y:S01]  /*0e90*/  ENDCOLLECTIVE ;  /* 0x000000000000791b */ /* 0x003fe20003800000 */
.L_x_3125:
[----:B------:R-:W-:Y:S01]  /*0ea0*/  HFMA2.MMA R21, -RZ, RZ, 0, 2.384185791015625e-07 ;  /* 0x00000004ff157435 */ /* 0x000fe200000001ff */
[----:B------:R-:W-:-:S04]  /*0eb0*/  IMAD.MOV.U32 R16, RZ, RZ, R20 ;  /* 0x000000ffff107224 */ /* 0x000fc800078e0014 */
[----:B------:R-:W-:-:S05]  /*0ec0*/  FADD.FTZ R16, R15, R16 ;  /* 0x000000100f107221 */ /* 0x000fca0000010000 */
[----:B------:R-:W-:-:S07]  /*0ed0*/  MOV R22, R16 ;  /* 0x0000001000167202 */ /* 0x000fce0000000f00 */
[----:B------:R-:W-:Y:S05]  /*0ee0*/  WARPSYNC.COLLECTIVE R19, `(.L_x_3126) ;  /* 0x0000000013087348 */ /* 0x000fea0003c00000 */
[----:B------:R0:W1:Y:S02]  /*0ef0*/  SHFL.BFLY P2, R20, R22, R21, R24 ;  /* 0x0c00001516147389 */ /* 0x0000640000040018 */
[----:B01----:R-:W-:Y:S01]  /*0f00*/  ENDCOLLECTIVE ;  /* 0x000000000000791b */ /* 0x003fe20003800000 */
.L_x_3126:
[----:B------:R-:W-:Y:S01]  /*0f10*/  IMAD.MOV.U32 R21, RZ, RZ, 0x8 ;  /* 0x00000008ff157424 */ /* 0x000fe200078e00ff */
[----:B------:R-:W-:-:S05]  /*0f20*/  MOV R17, R20 ;  /* 0x0000001400117202 */ /* 0x000fca0000000f00 */
[----:B------:R-:W-:-:S05]  /*0f30*/  FADD.FTZ R17, R16, R17 ;  /* 0x0000001110117221 */ /* 0x000fca0000010000 */
[----:B------:R-:W-:-:S07]  /*0f40*/  MOV R22, R17 ;  /* 0x0000001100167202 */ /* 0x000fce0000000f00 */
[----:B------:R-:W-:Y:S05]  /*0f50*/  WARPSYNC.COLLECTIVE R19, `(.L_x_3127) ;  /* 0x0000000013087348 */ /* 0x000fea0003c00000 */
[----:B------:R0:W1:Y:S02]  /*0f60*/  SHFL.BFLY P2, R20, R22, R21, R24 ;  /* 0x0c00001516147389 */ /* 0x0000640000040018 */
[----:B01----:R-:W-:Y:S01]  /*0f70*/  ENDCOLLECTIVE ;  /* 0x000000000000791b */ /* 0x003fe20003800000 */
.L_x_3127:
[----:B------:R-:W-:Y:S01]  /*0f80*/  HFMA2.MMA R21, -RZ, RZ, 0, 9.5367431640625e-07 ;  /* 0x00000010ff157435 */ /* 0x000fe200000001ff */
[----:B------:R-:W-:-:S05]  /*0f90*/  MOV R18, R20 ;  /* 0x0000001400127202 */ /* 0x000fca0000000f00 */
[----:B------:R-:W-:-:S05]  /*0fa0*/  FADD.FTZ R18, R17, R18 ;  /* 0x0000001211127221 */ /* 0x000fca0000010000 */
[----:B------:R-:W-:-:S07]  /*0fb0*/  MOV R22, R18 ;  /* 0x0000001200167202 */ /* 0x000fce0000000f00 */
[----:B------:R-:W-:Y:S05]  /*0fc0*/  WARPSYNC.COLLECTIVE R19, `(.L_x_3128) ;  /* 0x0000000013087348 */ /* 0x000fea0003c00000 */
[----:B------:R0:W1:Y:S02]  /*0fd0*/  SHFL.BFLY P2, R20, R22, R21, R24 ;  /* 0x0c00001516147389 */ /* 0x0000640000040018 */
[----:B01----:R-:W-:Y:S01]  /*0fe0*/  ENDCOLLECTIVE ;  /* 0x000000000000791b */ /* 0x003fe20003800000 */
.L_x_3128:
[----:B------:R-:W-:Y:S01]  /*0ff0*/  MOV R9, R20 ;  /* 0x0000001400097202 */ /* 0x000fe20000000f00 */
[----:B------:R-:W-:Y:S06]  /*1000*/  BRA `(.L_x_3129) ;  /* 0xfffffff8007c7947 */ /* 0x000fec000383ffff */
.L_x_3130:
        /* <DEDUP_REMOVED lines=15> */
.L_x_3381:


//--------------------- .text._ZN10layer_norm40ln_parallel_residual_bwd_finalize_kernelINS_22Kernel_traits_finalizeILj1536EfffffjLb0ELj1024ELj4ENS_18Kernel_traits_baseILj1536EfffffjLj1024EEEEELb0EEEvNS_9BwdParamsE --------------------------
	.section	.text._ZN10layer_norm40ln_parallel_residual_bwd_finalize_kernelINS_22Kernel_traits_finalizeILj1536EfffffjLb0ELj1024ELj4ENS_18Kernel_traits_baseILj1536EfffffjLj1024EEEEELb0EEEvNS_9BwdParamsE,"ax",@progbits
	.align	128
        .global         _ZN10layer_norm40ln_parallel_residual_bwd_finalize_kernelINS_22Kernel_traits_finalizeILj1536EfffffjLb0ELj1024ELj4ENS_18Kernel_traits_baseILj1536EfffffjLj1024EEEEELb0EEEvNS_9BwdParamsE
        .type           _ZN10layer_norm40ln_parallel_residual_bwd_finalize_kernelINS_22Kernel_traits_finalizeILj1536EfffffjLb0ELj1024ELj4ENS_18Kernel_traits_baseILj1536EfffffjLj1024EEEEELb0EEEvNS_9BwdParamsE,@function
        .size           _ZN10layer_norm40ln_parallel_residual_bwd_finalize_kernelINS_22Kernel_traits_finalizeILj1536EfffffjLb0ELj1024ELj4ENS_18Kernel_traits_baseILj1536EfffffjLj1024EEEEELb0EEEvNS_9BwdParamsE,(.L_x_3382 - _ZN10layer_norm40ln_parallel_residual_bwd_finalize_kernelINS_22Kernel_traits_finalizeILj1536EfffffjLb0ELj1024ELj4ENS_18Kernel_traits_baseILj1536EfffffjLj1024EEEEELb0EEEvNS_9BwdParamsE)
        .other          _ZN10layer_norm40ln_parallel_residual_bwd_finalize_kernelINS_22Kernel_traits_finalizeILj1536EfffffjLb0ELj1024ELj4ENS_18Kernel_traits_baseILj1536EfffffjLj1024EEEEELb0EEEvNS_9BwdParamsE,@"STO_CUDA_ENTRY STV_DEFAULT"
_ZN10layer_norm40ln_parallel_residual_bwd_finalize_kernelINS_22Kernel_traits_finalizeILj1536EfffffjLb0ELj1024ELj4ENS_18Kernel_traits_baseILj1536EfffffjLj1024EEEEELb0EEEvNS_9BwdParamsE:
.text._ZN10layer_norm40ln_parallel_residual_bwd_finalize_kernelINS_22Kernel_traits_finalizeILj1536EfffffjLb0ELj1024ELj4ENS_18Kernel_traits_baseILj1536EfffffjLj1024EEEEELb0EEEvNS_9BwdParamsE:
        /* <DEDUP_REMOVED lines=22> */
.L_x_3143:
        /* <DEDUP_REMOVED lines=42> */
.L_x_3135:
        /* <DEDUP_REMOVED lines=62> */
.L_x_3134:
[----:B------:R-:W-:Y:S05]  /*07e0*/  BSYNC B1 ;  /* 0x0000000000017941 */ /* 0x000fea0003800000 */
.L_x_3133:
        /* <DEDUP_REMOVED lines=38> */
.L_x_3137:
[----:B------:R-:W-:Y:S05]  /*0a50*/  BSYNC B1 ;  /* 0x0000000000017941 */ /* 0x000fea0003800000 */
.L_x_3136:
        /* <DEDUP_REMOVED lines=20> */
.L_x_3138:
[----:B------:R-:W-:Y:S05]  /*0ba0*/  BSYNC B1 ;  /* 0x0000000000017941 */ /* 0x000fea0003800000 */
.L_x_3132:
[----:B------:R-:W-:Y:S05]  /*0bb0*/  BSYNC B0 ;  /* 0x0000000000007941 */ /* 0x000fea0003800000 */
.L_x_3131:
        /* <DEDUP_REMOVED lines=54> */
.L_x_3164:
        /* <DEDUP_REMOVED lines=10> */
.L_x_3139:
        /* <DEDUP_REMOVED lines=24> */
.L_x_3142:
[----:B------:R-:W-:Y:S05]  /*1140*/  BSYNC B0 ;  /* 0x0000000000007941 */ /* 0x000fea0003800000 */
.L_x_3141:
[C---:B------:R-:W-:Y:S02]  /*1150*/  ISETP.GT.U32.AND P1, PT, R4.reuse, -0x601, PT ;  /* 0xfffff9ff0400780c */ /* 0x040fe40003f24070 */
[----:B------:R-:W-:Y:S02]  /*1160*/  IADD3 R4, R4, 0x600, RZ ;  /* 0x0000060004047810 */ /* 0x000fe40007ffe0ff */
[----:B------:R-:W-:-:S09]  /*1170*/  IADD3 R5, R5, 0x300, RZ ;  /* 0x0000030005057810 */ /* 0x000fd20007ffe0ff */
[----:B------:R-:W-:Y:S05]  /*1180*/  @P1 BRA `(.L_x_3143) ;  /* 0xffffffec00f41947 */ /* 0x000fea000383ffff */
[----:B------:R-:W-:Y:S05]  /*1190*/  EXIT ;  /* 0x000000000000794d */ /* 0x000fea0003800000 */
.L_x_3140:
[----:B------:R-:W-:Y:S01]  /*11a0*/  HFMA2.MMA R14, -RZ, RZ, 0, 5.9604644775390625e-08 ;  /* 0x00000001ff0e7435 */ /* 0x000fe200000001ff */
[----:B----4-:R-:W-:Y:S02]  /*11b0*/  MOV R27, R10 ;  /* 0x0000000a001b7202 */ /* 0x010fe40000000f00 */
[----:B------:R-:W-:Y:S02]  /*11c0*/  MOV R13, 0x1f ;  /* 0x0000001f000d7802 */ /* 0x000fe40000000f00 */
[----:B------:R-:W-:-:S07]  /*11d0*/  MOV R12, 0xffffffff ;  /* 0xffffffff000c7802 */ /* 0x000fce0000000f00 */
[----:B0123--:R-:W-:Y:S05]  /*11e0*/  WARPSYNC.COLLECTIVE R12, `(.L_x_3144) ;  /* 0x000000000c087348 */ /* 0x00ffea0003c00000 */
[----:B------:R4:W0:Y:S02]  /*11f0*/  SHFL.BFLY P2, R17, R27, R14, R13 ;  /* 0x0c00000e1b117389 */ /* 0x000824000004000d */
[----:B01234-:R-:W-:Y:S01]  /*1200*/  ENDCOLLECTIVE ;  /* 0x000000000000791b */ /* 0x01ffe20003800000 */
.L_x_3144:
[----:B------:R-:W-:Y:S01]  /*1210*/  HFMA2.MMA R14, -RZ, RZ, 0, 1.1920928955078125e-07 ;  /* 0x00000002ff0e7435 */ /* 0x000fe200000001ff */
[----:B------:R-:W-:-:S05]  /*1220*/  FADD.FTZ R11, R10, R17 ;  /* 0x000000110a0b7221 */ /* 0x000fca0000010000 */
[----:B------:R-:W-:-:S07]  /*1230*/  MOV R27, R11 ;  /* 0x0000000b001b7202 */ /* 0x000fce0000000f00 */
[----:B------:R-:W-:Y:S05]  /*1240*/  WARPSYNC.COLLECTIVE R12, `(.L_x_3145) ;  /* 0x000000000c087348 */ /* 0x000fea0003c00000 */
[----:B------:R0:W1:Y:S02]  /*1250*/  SHFL.BFLY P2, R17, R27, R14, R13 ;  /* 0x0c00000e1b117389 */ /* 0x000064000004000d */
[----:B01----:R-:W-:Y:S01]  /*1260*/  ENDCOLLECTIVE ;  /* 0x000000000000791b */ /* 0x003fe20003800000 */
.L_x_3145:
[----:B------:R-:W-:Y:S01]  /*1270*/  HFMA2.MMA R14, -RZ, RZ, 0, 2.384185791015625e-07 ;  /* 0x00000004ff0e7435 */ /* 0x000fe200000001ff */
[----:B------:R-:W-:-:S05]  /*1280*/  FADD.FTZ R10, R11, R17 ;  /* 0x000000110b0a7221 */ /* 0x000fca0000010000 */
[----:B------:R-:W-:-:S07]  /*1290*/  MOV R27, R10 ;  /* 0x0000000a001b7202 */ /* 0x000fce0000000f00 */
[----:B------:R-:W-:Y:S05]  /*12a0*/  WARPSYNC.COLLECTIVE R12, `(.L_x_3146) ;  /* 0x000000000c087348 */ /* 0x000fea0003c00000 */
[----:B------:R0:W1:Y:S02]  /*12b0*/  SHFL.BFLY P2, R17, R27, R14, R13 ;  /* 0x0c00000e1b117389 */ /* 0x000064000004000d */
[----:B01----:R-:W-:Y:S01]  /*12c0*/  ENDCOLLECTIVE ;  /* 0x000000000000791b */ /* 0x003fe20003800000 */
.L_x_3146:
[----:B------:R-:W-:Y:S01]  /*12d0*/  HFMA2.MMA R14, -RZ, RZ, 0, 4.76837158203125e-07 ;  /* 0x00000008ff0e7435 */ /* 0x000fe200000001ff */
[----:B------:R-:W-:-:S05]  /*12e0*/  FADD.FTZ R19, R10, R17 ;  /* 0x000000110a137221 */ /* 0x000fca0000010000 */
[----:B------:R-:W-:-:S07]  /*12f0*/  MOV R27, R19 ;  /* 0x00000013001b7202 */ /* 0x000fce0000000f00 */
[----:B------:R-:W-:Y:S05]  /*1300*/  WARPSYNC.COLLECTIVE R12, `(.L_x_3147) ;  /* 0x000000000c087348 */ /* 0x000fea0003c00000 */
[----:B------:R0:W1:Y:S02]  /*1310*/  SHFL.BFLY P2, R17, R27, R14, R13 ;  /* 0x0c00000e1b117389 */ /* 0x000064000004000d */
[----:B01----:R-:W-:Y:S01]  /*1320*/  ENDCOLLECTIVE ;  /* 0x000000000000791b */ /* 0x003fe20003800000 */
.L_x_3147:
[----:B------:R-:W-:Y:S01]  /*1330*/  HFMA2.MMA R14, -RZ, RZ, 0, 9.5367431640625e-07 ;  /* 0x00000010ff0e7435 */ /* 0x000fe200000001ff */
[----:B------:R-:W-:-:S05]  /*1340*/  FADD.FTZ R11, R19, R17 ;  /* 0x00000011130b7221 */ /* 0x000fca0000010000 */
[----:B------:R-:W-:-:S07]  /*1350*/  MOV R27, R11 ;  /* 0x0000000b001b7202 */ /* 0x000fce0000000f00 */
[----:B------:R-:W-:Y:S05]  /*1360*/  WARPSYNC.COLLECTIVE R12, `(.L_x_3148) ;  /* 0x000000000c087348 */ /* 0x000fea0003c00000 */
[----:B------:R0:W1:Y:S02]  /*1370*/  SHFL.BFLY P2, R17, R27, R14, R13 ;  /* 0x0c00000e1b117389 */ /* 0x000064000004000d */
[----:B01----:R-:W-:Y:S01]  /*1380*/  ENDCOLLECTIVE ;  /* 0x000000000000791b */ /* 0x003fe20003800000 */
.L_x_3148:
[----:B------:R-:W-:Y:S01]  /*1390*/  HFMA2.MMA R14, -RZ, RZ, 0, 5.9604644775390625e-08 ;  /* 0x00000001ff0e7435 */ /* 0x000fe200000001ff */
[----:B------:R-:W-:Y:S01]  /*13a0*/  IMAD.MOV.U32 R27, RZ, RZ, R15 ;  /* 0x000000ffff1b7224 */ /* 0x000fe200078e000f */
[----:B------:R-:W-:-:S09]  /*13b0*/  MOV R10, R17 ;  /* 0x00000011000a7202 */ /* 0x000fd20000000f00 */
[----:B------:R-:W-:Y:S05]  /*13c0*/  WARPSYNC.COLLECTIVE R12, `(.L_x_3149) ;  /* 0x000000000c087348 */ /* 0x000fea0003c00000 */
[----:B------:R0:W1:Y:S02]  /*13d0*/  SHFL.BFLY P2, R17, R27, R14, R13 ;  /* 0x0c00000e1b117389 */ /* 0x000064000004000d */
[----:B01----:R-:W-:Y:S01]  /*13e0*/  ENDCOLLECTIVE ;  /* 0x000000000000791b */ /* 0x003fe20003800000 */
.L_x_3149:
[----:B------:R-:W-:Y:S01]  /*13f0*/  HFMA2.MMA R14, -RZ, RZ, 0, 1.1920928955078125e-07 ;  /* 0x00000002ff0e7435 */ /* 0x000fe200000001ff */
[----:B------:R-:W-:-:S05]  /*1400*/  MOV R16, R17 ;  /* 0x0000001100107202 */ /* 0x000fca0000000f00 */
[----:B------:R-:W-:-:S05]  /*1410*/  FADD.FTZ R16, R15, R16 ;  /* 0x000000100f107221 */ /* 0x000fca0000010000 */
[----:B------:R-:W-:-:S07]  /*1420*/  MOV R27, R16 ;  /* 0x00000010001b7202 */ /* 0x000fce0000000f00 */
[----:B------:R-:W-:Y:S05]  /*1430*/  WARPSYNC.COLLECTIVE R12, `(.L_x_3150) ;  /* 0x000000000c087348 */ /* 0x000fea0003c00000 */
[----:B------:R0:W1:Y:S02]  /*1440*/  SHFL.BFLY P2, R17, R27, R14, R13 ;  /* 0x0c00000e1b117389 */ /* 0x000064000004000d */
[----:B01----:R-:W-:Y:S01]  /*1450*/  ENDCOLLECTIVE ;  /* 0x000000000000791b */ /* 0x003fe20003800000 */
.L_x_3150:
[----:B------:R-:W-:Y:S01]  /*1460*/  HFMA2.MMA R14, -RZ, RZ, 0, 2.384185791015625e-07 ;  /* 0x00000004ff0e7435 */ /* 0x000fe200000001ff */
[----:B------:R-:W-:-:S05]  /*1470*/  MOV R19, R17 ;  /* 0x0000001100137202 */ /* 0x000fca0000000f00 */
[----:B------:R-:W-:-:S05]  /*1480*/  FADD.FTZ R15, R16, R19 ;  /* 0x00000013100f7221 */ /* 0x000fca0000010000 */
[----:B------:R-:W-:-:S07]  /*1490*/  MOV R27, R15 ;  /* 0x0000000f001b7202 */ /* 0x000fce0000000f00 */
[----:B------:R-:W-:Y:S05]  /*14a0*/  WARPSYNC.COLLECTIVE R12, `(.L_x_3151) ;  /* 0x000000000c087348 */ /* 0x000fea0003c00000 */
[----:B------:R0:W1:Y:S02]  /*14b0*/  SHFL.BFLY P2, R17, R27, R14, R13 ;  /* 0x0c00000e1b117389 */ /* 0x000064000004000d */
[----:B01----:R-:W-:Y:S01]  /*14c0*/  ENDCOLLECTIVE ;  /* 0x000000000000791b */ /* 0x003fe20003800000 */
.L_x_3151:
[----:B------:R-:W-:Y:S01]  /*14d0*/  HFMA2.MMA R14, -RZ, RZ, 0, 4.76837158203125e-07 ;  /* 0x00000008ff0e7435 */ /* 0x000fe200000001ff */
[----:B------:R-:W-:-:S05]  /*14e0*/  MOV R18, R17 ;  /* 0x0000001100127202 */ /* 0x000fca0000000f00 */
[----:B------:R-:W-:-:S05]  /*14f0*/  FADD.FTZ R20, R15, R18 ;  /* 0x000000120f147221 */ /* 0x000fca0000010000 */
[----:B------:R-:W-:-:S07]  /*1500*/  MOV R27, R20 ;  /* 0x00000014001b7202 */ /* 0x000fce0000000f00 */
[----:B------:R-:W-:Y:S05]  /*1510*/  WARPSYNC.COLLECTIVE R12, `(.L_x_3152) ;  /* 0x000000000c087348 */ /* 0x000fea0003c00000 */
[----:B------:R0:W1:Y:S02]  /*1520*/  SHFL.BFLY P2, R17, R27, R14, R13 ;  /* 0x0c00000e1b117389 */ /* 0x000064000004000d */
[----:B01----:R-:W-:Y:S01]  /*1530*/  ENDCOLLECTIVE ;  /* 0x000000000000791b */ /* 0x003fe20003800000 */
.L_x_3152:
[----:B------:R-:W-:Y:S01]  /*1540*/  HFMA2.MMA R14, -RZ, RZ, 0, 9.5367431640625e-07 ;  /* 0x00000010ff0e7435 */ /* 0x000fe200000001ff */
[----:B------:R-:W-:-:S05]  /*1550*/  MOV R21, R17 ;  /* 0x0000001100157202 */ /* 0x000fca0000000f00 */
[----:B------:R-:W-:-:S05]  /*1560*/  FADD.FTZ R16, R20, R21 ;  /* 0x0000001514107221 */ /* 0x000fca0000010000 */
[----:B------:R-:W-:-:S07]  /*1570*/  MOV R27, R16 ;  /* 0x00000010001b7202 */ /* 0x000fce0000000f00 */
[----:B------:R-:W-:Y:S05]  /*1580*/  WARPSYNC.COLLECTIVE R12, `(.L_x_3153) ;  /* 0x000000000c087348 */ /* 0x000fea0003c00000 */
[----:B------:R0:W1:Y:S02]  /*1590*/  SHFL.BFLY P2, R17, R27, R14, R13 ;  /* 0x0c00000e1b117389 */ /* 0x000064000004000d */
[----:B01----:R-:W-:Y:S01]  /*15a0*/  ENDCOLLECTIVE ;  /* 0x000000000000791b */ /* 0x003fe20003800000 */
.L_x_3153:
[----:B------:R-:W-:Y:S01]  /*15b0*/  HFMA2.MMA R14, -RZ, RZ, 0, 5.9604644775390625e-08 ;  /* 0x00000001ff0e7435 */ /* 0x000fe200000001ff */
[----:B------:R-:W-:Y:S02]  /*15c0*/  MOV R27, R9 ;  /* 0x00000009001b7202 */ /* 0x000fe40000000f00 */
[----:B------:R-:W-:-:S08]  /*15d0*/  MOV R15, R17 ;  /* 0x00000011000f7202 */ /* 0x000fd00000000f00 */
[----:B------:R-:W-:Y:S05]  /*15e0*/  WARPSYNC.COLLECTIVE R12, `(.L_x_3154) ;  /* 0x000000000c087348 */ /* 0x000fea0003c00000 */
[----:B------:R0:W1:Y:S02]  /*15f0*/  SHFL.BFLY P2, R17, R27, R14, R13 ;  /* 0x0c00000e1b117389 */ /* 0x000064000004000d */
[----:B01----:R-:W-:Y:S01]  /*1600*/  ENDCOLLECTIVE ;  /* 0x000000000000791b */ /* 0x003fe20003800000 */
.L_x_3154:
[----:B------:R-:W-:Y:S01]  /*1610*/  HFMA2.MMA R14, -RZ, RZ, 0, 1.1920928955078125e-07 ;  /* 0x00000002ff0e7435 */ /* 0x000fe200000001ff */
[----:B------:R-:W-:-:S05]  /*1620*/  MOV R18, R17 ;  /* 0x0000001100127202 */ /* 0x000fca0000000f00 */
[----:B------:R-:W-:-:S05]  /*1630*/  FADD.FTZ R20, R9, R18 ;  /* 0x0000001209147221 */ /* 0x000fca0000010000 */
[----:B------:R-:W-:-:S07]  /*1640*/  MOV R27, R20 ;  /* 0x00000014001b7202 */ /* 0x000fce0000000f00 */
[----:B------:R-:W-:Y:S05]  /*1650*/  WARPSYNC.COLLECTIVE R12, `(.L_x_3155) ;  /* 0x000000000c087348 */ /* 0x000fea0003c00000 */
[----:B------:R0:W1:Y:S02]  /*1660*/  SHFL.BFLY P2, R17, R27, R14, R13 ;  /* 0x0c00000e1b117389 */ /* 0x000064000004000d */
[----:B01----:R-:W-:Y:S01]  /*1670*/  ENDCOLLECTIVE ;  /* 0x000000000000791b */ /* 0x003fe20003800000 */
.L_x_3155:
[----:B------:R-:W-:Y:S01]  /*1680*/  IMAD.MOV.U32 R14, RZ, RZ, 0x4 ;  /* 0x00000004ff0e7424 */ /* 0x000fe200078e00ff */
[----:B------:R-:W-:-:S05]  /*1690*/  MOV R21, R17 ;  /* 0x0000001100157202 */ /* 0x000fca0000000f00 */
[----:B------:R-:W-:-:S05]  /*16a0*/  FADD.FTZ R9, R20, R21 ;  /* 0x0000001514097221 */ /* 0x000fca0000010000 */
[----:B------:R-:W-:-:S07]  /*16b0*/  MOV R27, R9 ;  /* 0x00000009001b7202 */ /* 0x000fce0000000f00 */
[----:B------:R-:W-:Y:S05]  /*16c0*/  WARPSYNC.COLLECTIVE R12, `(.L_x_3156) ;  /* 0x000000000c087348 */ /* 0x000fea0003c00000 */
[----:B------:R0:W1:Y:S02]  /*16d0*/  SHFL.BFLY P2, R17, R27, R14, R13 ;  /* 0x0c00000e1b117389 */ /* 0x000064000004000d */
[----:B01----:R-:W-:Y:S01]  /*16e0*/  ENDCOLLECTIVE ;  /* 0x000000000000791b */ /* 0x003fe20003800000 */
.L_x_3156:
[----:B------:R-:W-:Y:S01]  /*16f0*/  HFMA2.MMA R14, -RZ, RZ, 0, 4.76837158203125e-07 ;  /* 0x00000008ff0e7435 */ /* 0x000fe200000001ff */
[----:B------:R-:W-:-:S05]  /*1700*/  MOV R22, R17 ;  /* 0x0000001100167202 */ /* 0x000fca0000000f00 */
[----:B------:R-:W-:-:S05]  /*1710*/  FADD.FTZ R22, R9, R22 ;  /* 0x0000001609167221 */ /* 0x000fca0000010000 */
[----:B------:R-:W-:-:S07]  /*1720*/  MOV R27, R22 ;  /* 0x00000016001b7202 */ /* 0x000fce0000000f00 */
[----:B------:R-:W-:Y:S05]  /*1730*/  WARPSYNC.COLLECTIVE R12, `(.L_x_3157) ;  /* 0x000000000c087348 */ /* 0x000fea0003c00000 */
[----:B------:R0:W1:Y:S02]  /*1740*/  SHFL.BFLY P2, R17, R27, R14, R13 ;  /* 0x0c00000e1b117389 */ /* 0x000064000004000d */
[----:B01----:R-:W-:Y:S01]  /*1750*/  ENDCOLLECTIVE ;  /* 0x000000000000791b */ /* 0x003fe20003800000 */
.L_x_3157:
[----:B------:R-:W-:Y:S01]  /*1760*/  HFMA2.MMA R14, -RZ, RZ, 0, 9.5367431640625e-07 ;  /* 0x00000010ff0e7435 */ /* 0x000fe200000001ff */
[----:B------:R-:W-:-:S05]  /*1770*/  MOV R23, R17 ;  /* 0x0000001100177202 */ /* 0x000fca0000000f00 */
[----:B------:R-:W-:-:S05]  /*1780*/  FADD.FTZ R18, R22, R23 ;  /* 0x0000001716127221 */ /* 0x000fca0000010000 */
[----:B------:R-:W-:-:S07]  /*1790*/  MOV R27, R18 ;  /* 0x00000012001b7202 */ /* 0x000fce0000000f00 */
[----:B------:R-:W-:Y:S05]  /*17a0*/  WARPSYNC.COLLECTIVE R12, `(.L_x_3158) ;  /* 0x000000000c087348 */ /* 0x000fea0003c00000 */
[----:B------:R0:W1:Y:S02]  /*17b0*/  SHFL.BFLY P2, R17, R27, R14, R13 ;  /* 0x0c00000e1b117389 */ /* 0x000064000004000d */
[----:B01----:R-:W-:Y:S01]  /*17c0*/  ENDCOLLECTIVE ;  /* 0x000000000000791b */ /* 0x003fe20003800000 */
.L_x_3158:
[----:B------:R-:W-:Y:S01]  /*17d0*/  HFMA2.MMA R14, -RZ, RZ, 0, 5.9604644775390625e-08 ;  /* 0x00000001ff0e7435 */ /* 0x000fe200000001ff */
[----:B------:R-:W-:Y:S02]  /*17e0*/  MOV R27, R8 ;  /* 0x00000008001b7202 */ /* 0x000fe40000000f00 */
[----:B------:R-:W-:-:S08]  /*17f0*/  MOV R9, R17 ;  /* 0x0000001100097202 */ /* 0x000fd00000000f00 */
[----:B------:R-:W-:Y:S05]  /*1800*/  WARPSYNC.COLLECTIVE R12, `(.L_x_3159) ;  /* 0x000000000c087348 */ /* 0x000fea0003c00000 */
[----:B------:R0:W1:Y:S02]  /*1810*/  SHFL.BFLY P2, R17, R27, R14, R13 ;  /* 0x0c00000e1b117389 */ /* 0x000064000004000d */
[----:B01----:R-:W-:Y:S01]  /*1820*/  ENDCOLLECTIVE ;  /* 0x000000000000791b */ /* 0x003fe20003800000 */
.L_x_3159:
[----:B------:R-:W-:Y:S01]  /*1830*/  HFMA2.MMA R14, -RZ, RZ, 0, 1.1920928955078125e-07 ;  /* 0x00000002ff0e7435 */ /* 0x000fe200000001ff */
[----:B------:R-:W-:-:S05]  /*1840*/  MOV R19, R17 ;  /* 0x0000001100137202 */ /* 0x000fca0000000f00 */
[----:B------:R-:W-:-:S05]  /*1850*/  FADD.FTZ R23, R8, R19 ;  /* 0x0000001308177221 */ /* 0x000fca0000010000 */
[----:B------:R-:W-:-:S07]  /*1860*/  MOV R27, R23 ;  /* 0x00000017001b7202 */ /* 0x000fce0000000f00 */
[----:B------:R-:W-:Y:S05]  /*1870*/  WARPSYNC.COLLECTIVE R12, `(.L_x_3160) ;  /* 0x000000000c087348 */ /* 0x000fea0003c00000 */
[----:B------:R0:W1:Y:S02]  /*1880*/  SHFL.BFLY P2, R17, R27, R14, R13 ;  /* 0x0c00000e1b117389 */ /* 0x000064000004000d */
[----:B01----:R-:W-:Y:S01]  /*1890*/  ENDCOLLECTIVE ;  /* 0x000000000000791b */ /* 0x003fe20003800000 */
.L_x_3160:
[----:B------:R-:W-:Y:S01]  /*18a0*/  HFMA2.MMA R14, -RZ, RZ, 0, 2.384185791015625e-07 ;  /* 0x00000004ff0e7435 */ /* 0x000fe200000001ff */
[----:B------:R-:W-:-:S05]  /*18b0*/  MOV R22, R17 ;  /* 0x0000001100167202 */ /* 0x000fca0000000f00 */
[----:B------:R-:W-:-:S05]  /*18c0*/  FADD.FTZ R8, R23, R22 ;  /* 0x0000001617087221 */ /* 0x000fca0000010000 */
[----:B------:R-:W-:-:S07]  /*18d0*/  MOV R27, R8 ;  /* 0x00000008001b7202 */ /* 0x000fce0000000f00 */
[----:B------:R-:W-:Y:S05]  /*18e0*/  WARPSYNC.COLLECTIVE R12, `(.L_x_3161) ;  /* 0x000000000c087348 */ /* 0x000fea0003c00000 */
[----:B------:R0:W1:Y:S02]  /*18f0*/  SHFL.BFLY P2, R17, R27, R14, R13 ;  /* 0x0c00000e1b117389 */ /* 0x000064000004000d */
[----:B01----:R-:W-:Y:S01]  /*1900*/  ENDCOLLECTIVE ;  /* 0x000000000000791b */ /* 0x003fe20003800000 */
.L_x_3161:
[----:B------:R-:W-:Y:S01]  /*1910*/  HFMA2.MMA R14, -RZ, RZ, 0, 4.76837158203125e-07 ;  /* 0x00000008ff0e7435 */ /* 0x000fe200000001ff */
[----:B------:R-:W-:-:S05]  /*1920*/  MOV R21, R17 ;  /* 0x0000001100157202 */ /* 0x000fca0000000f00 */
[----:B------:R-:W-:-:S05]  /*1930*/  FADD.FTZ R24, R8, R21 ;  /* 0x0000001508187221 */ /* 0x000fca0000010000 */
[----:B------:R-:W-:-:S07]  /*1940*/  MOV R27, R24 ;  /* 0x00000018001b7202 */ /* 0x000fce0000000f00 */
[----:B------:R-:W-:Y:S05]  /*1950*/  WARPSYNC.COLLECTIVE R12, `(.L_x_3162) ;  /* 0x000000000c087348 */ /* 0x000fea0003c00000 */
[----:B------:R0:W1:Y:S02]  /*1960*/  SHFL.BFLY P2, R17, R27, R14, R13 ;  /* 0x0c00000e1b117389 */ /* 0x000064000004000d */
[----:B01----:R-:W-:Y:S01]  /*1970*/  ENDCOLLECTIVE ;  /* 0x000000000000791b */ /* 0x003fe20003800000 */
.L_x_3162:
[----:B------:R-:W-:Y:S01]  /*1980*/  HFMA2.MMA R14, -RZ, RZ, 0, 9.5367431640625e-07 ;  /* 0x00000010ff0e7435 */ /* 0x000fe200000001ff */
[----:B------:R-:W-:-:S05]  /*1990*/  MOV R25, R17 ;  /* 0x0000001100197202 */ /* 0x000fca0000000f00 */
[----:B------:R-:W-:-:S05]  /*19a0*/  FADD.FTZ R25, R24, R25 ;  /* 0x0000001918197221 */ /* 0x000fca0000010000 */
[----:B------:R-:W-:-:S07]  /*19b0*/  MOV R27, R25 ;  /* 0x00000019001b7202 */ /* 0x000fce0000000f00 */
[----:B------:R-:W-:Y:S05]  /*19c0*/  WARPSYNC.COLLECTIVE R12, `(.L_x_3163) ;  /* 0x000000000c087348 */ /* 0x000fea0003c00000 */
[----:B------:R0:W1:Y:S02]  /*19d0*/  SHFL.BFLY P2, R17, R27, R14, R13 ;  /* 0x0c00000e1b117389 */ /* 0x000064000004000d */
[----:B01----:R-:W-:Y:S01]  /*19e0*/  ENDCOLLECTIVE ;  /* 0x000000000000791b */ /* 0x003fe20003800000 */
.L_x_3163:
[----:B------:R-:W-:Y:S05]  /*19f0*/  BRA `(.L_x_3164) ;  /* 0xfffffff400487947 */ /* 0x000fea000383ffff */
.L_x_3165:
        /* <DEDUP_REMOVED lines=16> */
.L_x_3382:


//--------------------- .text._ZN10layer_norm31ln_parallel_residual_bwd_kernelINS_13Kernel_traitsIfffffjLj1536ELj1ELj1ELj4ELj16ENS_18Kernel_traits_baseILj1536EfffffjLj128EEEEELb1ELb1ELb0EEEvNS_9BwdParamsE --------------------------
	.section	.text._ZN10layer_norm31ln_parallel_residual_bwd_kernelINS_13Kernel_traitsIfffffjLj1536ELj1ELj1ELj4ELj16ENS_18Kernel_traits_baseILj1536EfffffjLj128EEEEELb1ELb1ELb0EEEvNS_9BwdParamsE,"ax",@progbits
	.align	128
        .global         _ZN10layer_norm31ln_parallel_residual_bwd_kernelINS_13Kernel_traitsIfffffjLj1536ELj1ELj1ELj4ELj16ENS_18Kernel_traits_baseILj1536EfffffjLj128EEEEELb1ELb1ELb0EEEvNS_9BwdParamsE
        .type           _ZN10layer_norm31ln_parallel_residual_bwd_kernelINS_13Kernel_traitsIfffffjLj1536ELj1ELj1ELj4ELj16ENS_18Kernel_traits_baseILj1536EfffffjLj128EEEEELb1ELb1ELb0EEEvNS_9BwdParamsE,@function
        .size           _ZN10layer_norm31ln_parallel_residual_bwd_kernelINS_13Kernel_traitsIfffffjLj1536ELj1ELj1ELj4ELj16ENS_18Kernel_traits_baseILj1536EfffffjLj128EEEEELb1ELb1ELb0EEEvNS_9BwdParamsE,(.L_x_3383 - _ZN10layer_norm31ln_parallel_residual_bwd_kernelINS_13Kernel_traitsIfffffjLj1536ELj1ELj1ELj4ELj16ENS_18Kernel_traits_baseILj1536EfffffjLj128EEEEELb1ELb1ELb0EEEvNS_9BwdParamsE)
        .other          _ZN10layer_norm31ln_parallel_residual_bwd_kernelINS_13Kernel_traitsIfffffjLj1536ELj1ELj1ELj4ELj16ENS_18Kernel_traits_baseILj1536EfffffjLj128EEEEELb1ELb1ELb0EEEvNS_9BwdParamsE,@"STO_CUDA_ENTRY STV_DEFAULT"
_ZN10layer_norm31ln_parallel_residual_bwd_kernelINS_13Kernel_traitsIfffffjLj1536ELj1ELj1ELj4ELj16ENS_18Kernel_traits_baseILj1536EfffffjLj128EEEEELb1ELb1ELb0EEEvNS_9BwdParamsE:
.text._ZN10layer_norm31ln_parallel_residual_bwd_kernelINS_13Kernel_traitsIfffffjLj1536ELj1ELj1ELj4ELj16ENS_18Kernel_traits_baseILj1536EfffffjLj128EEEEELb1ELb1ELb0EEEvNS_9BwdParamsE:
        /* <DEDUP_REMOVED lines=31> */
[----:B------:R-:W5:Y:S01]  /*01f0*/  @P4 LDG.E.128 R20, desc[UR4][R2.64] ;  /* 0x0000000402144981 */ /* 0x000f62000c1e1d00 */
[C---:B--2---:R-:W-:Y:S01]  /*0200*/  @P3 IMAD.WIDE.U32 R6, R15.reuse, 0x10, R4 ;  /* 0x000000100f063825 */ /* 0x044fe200078e0004 */
[----:B------:R-:W-:-:S04]  /*0210*/  @P3 IADD3 R15, R15, 0x80, RZ ;  /* 0x000000800f0f3810 */ /* 0x000fc80007ffe0ff */
[----:B------:R0:W5:Y:S01]  /*0220*/  @P3 LDG.E.128 R24, desc[UR4][R6.64] ;  /* 0x0000000406183981 */ /* 0x000162000c1e1d00 */
[----:B---3--:R-:W-:-:S05]  /*0230*/  @P2 IMAD.WIDE.U32 R4, R15, 0x10, R12 ;  /* 0x000000100f042825 */ /* 0x008fca00078e000c */
[----:B------:R2:W5:Y:S01]  /*0240*/  @P2 LDG.E.128 R28, desc[UR4][R4.64] ;  /* 0x00000004041c2981 */ /* 0x000562000c1e1d00 */
[----:B0-----:R-:W-:-:S05]  /*0250*/  SHF.R.U32.HI R7, RZ, 0x7, R10 ;  /* 0x00000007ff077819 */ /* 0x001fca000001160a */
        /* <DEDUP_REMOVED lines=14> */
[----:B--2---:R-:W-:Y:S06]  /*0340*/  @P0 BRA `(.L_x_3166) ;  /* 0x0000001800cc0947 */ /* 0x004fec0003800000 */
[----:B------:R-:W-:Y:S01]  /*0350*/  ULDC.U8 UR6, c[0x0][0x2a0] ;  /* 0x0000a80000067ab9 */ /* 0x000fe20000000000 */
[----:B------:R-:W-:Y:S01]  /*0360*/  HFMA2.MMA R6, -RZ, RZ, 0, 5.9604644775390625e-08 ;  /* 0x00000001ff067435 */ /* 0x000fe200000001ff */
[----:B------:R-:W-:Y:S01]  /*0370*/  UISETP.NE.AND UP0, UPT, UR6, URZ, UPT ;  /* 0x0000003f0600728c */ /* 0x000fe2000bf05270 */
[----:B------:R-:W-:Y:S01]  /*0380*/  LEA R7, R7, 0x4, 0x2 ;  /* 0x0000000407077811 */ /* 0x000fe200078e10ff */
[----:B------:R-:W-:-:S04]  /*0390*/  IMAD.MOV.U32 R33, RZ, RZ, RZ ;  /* 0x000000ffff217224 */ /* 0x000fc800078e00ff */
[----:B------:R-:W-:-:S13]  /*03a0*/  PLOP3.LUT P0, PT, PT, PT, UP0, 0x80, 0x0 ;  /* 0x000000000000781c */ /* 0x000fda0003f0f008 */
.L_x_3180:
        /* <DEDUP_REMOVED lines=12> */
[----:B------:R-:W-:Y:S01]  /*0470*/  MOV R105, RZ ;  /* 0x000000ff00697202 */ /* 0x000fe20000000f00 */
[----:B------:R-:W-:Y:S01]  /*0480*/  VIADD R8, R8, UR8 ;  /* 0x0000000808087c36 */ /* 0x000fe20008000000 */
[----:B------:R-:W-:Y:S02]  /*0490*/  SHF.L.U32 R108, R108, 0x2, RZ ;  /* 0x000000026c6c7819 */ /* 0x000fe400000006ff */
[----:B------:R-:W-:-:S02]  /*04a0*/  SHF.R.S32.HI R77, RZ, 0x1f, R14 ;  /* 0x0000001fff4d7819 */ /* 0x000fc4000001140e */
[----:B------:R-:W-:Y:S02]  /*04b0*/  ISETP.GE.AND P1, PT, R8, UR9, PT ;  /* 0x0000000908007c0c */ /* 0x000fe4000bf26270 */
[----:B------:R-:W-:Y:S02]  /*04c0*/  LEA.HI R6, R77, R14, RZ, 0x2 ;  /* 0x0000000e4d067211 */ /* 0x000fe400078f10ff */
[----:B------:R-:W-:Y:S02]  /*04d0*/  P2R R14, PR, RZ, 0x2 ;  /* 0x00000002ff0e7803 */ /* 0x000fe40000000000 */
[----:B------:R-:W-:-:S05]  /*04e0*/  LEA.HI.SX32 R6, R6, R9, 0x1e ;  /* 0x0000000906067211 */ /* 0x000fca00078ff2ff */
        /* <DEDUP_REMOVED lines=16> */
[----:B-1----:R-:W-:-:S05]  /*05f0*/  @P0 IADD3 R98, P1, R3, R98, RZ ;  /* 0x0000006203620210 */ /* 0x002fca0007f3e0ff */
[----:B------:R-:W-:Y:S01]  /*0600*/  @P0 IMAD.X R99, R4, 0x1, R99, P1 ;  /* 0x0000000104630824 */ /* 0x000fe200008e0663 */
[----:B------:R-:W-:Y:S01]  /*0610*/  ISETP.NE.U32.AND P1, PT, RZ, UR10, PT ;  /* 0x0000000aff007c0c */ /* 0x000fe2000bf25070 */
[----:B------:R-:W5:Y:S03]  /*0620*/  LDG.E R4, desc[UR4][R104.64] ;  /* 0x0000000468047981 */ /* 0x000f66000c1e1900 */
[----:B------:R-:W-:Y:S01]  /*0630*/  ISETP.NE.AND.EX P1, PT, RZ, UR11, PT, P1 ;  /* 0x0000000bff007c0c */ /* 0x000fe2000bf25310 */
[----:B------:R-:W5:-:S12]  /*0640*/  @P0 LDG.E R5, desc[UR4][R98.64] ;  /* 0x0000000462050981 */ /* 0x000f58000c1e1900 */
[----:B------:R-:W-:-:S04]  /*0650*/  @P1 LEA R106, P0, R6, UR10, 0x4 ;  /* 0x0000000a066a1c11 */ /* 0x000fc8000f8020ff */
[----:B------:R-:W-:-:S05]  /*0660*/  @P1 LEA.HI.X R107, R6, UR11, RZ, 0x4, P0 ;  /* 0x0000000b066b1c11 */ /* 0x000fca00080f24ff */
[----:B------:R0:W5:Y:S02]  /*0670*/  @P1 LDG.E.128 R52, desc[UR4][R106.64] ;  /* 0x000000046a341981 */ /* 0x000164000c1e1d00 */
[----:B0-----:R-:W-:Y:S01]  /*0680*/  IADD3 R107, R6, 0x80, RZ ;  /* 0x00000080066b7810 */ /* 0x001fe20007ffe0ff */
[C---:B--2---:R-:W-:Y:S01]  /*0690*/  FADD.FTZ R72, -R103.reuse, R72 ;  /* 0x0000004867487221 */ /* 0x044fe20000010100 */
[----:B------:R-:W-:-:S03]  /*06a0*/  FADD.FTZ R84, -R103, R73 ;  /* 0x0000004967547221 */ /* 0x000fc60000010100 */
[----:B-----5:R-:W-:Y:S01]  /*06b0*/  FMUL.FTZ R3, R83, R72 ;  /* 0x0000004853037220 */ /* 0x020fe20000410000 */
[----:B------:R-:W-:Y:S01]  /*06c0*/  FADD.FTZ R74, -R103, R74 ;  /* 0x0000004a674a7221 */ /* 0x000fe20000010100 */
[----:B------:R-:W-:Y:S01]  /*06d0*/  FMUL.FTZ R84, R83, R84 ;  /* 0x0000005453547220 */ /* 0x000fe20000410000 */
[----:B------:R-:W-:Y:S02]  /*06e0*/  FADD.FTZ R110, -R103, R75 ;  /* 0x0000004b676e7221 */ /* 0x000fe40000010100 */
        /* <DEDUP_REMOVED lines=22> */
.L_x_3168:
[----:B------:R-:W-:Y:S05]  /*0850*/  BSYNC B0 ;  /* 0x0000000000007941 */ /* 0x000fea0003800000 */
.L_x_3167:
[----:B------:R-:W-:Y:S04]  /*0860*/  BSSY B0, `(.L_x_3169) ;  /* 0x0000035000007945 */ /* 0x000fe80003800000 */
[----:B------:R-:W-:Y:S05]  /*0870*/  @!P3 BRA `(.L_x_3170) ;  /* 0x0000000000ccb947 */ /* 0x000fea0003800000 */
[----:B------:R-:W-:Y:S01]  /*0880*/  ISETP.NE.U32.AND P0, PT, RZ, UR16, PT ;  /* 0x00000010ff007c0c */ /* 0x000fe2000bf05070 */
[----:B------:R-:W0:Y:S01]  /*0890*/  LDC.64 R76, c[0x0][0x2b8] ;  /* 0x0000ae00ff4c7b82 */ /* 0x000e220000000a00 */
[C---:B------:R-:W-:Y:S01]  /*08a0*/  LEA R72, P1, R107.reuse, UR12, 0x4 ;  /* 0x0000000c6b487c11 */ /* 0x040fe2000f8220ff */
[C---:B------:R-:W-:Y:S01]  /*08b0*/  IMAD.SHL.U32 R15, R107.reuse, 0x4, RZ ;  /* 0x000000046b0f7824 */ /* 0x040fe200078e00ff */
[----:B------:R-:W-:Y:S02]  /*08c0*/  ISETP.NE.AND.EX P0, PT, RZ, UR17, PT, P0 ;  /* 0x00000011ff007c0c */ /* 0x000fe4000bf05300 */
[C---:B------:R-:W-:Y:S02]  /*08d0*/  LEA.HI.X R73, R107.reuse, UR13, RZ, 0x4, P1 ;  /* 0x0000000d6b497c11 */ /* 0x040fe400088f24ff */
[----:B------:R-:W-:Y:S02]  /*08e0*/  SHF.L.U64.HI R0, R107, 0x2, RZ ;  /* 0x000000026b007819 */ /* 0x000fe400000102ff */
[----:B------:R-:W-:-:S02]  /*08f0*/  IADD3 R98, P1, R15, UR14, RZ ;  /* 0x0000000e0f627c10 */ /* 0x000fc4000ff3e0ff */
[----:B------:R-:W2:Y:S05]  /*0900*/  LDG.E.128 R72, desc[UR4][R72.64] ;  /* 0x0000000448487981 */ /* 0x000eaa000c1e1d00 */
[----:B------:R-:W1:Y:S01]  /*0910*/  @P0 LDC.64 R88, c[0x0][0x248] ;  /* 0x00009200ff580b82 */ /* 0x000e620000000a00 */
[----:B------:R-:W-:Y:S01]  /*0920*/  IADD3.X R99, R0, UR15, RZ, P1, !PT ;  /* 0x0000000f00637c10 */ /* 0x000fe20008ffe4ff */
[----:B0-----:R-:W-:-:S06]  /*0930*/  IMAD.WIDE.U32 R76, R107, 0x10, R76 ;  /* 0x000000106b4c7825 */ /* 0x001fcc00078e004c */
[----:B------:R-:W3:Y:S01]  /*0940*/  LDG.E.128 R76, desc[UR4][R76.64] ;  /* 0x000000044c4c7981 */ /* 0x000ee2000c1e1d00 */
[----:B-1----:R-:W-:-:S04]  /*0950*/  @P0 IADD3 R88, P1, R15, R88, RZ ;  /* 0x000000580f580210 */ /* 0x002fc80007f3e0ff */
        /* <DEDUP_REMOVED lines=11> */
[----:B-----5:R-:W-:Y:S01]  /*0a10*/  FMUL.FTZ R15, R83, R72 ;  /* 0x00000048530f7220 */ /* 0x020fe20000410000 */
[----:B------:R-:W-:Y:S01]  /*0a20*/  FADD.FTZ R74, -R103, R74 ;  /* 0x0000004a674a7221 */ /* 0x000fe20000010100 */
[----:B------:R-:W-:Y:S01]  /*0a30*/  FMUL.FTZ R82, R83, R82 ;  /* 0x0000005253527220 */ /* 0x000fe20000410000 */
[----:B------:R-:W-:Y:S02]  /*0a40*/  FADD.FTZ R100, -R103, R75 ;  /* 0x0000004b67647221 */ /* 0x000fe40000010100 */
[----:B0-----:R-:W-:Y:S01]  /*0a50*/  FMUL.FTZ R89, R83, R74 ;  /* 0x0000004a53597220 */ /* 0x001fe20000410000 */
[----:B---3--:R-:W-:Y:S01]  /*0a60*/  FMUL.FTZ R88, R24, R76 ;  /* 0x0000004c18587220 */ /* 0x008fe20000410000 */
[----:B------:R-:W-:-:S03]  /*0a70*/  FMUL.FTZ R91, R25, R77 ;  /* 0x0000004d195b7220 */ /* 0x000fc60000410000 */
[----:B------:R-:W-:Y:S01]  /*0a80*/  FADD.FTZ R72, R105, R88 ;  /* 0x0000005869487221 */ /* 0x000fe20000010000 */
[----:B------:R-:W-:Y:S01]  /*0a90*/  FFMA.FTZ R73, R15, R88, R112 ;  /* 0x000000580f497223 */ /* 0x000fe20000010070 */
        /* <DEDUP_REMOVED lines=17> */
.L_x_3170:
[----:B------:R-:W-:Y:S05]  /*0bb0*/  BSYNC B0 ;  /* 0x0000000000007941 */ /* 0x000fea0003800000 */
.L_x_3169:
        /* <DEDUP_REMOVED lines=14> */
[----:B-1----:R-:W-:-:S03]  /*0ca0*/  @P0 IADD3 R98, P1, R75, R98, RZ ;  /* 0x000000624b620210 */ /* 0x002fc60007f3e0ff */
[----:B------:R-:W3:Y:S02]  /*0cb0*/  LDG.E.128 R72, desc[UR4][R72.64] ;  /* 0x0000000448487981 */ /* 0x000ee4000c1e1d00 */
[----:B------:R-:W-:Y:S01]  /*0cc0*/  @P0 IMAD.X R99, R12, 0x1, R99, P1 ;  /* 0x000000010c630824 */ /* 0x000fe200008e0663 */
[----:B------:R-:W-:Y:S01]  /*0cd0*/  ISETP.NE.U32.AND P1, PT, RZ, UR10, PT ;  /* 0x0000000aff007c0c */ /* 0x000fe2000bf25070 */
[----:B------:R2:W5:Y:S03]  /*0ce0*/  LDG.E R12, desc[UR4][R86.64] ;  /* 0x00000004560c7981 */ /* 0x000566000c1e1900 */
[----:B------:R-:W-:Y:S01]  /*0cf0*/  ISETP.NE.AND.EX P1, PT, RZ, UR11, PT, P1 ;  /* 0x0000000bff007c0c */ /* 0x000fe2000bf25310 */
[----:B------:R0:W5:-:S12]  /*0d00*/  @P0 LDG.E R13, desc[UR4][R98.64] ;  /* 0x00000004620d0981 */ /* 0x000158000c1e1900 */
[----:B------:R-:W-:-:S04]  /*0d10*/  @P1 LEA R110, P6, R107, UR10, 0x4 ;  /* 0x0000000a6b6e1c11 */ /* 0x000fc8000f8c20ff */
[----:B------:R-:W-:-:S05]  /*0d20*/  @P1 LEA.HI.X R111, R107, UR11, RZ, 0x4, P6 ;  /* 0x0000000b6b6f1c11 */ /* 0x000fca000b0f24ff */
[----:B------:R0:W5:Y:S01]  /*0d30*/  @P1 LDG.E.128 R60, desc[UR4][R110.64] ;  /* 0x000000046e3c1981 */ /* 0x000162000c1e1d00 */
[----:B--2---:R-:W-:Y:S01]  /*0d40*/  FMUL.FTZ R86, R28, R76 ;  /* 0x0000004c1c567220 */ /* 0x004fe20000410000 */
[----:B------:R-:W-:Y:S01]  /*0d50*/  FMUL.FTZ R87, R29, R77 ;  /* 0x0000004d1d577220 */ /* 0x000fe20000410000 */
[C---:B---3--:R-:W-:Y:S01]  /*0d60*/  FADD.FTZ R80, -R103.reuse, R72 ;  /* 0x0000004867507221 */ /* 0x048fe20000010100 */
[----:B------:R-:W-:-:S03]  /*0d70*/  FADD.FTZ R92, -R103, R73 ;  /* 0x00000049675c7221 */ /* 0x000fc60000010100 */
[----:B-----5:R-:W-:Y:S01]  /*0d80*/  FMUL.FTZ R81, R83, R80 ;  /* 0x0000005053517220 */ /* 0x020fe20000410000 */
[----:B------:R-:W-:Y:S01]  /*0d90*/  FADD.FTZ R72, R105, R86 ;  /* 0x0000005669487221 */ /* 0x000fe20000010000 */
[----:B------:R-:W-:Y:S01]  /*0da0*/  FADD.FTZ R74, -R103, R74 ;  /* 0x0000004a674a7221 */ /* 0x000fe20000010100 */
[----:B------:R-:W-:Y:S01]  /*0db0*/  FMUL.FTZ R80, R83, R92 ;  /* 0x0000005c53507220 */ /* 0x000fe20000410000 */
[----:B------:R-:W-:Y:S01]  /*0dc0*/  FFMA.FTZ R73, R81, R86, R112 ;  /* 0x0000005651497223 */ /* 0x000fe20000010070 */
[----:B------:R-:W-:Y:S01]  /*0dd0*/  FADD.FTZ R96, -R103, R75 ;  /* 0x0000004b67607221 */ /* 0x000fe20000010100 */
[----:B------:R-:W-:Y:S01]  /*0de0*/  FADD.FTZ R75, R72, R87 ;  /* 0x00000057484b7221 */ /* 0x000fe20000010000 */
[----:B------:R-:W-:Y:S01]  /*0df0*/  FMUL.FTZ R85, R83, R74 ;  /* 0x0000004a53557220 */ /* 0x000fe20000410000 */
        /* <DEDUP_REMOVED lines=16> */
.L_x_3172:
[----:B------:R-:W-:Y:S05]  /*0f00*/  BSYNC B0 ;  /* 0x0000000000007941 */ /* 0x000fea0003800000 */
.L_x_3171:
        /* <DEDUP_REMOVED lines=21> */
.L_x_3191:
        /* <DEDUP_REMOVED lines=10> */
[----:B------:R-:W-:-:S04]  /*1100*/  @!P1 LOP3.LUT R73, R72, 0x3, RZ, 0xc0, !PT ;  /* 0x0000000348499812 */ /* 0x000fc800078ec0ff */
[----:B------:R-:W-:Y:S02]  /*1110*/  @!P1 IADD3 R73, R108, R73, RZ ;  /* 0x000000496c499210 */ /* 0x000fe40007ffe0ff */
        /* <DEDUP_REMOVED lines=77> */
[----:B0-----:R-:W-:-:S04]  /*15f0*/  IMAD.WIDE.U32 R76, R6, 0x10, R76 ;  /* 0x00000010064c7825 */ /* 0x001fc800078e004c */
[----:B------:R-:W-:Y:S01]  /*1600*/  VIADD R6, R6, 0x80 ;  /* 0x0000008006067836 */ /* 0x000fe20000000000 */
[----:B------:R0:W-:Y:S04]  /*1610*/  STG.E.128 desc[UR4][R76.64], R72 ;  /* 0x000000484c007986 */ /* 0x0001e8000c101d04 */
[----:B------:R0:W-:Y:S02]  /*1620*/  @P1 STG.E.128 desc[UR4][R78.64], R68 ;  /* 0x000000444e001986 */ /* 0x0001e4000c101d04 */
.L_x_3175:
[----:B------:R-:W-:Y:S05]  /*1630*/  BSYNC B0 ;  /* 0x0000000000007941 */ /* 0x000fea0003800000 */
.L_x_3174:
        /* <DEDUP_REMOVED lines=64> */
.L_x_3177:
[----:B------:R-:W-:Y:S05]  /*1a40*/  BSYNC B0 ;  /* 0x0000000000007941 */ /* 0x000fea0003800000 */
.L_x_3176:
        /* <DEDUP_REMOVED lines=27> */
[C---:B------:R-:W-:Y:S01]  /*1c00*/  SEL R66, R77.reuse, R66, P1 ;  /* 0x000000424d427207 */ /* 0x040fe20000800000 */
[----:B------:R-:W-:Y:S01]  /*1c10*/  FMUL.FTZ R77, R77, UR19 ;  /* 0x000000134d4d7c20 */ /* 0x000fe20008410000 */
        /* <DEDUP_REMOVED lines=34> */
.L_x_3179:
[----:B------:R-:W-:Y:S05]  /*1e40*/  BSYNC B0 ;  /* 0x0000000000007941 */ /* 0x000fea0003800000 */
.L_x_3178:
[----:B------:R-:W-:Y:S02]  /*1e50*/  ISETP.NE.AND P1, PT, R14, RZ, PT ;  /* 0x000000ff0e00720c */ /* 0x000fe40003f25270 */
[----:B------:R-:W-:-:S11]  /*1e60*/  SEL R6, RZ, 0x1, P5 ;  /* 0x00000001ff067807 */ /* 0x000fd60002800000 */
[----:B------:R-:W-:Y:S05]  /*1e70*/  @!P1 BRA `(.L_x_3180) ;  /* 0xffffffe4004c9947 */ /* 0x000fea000383ffff */
.L_x_3166:
[----:B------:R-:W3:Y:S01]  /*1e80*/  S2R R10, SR_TID.X ;  /* 0x00000000000a7919 */ /* 0x000ee20000002100 */
[----:B------:R-:W3:Y:S08]  /*1e90*/  S2UR UR6, SR_CTAID.X ;  /* 0x00000000000679c3 */ /* 0x000ef00000002500 */
        /* <DEDUP_REMOVED lines=26> */
.L_x_3173:
[----:B------:R-:W-:Y:S01]  /*2040*/  HFMA2.MMA R107, -RZ, RZ, 0, 9.5367431640625e-07 ;  /* 0x00000010ff6b7435 */ /* 0x000fe200000001ff */
[----:B------:R-:W-:Y:S01]  /*2050*/  MOV R110, R105 ;  /* 0x00000069006e7202 */ /* 0x000fe20000000f00 */
[----:B------:R-:W-:Y:S01]  /*2060*/  IMAD.MOV.U32 R114, RZ, RZ, 0x1f ;  /* 0x0000001fff727424 */ /* 0x000fe200078e00ff */
[----:B------:R-:W-:-:S08]  /*2070*/  MOV R103, 0xffffffff ;  /* 0xffffffff00677802 */ /* 0x000fd00000000f00 */
[----:B-----5:R-:W-:Y:S05]  /*2080*/  WARPSYNC.COLLECTIVE R103, `(.L_x_3181) ;  /* 0x0000000067087348 */ /* 0x020fea0003c00000 */
[----:B------:R0:W1:Y:S02]  /*2090*/  SHFL.DOWN P0, R99, R110, R107, R114 ;  /* 0x0800006b6e637389 */ /* 0x0000640000000072 */
[----:B01---5:R-:W-:Y:S01]  /*20a0*/  ENDCOLLECTIVE ;  /* 0x000000000000791b */ /* 0x023fe20003800000 */
.L_x_3181:
[----:B------:R-:W-:Y:S01]  /*20b0*/  IMAD.MOV.U32 R110, RZ, RZ, R112 ;  /* 0x000000ffff6e7224 */ /* 0x000fe200078e0070 */
[----:B------:R-:W-:-:S07]  /*20c0*/  MOV R72, R99 ;  /* 0x0000006300487202 */ /* 0x000fce0000000f00 */
[----:B------:R-:W-:Y:S05]  /*20d0*/  WARPSYNC.COLLECTIVE R103, `(.L_x_3182) ;  /* 0x0000000067087348 */ /* 0x000fea0003c00000 */
[----:B------:R0:W1:Y:S02]  /*20e0*/  SHFL.DOWN P0, R99, R110, R107, R114 ;  /* 0x0800006b6e637389 */ /* 0x0000640000000072 */
[----:B01----:R-:W-:Y:S01]  /*20f0*/  ENDCOLLECTIVE ;  /* 0x000000000000791b */ /* 0x003fe20003800000 */
.L_x_3182:
[----:B------:R-:W-:-:S05]  /*2100*/  FADD.FTZ R72, R72, R105 ;  /* 0x0000006948487221 */ /* 0x000fca0000010000 */
[----:B------:R-:W-:Y:S01]  /*2110*/  MOV R110, R72 ;  /* 0x00000048006e7202 */ /* 0x000fe20000000f00 */
[----:B------:R-:W-:Y:S01]  /*2120*/  IMAD.MOV.U32 R107, RZ, RZ, 0x8 ;  /* 0x00000008ff6b7424 */ /* 0x000fe200078e00ff */
[----:B------:R-:W-:-:S07]  /*2130*/  MOV R73, R99 ;  /* 0x0000006300497202 */ /* 0x000fce0000000f00 */
[----:B------:R-:W-:Y:S05]  /*2140*/  WARPSYNC.COLLECTIVE R103, `(.L_x_3183) ;  /* 0x0000000067087348 */ /* 0x000fea0003c00000 */
[----:B------:R0:W1:Y:S02]  /*2150*/  SHFL.DOWN P0, R99, R110, R107, R114 ;  /* 0x0800006b6e637389 */ /* 0x0000640000000072 */
[----:B01----:R-:W-:Y:S01]  /*2160*/  ENDCOLLECTIVE ;  /* 0x000000000000791b */ /* 0x003fe20003800000 */
.L_x_3183:
[----:B------:R-:W-:-:S05]  /*2170*/  FADD.FTZ R73, R73, R112 ;  /* 0x0000007049497221 */ /* 0x000fca0000010000 */
[----:B------:R-:W-:Y:S02]  /*2180*/  MOV R110, R73 ;  /* 0x00000049006e7202 */ /* 0x000fe40000000f00 */
[----:B------:R-:W-:-:S07]  /*2190*/  MOV R75, R99 ;  /* 0x00000063004b7202 */ /* 0x000fce0000000f00 */
[----:B------:R-:W-:Y:S05]  /*21a0*/  WARPSYNC.COLLECTIVE R103, `(.L_x_3184) ;  /* 0x0000000067087348 */ /* 0x000fea0003c00000 */
[----:B------:R0:W1:Y:S02]  /*21b0*/  SHFL.DOWN P0, R99, R110, R107, R114 ;  /* 0x0800006b6e637389 */ /* 0x0000640000000072 */
[----:B01----:R-:W-:Y:S01]  /*21c0*/  ENDCOLLECTIVE ;  /* 0x000000000000791b */ /* 0x003fe20003800000 */
.L_x_3184:
[----:B------:R-:W-:Y:S01]  /*21d0*/  FADD.FTZ R75, R72, R75 ;  /* 0x0000004b484b7221 */ /* 0x000fe20000010000 */
[----:B------:R-:W-:-:S04]  /*21e0*/  HFMA2.MMA R107, -RZ, RZ, 0, 2.384185791015625e-07 ;  /* 0x00000004ff6b7435 */ /* 0x000fc800000001ff */
[----:B------:R-:W-:Y:S01]  /*21f0*/  MOV R110, R75 ;  /* 0x0000004b006e7202 */ /* 0x000fe20000000f00 */
[----:B------:R-:W-:-:S07]  /*2200*/  IMAD.MOV.U32 R74, RZ, RZ, R99 ;  /* 0x000000ffff4a7224 */ /* 0x000fce00078e0063 */
[----:B------:R-:W-:Y:S05]  /*2210*/  WARPSYNC.COLLECTIVE R103, `(.L_x_3185) ;  /* 0x0000000067087348 */ /* 0x000fea0003c00000 */
[----:B------:R0:W1:Y:S02]  /*2220*/  SHFL.DOWN P0, R99, R110, R107, R114 ;  /* 0x0800006b6e637389 */ /* 0x0000640000000072 */
[----:B01----:R-:W-:Y:S01]  /*2230*/  ENDCOLLECTIVE ;  /* 0x000000000000791b */ /* 0x003fe20003800000 */
.L_x_3185:
[----:B------:R-:W-:-:S05]  /*2240*/  FADD.FTZ R74, R73, R74 ;  /* 0x0000004a494a7221 */ /* 0x000fca0000010000 */
[----:B------:R-:W-:Y:S01]  /*2250*/  MOV R110, R74 ;  /* 0x0000004a006e7202 */ /* 0x000fe20000000f00 */
[----:B------:R-:W-:-:S07]  /*2260*/  IMAD.MOV.U32 R76, RZ, RZ, R99 ;  /* 0x000000ffff4c7224 */ /* 0x000fce00078e0063 */
[----:B------:R-:W-:Y:S05]  /*2270*/  WARPSYNC.COLLECTIVE R103, `(.L_x_3186) ;  /* 0x0000000067087348 */ /* 0x000fea0003c00000 */
[----:B------:R0:W1:Y:S02]  /*2280*/  SHFL.DOWN P0, R99, R110, R107, R114 ;  /* 0x0800006b6e637389 */ /* 0x0000640000000072 */
[----:B01----:R-:W-:Y:S01]  /*2290*/  ENDCOLLECTIVE ;  /* 0x000000000000791b */ /* 0x003fe20003800000 */
.L_x_3186:
[----:B------:R-:W-:Y:S01]  /*22a0*/  FADD.FTZ R76, R75, R76 ;  /* 0x0000004c4b4c7221 */ /* 0x000fe20000010000 */
[----:B------:R-:W-:-:S03]  /*22b0*/  HFMA2.MMA R107, -RZ, RZ, 0, 1.1920928955078125e-07 ;  /* 0x00000002ff6b7435 */ /* 0x000fc600000001ff */
[----:B------:R-:W-:Y:S01]  /*22c0*/  IMAD.MOV.U32 R110, RZ, RZ, R76 ;  /* 0x000000ffff6e7224 */ /* 0x000fe200078e004c */
[----:B------:R-:W-:-:S07]  /*22d0*/  MOV R77, R99 ;  /* 0x00000063004d7202 */ /* 0x000fce0000000f00 */
[----:B------:R-:W-:Y:S05]  /*22e0*/  WARPSYNC.COLLECTIVE R103, `(.L_x_3187) ;  /* 0x0000000067087348 */ /* 0x000fea0003c00000 */
[----:B------:R0:W1:Y:S02]  /*22f0*/  SHFL.DOWN P0, R99, R110, R107, R114 ;  /* 0x0800006b6e637389 */ /* 0x0000640000000072 */
[----:B01----:R-:W-:Y:S01]  /*2300*/  ENDCOLLECTIVE ;  /* 0x000000000000791b */ /* 0x003fe20003800000 */
.L_x_3187:
[----:B------:R-:W-:-:S04]  /*2310*/  FADD.FTZ R77, R74, R77 ;  /* 0x0000004d4a4d7221 */ /* 0x000fc80000010000 */
[----:B------:R-:W-:Y:S01]  /*2320*/  IMAD.MOV.U32 R110, RZ, RZ, R77 ;  /* 0x000000ffff6e7224 */ /* 0x000fe200078e004d */
[----:B------:R-:W-:-:S07]  /*2330*/  MOV R79, R99 ;  /* 0x00000063004f7202 */ /* 0x000fce0000000f00 */
[----:B------:R-:W-:Y:S05]  /*2340*/  WARPSYNC.COLLECTIVE R103, `(.L_x_3188) ;  /* 0x0000000067087348 */ /* 0x000fea0003c00000 */
[----:B------:R0:W1:Y:S02]  /*2350*/  SHFL.DOWN P0, R99, R110, R107, R114 ;  /* 0x0800006b6e637389 */ /* 0x0000640000000072 */
[----:B01----:R-:W-:Y:S01]  /*2360*/  ENDCOLLECTIVE ;  /* 0x000000000000791b */ /* 0x003fe20003800000 */
.L_x_3188:
[----:B------:R-:W-:-:S05]  /*2370*/  FADD.FTZ R79, R76, R79 ;  /* 0x0000004f4c4f7221 */ /* 0x000fca0000010000 */
[----:B------:R-:W-:Y:S01]  /*2380*/  MOV R110, R79 ;  /* 0x0000004f006e7202 */ /* 0x000fe20000000f00 */
[----:B------:R-:W-:Y:S01]  /*2390*/  IMAD.MOV.U32 R107, RZ, RZ, 0x1 ;  /* 0x00000001ff6b7424 */ /* 0x000fe200078e00ff */
[----:B------:R-:W-:-:S07]  /*23a0*/  MOV R78, R99 ;  /* 0x00000063004e7202 */ /* 0x000fce0000000f00 */
[----:B------:R-:W-:Y:S05]  /*23b0*/  WARPSYNC.COLLECTIVE R103, `(.L_x_3189) ;  /* 0x0000000067087348 */ /* 0x000fea0003c00000 */
[----:B------:R0:W1:Y:S02]  /*23c0*/  SHFL.DOWN P0, R99, R110, R107, R114 ;  /* 0x0800006b6e637389 */ /* 0x0000640000000072 */
[----:B01----:R-:W-:Y:S01]  /*23d0*/  ENDCOLLECTIVE ;  /* 0x000000000000791b */ /* 0x003fe20003800000 */
.L_x_3189:
[----:B------:R-:W-:-:S05]  /*23e0*/  FADD.FTZ R78, R77, R78 ;  /* 0x0000004e4d4e7221 */ /* 0x000fca0000010000 */
[----:B------:R-:W-:Y:S02]  /*23f0*/  MOV R110, R78 ;  /* 0x0000004e006e7202 */ /* 0x000fe40000000f00 */
[----:B------:R-:W-:-:S07]  /*2400*/  MOV R98, R99 ;  /* 0x0000006300627202 */ /* 0x000fce0000000f00 */
[----:B------:R-:W-:Y:S05]  /*2410*/  WARPSYNC.COLLECTIVE R103, `(.L_x_3190) ;  /* 0x0000000067087348 */ /* 0x000fea0003c00000 */
[----:B------:R0:W1:Y:S02]  /*2420*/  SHFL.DOWN P0, R99, R110, R107, R114 ;  /* 0x0800006b6e637389 */ /* 0x0000640000000072 */
[----:B01----:R-:W-:Y:S01]  /*2430*/  ENDCOLLECTIVE ;  /* 0x000000000000791b */ /* 0x003fe20003800000 */
.L_x_3190:
[----:B------:R-:W-:Y:S05]  /*2440*/  BRA `(.L_x_3191) ;  /* 0xffffffec00047947 */ /* 0x000fea000383ffff */
.L_x_3192:
        /* <DEDUP_REMOVED lines=11> */
.L_x_3383:


//--------------------- .text._ZN10layer_norm22ln_bwd_finalize_kernelINS_22Kernel_traits_finalizeILj1536EfffffjLb0ELj1024ELj4ENS_18Kernel_traits_baseILj1536EfffffjLj1024EEEEELb0ELb1EEEvNS_9BwdParamsE --------------------------
	.section	.text._ZN10layer_norm22ln_bwd_finalize_kernelINS_22Kernel_traits_finalizeILj1536EfffffjLb0ELj1024ELj4ENS_18Kernel_traits_baseILj1536EfffffjLj1024EEEEELb0ELb1EEEvNS_9BwdParamsE,"ax",@progbits
	.align	128
        .global         _ZN10layer_norm22ln_bwd_finalize_kernelINS_22Kernel_traits_finalizeILj1536EfffffjLb0ELj1024ELj4ENS_18Kernel_traits_baseILj1536EfffffjLj1024EEEEELb0ELb1EEEvNS_9BwdParamsE
        .type           _ZN10layer_norm22ln_bwd_finalize_kernelINS_22Kernel_traits_finalizeILj1536EfffffjLb0ELj1024ELj4ENS_18Kernel_traits_baseILj1536EfffffjLj1024EEEEELb0ELb1EEEvNS_9BwdParamsE,@function
        .size           _ZN10layer_norm22ln_bwd_finalize_kernelINS_22Kernel_traits_finalizeILj1536EfffffjLb0ELj1024ELj4ENS_18Kernel_traits_baseILj1536EfffffjLj1024EEEEELb0ELb1EEEvNS_9BwdParamsE,(.L_x_3384 - _ZN10layer_norm22ln_bwd_finalize_kernelINS_22Kernel_traits_finalizeILj1536EfffffjLb0ELj1024ELj4ENS_18Kernel_traits_baseILj1536EfffffjLj1024EEEEELb0ELb1EEEvNS_9BwdParamsE)
        .other          _ZN10layer_norm22ln_bwd_finalize_kernelINS_22Kernel_traits_finalizeILj1536EfffffjLb0ELj1024ELj4ENS_18Kernel_traits_baseILj1536EfffffjLj1024EEEEELb0ELb1EEEvNS_9BwdParamsE,@"STO_CUDA_ENTRY STV_DEFAULT"
_ZN10layer_norm22ln_bwd_finalize_kernelINS_22Kernel_traits_finalizeILj1536EfffffjLb0ELj1024ELj4ENS_18Kernel_traits_baseILj1536EfffffjLj1024EEEEELb0ELb1EEEvNS_9BwdParamsE:
.text._ZN10layer_norm22ln_bwd_finalize_kernelINS_22Kernel_traits_finalizeILj1536EfffffjLb0ELj1024ELj4ENS_18Kernel_traits_baseILj1536EfffffjLj1024EEEEELb0ELb1EEEvNS_9BwdParamsE:
        /* <DEDUP_REMOVED lines=26> */
.L_x_3202:
        /* <DEDUP_REMOVED lines=31> */
.L_x_3197:
        /* <DEDUP_REMOVED lines=34> */
.L_x_3196:
[----:B------:R-:W-:Y:S05]  /*05b0*/  BSYNC B1 ;  /* 0x0000000000017941 */ /* 0x000fea0003800000 */
.L_x_3195:
        /* <DEDUP_REMOVED lines=25> */
.L_x_3199:
[----:B------:R-:W-:Y:S05]  /*0750*/  BSYNC B1 ;  /* 0x0000000000017941 */ /* 0x000fea0003800000 */
.L_x_3198:
        /* <DEDUP_REMOVED lines=12> */
.L_x_3194:
[----:B------:R-:W-:Y:S05]  /*0820*/  BSYNC B0 ;  /* 0x0000000000007941 */ /* 0x000fea0003800000 */
.L_x_3193:
        /* <DEDUP_REMOVED lines=29> */
.L_x_3213:
[----:B------:R-:W-:Y:S01]  /*0a00*/  @!P1 SHF.R.U32.HI R12, RZ, 0x3, R0 ;  /* 0x00000003ff0c9819 */ /* 0x000fe20000011600 */
[----:B----4-:R-:W-:Y:S01]  /*0a10*/  FADD.FTZ R14, R9, R14 ;  /* 0x0000000e090e7221 */ /* 0x010fe20000010000 */
[----:B---3--:R-:W-:Y:S02]  /*0a20*/  FADD.FTZ R11, R10, R11 ;  /* 0x0000000b0a0b7221 */ /* 0x008fe40000010000 */
[----:B------:R-:W-:-:S05]  /*0a30*/  @!P1 LOP3.LUT R12, R12, 0x1ffffffc, RZ, 0xc0, !PT ;  /* 0x1ffffffc0c0c9812 */ /* 0x000fca00078ec0ff */
[----:B------:R3:W-:Y:S04]  /*0a40*/  @!P1 STS [R12+UR4+0x2000], R14 ;  /* 0x0020000e0c009988 */ /* 0x0007e80008000804 */
[----:B------:R3:W-:Y:S02]  /*0a50*/  @!P1 STS [R12+UR4+0x2080], R11 ;  /* 0x0020800b0c009988 */ /* 0x0007e40008000804 */
.L_x_3200:
        /* <DEDUP_REMOVED lines=15> */
.L_x_3201:
[----:B------:R-:W-:Y:S01]  /*0b50*/  HFMA2.MMA R19, -RZ, RZ, 0, 5.9604644775390625e-08 ;  /* 0x00000001ff137435 */ /* 0x000fe200000001ff */
[----:B0--3--:R-:W-:Y:S01]  /*0b60*/  MOV R20, R10 ;  /* 0x0000000a00147202 */ /* 0x009fe20000000f00 */
[----:B------:R-:W-:Y:S01]  /*0b70*/  IMAD.MOV.U32 R22, RZ, RZ, 0x1f ;  /* 0x0000001fff167424 */ /* 0x000fe200078e00ff */
[----:B------:R-:W-:-:S08]  /*0b80*/  MOV R17, 0xffffffff ;  /* 0xffffffff00117802 */ /* 0x000fd00000000f00 */
[----:B-12---:R-:W-:Y:S05]  /*0b90*/  WARPSYNC.COLLECTIVE R17, `(.L_x_3203) ;  /* 0x0000000011087348 */ /* 0x006fea0003c00000 */
[----:B------:R0:W3:Y:S02]  /*0ba0*/  SHFL.BFLY P2, R18, R20, R19, R22 ;  /* 0x0c00001314127389 */ /* 0x0000e40000040016 */
[----:B0123--:R-:W-:Y:S01]  /*0bb0*/  ENDCOLLECTIVE ;  /* 0x000000000000791b */ /* 0x00ffe20003800000 */
.L_x_3203:
[----:B------:R-:W-:Y:S01]  /*0bc0*/  HFMA2.MMA R19, -RZ, RZ, 0, 1.1920928955078125e-07 ;  /* 0x00000002ff137435 */ /* 0x000fe200000001ff */
[----:B------:R-:W-:-:S05]  /*0bd0*/  MOV R11, R18 ;  /* 0x00000012000b7202 */ /* 0x000fca0000000f00 */
[----:B------:R-:W-:-:S05]  /*0be0*/  FADD.FTZ R11, R10, R11 ;  /* 0x0000000b0a0b7221 */ /* 0x000fca0000010000 */
[----:B------:R-:W-:-:S07]  /*0bf0*/  MOV R20, R11 ;  /* 0x0000000b00147202 */ /* 0x000fce0000000f00 */
[----:B------:R-:W-:Y:S05]  /*0c00*/  WARPSYNC.COLLECTIVE R17, `(.L_x_3204) ;  /* 0x0000000011087348 */ /* 0x000fea0003c00000 */
[----:B------:R0:W1:Y:S02]  /*0c10*/  SHFL.BFLY P2, R18, R20, R19, R22 ;  /* 0x0c00001314127389 */ /* 0x0000640000040016 */
[----:B01----:R-:W-:Y:S01]  /*0c20*/  ENDCOLLECTIVE ;  /* 0x000000000000791b */ /* 0x003fe20003800000 */
.L_x_3204:
[----:B------:R-:W-:Y:S01]  /*0c30*/  HFMA2.MMA R19, -RZ, RZ, 0, 2.384185791015625e-07 ;  /* 0x00000004ff137435 */ /* 0x000fe200000001ff */
[----:B------:R-:W-:-:S04]  /*0c40*/  IMAD.MOV.U32 R12, RZ, RZ, R18 ;  /* 0x000000ffff0c7224 */ /* 0x000fc800078e0012 */
[----:B------:R-:W-:-:S05]  /*0c50*/  FADD.FTZ R12, R11, R12 ;  /* 0x0000000c0b0c7221 */ /* 0x000fca0000010000 */
[----:B------:R-:W-:-:S07]  /*0c60*/  MOV R20, R12 ;  /* 0x0000000c00147202 */ /* 0x000fce0000000f00 */
[----:B------:R-:W-:Y:S05]  /*0c70*/  WARPSYNC.COLLECTIVE R17, `(.L_x_3205) ;  /* 0x0000000011087348 */ /* 0x000fea0003c00000 */
[----:B------:R0:W1:Y:S02]  /*0c80*/  SHFL.BFLY P2, R18, R20, R19, R22 ;  /* 0x0c00001314127389 */ /* 0x0000640000040016 */
[----:B01----:R-:W-:Y:S01]  /*0c90*/  ENDCOLLECTIVE ;  /* 0x000000000000791b */ /* 0x003fe20003800000 */
.L_x_3205:
[----:B------:R-:W-:Y:S01]  /*0ca0*/  IMAD.MOV.U32 R19, RZ, RZ, 0x8 ;  /* 0x00000008ff137424 */ /* 0x000fe200078e00ff */
[----:B------:R-:W-:-:S05]  /*0cb0*/  MOV R13, R18 ;  /* 0x00000012000d7202 */ /* 0x000fca0000000f00 */
[----:B------:R-:W-:-:S05]  /*0cc0*/  FADD.FTZ R13, R12, R13 ;  /* 0x0000000d0c0d7221 */ /* 0x000fca0000010000 */
[----:B------:R-:W-:-:S07]  /*0cd0*/  MOV R20, R13 ;  /* 0x0000000d00147202 */ /* 0x000fce0000000f00 */
[----:B------:R-:W-:Y:S05]  /*0ce0*/  WARPSYNC.COLLECTIVE R17, `(.L_x_3206) ;  /* 0x0000000011087348 */ /* 0x000fea0003c00000 */
[----:B------:R0:W1:Y:S02]  /*0cf0*/  SHFL.BFLY P2, R18, R20, R19, R22 ;  /* 0x0c00001314127389 */ /* 0x0000640000040016 */
[----:B01----:R-:W-:Y:S01]  /*0d00*/  ENDCOLLECTIVE ;  /* 0x000000000000791b */ /* 0x003fe20003800000 */
.L_x_3206:
[----:B------:R-:W-:Y:S01]  /*0d10*/  HFMA2.MMA R19, -RZ, RZ, 0, 9.5367431640625e-07 ;  /* 0x00000010ff137435 */ /* 0x000fe200000001ff */
[----:B------:R-:W-:-:S05]  /*0d20*/  MOV R10, R18 ;  /* 0x00000012000a7202 */ /* 0x000fca0000000f00 */
[----:B------:R-:W-:-:S05]  /*0d30*/  FADD.FTZ R10, R13, R10 ;  /* 0x0000000a0d0a7221 */ /* 0x000fca0000010000 */
[----:B------:R-:W-:-:S07]  /*0d40*/  MOV R20, R10 ;  /* 0x0000000a00147202 */ /* 0x000fce0000000f00 */
[----:B------:R-:W-:Y:S05]  /*0d50*/  WARPSYNC.COLLECTIVE R17, `(.L_x_3207) ;  /* 0x0000000011087348 */ /* 0x000fea0003c00000 */
[----:B------:R0:W1:Y:S02]  /*0d60*/  SHFL.BFLY P2, R18, R20, R19, R22 ;  /* 0x0c00001314127389 */ /* 0x0000640000040016 */
[----:B01----:R-:W-:Y:S01]  /*0d70*/  ENDCOLLECTIVE ;  /* 0x000000000000791b */ /* 0x003fe20003800000 */
.L_x_3207:
[----:B------:R-:W-:Y:S01]  /*0d80*/  HFMA2.MMA R19, -RZ, RZ, 0, 5.9604644775390625e-08 ;  /* 0x00000001ff137435 */ /* 0x000fe200000001ff */
[----:B------:R-:W-:Y:S01]  /*0d90*/  IMAD.MOV.U32 R20, RZ, RZ, R9 ;  /* 0x000000ffff147224 */ /* 0x000fe200078e0009 */
[----:B------:R-:W-:-:S09]  /*0da0*/  MOV R11, R18 ;  /* 0x00000012000b7202 */ /* 0x000fd20000000f00 */
[----:B------:R-:W-:Y:S05]  /*0db0*/  WARPSYNC.COLLECTIVE R17, `(.L_x_3208) ;  /* 0x0000000011087348 */ /* 0x000fea0003c00000 */
[----:B------:R0:W1:Y:S02]  /*0dc0*/  SHFL.BFLY P2, R18, R20, R19, R22 ;  /* 0x0c00001314127389 */ /* 0x0000640000040016 */
[----:B01----:R-:W-:Y:S01]  /*0dd0*/  ENDCOLLECTIVE ;  /* 0x000000000000791b */ /* 0x003fe20003800000 */
.L_x_3208:
[----:B------:R-:W-:Y:S01]  /*0de0*/  HFMA2.MMA R19, -RZ, RZ, 0, 1.1920928955078125e-07 ;  /* 0x00000002ff137435 */ /* 0x000fe200000001ff */
[----:B------:R-:W-:-:S05]  /*0df0*/  MOV R12, R18 ;  /* 0x00000012000c7202 */ /* 0x000fca0000000f00 */
[----:B------:R-:W-:-:S05]  /*0e00*/  FADD.FTZ R14, R9, R12 ;  /* 0x0000000c090e7221 */ /* 0x000fca0000010000 */
[----:B------:R-:W-:-:S07]  /*0e10*/  MOV R20, R14 ;  /* 0x0000000e00147202 */ /* 0x000fce0000000f00 */
[----:B------:R-:W-:Y:S05]  /*0e20*/  WARPSYNC.COLLECTIVE R17, `(.L_x_3209) ;  /* 0x0000000011087348 */ /* 0x000fea0003c00000 */
[----:B------:R0:W1:Y:S02]  /*0e30*/  SHFL.BFLY P2, R18, R20, R19, R22 ;  /* 0x0c00001314127389 */ /* 0x0000640000040016 */
[----:B01----:R-:W-:Y:S01]  /*0e40*/  ENDCOLLECTIVE ;  /* 0x000000000000791b */ /* 0x003fe20003800000 */
.L_x_3209:
[----:B------:R-:W-:Y:S01]  /*0e50*/  HFMA2.MMA R19, -RZ, RZ, 0, 2.384185791015625e-07 ;  /* 0x00000004ff137435 */ /* 0x000fe200000001ff */
[----:B------:R-:W-:-:S04]  /*0e60*/  IMAD.MOV.U32 R13, RZ, RZ, R18 ;  /* 0x000000ffff0d7224 */ /* 0x000fc800078e0012 */
[----:B------:R-:W-:-:S05]  /*0e70*/  FADD.FTZ R15, R14, R13 ;  /* 0x0000000d0e0f7221 */ /* 0x000fca0000010000 */
[----:B------:R-:W-:-:S07]  /*0e80*/  MOV R20, R15 ;  /* 0x0000000f00147202 */ /* 0x000fce0000000f00 */
[----:B------:R-:W-:Y:S05]  /*0e90*/  WARPSYNC.COLLECTIVE R17, `(.L_x_3210) ;  /* 0x0000000011087348 */ /* 0x000fea0003c00000 */
[----:B------:R0:W1:Y:S02]  /*0ea0*/  SHFL.BFLY P2, R18, R20, R19, R22 ;  /* 0x0c00001314127389 */ /* 0x0000640000040016 */
[----:B01----:R-:W-:Y:S01]  /*0eb0*/  ENDCOLLECTIVE ;  /* 0x000000000000791b */ /* 0x003fe20003800000 */
.L_x_3210:
[----:B------:R-:W-:Y:S01]  /*0ec0*/  IMAD.MOV.U32 R19, RZ, RZ, 0x8 ;  /* 0x00000008ff137424 */ /* 0x000fe200078e00ff */
[----:B------:R-:W-:-:S05]  /*0ed0*/  MOV R16, R18 ;  /* 0x0000001200107202 */ /* 0x000fca0000000f00 */
[----:B------:R-:W-:-:S05]  /*0ee0*/  FADD.FTZ R16, R15, R16 ;  /* 0x000000100f107221 */ /* 0x000fca0000010000 */
[----:B------:R-:W-:-:S07]  /*0ef0*/  MOV R20, R16 ;  /* 0x0000001000147202 */ /* 0x000fce0000000f00 */
[----:B------:R-:W-:Y:S05]  /*0f00*/  WARPSYNC.COLLECTIVE R17, `(.L_x_3211) ;  /* 0x0000000011087348 */ /* 0x000fea0003c00000 */
[----:B------:R0:W1:Y:S02]  /*0f10*/  SHFL.BFLY P2, R18, R20, R19, R22 ;  /* 0x0c00001314127389 */ /* 0x0000640000040016 */
[----:B01----:R-:W-:Y:S01]  /*0f20*/  ENDCOLLECTIVE ;  /* 0x000000000000791b */ /* 0x003fe20003800000 */
.L_x_3211:
[----:B------:R-:W-:Y:S01]  /*0f30*/  HFMA2.MMA R19, -RZ, RZ, 0, 9.5367431640625e-07 ;  /* 0x00000010ff137435 */ /* 0x000fe200000001ff */
[----:B------:R-:W-:-:S05]  /*0f40*/  MOV R9, R18 ;  /* 0x0000001200097202 */ /* 0x000fca0000000f00 */
[----:B------:R-:W-:-:S05]  /*0f50*/  FADD.FTZ R9, R16, R9 ;  /* 0x0000000910097221 */ /* 0x000fca0000010000 */
[----:B------:R-:W-:-:S07]  /*0f60*/  MOV R20, R9 ;  /* 0x0000000900147202 */ /* 0x000fce0000000f00 */
[----:B------:R-:W-:Y:S05]  /*0f70*/  WARPSYNC.COLLECTIVE R17, `(.L_x_3212) ;  /* 0x0000000011087348 */ /* 0x000fea0003c00000 */
[----:B------:R0:W1:Y:S02]  /*0f80*/  SHFL.BFLY P2, R18, R20, R19, R22 ;  /* 0x0c00001314127389 */ /* 0x0000640000040016 */
[----:B01----:R-:W-:Y:S01]  /*0f90*/  ENDCOLLECTIVE ;  /* 0x000000000000791b */ /* 0x003fe20003800000 */
.L_x_3212:
[----:B------:R-:W-:Y:S01]  /*0fa0*/  MOV R14, R18 ;  /* 0x00000012000e7202 */ /* 0x000fe20000000f00 */
[----:B------:R-:W-:Y:S06]  /*0fb0*/  BRA `(.L_x_3213) ;  /* 0xfffffff800907947 */ /* 0x000fec000383ffff */
.L_x_3214:
        /* <DEDUP_REMOVED lines=12> */
.L_x_3384:


//--------------------- .text._ZN10layer_norm40ln_parallel_residual_bwd_finalize_kernelINS_22Kernel_traits_finalizeILj1536EfffffjLb0ELj1024ELj4ENS_18Kernel_traits_baseILj1536EfffffjLj1024EEEEELb1EEEvNS_9BwdParamsE --------------------------
	.section	.text._ZN10layer_norm40ln_parallel_residual_bwd_finalize_kernelINS_22Kernel_traits_finalizeILj1536EfffffjLb0ELj1024ELj4ENS_18Kernel_traits_baseILj1536EfffffjLj1024EEEEELb1EEEvNS_9BwdParamsE,"ax",@progbits
	.align	128
        .global         _ZN10layer_norm40ln_parallel_residual_bwd_finalize_kernelINS_22Kernel_traits_finalizeILj1536EfffffjLb0ELj1024ELj4ENS_18Kernel_traits_baseILj1536EfffffjLj1024EEEEELb1EEEvNS_9BwdParamsE
        .type           _ZN10layer_norm40ln_parallel_residual_bwd_finalize_kernelINS_22Kernel_traits_finalizeILj1536EfffffjLb0ELj1024ELj4ENS_18Kernel_traits_baseILj1536EfffffjLj1024EEEEELb1EEEvNS_9BwdParamsE,@function
        .size           _ZN10layer_norm40ln_parallel_residual_bwd_finalize_kernelINS_22Kernel_traits_finalizeILj1536EfffffjLb0ELj1024ELj4ENS_18Kernel_traits_baseILj1536EfffffjLj1024EEEEELb1EEEvNS_9BwdParamsE,(.L_x_3385 - _ZN10layer_norm40ln_parallel_residual_bwd_finalize_kernelINS_22Kernel_traits_finalizeILj1536EfffffjLb0ELj1024ELj4ENS_18Kernel_traits_baseILj1536EfffffjLj1024EEEEELb1EEEvNS_9BwdParamsE)
        .other          _ZN10layer_norm40ln_parallel_residual_bwd_finalize_kernelINS_22Kernel_traits_finalizeILj1536EfffffjLb0ELj1024ELj4ENS_18Kernel_traits_baseILj1536EfffffjLj1024EEEEELb1EEEvNS_9BwdParamsE,@"STO_CUDA_ENTRY STV_DEFAULT"
_ZN10layer_norm40ln_parallel_residual_bwd_finalize_kernelINS_22Kernel_traits_finalizeILj1536EfffffjLb0ELj1024ELj4ENS_18Kernel_traits_baseILj1536EfffffjLj1024EEEEELb1EEEvNS_9BwdParamsE:
.text._ZN10layer_norm40ln_parallel_residual_bwd_finalize_kernelINS_22Kernel_traits_finalizeILj1536EfffffjLb0ELj1024ELj4ENS_18Kernel_traits_baseILj1536EfffffjLj1024EEEEELb1EEEvNS_9BwdParamsE:
        /* <DEDUP_REMOVED lines=23> */
.L_x_3226:
        /* <DEDUP_REMOVED lines=41> */
.L_x_3219:
        /* <DEDUP_REMOVED lines=62> */
.L_x_3218:
[----:B------:R-:W-:Y:S05]  /*07e0*/  BSYNC B1 ;  /* 0x0000000000017941 */ /* 0x000fea0003800000 */
.L_x_3217:
        /* <DEDUP_REMOVED lines=39> */
.L_x_3221:
[----:B------:R-:W-:Y:S05]  /*0a60*/  BSYNC B1 ;  /* 0x0000000000017941 */ /* 0x000fea0003800000 */
.L_x_3220:
        /* <DEDUP_REMOVED lines=20> */
.L_x_3216:
[----:B------:R-:W-:Y:S05]  /*0bb0*/  BSYNC B0 ;  /* 0x0000000000007941 */ /* 0x000fea0003800000 */
.L_x_3215:
        /* <DEDUP_REMOVED lines=54> */
.L_x_3247:
        /* <DEDUP_REMOVED lines=10> */
.L_x_3222:
        /* <DEDUP_REMOVED lines=22> */
.L_x_3225:
[----:B------:R-:W-:Y:S05]  /*1120*/  BSYNC B0 ;  /* 0x0000000000007941 */ /* 0x000fea0003800000 */
.L_x_3224:
[C---:B------:R-:W-:Y:S02]  /*1130*/  ISETP.GT.U32.AND P1, PT, R4.reuse, -0x601, PT ;  /* 0xfffff9ff0400780c */ /* 0x040fe40003f24070 */
[----:B------:R-:W-:Y:S02]  /*1140*/  IADD3 R4, R4, 0x600, RZ ;  /* 0x0000060004047810 */ /* 0x000fe40007ffe0ff */
[----:B------:R-:W-:-:S09]  /*1150*/  IADD3 R5, R5, 0x300, RZ ;  /* 0x0000030005057810 */ /* 0x000fd20007ffe0ff */
[----:B------:R-:W-:Y:S05]  /*1160*/  @P1 BRA `(.L_x_3226) ;  /* 0xfffffff000001947 */ /* 0x000fea000383ffff */
[----:B------:R-:W-:Y:S05]  /*1170*/  EXIT ;  /* 0x000000000000794d */ /* 0x000fea0003800000 */
.L_x_3223:
[----:B------:R-:W-:Y:S01]  /*1180*/  HFMA2.MMA R13, -RZ, RZ, 0, 5.9604644775390625e-08 ;  /* 0x00000001ff0d7435 */ /* 0x000fe200000001ff */
[----:B0-----:R-:W-:Y:S02]  /*1190*/  MOV R26, R9 ;  /* 0x00000009001a7202 */ /* 0x001fe40000000f00 */
[----:B------:R-:W-:Y:S02]  /*11a0*/  MOV R12, 0x1f ;  /* 0x0000001f000c7802 */ /* 0x000fe40000000f00 */
[----:B------:R-:W-:-:S07]  /*11b0*/  MOV R11, 0xffffffff ;  /* 0xffffffff000b7802 */ /* 0x000fce0000000f00 */
[----:B-1234-:R-:W-:Y:S05]  /*11c0*/  WARPSYNC.COLLECTIVE R11, `(.L_x_3227) ;  /* 0x000000000b087348 */ /* 0x01efea0003c00000 */
[----:B------:R0:W0:Y:S02]  /*11d0*/  SHFL.BFLY P2, R16, R26, R13, R12 ;  /* 0x0c00000d1a107389 */ /* 0x000024000004000c */
[----:B01234-:R-:W-:Y:S01]  /*11e0*/  ENDCOLLECTIVE ;  /* 0x000000000000791b */ /* 0x01ffe20003800000 */
.L_x_3227:
[----:B------:R-:W-:Y:S01]  /*11f0*/  HFMA2.MMA R13, -RZ, RZ, 0, 1.1920928955078125e-07 ;  /* 0x00000002ff0d7435 */ /* 0x000fe200000001ff */
[----:B------:R-:W-:-:S05]  /*1200*/  FADD.FTZ R10, R9, R16 ;  /* 0x00000010090a7221 */ /* 0x000fca0000010000 */
[----:B------:R-:W-:-:S07]  /*1210*/  MOV R26, R10 ;  /* 0x0000000a001a7202 */ /* 0x000fce0000000f00 */
[----:B------:R-:W-:Y:S05]  /*1220*/  WARPSYNC.COLLECTIVE R11, `(.L_x_3228) ;  /* 0x000000000b087348 */ /* 0x000fea0003c00000 */
[----:B------:R0:W1:Y:S02]  /*1230*/  SHFL.BFLY P2, R16, R26, R13, R12 ;  /* 0x0c00000d1a107389 */ /* 0x000064000004000c */
[----:B01----:R-:W-:Y:S01]  /*1240*/  ENDCOLLECTIVE ;  /* 0x000000000000791b */ /* 0x003fe20003800000 */
.L_x_3228:
[----:B------:R-:W-:Y:S01]  /*1250*/  HFMA2.MMA R13, -RZ, RZ, 0, 2.384185791015625e-07 ;  /* 0x00000004ff0d7435 */ /* 0x000fe200000001ff */
[----:B------:R-:W-:-:S05]  /*1260*/  FADD.FTZ R9, R10, R16 ;  /* 0x000000100a097221 */ /* 0x000fca0000010000 */
[----:B------:R-:W-:-:S07]  /*1270*/  MOV R26, R9 ;  /* 0x00000009001a7202 */ /* 0x000fce0000000f00 */
[----:B------:R-:W-:Y:S05]  /*1280*/  WARPSYNC.COLLECTIVE R11, `(.L_x_3229) ;  /* 0x000000000b087348 */ /* 0x000fea0003c00000 */
[----:B------:R0:W1:Y:S02]  /*1290*/  SHFL.BFLY P2, R16, R26, R13, R12 ;  /* 0x0c00000d1a107389 */ /* 0x000064000004000c */
[----:B01----:R-:W-:Y:S01]  /*12a0*/  ENDCOLLECTIVE ;  /* 0x000000000000791b */ /* 0x003fe20003800000 */
.L_x_3229:
[----:B------:R-:W-:Y:S01]  /*12b0*/  HFMA2.MMA R13, -RZ, RZ, 0, 4.76837158203125e-07 ;  /* 0x00000008ff0d7435 */ /* 0x000fe200000001ff */
[----:B------:R-:W-:-:S05]  /*12c0*/  FADD.FTZ R18, R9, R16 ;  /* 0x0000001009127221 */ /* 0x000fca0000010000 */
[----:B------:R-:W-:-:S07]  /*12d0*/  MOV R26, R18 ;  /* 0x00000012001a7202 */ /* 0x000fce0000000f00 */
[----:B------:R-:W-:Y:S05]  /*12e0*/  WARPSYNC.COLLECTIVE R11, `(.L_x_3230) ;  /* 0x000000000b087348 */ /* 0x000fea0003c00000 */
[----:B------:R0:W1:Y:S02]  /*12f0*/  SHFL.BFLY P2, R16, R26, R13, R12 ;  /* 0x0c00000d1a107389 */ /* 0x000064000004000c */
[----:B01----:R-:W-:Y:S01]  /*1300*/  ENDCOLLECTIVE ;  /* 0x000000000000791b */ /* 0x003fe20003800000 */
.L_x_3230:
[----:B------:R-:W-:Y:S01]  /*1310*/  HFMA2.MMA R13, -RZ, RZ, 0, 9.5367431640625e-07 ;  /* 0x00000010ff0d7435 */ /* 0x000fe200000001ff */
[----:B------:R-:W-:-:S05]  /*1320*/  FADD.FTZ R10, R18, R16 ;  /* 0x00000010120a7221 */ /* 0x000fca0000010000 */
[----:B------:R-:W-:-:S07]  /*1330*/  MOV R26, R10 ;  /* 0x0000000a001a7202 */ /* 0x000fce0000000f00 */
[----:B------:R-:W-:Y:S05]  /*1340*/  WARPSYNC.COLLECTIVE R11, `(.L_x_3231) ;  /* 0x000000000b087348 */ /* 0x000fea0003c00000 */
[----:B------:R0:W1:Y:S02]  /*1350*/  SHFL.BFLY P2, R16, R26, R13, R12 ;  /* 0x0c00000d1a107389 */ /* 0x000064000004000c */
[----:B01----:R-:W-:Y:S01]  /*1360*/  ENDCOLLECTIVE ;  /* 0x000000000000791b */ /* 0x003fe20003800000 */
.L_x_3231:
[----:B------:R-:W-:Y:S01]  /*1370*/  HFMA2.MMA R13, -RZ, RZ, 0, 5.9604644775390625e-08 ;  /* 0x00000001ff0d7435 */ /* 0x000fe200000001ff */
[----:B------:R-:W-:Y:S02]  /*1380*/  MOV R26, R14 ;  /* 0x0000000e001a7202 */ /* 0x000fe40000000f00 */
[----:B------:R-:W-:-:S08]  /*1390*/  MOV R9, R16 ;  /* 0x0000001000097202 */ /* 0x000fd00000000f00 */
[----:B------:R-:W-:Y:S05]  /*13a0*/  WARPSYNC.COLLECTIVE R11, `(.L_x_3232) ;  /* 0x000000000b087348 */ /* 0x000fea0003c00000 */
[----:B------:R0:W1:Y:S02]  /*13b0*/  SHFL.BFLY P2, R16, R26, R13, R12 ;  /* 0x0c00000d1a107389 */ /* 0x000064000004000c */
[----:B01----:R-:W-:Y:S01]  /*13c0*/  ENDCOLLECTIVE ;  /* 0x000000000000791b */ /* 0x003fe20003800000 */
.L_x_3232:
[----:B------:R-:W-:Y:S01]  /*13d0*/  HFMA2.MMA R13, -RZ, RZ, 0, 1.1920928955078125e-07 ;  /* 0x00000002ff0d7435 */ /* 0x000fe200000001ff */
[----:B------:R-:W-:-:S05]  /*13e0*/  MOV R15, R16 ;  /* 0x00000010000f7202 */ /* 0x000fca0000000f00 */
[----:B------:R-:W-:-:S05]  /*13f0*/  FADD.FTZ R15, R14, R15 ;  /* 0x0000000f0e0f7221 */ /* 0x000fca0000010000 */
[----:B------:R-:W-:-:S07]  /*1400*/  MOV R26, R15 ;  /* 0x0000000f001a7202 */ /* 0x000fce0000000f00 */
[----:B------:R-:W-:Y:S05]  /*1410*/  WARPSYNC.COLLECTIVE R11, `(.L_x_3233) ;  /* 0x000000000b087348 */ /* 0x000fea0003c00000 */
[----:B------:R0:W1:Y:S02]  /*1420*/  SHFL.BFLY P2, R16, R26, R13, R12 ;  /* 0x0c00000d1a107389 */ /* 0x000064000004000c */
[----:B01----:R-:W-:Y:S01]  /*1430*/  ENDCOLLECTIVE ;  /* 0x000000000000791b */ /* 0x003fe20003800000 */
.L_x_3233:
[----:B------:R-:W-:Y:S01]  /*1440*/  HFMA2.MMA R13, -RZ, RZ, 0, 2.384185791015625e-07 ;  /* 0x00000004ff0d7435 */ /* 0x000fe200000001ff */
[----:B------:R-:W-:-:S05]  /*1450*/  MOV R18, R16 ;  /* 0x0000001000127202 */ /* 0x000fca0000000f00 */
[----:B------:R-:W-:-:S05]  /*1460*/  FADD.FTZ R14, R15, R18 ;  /* 0x000000120f0e7221 */ /* 0x000fca0000010000 */
[----:B------:R-:W-:-:S07]  /*1470*/  MOV R26, R14 ;  /* 0x0000000e001a7202 */ /* 0x000fce0000000f00 */
[----:B------:R-:W-:Y:S05]  /*1480*/  WARPSYNC.COLLECTIVE R11, `(.L_x_3234) ;  /* 0x000000000b087348 */ /* 0x000fea0003c00000 */
[----:B------:R0:W1:Y:S02]  /*1490*/  SHFL.BFLY P2, R16, R26, R13, R12 ;  /* 0x0c00000d1a107389 */ /* 0x000064000004000c */
[----:B01----:R-:W-:Y:S01]  /*14a0*/  ENDCOLLECTIVE ;  /* 0x000000000000791b */ /* 0x003fe20003800000 */
.L_x_3234:
[----:B------:R-:W-:Y:S01]  /*14b0*/  HFMA2.MMA R13, -RZ, RZ, 0, 4.76837158203125e-07 ;  /* 0x00000008ff0d7435 */ /* 0x000fe200000001ff */
[----:B------:R-:W-:-:S05]  /*14c0*/  MOV R17, R16 ;  /* 0x0000001000117202 */ /* 0x000fca0000000f00 */
[----:B------:R-:W-:-:S05]  /*14d0*/  FADD.FTZ R19, R14, R17 ;  /* 0x000000110e137221 */ /* 0x000fca0000010000 */
[----:B------:R-:W-:-:S07]  /*14e0*/  MOV R26, R19 ;  /* 0x00000013001a7202 */ /* 0x000fce0000000f00 */
[----:B------:R-:W-:Y:S05]  /*14f0*/  WARPSYNC.COLLECTIVE R11, `(.L_x_3235) ;  /* 0x000000000b087348 */ /* 0x000fea0003c00000 */
[----:B------:R0:W1:Y:S02]  /*1500*/  SHFL.BFLY P2, R16, R26, R13, R12 ;  /* 0x0c00000d1a107389 */ /* 0x000064000004000c */
[----:B01----:R-:W-:Y:S01]  /*1510*/  ENDCOLLECTIVE ;  /* 0x000000000000791b */ /* 0x003fe20003800000 */
.L_x_3235:
[----:B------:R-:W-:Y:S01]  /*1520*/  HFMA2.MMA R13, -RZ, RZ, 0, 9.5367431640625e-07 ;  /* 0x00000010ff0d7435 */ /* 0x000fe200000001ff */
[----:B------:R-:W-:-:S05]  /*1530*/  MOV R20, R16 ;  /* 0x0000001000147202 */ /* 0x000fca0000000f00 */
[----:B------:R-:W-:-:S05]  /*1540*/  FADD.FTZ R15, R19, R20 ;  /* 0x00000014130f7221 */ /* 0x000fca0000010000 */
[----:B------:R-:W-:-:S07]  /*1550*/  MOV R26, R15 ;  /* 0x0000000f001a7202 */ /* 0x000fce0000000f00 */
[----:B------:R-:W-:Y:S05]  /*1560*/  WARPSYNC.COLLECTIVE R11, `(.L_x_3236) ;  /* 0x000000000b087348 */ /* 0x000fea0003c00000 */
[----:B------:R0:W1:Y:S02]  /*1570*/  SHFL.BFLY P2, R16, R26, R13, R12 ;  /* 0x0c00000d1a107389 */ /* 0x000064000004000c */
[----:B01----:R-:W-:Y:S01]  /*1580*/  ENDCOLLECTIVE ;  /* 0x000000000000791b */ /* 0x003fe20003800000 */
.L_x_3236:
[----:B------:R-:W-:Y:S01]  /*1590*/  HFMA2.MMA R13, -RZ, RZ, 0, 5.9604644775390625e-08 ;  /* 0x00000001ff0d7435 */ /* 0x000fe200000001ff */
[----:B------:R-:W-:Y:S02]  /*15a0*/  MOV R26, R8 ;  /* 0x00000008001a7202 */ /* 0x000fe40000000f00 */
[----:B------:R-:W-:-:S08]  /*15b0*/  MOV R14, R16 ;  /* 0x00000010000e7202 */ /* 0x000fd00000000f00 */
[----:B------:R-:W-:Y:S05]  /*15c0*/  WARPSYNC.COLLECTIVE R11, `(.L_x_3237) ;  /* 0x000000000b087348 */ /* 0x000fea0003c00000 */
[----:B------:R0:W1:Y:S02]  /*15d0*/  SHFL.BFLY P2, R16, R26, R13, R12 ;  /* 0x0c00000d1a107389 */ /* 0x000064000004000c */
[----:B01----:R-:W-:Y:S01]  /*15e0*/  ENDCOLLECTIVE ;  /* 0x000000000000791b */ /* 0x003fe20003800000 */
.L_x_3237:
[----:B------:R-:W-:Y:S01]  /*15f0*/  HFMA2.MMA R13, -RZ, RZ, 0, 1.1920928955078125e-07 ;  /* 0x00000002ff0d7435 */ /* 0x000fe200000001ff */
[----:B------:R-:W-:-:S05]  /*1600*/  MOV R17, R16 ;  /* 0x0000001000117202 */ /* 0x000fca0000000f00 */
[----:B------:R-:W-:-:S05]  /*1610*/  FADD.FTZ R19, R8, R17 ;  /* 0x0000001108137221 */ /* 0x000fca0000010000 */
[----:B------:R-:W-:-:S07]  /*1620*/  MOV R26, R19 ;  /* 0x00000013001a7202 */ /* 0x000fce0000000f00 */
[----:B------:R-:W-:Y:S05]  /*1630*/  WARPSYNC.COLLECTIVE R11, `(.L_x_3238) ;  /* 0x000000000b087348 */ /* 0x000fea0003c00000 */
[----:B------:R0:W1:Y:S02]  /*1640*/  SHFL.BFLY P2, R16, R26, R13, R12 ;  /* 0x0c00000d1a107389 */ /* 0x000064000004000c */
[----:B01----:R-:W-:Y:S01]  /*1650*/  ENDCOLLECTIVE ;  /* 0x000000000000791b */ /* 0x003fe20003800000 */
.L_x_3238:
[----:B------:R-:W-:Y:S01]  /*1660*/  HFMA2.MMA R13, -RZ, RZ, 0, 2.384185791015625e-07 ;  /* 0x00000004ff0d7435 */ /* 0x000fe200000001ff */
[----:B------:R-:W-:-:S05]  /*1670*/  MOV R20, R16 ;  /* 0x0000001000147202 */ /* 0x000fca0000000f00 */
[----:B------:R-:W-:-:S05]  /*1680*/  FADD.FTZ R8, R19, R20 ;  /* 0x0000001413087221 */ /* 0x000fca0000010000 */
[----:B------:R-:W-:-:S07]  /*1690*/  MOV R26, R8 ;  /* 0x00000008001a7202 */ /* 0x000fce0000000f00 */
[----:B------:R-:W-:Y:S05]  /*16a0*/  WARPSYNC.COLLECTIVE R11, `(.L_x_3239) ;  /* 0x000000000b087348 */ /* 0x000fea0003c00000 */
[----:B------:R0:W1:Y:S02]  /*16b0*/  SHFL.BFLY P2, R16, R26, R13, R12 ;  /* 0x0c00000d1a107389 */ /* 0x000064000004000c */
[----:B01----:R-:W-:Y:S01]  /*16c0*/  ENDCOLLECTIVE ;  /* 0x000000000000791b */ /* 0x003fe20003800000 */
.L_x_3239:
[----:B------:R-:W-:Y:S01]  /*16d0*/  HFMA2.MMA R13, -RZ, RZ, 0, 4.76837158203125e-07 ;  /* 0x00000008ff0d7435 */ /* 0x000fe200000001ff */
[----:B------:R-:W-:-:S05]  /*16e0*/  MOV R21, R16 ;  /* 0x0000001000157202 */ /* 0x000fca0000000f00 */
[----:B------:R-:W-:-:S05]  /*16f0*/  FADD.FTZ R21, R8, R21 ;  /* 0x0000001508157221 */ /* 0x000fca0000010000 */
[----:B------:R-:W-:-:S07]  /*1700*/  MOV R26, R21 ;  /* 0x00000015001a7202 */ /* 0x000fce0000000f00 */
[----:B------:R-:W-:Y:S05]  /*1710*/  WARPSYNC.COLLECTIVE R11, `(.L_x_3240) ;  /* 0x000000000b087348 */ /* 0x000fea0003c00000 */
[----:B------:R0:W1:Y:S02]  /*1720*/  SHFL.BFLY P2, R16, R26, R13, R12 ;  /* 0x0c00000d1a107389 */ /* 0x000064000004000c */
[----:B01----:R-:W-:Y:S01]  /*1730*/  ENDCOLLECTIVE ;  /* 0x000000000000791b */ /* 0x003fe20003800000 */
.L_x_3240:
[----:B------:R-:W-:Y:S01]  /*1740*/  HFMA2.MMA R13, -RZ, RZ, 0, 9.5367431640625e-07 ;  /* 0x00000010ff0d7435 */ /* 0x000fe200000001ff */
[----:B------:R-:W-:-:S05]  /*1750*/  MOV R22, R16 ;  /* 0x0000001000167202 */ /* 0x000fca0000000f00 */
[----:B------:R-:W-:-:S05]  /*1760*/  FADD.FTZ R17, R21, R22 ;  /* 0x0000001615117221 */ /* 0x000fca0000010000 */
[----:B------:R-:W-:-:S07]  /*1770*/  MOV R26, R17 ;  /* 0x00000011001a7202 */ /* 0x000fce0000000f00 */
[----:B------:R-:W-:Y:S05]  /*1780*/  WARPSYNC.COLLECTIVE R11, `(.L_x_3241) ;  /* 0x000000000b087348 */ /* 0x000fea0003c00000 */
[----:B------:R0:W1:Y:S02]  /*1790*/  SHFL.BFLY P2, R16, R26, R13, R12 ;  /* 0x0c00000d1a107389 */ /* 0x000064000004000c */
[----:B01----:R-:W-:Y:S01]  /*17a0*/  ENDCOLLECTIVE ;  /* 0x000000000000791b */ /* 0x003fe20003800000 */
.L_x_3241:
[----:B------:R-:W-:Y:S01]  /*17b0*/  HFMA2.MMA R13, -RZ, RZ, 0, 5.9604644775390625e-08 ;  /* 0x00000001ff0d7435 */ /* 0x000fe200000001ff */
[----:B------:R-:W-:Y:S02]  /*17c0*/  MOV R26, R7 ;  /* 0x00000007001a7202 */ /* 0x000fe40000000f00 */
[----:B------:R-:W-:-:S08]  /*17d0*/  MOV R8, R16 ;  /* 0x0000001000087202 */ /* 0x000fd00000000f00 */
[----:B------:R-:W-:Y:S05]  /*17e0*/  WARPSYNC.COLLECTIVE R11, `(.L_x_3242) ;  /* 0x000000000b087348 */ /* 0x000fea0003c00000 */
[----:B------:R0:W1:Y:S02]  /*17f0*/  SHFL.BFLY P2, R16, R26, R13, R12 ;  /* 0x0c00000d1a107389 */ /* 0x000064000004000c */
[----:B01----:R-:W-:Y:S01]  /*1800*/  ENDCOLLECTIVE ;  /* 0x000000000000791b */ /* 0x003fe20003800000 */
.L_x_3242:
[----:B------:R-:W-:Y:S01]  /*1810*/  HFMA2.MMA R13, -RZ, RZ, 0, 1.1920928955078125e-07 ;  /* 0x00000002ff0d7435 */ /* 0x000fe200000001ff */
[----:B------:R-:W-:-:S05]  /*1820*/  MOV R18, R16 ;  /* 0x0000001000127202 */ /* 0x000fca0000000f00 */
[----:B------:R-:W-:-:S05]  /*1830*/  FADD.FTZ R22, R7, R18 ;  /* 0x0000001207167221 */ /* 0x000fca0000010000 */
[----:B------:R-:W-:-:S07]  /*1840*/  MOV R26, R22 ;  /* 0x00000016001a7202 */ /* 0x000fce0000000f00 */
[----:B------:R-:W-:Y:S05]  /*1850*/  WARPSYNC.COLLECTIVE R11, `(.L_x_3243) ;  /* 0x000000000b087348 */ /* 0x000fea0003c00000 */
[----:B------:R0:W1:Y:S02]  /*1860*/  SHFL.BFLY P2, R16, R26, R13, R12 ;  /* 0x0c00000d1a107389 */ /* 0x000064000004000c */
[----:B01----:R-:W-:Y:S01]  /*1870*/  ENDCOLLECTIVE ;  /* 0x000000000000791b */ /* 0x003fe20003800000 */
.L_x_3243:
[----:B------:R-:W-:Y:S01]  /*1880*/  HFMA2.MMA R13, -RZ, RZ, 0, 2.384185791015625e-07 ;  /* 0x00000004ff0d7435 */ /* 0x000fe200000001ff */
[----:B------:R-:W-:-:S05]  /*1890*/  MOV R21, R16 ;  /* 0x0000001000157202 */ /* 0x000fca0000000f00 */
[----:B------:R-:W-:-:S05]  /*18a0*/  FADD.FTZ R7, R22, R21 ;  /* 0x0000001516077221 */ /* 0x000fca0000010000 */
[----:B------:R-:W-:-:S07]  /*18b0*/  MOV R26, R7 ;  /* 0x00000007001a7202 */ /* 0x000fce0000000f00 */
[----:B------:R-:W-:Y:S05]  /*18c0*/  WARPSYNC.COLLECTIVE R11, `(.L_x_3244) ;  /* 0x000000000b087348 */ /* 0x000fea0003c00000 */
[----:B------:R0:W1:Y:S02]  /*18d0*/  SHFL.BFLY P2, R16, R26, R13, R12 ;  /* 0x0c00000d1a107389 */ /* 0x000064000004000c */
[----:B01----:R-:W-:Y:S01]  /*18e0*/  ENDCOLLECTIVE ;  /* 0x000000000000791b */ /* 0x003fe20003800000 */
.L_x_3244:
[----:B------:R-:W-:Y:S01]  /*18f0*/  HFMA2.MMA R13, -RZ, RZ, 0, 4.76837158203125e-07 ;  /* 0x00000008ff0d7435 */ /* 0x000fe200000001ff */
[----:B------:R-:W-:-:S05]  /*1900*/  MOV R20, R16 ;  /* 0x0000001000147202 */ /* 0x000fca0000000f00 */
[----:B------:R-:W-:-:S05]  /*1910*/  FADD.FTZ R23, R7, R20 ;  /* 0x0000001407177221 */ /* 0x000fca0000010000 */
[----:B------:R-:W-:-:S07]  /*1920*/  MOV R26, R23 ;  /* 0x00000017001a7202 */ /* 0x000fce0000000f00 */
[----:B------:R-:W-:Y:S05]  /*1930*/  WARPSYNC.COLLECTIVE R11, `(.L_x_3245) ;  /* 0x000000000b087348 */ /* 0x000fea0003c00000 */
[----:B------:R0:W1:Y:S02]  /*1940*/  SHFL.BFLY P2, R16, R26, R13, R12 ;  /* 0x0c00000d1a107389 */ /* 0x000064000004000c */
[----:B01----:R-:W-:Y:S01]  /*1950*/  ENDCOLLECTIVE ;  /* 0x000000000000791b */ /* 0x003fe20003800000 */
.L_x_3245:
[----:B------:R-:W-:Y:S01]  /*1960*/  HFMA2.MMA R13, -RZ, RZ, 0, 9.5367431640625e-07 ;  /* 0x00000010ff0d7435 */ /* 0x000fe200000001ff */
[----:B------:R-:W-:-:S05]  /*1970*/  MOV R24, R16 ;  /* 0x0000001000187202 */ /* 0x000fca0000000f00 */
[----:B------:R-:W-:-:S05]  /*1980*/  FADD.FTZ R24, R23, R24 ;  /* 0x0000001817187221 */ /* 0x000fca0000010000 */
[----:B------:R-:W-:-:S07]  /*1990*/  MOV R26, R24 ;  /* 0x00000018001a7202 */ /* 0x000fce0000000f00 */
[----:B------:R-:W-:Y:S05]  /*19a0*/  WARPSYNC.COLLECTIVE R11, `(.L_x_3246) ;  /* 0x000000000b087348 */ /* 0x000fea0003c00000 */
[----:B------:R0:W1:Y:S02]  /*19b0*/  SHFL.BFLY P2, R16, R26, R13, R12 ;  /* 0x0c00000d1a107389 */ /* 0x000064000004000c */
[----:B01----:R-:W-:Y:S01]  /*19c0*/  ENDCOLLECTIVE ;  /* 0x000000000000791b */ /* 0x003fe20003800000 */
.L_x_3246:
[----:B------:R-:W-:Y:S05]  /*19d0*/  BRA `(.L_x_3247) ;  /* 0xfffffff400507947 */ /* 0x000fea000383ffff */
.L_x_3248:
        /* <DEDUP_REMOVED lines=10> */
.L_x_3385:


//--------------------- .text._ZN10layer_norm31ln_parallel_residual_bwd_kernelINS_13Kernel_traitsIfffffjLj1536ELj1ELj1ELj4ELj16ENS_18Kernel_traits_baseILj1536EfffffjLj128EEEEELb1ELb1ELb1EEEvNS_9BwdParamsE --------------------------
	.section	.text._ZN10layer_norm31ln_parallel_residual_bwd_kernelINS_13Kernel_traitsIfffffjLj1536ELj1ELj1ELj4ELj16ENS_18Kernel_traits_baseILj1536EfffffjLj128EEEEELb1ELb1ELb1EEEvNS_9BwdParamsE,"ax",@progbits
	.align	128
        .global         _ZN10layer_norm31ln_parallel_residual_bwd_kernelINS_13Kernel_traitsIfffffjLj1536ELj1ELj1ELj4ELj16ENS_18Kernel_traits_baseILj1536EfffffjLj128EEEEELb1ELb1ELb1EEEvNS_9BwdParamsE
        .type           _ZN10layer_norm31ln_parallel_residual_bwd_kernelINS_13Kernel_traitsIfffffjLj1536ELj1ELj1ELj4ELj16ENS_18Kernel_traits_baseILj1536EfffffjLj128EEEEELb1ELb1ELb1EEEvNS_9BwdParamsE,@function
        .size           _ZN10layer_norm31ln_parallel_residual_bwd_kernelINS_13Kernel_traitsIfffffjLj1536ELj1ELj1ELj4ELj16ENS_18Kernel_traits_baseILj1536EfffffjLj128EEEEELb1ELb1ELb1EEEvNS_9BwdParamsE,(.L_x_3386 - _ZN10layer_norm31ln_parallel_residual_bwd_kernelINS_13Kernel_traitsIfffffjLj1536ELj1ELj1ELj4ELj16ENS_18Kernel_traits_baseILj1536EfffffjLj128EEEEELb1ELb1ELb1EEEvNS_9BwdParamsE)
        .other          _ZN10layer_norm31ln_parallel_residual_bwd_kernelINS_13Kernel_traitsIfffffjLj1536ELj1ELj1ELj4ELj16ENS_18Kernel_traits_baseILj1536EfffffjLj128EEEEELb1ELb1ELb1EEEvNS_9BwdParamsE,@"STO_CUDA_ENTRY STV_DEFAULT"
_ZN10layer_norm31ln_parallel_residual_bwd_kernelINS_13Kernel_traitsIfffffjLj1536ELj1ELj1ELj4ELj16ENS_18Kernel_traits_baseILj1536EfffffjLj128EEEEELb1ELb1ELb1EEEvNS_9BwdParamsE:
.text._ZN10layer_norm31ln_parallel_residual_bwd_kernelINS_13Kernel_traitsIfffffjLj1536ELj1ELj1ELj4ELj16ENS_18Kernel_traits_baseILj1536EfffffjLj128EEEEELb1ELb1ELb1EEEvNS_9BwdParamsE:
        /* <DEDUP_REMOVED lines=30> */
.L_x_3249:
        /* <DEDUP_REMOVED lines=13> */
[----:B------:R-:W-:Y:S01]  /*02b0*/  CS2R R80, SRZ ;  /* 0x0000000000507805 */ /* 0x000fe2000001ff00 */
[----:B------:R-:W5:Y:S01]  /*02c0*/  LDG.E.128 R24, desc[UR4][R2.64+0x800] ;  /* 0x0008000402187981 */ /* 0x000f62000c1e1d00 */
[----:B------:R-:W-:Y:S02]  /*02d0*/  CS2R R84, SRZ ;  /* 0x0000000000547805 */ /* 0x000fe4000001ff00 */
[----:B------:R-:W-:Y:S02]  /*02e0*/  CS2R R18, SRZ ;  /* 0x0000000000127805 */ /* 0x000fe4000001ff00 */
[----:B------:R-:W-:Y:S01]  /*02f0*/  CS2R R12, SRZ ;  /* 0x00000000000c7805 */ /* 0x000fe2000001ff00 */
[----:B------:R0:W5:Y:S01]  /*0300*/  LDG.E.128 R20, desc[UR4][R2.64+0x1000] ;  /* 0x0010000402147981 */ /* 0x000162000c1e1d00 */
[----:B------:R-:W-:Y:S02]  /*0310*/  CS2R R16, SRZ ;  /* 0x0000000000107805 */ /* 0x000fe4000001ff00 */
[----:B------:R-:W-:Y:S01]  /*0320*/  CS2R R4, SRZ ;  /* 0x0000000000047805 */ /* 0x000fe2000001ff00 */
[----:B------:R-:W-:Y:S01]  /*0330*/  IMAD.MOV.U32 R90, RZ, RZ, RZ ;  /* 0x000000ffff5a7224 */ /* 0x000fe200078e00ff */
[----:B------:R-:W-:-:S02]  /*0340*/  CS2R R82, SRZ ;  /* 0x0000000000527805 */ /* 0x000fc4000001ff00 */
[----:B------:R-:W-:Y:S02]  /*0350*/  CS2R R76, SRZ ;  /* 0x00000000004c7805 */ /* 0x000fe4000001ff00 */
[----:B------:R-:W-:Y:S02]  /*0360*/  PLOP3.LUT P1, PT, PT, PT, UP0, 0x80, 0x0 ;  /* 0x000000000000781c */ /* 0x000fe40003f2f008 */
[----:B------:R-:W-:Y:S02]  /*0370*/  CS2R R14, SRZ ;  /* 0x00000000000e7805 */ /* 0x000fe4000001ff00 */
[----:B------:R-:W-:Y:S02]  /*0380*/  MOV R11, RZ ;  /* 0x000000ff000b7202 */ /* 0x000fe40000000f00 */
[----:B0-----:R-:W-:Y:S02]  /*0390*/  CS2R R2, SRZ ;  /* 0x0000000000027805 */ /* 0x001fe4000001ff00 */
[----:B------:R-:W-:-:S07]  /*03a0*/  LOP3.LUT R6, R0, 0x7f, RZ, 0xc0, !PT ;  /* 0x0000007f00067812 */ /* 0x000fce00078ec0ff */
.L_x_3254:
        /* <DEDUP_REMOVED lines=9> */
[----:B------:R-:W-:-:S03]  /*0440*/  SHF.R.U32.HI R104, RZ, 0x1c, R114 ;  /* 0x0000001cff687819 */ /* 0x000fc60000011672 */
[----:B------:R-:W-:Y:S01]  /*0450*/  IMAD.SHL.U32 R101, R111, 0x10, RZ ;  /* 0x000000106f657824 */ /* 0x000fe200078e00ff */
[----:B------:R-:W-:Y:S01]  /*0460*/  IADD3 R52, P2, R103, UR12, RZ ;  /* 0x0000000c67347c10 */ /* 0x000fe2000ff5e0ff */
[----:B0-----:R-:W-:Y:S01]  /*0470*/  IMAD.WIDE R60, R91, 0x4, R60 ;  /* 0x000000045b3c7825 */ /* 0x001fe200078e023c */
[----:B------:R-:W-:Y:S01]  /*0480*/  SHF.R.U32.HI R102, RZ, 0x1c, R111 ;  /* 0x0000001cff667819 */ /* 0x000fe2000001166f */
[----:B------:R-:W0:Y:S01]  /*0490*/  LDC.64 R78, c[0x0][0x300] ;  /* 0x0000c000ff4e7b82 */ /* 0x000e220000000a00 */
[----:B------:R-:W-:Y:S02]  /*04a0*/  IADD3.X R53, R104, UR13, RZ, P2, !PT ;  /* 0x0000000d68357c10 */ /* 0x000fe400097fe4ff */
[----:B------:R-:W3:Y:S01]  /*04b0*/  LDG.E R107, desc[UR4][R60.64] ;  /* 0x000000043c6b7981 */ /* 0x000ee2000c1e1900 */
[----:B------:R-:W-:Y:S01]  /*04c0*/  IADD3 R62, P2, R101, UR12, RZ ;  /* 0x0000000c653e7c10 */ /* 0x000fe2000ff5e0ff */
[----:B-1----:R-:W-:Y:S01]  /*04d0*/  IMAD.WIDE R98, R91, 0x4, R98 ;  /* 0x000000045b627825 */ /* 0x002fe200078e0262 */
[----:B------:R-:W-:Y:S01]  /*04e0*/  IADD3 R115, R114, 0x100, RZ ;  /* 0x0000010072737810 */ /* 0x000fe20007ffe0ff */
[----:B------:R-:W4:Y:S01]  /*04f0*/  LDG.E.128 R52, desc[UR4][R52.64] ;  /* 0x0000000434347981 */ /* 0x000f22000c1e1d00 */
[----:B------:R-:W-:Y:S01]  /*0500*/  IADD3.X R63, R102, UR13, RZ, P2, !PT ;  /* 0x0000000d663f7c10 */ /* 0x000fe200097fe4ff */
[----:B------:R-:W1:Y:S02]  /*0510*/  LDC.64 R88, c[0x0][0x2c8] ;  /* 0x0000b200ff587b82 */ /* 0x000e640000000a00 */
[----:B------:R2:W4:Y:S02]  /*0520*/  LDG.E R98, desc[UR4][R98.64] ;  /* 0x0000000462627981 */ /* 0x000524000c1e1900 */
[----:B--2---:R-:W-:-:S02]  /*0530*/  IMAD.WIDE.U32 R56, R114, 0x10, R72 ;  /* 0x0000001072387825 */ /* 0x004fc400078e0048 */
[----:B------:R-:W2:Y:S01]  /*0540*/  LDG.E.128 R60, desc[UR4][R62.64] ;  /* 0x000000043e3c7981 */ /* 0x000ea2000c1e1d00 */
[----:B------:R-:W-:-:S03]  /*0550*/  SHF.R.U32.HI R8, RZ, 0x1c, R115 ;  /* 0x0000001cff087819 */ /* 0x000fc60000011673 */
[----:B------:R-:W2:Y:S01]  /*0560*/  LDG.E.128 R56, desc[UR4][R56.64] ;  /* 0x0000000438387981 */ /* 0x000ea2000c1e1d00 */
[----:B------:R-:W-:-:S05]  /*0570*/  IMAD.SHL.U32 R99, R115, 0x10, RZ ;  /* 0x0000001073637824 */ /* 0x000fca00078e00ff */
[----:B------:R-:W-:Y:S01]  /*0580*/  IADD3 R68, P3, R99, UR12, RZ ;  /* 0x0000000c63447c10 */ /* 0x000fe2000ff7e0ff */
[----:B------:R-:W-:-:S03]  /*0590*/  IMAD.WIDE.U32 R64, R111, 0x10, R72 ;  /* 0x000000106f407825 */ /* 0x000fc600078e0048 */
[----:B------:R-:W-:-:S03]  /*05a0*/  IADD3.X R69, R8, UR13, RZ, P3, !PT ;  /* 0x0000000d08457c10 */ /* 0x000fc60009ffe4ff */
[----:B------:R-:W2:Y:S04]  /*05b0*/  LDG.E.128 R64, desc[UR4][R64.64] ;  /* 0x0000000440407981 */ /* 0x000ea8000c1e1d00 */
[----:B------:R-:W2:Y:S01]  /*05c0*/  LDG.E.128 R68, desc[UR4][R68.64] ;  /* 0x0000000444447981 */ /* 0x000ea2000c1e1d00 */
[----:B------:R-:W-:-:S06]  /*05d0*/  IMAD.WIDE.U32 R72, R115, 0x10, R72 ;  /* 0x0000001073487825 */ /* 0x000fcc00078e0048 */
[----:B------:R-:W2:Y:S01]  /*05e0*/  LDG.E.128 R72, desc[UR4][R72.64] ;  /* 0x0000000448487981 */ /* 0x000ea2000c1e1d00 */
[----:B0-----:R-:W-:-:S04]  /*05f0*/  ISETP.NE.U32.AND P2, PT, R78, RZ, PT ;  /* 0x000000ff4e00720c */ /* 0x001fc80003f45070 */
[----:B------:R-:W-:Y:S02]  /*0600*/  ISETP.NE.AND.EX P2, PT, R79, RZ, PT, P2 ;  /* 0x000000ff4f00720c */ /* 0x000fe40003f45320 */
[----:B------:R-:W-:-:S11]  /*0610*/  SHF.L.U32 R109, R114, 0x2, RZ ;  /* 0x00000002726d7819 */ /* 0x000fd600000006ff */
[----:B------:R-:W0:Y:S01]  /*0620*/  @P2 LDC.64 R92, c[0x0][0x248] ;  /* 0x00009200ff5c2b82 */ /* 0x000e220000000a00 */
[----:B------:R-:W-:Y:S01]  /*0630*/  SHF.R.U32.HI R118, RZ, 0x1e, R114 ;  /* 0x0000001eff767819 */ /* 0x000fe20000011672 */
[----:B------:R-:W-:Y:S01]  /*0640*/  IMAD.SHL.U32 R119, R111, 0x4, RZ ;  /* 0x000000046f777824 */ /* 0x000fe200078e00ff */
[----:B------:R-:W-:-:S05]  /*0650*/  IADD3 R116, P3, R109, UR14, RZ ;  /* 0x0000000e6d747c10 */ /* 0x000fca000ff7e0ff */
[----:B------:R-:W1:Y:S01]  /*0660*/  @P2 LDC.64 R94, c[0x0][0x248] ;  /* 0x00009200ff5e2b82 */ /* 0x000e620000000a00 */
[----:B------:R-:W-:Y:S02]  /*0670*/  IADD3.X R117, R118, UR15, RZ, P3, !PT ;  /* 0x0000000f76757c10 */ /* 0x000fe40009ffe4ff */
[----:B------:R-:W-:Y:S02]  /*0680*/  SHF.R.U32.HI R110, RZ, 0x1e, R111 ;  /* 0x0000001eff6e7819 */ /* 0x000fe4000001166f */
[----:B------:R-:W-:Y:S01]  /*0690*/  IADD3 R112, P3, R119, UR14, RZ ;  /* 0x0000000e77707c10 */ /* 0x000fe2000ff7e0ff */
[----:B-----5:R-:W5:Y:S02]  /*06a0*/  LDG.E R106, desc[UR4][R116.64] ;  /* 0x00000004746a7981 */ /* 0x020f64000c1e1900 */
[----:B------:R-:W1:Y:S01]  /*06b0*/  @P2 LDC.64 R96, c[0x0][0x248] ;  /* 0x00009200ff602b82 */ /* 0x000e620000000a00 */
[----:B------:R-:W-:Y:S02]  /*06c0*/  IADD3.X R113, R110, UR15, RZ, P3, !PT ;  /* 0x0000000f6e717c10 */ /* 0x000fe40009ffe4ff */
[----:B------:R-:W-:-:S03]  /*06d0*/  SHF.L.U32 R121, R115, 0x2, RZ ;  /* 0x0000000273797819 */ /* 0x000fc600000006ff */
[----:B------:R1:W5:Y:S01]  /*06e0*/  LDG.E R100, desc[UR4][R112.64] ;  /* 0x0000000470647981 */ /* 0x000362000c1e1900 */
[----:B0-----:R-:W-:-:S05]  /*06f0*/  @P2 IADD3 R108, P3, R109, R92, RZ ;  /* 0x0000005c6d6c2210 */ /* 0x001fca0007f7e0ff */
[----:B------:R-:W-:Y:S01]  /*0700*/  @P2 IMAD.X R109, R118, 0x1, R93, P3 ;  /* 0x00000001766d2824 */ /* 0x000fe200018e065d */
[----:B------:R-:W-:Y:S02]  /*0710*/  SHF.R.U32.HI R118, RZ, 0x1e, R115 ;  /* 0x0000001eff767819 */ /* 0x000fe40000011673 */
[----:B------:R-:W-:Y:S02]  /*0720*/  IADD3 R92, P3, R121, UR14, RZ ;  /* 0x0000000e795c7c10 */ /* 0x000fe4000ff7e0ff */
[----:B------:R-:W5:Y:S02]  /*0730*/  @P2 LDG.E R7, desc[UR4][R108.64] ;  /* 0x000000046c072981 */ /* 0x000f64000c1e1900 */
[----:B------:R-:W-:Y:S02]  /*0740*/  IADD3.X R93, R118, UR15, RZ, P3, !PT ;  /* 0x0000000f765d7c10 */ /* 0x000fe40009ffe4ff */
[----:B-1----:R-:W-:Y:S02]  /*0750*/  @P2 IADD3 R94, P3, R119, R94, RZ ;  /* 0x0000005e775e2210 */ /* 0x002fe40007f7e0ff */
[----:B------:R-:W-:Y:S01]  /*0760*/  @P2 IADD3 R96, P4, R121, R96, RZ ;  /* 0x0000006079602210 */ /* 0x000fe20007f9e0ff */
[----:B------:R0:W5:Y:S01]  /*0770*/  LDG.E R92, desc[UR4][R92.64] ;  /* 0x000000045c5c7981 */ /* 0x000162000c1e1900 */
[----:B------:R-:W-:-:S02]  /*0780*/  @P2 IADD3.X R95, R110, R95, RZ, P3, !PT ;  /* 0x0000005f6e5f2210 */ /* 0x000fc40001ffe4ff */
[-C--:B------:R-:W-:Y:S01]  /*0790*/  @P0 LEA R112, P3, R114, R88.reuse, 0x4 ;  /* 0x0000005872700211 */ /* 0x080fe200078620ff */
[----:B------:R-:W-:Y:S02]  /*07a0*/  @P2 IMAD.X R97, R118, 0x1, R97, P4 ;  /* 0x0000000176612824 */ /* 0x000fe400020e0661 */
[----:B------:R-:W5:Y:S01]  /*07b0*/  @P2 LDG.E R9, desc[UR4][R94.64] ;  /* 0x000000045e092981 */ /* 0x000f62000c1e1900 */
[-C--:B------:R-:W-:Y:S02]  /*07c0*/  @P0 LEA.HI.X R113, R114, R89.reuse, RZ, 0x4, P3 ;  /* 0x0000005972710211 */ /* 0x080fe400018f24ff */
[-C--:B------:R-:W-:Y:S01]  /*07d0*/  @P0 LEA R114, P3, R115, R88.reuse, 0x4 ;  /* 0x0000005873720211 */ /* 0x080fe200078620ff */
[----:B------:R-:W5:Y:S01]  /*07e0*/  @P2 LDG.E R10, desc[UR4][R96.64] ;  /* 0x00000004600a2981 */ /* 0x000f62000c1e1900 */
[----:B------:R-:W-:Y:S02]  /*07f0*/  @P0 LEA R110, P4, R111, R88, 0x4 ;  /* 0x000000586f6e0211 */ /* 0x000fe400078820ff */
[-C--:B------:R-:W-:Y:S01]  /*0800*/  @P0 LEA.HI.X R115, R115, R89.reuse, RZ, 0x4, P3 ;  /* 0x0000005973730211 */ /* 0x080fe200018f24ff */
[----:B------:R1:W5:Y:S01]  /*0810*/  @P0 LDG.E.128 R32, desc[UR4][R112.64] ;  /* 0x0000000470200981 */ /* 0x000362000c1e1d00 */
[----:B------:R-:W-:-:S03]  /*0820*/  @P0 LEA.HI.X R111, R111, R89, RZ, 0x4, P4 ;  /* 0x000000596f6f0211 */ /* 0x000fc600020f24ff */
[----:B------:R1:W5:Y:S04]  /*0830*/  @P0 LDG.E.128 R40, desc[UR4][R114.64] ;  /* 0x0000000472280981 */ /* 0x000368000c1e1d00 */
[----:B------:R1:W5:Y:S01]  /*0840*/  @P0 LDG.E.128 R36, desc[UR4][R110.64] ;  /* 0x000000046e240981 */ /* 0x000362000c1e1d00 */
[----:B------:R-:W-:Y:S02]  /*0850*/  LOP3.LUT P5, RZ, R105, 0xff, RZ, 0xc0, !PT ;  /* 0x000000ff69ff7812 */ /* 0x000fe400078ac0ff */
[----:B------:R-:W-:Y:S01]  /*0860*/  IADD3 R91, R91, UR10, RZ ;  /* 0x0000000a5b5b7c10 */ /* 0x000fe2000fffe0ff */
[----:B------:R-:W-:Y:S01]  /*0870*/  UMOV UR6, 0xffffffff ;  /* 0xffffffff00067882 */ /* 0x000fe20000000000 */
[----:B------:R-:W-:Y:S02]  /*0880*/  LOP3.LUT P3, RZ, R0, 0x1f, RZ, 0xc0, !PT ;  /* 0x0000001f00ff7812 */ /* 0x000fe4000786c0ff */
[----:B---3--:R-:W-:-:S05]  /*0890*/  FSEL R117, R107, RZ, !P1 ;  /* 0x000000ff6b757208 */ /* 0x008fca0004800000 */
[C---:B----4-:R-:W-:Y:S01]  /*08a0*/  FADD.FTZ R53, -R117.reuse, R53 ;  /* 0x0000003575357221 */ /* 0x050fe20000010100 */
[----:B0-----:R-:W-:-:S03]  /*08b0*/  FADD.FTZ R93, -R117, R52 ;  /* 0x00000034755d7221 */ /* 0x001fc60000010100 */
[C---:B------:R-:W-:Y:S01]  /*08c0*/  FMUL.FTZ R109, R98.reuse, R53 ;  /* 0x00000035626d7220 */ /* 0x040fe20000410000 */
[----:B------:R-:W-:Y:S01]  /*08d0*/  FMUL.FTZ R93, R98, R93 ;  /* 0x0000005d625d7220 */ /* 0x000fe20000410000 */
[C---:B--2---:R-:W-:Y:S01]  /*08e0*/  FADD.FTZ R53, -R117.reuse, R60 ;  /* 0x0000003c75357221 */ /* 0x044fe20000010100 */
[C---:B------:R-:W-:Y:S01]  /*08f0*/  FADD.FTZ R55, -R117.reuse, R55 ;  /* 0x0000003775377221 */ /* 0x040fe20000010100 */
[----:B-1----:R-:W-:Y:S02]  /*0900*/  FMUL.FTZ R112, R28, R56 ;  /* 0x000000381c707220 */ /* 0x002fe40000410000 */
[C---:B------:R-:W-:Y:S01]  /*0910*/  FMUL.FTZ R94, R98.reuse, R53 ;  /* 0x00000035625e7220 */ /* 0x040fe20000410000 */
[----:B------:R-:W-:Y:S01]  /*0920*/  FADD.FTZ R95, -R117, R54 ;  /* 0x00000036755f7221 */ /* 0x000fe20000010100 */
[----:B------:R-:W-:Y:S01]  /*0930*/  FMUL.FTZ R114, R29, R57 ;  /* 0x000000391d727220 */ /* 0x000fe20000410000 */
[----:B------:R-:W-:Y:S01]  /*0940*/  FADD.FTZ R53, RZ, R112 ;  /* 0x00000070ff357221 */ /* 0x000fe20000010000 */
[----:B------:R-:W-:Y:S01]  /*0950*/  FFMA.FTZ R54, R93, R112, RZ ;  /* 0x000000705d367223 */ /* 0x000fe200000100ff */
[----:B------:R-:W-:Y:S01]  /*0960*/  FMUL.FTZ R113, R98, R55 ;  /* 0x0000003762717220 */ /* 0x000fe20000410000 */
        /* <DEDUP_REMOVED lines=8> */
[----:B------:R-:W-:Y:S01]  /*09f0*/  FMUL.FTZ R118, R31, R59 ;  /* 0x0000003b1f767220 */ /* 0x000fe20000410000 */
[----:B------:R-:W-:Y:S01]  /*0a00*/  FADD.FTZ R57, R53, R116 ;  /* 0x0000007435397221 */ /* 0x000fe20000010000 */
[----:B------:R-:W-:Y:S01]  /*0a10*/  FFMA.FTZ R54, R111, R116, R54 ;  /* 0x000000746f367223 */ /* 0x000fe20000010036 */
[----:B------:R-:W-:Y:S01]  /*0a20*/  FADD.FTZ R59, -R117, R68 ;  /* 0x00000044753b7221 */ /* 0x000fe20000010100 */
[C---:B------:R-:W-:Y:S01]  /*0a30*/  FADD.FTZ R5, R56.reuse, R5 ;  /* 0x0000000538057221 */ /* 0x040fe20000010000 */
[----:B------:R-:W-:Y:S01]  /*0a40*/  FFMA.FTZ R11, R56, R93, R11 ;  /* 0x0000005d380b7223 */ /* 0x000fe2000001000b */
[C---:B------:R-:W-:Y:S01]  /*0a50*/  FADD.FTZ R3, R64.reuse, R3 ;  /* 0x0000000340037221 */ /* 0x040fe20000010000 */
[----:B------:R-:W-:Y:S01]  /*0a60*/  FFMA.FTZ R17, R64, R94, R17 ;  /* 0x0000005e40117223 */ /* 0x000fe20000010011 */
[----:B------:R-:W-:Y:S01]  /*0a70*/  FMUL.FTZ R97, R24, R64 ;  /* 0x0000004018617220 */ /* 0x000fe20000410000 */
[----:B------:R-:W-:Y:S01]  /*0a80*/  FADD.FTZ R56, R57, R118 ;  /* 0x0000007639387221 */ /* 0x000fe20000010000 */
[----:B------:R-:W-:Y:S01]  /*0a90*/  FMUL.FTZ R64, R98, R59 ;  /* 0x0000003b62407220 */ /* 0x000fe20000410000 */
[----:B------:R-:W-:Y:S01]  /*0aa0*/  FADD.FTZ R61, -R117, R61 ;  /* 0x0000003d753d7221 */ /* 0x000fe20000010100 */
[----:B------:R-:W-:Y:S01]  /*0ab0*/  FFMA.FTZ R59, R113, R118, R54 ;  /* 0x00000076713b7223 */ /* 0x000fe20000010036 */
[----:B------:R-:W-:Y:S01]  /*0ac0*/  FMUL.FTZ R108, R25, R65 ;  /* 0x00000041196c7220 */ /* 0x000fe20000410000 */
[----:B------:R-:W-:Y:S01]  /*0ad0*/  FADD.FTZ R57, R56, R97 ;  /* 0x0000006138397221 */ /* 0x000fe20000010000 */
[C---:B------:R-:W-:Y:S01]  /*0ae0*/  FADD.FTZ R55, -R117.reuse, R62 ;  /* 0x0000003e75377221 */ /* 0x040fe20000010100 */
        /* <DEDUP_REMOVED lines=8> */
[C---:B------:R-:W-:Y:S01]  /*0b70*/  FADD.FTZ R69, -R117.reuse, R69 ;  /* 0x0000004575457221 */ /* 0x040fe20000010100 */
[----:B------:R-:W-:Y:S01]  /*0b80*/  FADD.FTZ R55, -R117, R70 ;  /* 0x0000004675377221 */ /* 0x000fe20000010100 */
[----:B------:R-:W-:Y:S01]  /*0b90*/  FMUL.FTZ R110, R27, R67 ;  /* 0x000000431b6e7220 */ /* 0x000fe20000410000 */
[----:B------:R-:W-:Y:S01]  /*0ba0*/  FADD.FTZ R59, R56, R107 ;  /* 0x0000006b383b7221 */ /* 0x000fe20000010000 */
[----:B------:R-:W-:Y:S01]  /*0bb0*/  FFMA.FTZ R54, R96, R107, R57 ;  /* 0x0000006b60367223 */ /* 0x000fe20000010039 */
[C---:B------:R-:W-:Y:S01]  /*0bc0*/  FADD.FTZ R19, R66.reuse, R19 ;  /* 0x0000001342137221 */ /* 0x040fe20000010000 */
[----:B------:R-:W-:Y:S01]  /*0bd0*/  FFMA.FTZ R77, R66, R96, R77 ;  /* 0x00000060424d7223 */ /* 0x000fe2000001004d */
[C---:B------:R-:W-:Y:S01]  /*0be0*/  FADD.FTZ R80, R67.reuse, R80 ;  /* 0x0000005043507221 */ /* 0x040fe20000010000 */
[----:B------:R-:W-:Y:S01]  /*0bf0*/  FFMA.FTZ R2, R67, R105, R2 ;  /* 0x0000006943027223 */ /* 0x000fe20000010002 */
[C---:B------:R-:W-:Y:S01]  /*0c00*/  FMUL.FTZ R66, R98.reuse, R69 ;  /* 0x0000004562427220 */ /* 0x040fe20000410000 */
[----:B------:R-:W-:Y:S01]  /*0c10*/  FMUL.FTZ R68, R98, R55 ;  /* 0x0000003762447220 */ /* 0x000fe20000410000 */
[----:B------:R-:W-:Y:S01]  /*0c20*/  FMUL.FTZ R67, R20, R72 ;  /* 0x0000004814437220 */ /* 0x000fe20000410000 */
[----:B------:R-:W-:Y:S01]  /*0c30*/  FADD.FTZ R56, R59, R110 ;  /* 0x0000006e3b387221 */ /* 0x000fe20000010000 */
[----:B------:R-:W-:Y:S01]  /*0c40*/  FFMA.FTZ R55, R105, R110, R54 ;  /* 0x0000006e69377223 */ /* 0x000fe20000010036 */
[C---:B------:R-:W-:Y:S01]  /*0c50*/  FADD.FTZ R84, R73.reuse, R84 ;  /* 0x0000005449547221 */ /* 0x040fe20000010000 */
[----:B------:R-:W-:Y:S01]  /*0c60*/  FFMA.FTZ R82, R73, R66, R82 ;  /* 0x0000004249527223 */ /* 0x000fe20000010052 */
[----:B------:R-:W-:Y:S01]  /*0c70*/  FMUL.FTZ R73, R21, R73 ;  /* 0x0000004915497220 */ /* 0x000fe20000410000 */
[----:B------:R-:W-:Y:S01]  /*0c80*/  FADD.FTZ R54, R56, R67 ;  /* 0x0000004338367221 */ /* 0x000fe20000010000 */
[----:B------:R-:W-:Y:S01]  /*0c90*/  FFMA.FTZ R55, R64, R67, R55 ;  /* 0x0000004340377223 */ /* 0x000fe20000010037 */
[----:B------:R-:W-:Y:S01]  /*0ca0*/  FADD.FTZ R71, -R117, R71 ;  /* 0x0000004775477221 */ /* 0x000fe20000010100 */
[----:B------:R-:W-:Y:S01]  /*0cb0*/  SHF.R.U32.HI R52, RZ, 0x5, R0 ;  /* 0x00000005ff347819 */ /* 0x000fe20000011600 */
[----:B------:R-:W-:Y:S01]  /*0cc0*/  FMUL.FTZ R69, R22, R74 ;  /* 0x0000004a16457220 */ /* 0x000fe20000410000 */
[----:B------:R-:W-:Y:S01]  /*0cd0*/  FADD.FTZ R54, R54, R73 ;  /* 0x0000004936367221 */ /* 0x000fe20000010000 */
[----:B------:R-:W-:Y:S01]  /*0ce0*/  FFMA.FTZ R55, R66, R73, R55 ;  /* 0x0000004942377223 */ /* 0x000fe20000010037 */
[----:B------:R-:W-:Y:S01]  /*0cf0*/  LOP3.LUT R53, R52, 0x7fffffc, RZ, 0xc0, !PT ;  /* 0x07fffffc34357812 */ /* 0x000fe200078ec0ff */
[----:B------:R-:W-:Y:S01]  /*0d00*/  FMUL.FTZ R70, R98, R71 ;  /* 0x0000004762467220 */ /* 0x000fe20000410000 */
[----:B------:R-:W-:Y:S01]  /*0d10*/  ISETP.GE.AND P1, PT, R91, UR11, PT ;  /* 0x0000000b5b007c0c */ /* 0x000fe2000bf26270 */
        /* <DEDUP_REMOVED lines=12> */
[C---:B------:R-:W-:Y:S01]  /*0de0*/  FADD.FTZ R86, R75.reuse, R86 ;  /* 0x000000564b567221 */ /* 0x040fe20000010000 */
        /* <DEDUP_REMOVED lines=23> */
.L_x_3265:
[----:B------:R-:W3:Y:S01]  /*0f60*/  S2R R57, SR_CgaCtaId ;  /* 0x0000000000397919 */ /* 0x000ee20000008800 */
[----:B------:R-:W-:Y:S01]  /*0f70*/  MOV R54, 0x400 ;  /* 0x0000040000367802 */ /* 0x000fe20000000f00 */
[----:B------:R-:W-:Y:S01]  /*0f80*/  UISETP.NE.AND UP0, UPT, UR19, URZ, UPT ;  /* 0x0000003f1300728c */ /* 0x000fe2000bf05270 */
[----:B------:R-:W-:Y:S01]  /*0f90*/  @!P3 LOP3.LUT R52, R52, 0x3, RZ, 0xc0, !PT ;  /* 0x000000033434b812 */ /* 0x000fe200078ec0ff */
[----:B01----:R-:W-:Y:S01]  /*0fa0*/  FADD.FTZ R60, R60, R55 ;  /* 0x000000373c3c7221 */ /* 0x003fe20000010000 */
[----:B--2---:R-:W-:Y:S01]  /*0fb0*/  FADD.FTZ R61, R61, R56 ;  /* 0x000000383d3d7221 */ /* 0x004fe20000010000 */
[----:B------:R-:W-:Y:S02]  /*0fc0*/  IADD3 R74, P4, R103, UR20, RZ ;  /* 0x00000014674a7c10 */ /* 0x000fe4000ff9e0ff */
[----:B------:R-:W-:Y:S02]  /*0fd0*/  @!P3 IADD3 R52, R53, R52, RZ ;  /* 0x000000343534b210 */ /* 0x000fe40007ffe0ff */
[----:B------:R-:W-:Y:S01]  /*0fe0*/  PLOP3.LUT P1, PT, PT, PT, UP0, 0x80, 0x0 ;  /* 0x000000000000781c */ /* 0x000fe20003f2f008 */
[----:B------:R-:W-:Y:S05]  /*0ff0*/  WARPSYNC.ALL ;  /* 0x0000000000007948 */ /* 0x000fea0003800000 */
[----:B---3--:R-:W-:-:S04]  /*1000*/  LEA R54, R57, R54, 0x18 ;  /* 0x0000003639367211 */ /* 0x008fc800078ec0ff */
[----:B------:R-:W-:Y:S01]  /*1010*/  LEA R63, R53, R54, 0x3 ;  /* 0x00000036353f7211 */ /* 0x000fe200078e18ff */
        /* <DEDUP_REMOVED lines=15> */
[----:B------:R-:W-:Y:S02]  /*1110*/  IADD3.X R75, R104, UR21, RZ, P4, !PT ;  /* 0x00000015684b7c10 */ /* 0x000fe4000a7fe4ff */
[----:B------:R-:W-:Y:S01]  /*1120*/  FMUL.FTZ R58, R58, UR9 ;  /* 0x000000093a3a7c20 */ /* 0x000fe20008410000 */
[----:B------:R-:W-:Y:S01]  /*1130*/  FMUL.FTZ R72, R52, UR9 ;  /* 0x0000000934487c20 */ /* 0x000fe20008410000 */
[----:B-----5:R-:W-:-:S03]  /*1140*/  LOP3.LUT P4, RZ, R106, 0xff000000, RZ, 0xc0, !PT ;  /* 0xff0000006aff7812 */ /* 0x020fc6000788c0ff */
        /* <DEDUP_REMOVED lines=9> */
[C---:B------:R-:W-:Y:S01]  /*11e0*/  FMUL.FTZ R60, R98.reuse, R53 ;  /* 0x00000035623c7220 */ /* 0x040fe20000410000 */
[C---:B------:R-:W-:Y:S01]  /*11f0*/  FMUL.FTZ R61, R98.reuse, R55 ;  /* 0x00000037623d7220 */ /* 0x040fe20000410000 */
[----:B------:R-:W-:Y:S01]  /*1200*/  FMUL.FTZ R62, R98, R113 ;  /* 0x00000071623e7220 */ /* 0x000fe20000410000 */
[----:B------:R-:W-:Y:S01]  /*1210*/  LOP3.LUT P5, RZ, R106, 0xff00, RZ, 0xc0, !PT ;  /* 0x0000ff006aff7812 */ /* 0x000fe200078ac0ff */
[----:B------:R-:W-:Y:S01]  /*1220*/  @P3 FADD.FTZ R60, R33, R60 ;  /* 0x0000003c213c3221 */ /* 0x000fe20000010000 */
[----:B------:R-:W-:Y:S01]  /*1230*/  @P3 FADD.FTZ R61, R34, R61 ;  /* 0x0000003d223d3221 */ /* 0x000fe20000010000 */
[----:B------:R-:W-:Y:S01]  /*1240*/  @P3 FADD.FTZ R62, R35, R62 ;  /* 0x0000003e233e3221 */ /* 0x000fe20000010000 */
[----:B------:R-:W-:Y:S01]  /*1250*/  FADD.FTZ R93, R112, -R93 ;  /* 0x8000005d705d7221 */ /* 0x000fe20000010000 */
[----:B------:R-:W-:Y:S01]  /*1260*/  FMUL.FTZ R57, R60, UR18 ;  /* 0x000000123c397c20 */ /* 0x000fe20008410000 */
[----:B------:R-:W-:Y:S01]  /*1270*/  FMUL.FTZ R58, R61, UR18 ;  /* 0x000000123d3a7c20 */ /* 0x000fe20008410000 */
[----:B------:R-:W-:Y:S01]  /*1280*/  FMUL.FTZ R59, R62, UR18 ;  /* 0x000000123e3b7c20 */ /* 0x000fe20008410000 */
[----:B------:R-:W-:-:S02]  /*1290*/  FMUL.FTZ R111, R98, R93 ;  /* 0x0000005d626f7220 */ /* 0x000fc40000410000 */
[----:B------:R-:W-:Y:S02]  /*12a0*/  SEL R53, R57, RZ, P5 ;  /* 0x000000ff39357207 */ /* 0x000fe40002800000 */
[----:B------:R-:W-:Y:S01]  /*12b0*/  LOP3.LUT P5, RZ, R106, 0xff0000, RZ, 0xc0, !PT ;  /* 0x00ff00006aff7812 */ /* 0x000fe200078ac0ff */
[----:B------:R-:W-:Y:S01]  /*12c0*/  @P3 FADD.FTZ R111, R32, R111 ;  /* 0x0000006f206f3221 */ /* 0x000fe20000010000 */
[----:B------:R-:W-:Y:S02]  /*12d0*/  SEL R55, R59, RZ, P4 ;  /* 0x000000ff3b377207 */ /* 0x000fe40002000000 */
[----:B------:R-:W-:Y:S01]  /*12e0*/  SEL R54, R58, RZ, P5 ;  /* 0x000000ff3a367207 */ /* 0x000fe20002800000 */
[----:B------:R-:W-:Y:S01]  /*12f0*/  FMUL.FTZ R56, R111, UR18 ;  /* 0x000000126f387c20 */ /* 0x000fe20008410000 */
        /* <DEDUP_REMOVED lines=9> */
[----:B------:R-:W-:Y:S02]  /*1390*/  ISETP.NE.U32.AND P5, PT, RZ, UR16, PT ;  /* 0x00000010ff007c0c */ /* 0x000fe4000bfa5070 */
[----:B------:R-:W-:Y:S02]  /*13a0*/  SEL R63, R58, RZ, P4 ;  /* 0x000000ff3a3f7207 */ /* 0x000fe40002000000 */
[----:B------:R-:W-:Y:S02]  /*13b0*/  ISETP.NE.AND.EX P6, PT, RZ, UR17, PT, P5 ;  /* 0x00000011ff007c0c */ /* 0x000fe4000bfc5350 */
[----:B------:R-:W-:Y:S02]  /*13c0*/  LOP3.LUT P4, RZ, R7, 0xff, RZ, 0xc0, !PT ;  /* 0x000000ff07ff7812 */ /* 0x000fe4000788c0ff */
[----:B------:R-:W-:Y:S02]  /*13d0*/  ISETP.NE.U32.AND P5, PT, RZ, UR16, PT ;  /* 0x00000010ff007c0c */ /* 0x000fe4000bfa5070 */
[----:B------:R-:W-:-:S02]  /*13e0*/  SEL R113, R56, RZ, P4 ;  /* 0x000000ff38717207 */ /* 0x000fc40002000000 */
[----:B------:R-:W-:Y:S02]  /*13f0*/  ISETP.NE.U32.AND P4, PT, R78, RZ, PT ;  /* 0x000000ff4e00720c */ /* 0x000fe40003f85070 */
[----:B------:R-:W-:Y:S02]  /*1400*/  P2R R93, PR, RZ, 0x40 ;  /* 0x00000040ff5d7803 */ /* 0x000fe40000000000 */
[----:B------:R-:W-:Y:S02]  /*1410*/  ISETP.NE.AND.EX P4, PT, R79, RZ, PT, P4 ;  /* 0x000000ff4f00720c */ /* 0x000fe40003f85340 */
[----:B------:R-:W-:Y:S02]  /*1420*/  ISETP.NE.AND.EX P5, PT, RZ, UR17, PT, P5 ;  /* 0x00000011ff007c0c */ /* 0x000fe4000bfa5350 */
[----:B------:R-:W-:Y:S02]  /*1430*/  SEL R59, R106, R47, P4 ;  /* 0x0000002f6a3b7207 */ /* 0x000fe40002000000 */
[----:B------:R-:W-:-:S02]  /*1440*/  SEL R58, R63, R46, P4 ;  /* 0x0000002e3f3a7207 */ /* 0x000fc40002000000 */
[----:B------:R-:W-:Y:S02]  /*1450*/  SEL R57, R112, R45, P4 ;  /* 0x0000002d70397207 */ /* 0x000fe40002000000 */
[----:B------:R-:W-:Y:S01]  /*1460*/  SEL R56, R113, R44, P4 ;  /* 0x0000002c71387207 */ /* 0x000fe20002000000 */
[----:B------:R-:W-:Y:S06]  /*1470*/  @!P6 BRA `(.L_x_3252) ;  /* 0x00000000001ce947 */ /* 0x000fec0003800000 */
[----:B------:R-:W-:Y:S02]  /*1480*/  IADD3 R112, P6, R103, UR16, RZ ;  /* 0x0000001067707c10 */ /* 0x000fe4000ffde0ff */
[----:B------:R-:W-:Y:S02]  /*1490*/  SEL R63, R62, R51, P5 ;  /* 0x000000333e3f7207 */ /* 0x000fe40002800000 */
[----:B------:R-:W-:Y:S02]  /*14a0*/  SEL R62, R61, R50, P5 ;  /* 0x000000323d3e7207 */ /* 0x000fe40002800000 */
[----:B------:R-:W-:Y:S02]  /*14b0*/  SEL R61, R60, R49, P5 ;  /* 0x000000313c3d7207 */ /* 0x000fe40002800000 */
[----:B------:R-:W-:Y:S02]  /*14c0*/  IADD3.X R113, R104, UR17, RZ, P6, !PT ;  /* 0x0000001168717c10 */ /* 0x000fe4000b7fe4ff */
[----:B------:R-:W-:-:S05]  /*14d0*/  SEL R60, R111, R48, P5 ;  /* 0x000000306f3c7207 */ /* 0x000fca0002800000 */
[----:B------:R0:W-:Y:S02]  /*14e0*/  STG.E.128 desc[UR4][R112.64], R60 ;  /* 0x0000003c70007986 */ /* 0x0001e4000c101d04 */
.L_x_3252:
[----:B------:R-:W-:Y:S01]  /*14f0*/  ISETP.NE.AND P6, PT, R93, RZ, PT ;  /* 0x000000ff5d00720c */ /* 0x000fe20003fc5270 */
[-CC-:B------:R-:W-:Y:S01]  /*1500*/  FFMA.FTZ R94, R94, R72.reuse, R115.reuse ;  /* 0x000000485e5e7223 */ /* 0x180fe20000010073 */
[-CC-:B------:R-:W-:Y:S01]  /*1510*/  FFMA.FTZ R95, R95, R72.reuse, R115.reuse ;  /* 0x000000485f5f7223 */ /* 0x180fe20000010073 */
[-CC-:B------:R-:W-:Y:S01]  /*1520*/  FFMA.FTZ R96, R96, R72.reuse, R115.reuse ;  /* 0x0000004860607223 */ /* 0x180fe20000010073 */
[----:B------:R-:W-:Y:S01]  /*1530*/  FFMA.FTZ R105, R105, R72, R115 ;  /* 0x0000004869697223 */ /* 0x000fe20000010073 */
[----:B------:R-:W-:Y:S01]  /*1540*/  FADD.FTZ R97, R97, -R94 ;  /* 0x8000005e61617221 */ /* 0x000fe20000010000 */
[----:B------:R-:W-:Y:S01]  /*1550*/  FADD.FTZ R95, R108, -R95 ;  /* 0x8000005f6c5f7221 */ /* 0x000fe20000010000 */
[----:B------:R-:W-:Y:S01]  /*1560*/  FADD.FTZ R107, R107, -R96 ;  /* 0x800000606b6b7221 */ /* 0x000fe20000010000 */
[--C-:B0-----:R-:W-:Y:S01]  /*1570*/  FADD.FTZ R61, R110, -R105.reuse ;  /* 0x800000696e3d7221 */ /* 0x101fe20000010000 */
        /* <DEDUP_REMOVED lines=19> */
.L_x_3253:
        /* <DEDUP_REMOVED lines=9> */
[C---:B------:R-:W-:Y:S01]  /*1740*/  IADD3 R74, P6, R101.reuse, UR20, RZ ;  /* 0x00000014654a7c10 */ /* 0x040fe2000ffde0ff */
[C---:B0-----:R-:W-:Y:S01]  /*1750*/  FMUL.FTZ R54, R98.reuse, R73 ;  /* 0x0000004962367220 */ /* 0x041fe20000410000 */
[C---:B------:R-:W-:Y:S01]  /*1760*/  FMUL.FTZ R55, R98.reuse, R69 ;  /* 0x0000004562377220 */ /* 0x040fe20000410000 */
[----:B------:R-:W-:Y:S01]  /*1770*/  FMUL.FTZ R98, R98, R71 ;  /* 0x0000004762627220 */ /* 0x000fe20000410000 */
[----:B------:R-:W-:Y:S01]  /*1780*/  @P3 FADD.FTZ R67, R40, R67 ;  /* 0x0000004328433221 */ /* 0x000fe20000010000 */
[----:B------:R-:W-:Y:S01]  /*1790*/  IADD3.X R75, R102, UR21, RZ, P6, !PT ;  /* 0x00000015664b7c10 */ /* 0x000fe2000b7fe4ff */
[----:B------:R-:W-:Y:S01]  /*17a0*/  FMUL.FTZ R59, R60, UR18 ;  /* 0x000000123c3b7c20 */ /* 0x000fe20008410000 */
[----:B------:R-:W-:Y:S01]  /*17b0*/  @P2 IADD3 R88, P6, R101, R78, RZ ;  /* 0x0000004e65582210 */ /* 0x000fe20007fde0ff */
[----:B------:R-:W-:Y:S01]  /*17c0*/  @P3 FADD.FTZ R54, R41, R54 ;  /* 0x0000003629363221 */ /* 0x000fe20000010000 */
[----:B------:R-:W-:Y:S01]  /*17d0*/  @P3 FADD.FTZ R55, R42, R55 ;  /* 0x000000372a373221 */ /* 0x000fe20000010000 */
[----:B------:R-:W-:Y:S01]  /*17e0*/  @P3 FADD.FTZ R98, R43, R98 ;  /* 0x000000622b623221 */ /* 0x000fe20000010000 */
[----:B------:R-:W-:Y:S01]  /*17f0*/  FMUL.FTZ R60, R67, UR18 ;  /* 0x00000012433c7c20 */ /* 0x000fe20008410000 */
[----:B------:R-:W-:Y:S01]  /*1800*/  LOP3.LUT P3, RZ, R10, 0xff, RZ, 0xc0, !PT ;  /* 0x000000ff0aff7812 */ /* 0x000fe2000786c0ff */
[----:B------:R-:W-:Y:S01]  /*1810*/  FMUL.FTZ R61, R54, UR18 ;  /* 0x00000012363d7c20 */ /* 0x000fe20008410000 */
[----:B------:R-:W-:Y:S01]  /*1820*/  @P2 IADD3.X R89, R102, R79, RZ, P6, !PT ;  /* 0x0000004f66592210 */ /* 0x000fe200037fe4ff */
[----:B------:R-:W-:Y:S01]  /*1830*/  FMUL.FTZ R107, R107, UR18 ;  /* 0x000000126b6b7c20 */ /* 0x000fe20008410000 */
[----:B------:R-:W-:Y:S01]  /*1840*/  LOP3.LUT P6, RZ, R9, 0xff000000, RZ, 0xc0, !PT ;  /* 0xff00000009ff7812 */ /* 0x000fe200078cc0ff */
[----:B------:R-:W-:Y:S01]  /*1850*/  FMUL.FTZ R62, R55, UR18 ;  /* 0x00000012373e7c20 */ /* 0x000fe20008410000 */
[----:B------:R-:W-:Y:S01]  /*1860*/  SEL R69, R60, RZ, P3 ;  /* 0x000000ff3c457207 */ /* 0x000fe20001800000 */
[----:B------:R-:W-:Y:S01]  /*1870*/  FMUL.FTZ R57, R58, UR18 ;  /* 0x000000123a397c20 */ /* 0x000fe20008410000 */
[----:B------:R-:W-:Y:S01]  /*1880*/  LOP3.LUT P3, RZ, R10, 0xff00, RZ, 0xc0, !PT ;  /* 0x0000ff000aff7812 */ /* 0x000fe2000786c0ff */
[----:B------:R-:W-:Y:S01]  /*1890*/  FMUL.FTZ R56, R97, UR18 ;  /* 0x0000001261387c20 */ /* 0x000fe20008410000 */
        /* <DEDUP_REMOVED lines=16> */
[----:B------:R-:W-:Y:S02]  /*19a0*/  SEL R48, R67, R48, P5 ;  /* 0x0000003043307207 */ /* 0x000fe40002800000 */
[----:B------:R-:W-:Y:S02]  /*19b0*/  SEL R49, R54, R49, P5 ;  /* 0x0000003136317207 */ /* 0x000fe40002800000 */
[----:B------:R-:W-:-:S02]  /*19c0*/  SEL R50, R55, R50, P5 ;  /* 0x0000003237327207 */ /* 0x000fc40002800000 */
[C---:B------:R-:W-:Y:S01]  /*19d0*/  SEL R51, R98.reuse, R51, P5 ;  /* 0x0000003362337207 */ /* 0x040fe20002800000 */
[----:B------:R-:W-:Y:S01]  /*19e0*/  FMUL.FTZ R98, R98, UR18 ;  /* 0x0000001262627c20 */ /* 0x000fe20008410000 */
[----:B------:R-:W-:Y:S02]  /*19f0*/  SEL R57, R57, RZ, P6 ;  /* 0x000000ff39397207 */ /* 0x000fe40003000000 */
[----:B------:R-:W-:Y:S02]  /*1a00*/  ISETP.NE.AND P5, PT, R93, RZ, PT ;  /* 0x000000ff5d00720c */ /* 0x000fe40003fa5270 */
[----:B------:R-:W-:Y:S02]  /*1a10*/  LOP3.LUT P6, RZ, R100, 0xff000000, RZ, 0xc0, !PT ;  /* 0xff00000064ff7812 */ /* 0x000fe400078cc0ff */
[----:B------:R-:W-:Y:S02]  /*1a20*/  SEL R62, R62, RZ, P3 ;  /* 0x000000ff3e3e7207 */ /* 0x000fe40001800000 */
[----:B------:R-:W-:-:S02]  /*1a30*/  LOP3.LUT P3, RZ, R92, 0xff000000, RZ, 0xc0, !PT ;  /* 0xff0000005cff7812 */ /* 0x000fc4000786c0ff */
[----:B------:R-:W-:Y:S02]  /*1a40*/  SEL R59, R59, RZ, P6 ;  /* 0x000000ff3b3b7207 */ /* 0x000fe40003000000 */
[----:B------:R-:W-:Y:S02]  /*1a50*/  LOP3.LUT P6, RZ, R100, 0xff0000, RZ, 0xc0, !PT ;  /* 0x00ff000064ff7812 */ /* 0x000fe400078cc0ff */
[----:B------:R-:W-:Y:S02]  /*1a60*/  SEL R63, R98, RZ, P3 ;  /* 0x000000ff623f7207 */ /* 0x000fe40001800000 */
[----:B------:R-:W-:Y:S02]  /*1a70*/  LOP3.LUT P3, RZ, R10, 0xff000000, RZ, 0xc0, !PT ;  /* 0xff0000000aff7812 */ /* 0x000fe4000786c0ff */
[----:B------:R-:W-:Y:S02]  /*1a80*/  SEL R58, R107, RZ, P6 ;  /* 0x000000ff6b3a7207 */ /* 0x000fe40003000000 */
[----:B------:R-:W-:-:S02]  /*1a90*/  LOP3.LUT P6, RZ, R100, 0xff, RZ, 0xc0, !PT ;  /* 0x000000ff64ff7812 */ /* 0x000fc400078cc0ff */
[----:B------:R-:W-:Y:S02]  /*1aa0*/  SEL R98, R98, RZ, P3 ;  /* 0x000000ff62627207 */ /* 0x000fe40001800000 */
[----:B------:R-:W-:Y:S02]  /*1ab0*/  @P5 IADD3 R64, P3, R99, UR16, RZ ;  /* 0x0000001063405c10 */ /* 0x000fe4000ff7e0ff */
[----:B------:R-:W-:Y:S02]  /*1ac0*/  SEL R56, R56, RZ, P6 ;  /* 0x000000ff38387207 */ /* 0x000fe40003000000 */
[----:B------:R-:W-:Y:S02]  /*1ad0*/  ISETP.NE.AND P6, PT, R65, RZ, PT ;  /* 0x000000ff4100720c */ /* 0x000fe40003fc5270 */
[----:B------:R-:W-:Y:S01]  /*1ae0*/  @P5 IADD3.X R65, R8, UR17, RZ, P3, !PT ;  /* 0x0000001108415c10 */ /* 0x000fe20009ffe4ff */
[----:B------:R0:W-:Y:S01]  /*1af0*/  STG.E.128 desc[UR4][R74.64], R56 ;  /* 0x000000384a007986 */ /* 0x0001e2000c101d04 */
[----:B------:R-:W-:-:S02]  /*1b00*/  IADD3 R66, P3, R99, UR20, RZ ;  /* 0x0000001463427c10 */ /* 0x000fc4000ff7e0ff */
[----:B------:R-:W-:Y:S02]  /*1b10*/  SEL R55, R52, R47, P4 ;  /* 0x0000002f34377207 */ /* 0x000fe40002000000 */
[----:B------:R-:W-:Y:S02]  /*1b20*/  IADD3.X R67, R8, UR21, RZ, P3, !PT ;  /* 0x0000001508437c10 */ /* 0x000fe40009ffe4ff */
[----:B------:R-:W-:Y:S02]  /*1b30*/  @P2 IADD3 R78, P3, R99, R78, RZ ;  /* 0x0000004e634e2210 */ /* 0x000fe40007f7e0ff */
[----:B------:R-:W-:Y:S02]  /*1b40*/  SEL R54, R53, R46, P4 ;  /* 0x0000002e35367207 */ /* 0x000fe40002000000 */
[----:B------:R-:W-:Y:S01]  /*1b50*/  SEL R53, R94, R45, P4 ;  /* 0x0000002d5e357207 */ /* 0x000fe20002000000 */
[----:B------:R-:W-:Y:S01]  /*1b60*/  @P2 IMAD.X R79, R8, 0x1, R79, P3 ;  /* 0x00000001084f2824 */ /* 0x000fe200018e064f */
[----:B------:R-:W-:-:S02]  /*1b70*/  SEL R52, R95, R44, P4 ;  /* 0x0000002c5f347207 */ /* 0x000fc40002000000 */
[----:B------:R-:W-:Y:S02]  /*1b80*/  SEL R44, R69, R44, P4 ;  /* 0x0000002c452c7207 */ /* 0x000fe40002000000 */
[----:B------:R-:W-:Y:S01]  /*1b90*/  SEL R45, R68, R45, P4 ;  /* 0x0000002d442d7207 */ /* 0x000fe20002000000 */
[----:B------:R0:W-:Y:S01]  /*1ba0*/  @P2 STG.E.128 desc[UR4][R88.64], R52 ;  /* 0x0000003458002986 */ /* 0x0001e2000c101d04 */
[----:B------:R-:W-:Y:S02]  /*1bb0*/  SEL R46, R71, R46, P4 ;  /* 0x0000002e472e7207 */ /* 0x000fe40002000000 */
[----:B------:R-:W-:Y:S01]  /*1bc0*/  SEL R47, R98, R47, P4 ;  /* 0x0000002f622f7207 */ /* 0x000fe20002000000 */
[----:B------:R0:W-:Y:S04]  /*1bd0*/  @P5 STG.E.128 desc[UR4][R64.64], R48 ;  /* 0x0000003040005986 */ /* 0x0001e8000c101d04 */
[----:B------:R0:W-:Y:S04]  /*1be0*/  STG.E.128 desc[UR4][R66.64], R60 ;  /* 0x0000003c42007986 */ /* 0x0001e8000c101d04 */
[----:B------:R0:W-:Y:S01]  /*1bf0*/  @P2 STG.E.128 desc[UR4][R78.64], R44 ;  /* 0x0000002c4e002986 */ /* 0x0001e2000c101d04 */
[----:B------:R-:W-:Y:S05]  /*1c00*/  @!P6 BRA `(.L_x_3254) ;  /* 0xffffffe400e8e947 */ /* 0x000fea000383ffff */
        /* <DEDUP_REMOVED lines=24> */
.L_x_3250:
        /* <DEDUP_REMOVED lines=17> */
.L_x_3251:
[----:B------:R-:W-:Y:S01]  /*1ea0*/  HFMA2.MMA R120, -RZ, RZ, 0, 1.847743988037109375e-06 ;  /* 0x0000001fff787435 */ /* 0x000fe200000001ff */
[----:B------:R-:W-:Y:S01]  /*1eb0*/  MOV R74, R54 ;  /* 0x00000036004a7202 */ /* 0x000fe20000000f00 */
[----:B------:R-:W-:Y:S02]  /*1ec0*/  IMAD.MOV.U32 R75, RZ, RZ, 0x10 ;  /* 0x00000010ff4b7424 */ /* 0x000fe400078e00ff */
[----:B------:R-:W-:-:S07]  /*1ed0*/  IMAD.MOV.U32 R63, RZ, RZ, -0x1 ;  /* 0xffffffffff3f7424 */ /* 0x000fce00078e00ff */
[----:B-----5:R-:W-:Y:S05]  /*1ee0*/  WARPSYNC.COLLECTIVE R63, `(.L_x_3255) ;  /* 0x000000003f087348 */ /* 0x020fea0003c00000 */
[----:B------:R0:W1:Y:S02]  /*1ef0*/  SHFL.DOWN P1, R72, R74, R75, R120 ;  /* 0x0800004b4a487389 */ /* 0x0000640000020078 */
[----:B01---5:R-:W-:Y:S01]  /*1f00*/  ENDCOLLECTIVE ;  /* 0x000000000000791b */ /* 0x023fe20003800000 */
.L_x_3255:
[----:B------:R-:W-:Y:S01]  /*1f10*/  IMAD.MOV.U32 R74, RZ, RZ, R55 ;  /* 0x000000ffff4a7224 */ /* 0x000fe200078e0037 */
[----:B------:R-:W-:-:S07]  /*1f20*/  MOV R57, R72 ;  /* 0x0000004800397202 */ /* 0x000fce0000000f00 */
[----:B------:R-:W-:Y:S05]  /*1f30*/  WARPSYNC.COLLECTIVE R63, `(.L_x_3256) ;  /* 0x000000003f087348 */ /* 0x000fea0003c00000 */
[----:B------:R0:W1:Y:S02]  /*1f40*/  SHFL.DOWN P1, R72, R74, R75, R120 ;  /* 0x0800004b4a487389 */ /* 0x0000640000020078 */
[----:B01----:R-:W-:Y:S01]  /*1f50*/  ENDCOLLECTIVE ;  /* 0x000000000000791b */ /* 0x003fe20003800000 */
.L_x_3256:
[----:B------:R-:W-:Y:S01]  /*1f60*/  FADD.FTZ R57, R54, R57 ;  /* 0x0000003936397221 */ /* 0x000fe20000010000 */
[----:B------:R-:W-:-:S03]  /*1f70*/  HFMA2.MMA R75, -RZ, RZ, 0, 4.76837158203125e-07 ;  /* 0x00000008ff4b7435 */ /* 0x000fc600000001ff */
[----:B------:R-:W-:Y:S01]  /*1f80*/  IMAD.MOV.U32 R74, RZ, RZ, R57 ;  /* 0x000000ffff4a7224 */ /* 0x000fe200078e0039 */
[----:B------:R-:W-:-:S07]  /*1f90*/  MOV R56, R72 ;  /* 0x0000004800387202 */ /* 0x000fce0000000f00 */
[----:B------:R-:W-:Y:S05]  /*1fa0*/  WARPSYNC.COLLECTIVE R63, `(.L_x_3257) ;  /* 0x000000003f087348 */ /* 0x000fea0003c00000 */
[----:B------:R0:W1:Y:S02]  /*1fb0*/  SHFL.DOWN P1, R72, R74, R75, R120 ;  /* 0x0800004b4a487389 */ /* 0x0000640000020078 */
[----:B01----:R-:W-:Y:S01]  /*1fc0*/  ENDCOLLECTIVE ;  /* 0x000000000000791b */ /* 0x003fe20003800000 */
.L_x_3257:
[----:B------:R-:W-:-:S05]  /*1fd0*/  FADD.FTZ R56, R55, R56 ;  /* 0x0000003837387221 */ /* 0x000fca0000010000 */
[----:B------:R-:W-:Y:S01]  /*1fe0*/  MOV R74, R56 ;  /* 0x00000038004a7202 */ /* 0x000fe20000000f00 */
[----:B------:R-:W-:-:S07]  /*1ff0*/  IMAD.MOV.U32 R58, RZ, RZ, R72 ;  /* 0x000000ffff3a7224 */ /* 0x000fce00078e0048 */
[----:B------:R-:W-:Y:S05]  /*2000*/  WARPSYNC.COLLECTIVE R63, `(.L_x_3258) ;  /* 0x000000003f087348 */ /* 0x000fea0003c00000 */
[----:B------:R0:W1:Y:S02]  /*2010*/  SHFL.DOWN P1, R72, R74, R75, R120 ;  /* 0x0800004b4a487389 */ /* 0x0000640000020078 */
[----:B01----:R-:W-:Y:S01]  /*2020*/  ENDCOLLECTIVE ;  /* 0x000000000000791b */ /* 0x003fe20003800000 */
.L_x_3258:
[----:B------:R-:W-:-:S05]  /*2030*/  FADD.FTZ R58, R57, R58 ;  /* 0x0000003a393a7221 */ /* 0x000fca0000010000 */
[----:B------:R-:W-:Y:S01]  /*2040*/  MOV R74, R58 ;  /* 0x0000003a004a7202 */ /* 0x000fe20000000f00 */
[----:B------:R-:W-:Y:S02]  /*2050*/  IMAD.MOV.U32 R75, RZ, RZ, 0x4 ;  /* 0x00000004ff4b7424 */ /* 0x000fe400078e00ff */
[----:B------:R-:W-:-:S07]  /*2060*/  IMAD.MOV.U32 R59, RZ, RZ, R72 ;  /* 0x000000ffff3b7224 */ /* 0x000fce00078e0048 */
[----:B------:R-:W-:Y:S05]  /*2070*/  WARPSYNC.COLLECTIVE R63, `(.L_x_3259) ;  /* 0x000000003f087348 */ /* 0x000fea0003c00000 */
[----:B------:R0:W1:Y:S02]  /*2080*/  SHFL.DOWN P1, R72, R74, R75, R120 ;  /* 0x0800004b4a487389 */ /* 0x0000640000020078 */
[----:B01----:R-:W-:Y:S01]  /*2090*/  ENDCOLLECTIVE ;  /* 0x000000000000791b */ /* 0x003fe20003800000 */
.L_x_3259:
[----:B------:R-:W-:-:S04]  /*20a0*/  FADD.FTZ R59, R56, R59 ;  /* 0x0000003b383b7221 */ /* 0x000fc80000010000 */
[----:B------:R-:W-:Y:S01]  /*20b0*/  IMAD.MOV.U32 R74, RZ, RZ, R59 ;  /* 0x000000ffff4a7224 */ /* 0x000fe200078e003b */
[----:B------:R-:W-:-:S07]  /*20c0*/  MOV R61, R72 ;  /* 0x00000048003d7202 */ /* 0x000fce0000000f00 */
[----:B------:R-:W-:Y:S05]  /*20d0*/  WARPSYNC.COLLECTIVE R63, `(.L_x_3260) ;  /* 0x000000003f087348 */ /* 0x000fea0003c00000 */
[----:B------:R0:W1:Y:S02]  /*20e0*/  SHFL.DOWN P1, R72, R74, R75, R120 ;  /* 0x0800004b4a487389 */ /* 0x0000640000020078 */
[----:B01----:R-:W-:Y:S01]  /*20f0*/  ENDCOLLECTIVE ;  /* 0x000000000000791b */ /* 0x003fe20003800000 */
.L_x_3260:
[----:B------:R-:W-:Y:S01]  /*2100*/  FADD.FTZ R62, R58, R61 ;  /* 0x0000003d3a3e7221 */ /* 0x000fe20000010000 */
[----:B------:R-:W-:-:S03]  /*2110*/  HFMA2.MMA R75, -RZ, RZ, 0, 1.1920928955078125e-07 ;  /* 0x00000002ff4b7435 */ /* 0x000fc600000001ff */
[----:B------:R-:W-:Y:S01]  /*2120*/  IMAD.MOV.U32 R74, RZ, RZ, R62 ;  /* 0x000000ffff4a7224 */ /* 0x000fe200078e003e */
[----:B------:R-:W-:-:S07]  /*2130*/  MOV R60, R72 ;  /* 0x00000048003c7202 */ /* 0x000fce0000000f00 */
[----:B------:R-:W-:Y:S05]  /*2140*/  WARPSYNC.COLLECTIVE R63, `(.L_x_3261) ;  /* 0x000000003f087348 */ /* 0x000fea0003c00000 */
[----:B------:R0:W1:Y:S02]  /*2150*/  SHFL.DOWN P1, R72, R74, R75, R120 ;  /* 0x0800004b4a487389 */ /* 0x0000640000020078 */
[----:B01----:R-:W-:Y:S01]  /*2160*/  ENDCOLLECTIVE ;  /* 0x000000000000791b */ /* 0x003fe20003800000 */
.L_x_3261:
[----:B------:R-:W-:-:S05]  /*2170*/  FADD.FTZ R54, R59, R60 ;  /* 0x0000003c3b367221 */ /* 0x000fca0000010000 */
[----:B------:R-:W-:Y:S01]  /*2180*/  MOV R74, R54 ;  /* 0x00000036004a7202 */ /* 0x000fe20000000f00 */
[----:B------:R-:W-:-:S07]  /*2190*/  IMAD.MOV.U32 R55, RZ, RZ, R72 ;  /* 0x000000ffff377224 */ /* 0x000fce00078e0048 */
[----:B------:R-:W-:Y:S05]  /*21a0*/  WARPSYNC.COLLECTIVE R63, `(.L_x_3262) ;  /* 0x000000003f087348 */ /* 0x000fea0003c00000 */
[----:B------:R0:W1:Y:S02]  /*21b0*/  SHFL.DOWN P1, R72, R74, R75, R120 ;  /* 0x0800004b4a487389 */ /* 0x0000640000020078 */
[----:B01----:R-:W-:Y:S01]  /*21c0*/  ENDCOLLECTIVE ;  /* 0x000000000000791b */ /* 0x003fe20003800000 */
.L_x_3262:
[----:B------:R-:W-:Y:S01]  /*21d0*/  FADD.FTZ R60, R62, R55 ;  /* 0x000000373e3c7221 */ /* 0x000fe20000010000 */
[----:B------:R-:W-:-:S04]  /*21e0*/  HFMA2.MMA R75, -RZ, RZ, 0, 5.9604644775390625e-08 ;  /* 0x00000001ff4b7435 */ /* 0x000fc800000001ff */
[----:B------:R-:W-:Y:S01]  /*21f0*/  MOV R74, R60 ;  /* 0x0000003c004a7202 */ /* 0x000fe20000000f00 */
[----:B------:R-:W-:-:S07]  /*2200*/  IMAD.MOV.U32 R61, RZ, RZ, R72 ;  /* 0x000000ffff3d7224 */ /* 0x000fce00078e0048 */
[----:B------:R-:W-:Y:S05]  /*2210*/  WARPSYNC.COLLECTIVE R63, `(.L_x_3263) ;  /* 0x000000003f087348 */ /* 0x000fea0003c00000 */
[----:B------:R0:W1:Y:S02]  /*2220*/  SHFL.DOWN P1, R72, R74, R75, R120 ;  /* 0x0800004b4a487389 */ /* 0x0000640000020078 */
[----:B01----:R-:W-:Y:S01]  /*2230*/  ENDCOLLECTIVE ;  /* 0x000000000000791b */ /* 0x003fe20003800000 */
.L_x_3263:
[----:B------:R-:W-:-:S05]  /*2240*/  FADD.FTZ R61, R54, R61 ;  /* 0x0000003d363d7221 */ /* 0x000fca0000010000 */
[----:B------:R-:W-:Y:S01]  /*2250*/  MOV R74, R61 ;  /* 0x0000003d004a7202 */ /* 0x000fe20000000f00 */
[----:B------:R-:W-:-:S07]  /*2260*/  IMAD.MOV.U32 R55, RZ, RZ, R72 ;  /* 0x000000ffff377224 */ /* 0x000fce00078e0048 */
[----:B------:R-:W-:Y:S05]  /*2270*/  WARPSYNC.COLLECTIVE R63, `(.L_x_3264) ;  /* 0x000000003f087348 */ /* 0x000fea0003c00000 */
[----:B------:R0:W1:Y:S02]  /*2280*/  SHFL.DOWN P1, R72, R74, R75, R120 ;  /* 0x0800004b4a487389 */ /* 0x0000640000020078 */
[----:B01----:R-:W-:Y:S01]  /*2290*/  ENDCOLLECTIVE ;  /* 0x000000000000791b */ /* 0x003fe20003800000 */
.L_x_3264:
[----:B------:R-:W-:Y:S01]  /*22a0*/  MOV R56, R72 ;  /* 0x0000004800387202 */ /* 0x000fe20000000f00 */
[----:B------:R-:W-:Y:S06]  /*22b0*/  BRA `(.L_x_3265) ;  /* 0xffffffec00287947 */ /* 0x000fec000383ffff */
.L_x_3266:
        /* <DEDUP_REMOVED lines=12> */
.L_x_3386:


//--------------------- .nv.shared._ZN10layer_norm31ln_parallel_residual_bwd_kernelINS_13Kernel_traitsI13__nv_bfloat16S2_S2_S2_fjLj1536ELj1ELj1ELj4ELj8ENS_18Kernel_traits_baseILj1536ES2_S2_S2_S2_fjLj128EEEEELb0ELb0ELb0EEEvNS_9BwdParamsE --------------------------
	.section	.nv.shared._ZN10layer_norm31ln_parallel_residual_bwd_kernelINS_13Kernel_traitsI13__nv_bfloat16S2_S2_S2_fjLj1536ELj1ELj1ELj4ELj8ENS_18Kernel_traits_baseILj1536ES2_S2_S2_S2_fjLj128EEEEELb0ELb0ELb0EEEvNS_9BwdParamsE,"aw",@nobits
	.sectionflags	@""
	.align	16
	.zero		1024


//--------------------- .nv.shared.reserved.0     --------------------------
	.section	.nv.shared.reserved.0,"aw",@nobits
	.weak		__nv_reservedSMEM_offset_0_alias
	.size		__nv_reservedSMEM_offset_0_alias, 0, 0
	.other		__nv_reservedSMEM_offset_0_alias,@"STO_CUDA_RESERVED_SHARED STV_DEFAULT"
__nv_reservedSMEM_offset_0_alias:
	.zero		0


//--------------------- .nv.shared._ZN10layer_norm31ln_parallel_residual_bwd_kernelINS_13Kernel_traitsI13__nv_bfloat16S2_S2_S2_fjLj1536ELj1ELj1ELj4ELj8ENS_18Kernel_traits_baseILj1536ES2_S2_S2_S2_fjLj128EEEEELb0ELb0ELb1EEEvNS_9BwdParamsE --------------------------
	.section	.nv.shared._ZN10layer_norm31ln_parallel_residual_bwd_kernelINS_13Kernel_traitsI13__nv_bfloat16S2_S2_S2_fjLj1536ELj1ELj1ELj4ELj8ENS_18Kernel_traits_baseILj1536ES2_S2_S2_S2_fjLj128EEEEELb0ELb0ELb1EEEvNS_9BwdParamsE,"aw",@nobits
	.sectionflags	@""
	.align	16
	.zero		1024


//--------------------- .nv.shared._ZN10layer_norm31ln_parallel_residual_bwd_kernelINS_13Kernel_traitsI13__nv_bfloat16S2_S2_S2_fjLj1536ELj1ELj1ELj4ELj8ENS_18Kernel_traits_baseILj1536ES2_S2_S2_S2_fjLj128EEEEELb0ELb1ELb0EEEvNS_9BwdParamsE --------------------------
	.section	.nv.shared._ZN10layer_norm31ln_parallel_residual_bwd_kernelINS_13Kernel_traitsI13__nv_bfloat16S2_S2_S2_fjLj1536ELj1ELj1ELj4ELj8ENS_18Kernel_traits_baseILj1536ES2_S2_S2_S2_fjLj128EEEEELb0ELb1ELb0EEEvNS_9BwdParamsE,"aw",@nobits
	.sectionflags	@""
	.align	16
	.zero		1024


//--------------------- .nv.shared._ZN10layer_norm31ln_parallel_residual_bwd_kernelINS_13Kernel_traitsI13__nv_bfloat16S2_S2_S2_fjLj1536ELj1ELj1ELj4ELj8ENS_18Kernel_traits_baseILj1536ES2_S2_S2_S2_fjLj128EEEEELb0ELb1ELb1EEEvNS_9BwdParamsE --------------------------
	.section	.nv.shared._ZN10layer_norm31ln_parallel_residual_bwd_kernelINS_13Kernel_traitsI13__nv_bfloat16S2_S2_S2_fjLj1536ELj1ELj1ELj4ELj8ENS_18Kernel_traits_baseILj1536ES2_S2_S2_S2_fjLj128EEEEELb0ELb1ELb1EEEvNS_9BwdParamsE,"aw",@nobits
	.sectionflags	@""
	.align	16
	.zero		1024


//--------------------- .nv.shared._ZN10layer_norm31ln_parallel_residual_bwd_kernelINS_13Kernel_traitsI13__nv_bfloat16S2_S2_S2_fjLj1536ELj1ELj1ELj4ELj8ENS_18Kernel_traits_baseILj1536ES2_S2_S2_S2_fjLj128EEEEELb1ELb0ELb0EEEvNS_9BwdParamsE --------------------------
	.section	.nv.shared._ZN10layer_norm31ln_parallel_residual_bwd_kernelINS_13Kernel_traitsI13__nv_bfloat16S2_S2_S2_fjLj1536ELj1ELj1ELj4ELj8ENS_18Kernel_traits_baseILj1536ES2_S2_S2_S2_fjLj128EEEEELb1ELb0ELb0EEEvNS_9BwdParamsE,"aw",@nobits
	.sectionflags	@""
	.align	16
	.zero		1024


//--------------------- .nv.shared._ZN10layer_norm31ln_parallel_residual_bwd_kernelINS_13Kernel_traitsI13__nv_bfloat16S2_S2_S2_fjLj1536ELj1ELj1ELj4ELj8ENS_18Kernel_traits_baseILj1536ES2_S2_S2_S2_fjLj128EEEEELb1ELb0ELb1EEEvNS_9BwdParamsE --------------------------
	.section	.nv.shared._ZN10layer_norm31ln_parallel_residual_bwd_kernelINS_13Kernel_traitsI13__nv_bfloat16S2_S2_S2_fjLj1536ELj1ELj1ELj4ELj8ENS_18Kernel_traits_baseILj1536ES2_S2_S2_S2_fjLj128EEEEELb1ELb0ELb1EEEvNS_9BwdParamsE,"aw",@nobits
	.sectionflags	@""
	.align	16
	.zero		1024


//--------------------- .nv.shared._ZN10layer_norm22ln_bwd_finalize_kernelINS_22Kernel_traits_finalizeILj1536E13__nv_bfloat16S2_S2_S2_fjLb0ELj1024ELj4ENS_18Kernel_traits_baseILj1536ES2_S2_S2_S2_fjLj1024EEEEELb0ELb0EEEvNS_9BwdParamsE --------------------------
	.section	.nv.shared._ZN10layer_norm22ln_bwd_finalize_kernelINS_22Kernel_traits_finalizeILj1536E13__nv_bfloat16S2_S2_S2_fjLb0ELj1024ELj4ENS_18Kernel_traits_baseILj1536ES2_S2_S2_S2_fjLj1024EEEEELb0ELb0EEEvNS_9BwdParamsE,"aw",@nobits
	.sectionflags	@""
	.align	16
.nv.shared._ZN10layer_norm22ln_bwd_finalize_kernelINS_22Kernel_traits_finalizeILj1536E13__nv_bfloat16S2_S2_S2_fjLb0ELj1024ELj4ENS_18Kernel_traits_baseILj1536ES2_S2_S2_S2_fjLj1024EEEEELb0ELb0EEEvNS_9BwdParamsE:
	.zero		9472


//--------------------- .nv.shared._ZN10layer_norm40ln_parallel_residual_bwd_finalize_kernelINS_22Kernel_traits_finalizeILj1536E13__nv_bfloat16S2_S2_S2_fjLb0ELj1024ELj4ENS_18Kernel_traits_baseILj1536ES2_S2_S2_S2_fjLj1024EEEEELb0EEEvNS_9BwdParamsE --------------------------
	.section	.nv.shared._ZN10layer_norm40ln_parallel_residual_bwd_finalize_kernelINS_22Kernel_traits_finalizeILj1536E13__nv_bfloat16S2_S2_S2_fjLb0ELj1024ELj4ENS_18Kernel_traits_baseILj1536ES2_S2_S2_S2_fjLj1024EEEEELb0EEEvNS_9BwdParamsE,"aw",@nobits
	.sectionflags	@""
	.align	16
.nv.shared._ZN10layer_norm40ln_parallel_residual_bwd_finalize_kernelINS_22Kernel_traits_finalizeILj1536E13__nv_bfloat16S2_S2_S2_fjLb0ELj1024ELj4ENS_18Kernel_traits_baseILj1536ES2_S2_S2_S2_fjLj1024EEEEELb0EEEvNS_9BwdParamsE:
	.zero		17920


//--------------------- .nv.shared._ZN10layer_norm31ln_parallel_residual_bwd_kernelINS_13Kernel_traitsI13__nv_bfloat16S2_S2_S2_fjLj1536ELj1ELj1ELj4ELj8ENS_18Kernel_traits_baseILj1536ES2_S2_S2_S2_fjLj128EEEEELb1ELb1ELb0EEEvNS_9BwdParamsE --------------------------
	.section	.nv.shared._ZN10layer_norm31ln_parallel_residual_bwd_kernelINS_13Kernel_traitsI13__nv_bfloat16S2_S2_S2_fjLj1536ELj1ELj1ELj4ELj8ENS_18Kernel_traits_baseILj1536ES2_S2_S2_S2_fjLj128EEEEELb1ELb1ELb0EEEvNS_9BwdParamsE,"aw",@nobits
	.sectionflags	@""
	.align	16
	.zero		1024


//--------------------- .nv.shared._ZN10layer_norm22ln_bwd_finalize_kernelINS_22Kernel_traits_finalizeILj1536E13__nv_bfloat16S2_S2_S2_fjLb0ELj1024ELj4ENS_18Kernel_traits_baseILj1536ES2_S2_S2_S2_fjLj1024EEEEELb0ELb1EEEvNS_9BwdParamsE --------------------------
	.section	.nv.shared._ZN10layer_norm22ln_bwd_finalize_kernelINS_22Kernel_traits_finalizeILj1536E13__nv_bfloat16S2_S2_S2_fjLb0ELj1024ELj4ENS_18Kernel_traits_baseILj1536ES2_S2_S2_S2_fjLj1024EEEEELb0ELb1EEEvNS_9BwdParamsE,"aw",@nobits
	.sectionflags	@""
	.align	16
.nv.shared._ZN10layer_norm22ln_bwd_finalize_kernelINS_22Kernel_traits_finalizeILj1536E13__nv_bfloat16S2_S2_S2_fjLb0ELj1024ELj4ENS_18Kernel_traits_baseILj1536ES2_S2_S2_S2_fjLj1024EEEEELb0ELb1EEEvNS_9BwdParamsE:
	.zero		9472


//--------------------- .nv.shared._ZN10layer_norm40ln_parallel_residual_bwd_finalize_kernelINS_22Kernel_traits_finalizeILj1536E13__nv_bfloat16S2_S2_S2_fjLb0ELj1024ELj4ENS_18Kernel_traits_baseILj1536ES2_S2_S2_S2_fjLj1024EEEEELb1EEEvNS_9BwdParamsE --------------------------
	.section	.nv.shared._ZN10layer_norm40ln_parallel_residual_bwd_finalize_kernelINS_22Kernel_traits_finalizeILj1536E13__nv_bfloat16S2_S2_S2_fjLb0ELj1024ELj4ENS_18Kernel_traits_baseILj1536ES2_S2_S2_S2_fjLj1024EEEEELb1EEEvNS_9BwdParamsE,"aw",@nobits
	.sectionflags	@""
	.align	16
.nv.shared._ZN10layer_norm40ln_parallel_residual_bwd_finalize_kernelINS_22Kernel_traits_finalizeILj1536E13__nv_bfloat16S2_S2_S2_fjLb0ELj1024ELj4ENS_18Kernel_traits_baseILj1536ES2_S2_S2_S2_fjLj1024EEEEELb1EEEvNS_9BwdParamsE:
	.zero		17920


//--------------------- .nv.shared._ZN10layer_norm31ln_parallel_residual_bwd_kernelINS_13Kernel_traitsI13__nv_bfloat16S2_S2_S2_fjLj1536ELj1ELj1ELj4ELj8ENS_18Kernel_traits_baseILj1536ES2_S2_S2_S2_fjLj128EEEEELb1ELb1ELb1EEEvNS_9BwdParamsE --------------------------
	.section	.nv.shared._ZN10layer_norm31ln_parallel_residual_bwd_kernelINS_13Kernel_traitsI13__nv_bfloat16S2_S2_S2_fjLj1536ELj1ELj1ELj4ELj8ENS_18Kernel_traits_baseILj1536ES2_S2_S2_S2_fjLj128EEEEELb1ELb1ELb1EEEvNS_9BwdParamsE,"aw",@nobits
	.sectionflags	@""
	.align	16
	.zero		1024


//--------------------- .nv.shared._ZN10layer_norm31ln_parallel_residual_bwd_kernelINS_13Kernel_traitsI6__halfS2_S2_S2_fjLj1536ELj1ELj1ELj4ELj8ENS_18Kernel_traits_baseILj1536ES2_S2_S2_S2_fjLj128EEEEELb0ELb0ELb0EEEvNS_9BwdParamsE --------------------------
	.section	.nv.shared._ZN10layer_norm31ln_parallel_residual_bwd_kernelINS_13Kernel_traitsI6__halfS2_S2_S2_fjLj1536ELj1ELj1ELj4ELj8ENS_18Kernel_traits_baseILj1536ES2_S2_S2_S2_fjLj128EEEEELb0ELb0ELb0EEEvNS_9BwdParamsE,"aw",@nobits
	.sectionflags	@""
	.align	16
	.zero		1024


//--------------------- .nv.shared._ZN10layer_norm31ln_parallel_residual_bwd_kernelINS_13Kernel_traitsI6__halfS2_S2_S2_fjLj1536ELj1ELj1ELj4ELj8ENS_18Kernel_traits_baseILj1536ES2_S2_S2_S2_fjLj128EEEEELb0ELb0ELb1EEEvNS_9BwdParamsE --------------------------
	.section	.nv.shared._ZN10layer_norm31ln_parallel_residual_bwd_kernelINS_13Kernel_traitsI6__halfS2_S2_S2_fjLj1536ELj1ELj1ELj4ELj8ENS_18Kernel_traits_baseILj1536ES2_S2_S2_S2_fjLj128EEEEELb0ELb0ELb1EEEvNS_9BwdParamsE,"aw",@nobits
	.sectionflags	@""
	.align	16
	.zero		1024


//--------------------- .nv.shared._ZN10layer_norm31ln_parallel_residual_bwd_kernelINS_13Kernel_traitsI6__halfS2_S2_S2_fjLj1536ELj1ELj1ELj4ELj8ENS_18Kernel_traits_baseILj1536ES2_S2_S2_S2_fjLj128EEEEELb0ELb1ELb0EEEvNS_9BwdParamsE --------------------------
	.section	.nv.shared._ZN10layer_norm31ln_parallel_residual_bwd_kernelINS_13Kernel_traitsI6__halfS2_S2_S2_fjLj1536ELj1ELj1ELj4ELj8ENS_18Kernel_traits_baseILj1536ES2_S2_S2_S2_fjLj128EEEEELb0ELb1ELb0EEEvNS_9BwdParamsE,"aw",@nobits
	.sectionflags	@""
	.align	16
	.zero		1024


//--------------------- .nv.shared._ZN10layer_norm31ln_parallel_residual_bwd_kernelINS_13Kernel_traitsI6__halfS2_S2_S2_fjLj1536ELj1ELj1ELj4ELj8ENS_18Kernel_traits_baseILj1536ES2_S2_S2_S2_fjLj128EEEEELb0ELb1ELb1EEEvNS_9BwdParamsE --------------------------
	.section	.nv.shared._ZN10layer_norm31ln_parallel_residual_bwd_kernelINS_13Kernel_traitsI6__halfS2_S2_S2_fjLj1536ELj1ELj1ELj4ELj8ENS_18Kernel_traits_baseILj1536ES2_S2_S2_S2_fjLj128EEEEELb0ELb1ELb1EEEvNS_9BwdParamsE,"aw",@nobits
	.sectionflags	@""
	.align	16
	.zero		1024


//--------------------- .nv.shared._ZN10layer_norm31ln_parallel_residual_bwd_kernelINS_13Kernel_traitsI6__halfS2_S2_S2_fjLj1536ELj1ELj1ELj4ELj8ENS_18Kernel_traits_baseILj1536ES2_S2_S2_S2_fjLj128EEEEELb1ELb0ELb0EEEvNS_9BwdParamsE --------------------------
	.section	.nv.shared._ZN10layer_norm31ln_parallel_residual_bwd_kernelINS_13Kernel_traitsI6__halfS2_S2_S2_fjLj1536ELj1ELj1ELj4ELj8ENS_18Kernel_traits_baseILj1536ES2_S2_S2_S2_fjLj128EEEEELb1ELb0ELb0EEEvNS_9BwdParamsE,"aw",@nobits
	.sectionflags	@""
	.align	16
	.zero		1024


//--------------------- .nv.shared._ZN10layer_norm31ln_parallel_residual_bwd_kernelINS_13Kernel_traitsI6__halfS2_S2_S2_fjLj1536ELj1ELj1ELj4ELj8ENS_18Kernel_traits_baseILj1536ES2_S2_S2_S2_fjLj128EEEEELb1ELb0ELb1EEEvNS_9BwdParamsE --------------------------
	.section	.nv.shared._ZN10layer_norm31ln_parallel_residual_bwd_kernelINS_13Kernel_traitsI6__halfS2_S2_S2_fjLj1536ELj1ELj1ELj4ELj8ENS_18Kernel_traits_baseILj1536ES2_S2_S2_S2_fjLj128EEEEELb1ELb0ELb1EEEvNS_9BwdParamsE,"aw",@nobits
	.sectionflags	@""
	.align	16
	.zero		1024


//--------------------- .nv.shared._ZN10layer_norm22ln_bwd_finalize_kernelINS_22Kernel_traits_finalizeILj1536E6__halfS2_S2_S2_fjLb0ELj1024ELj4ENS_18Kernel_traits_baseILj1536ES2_S2_S2_S2_fjLj1024EEEEELb0ELb0EEEvNS_9BwdParamsE --------------------------
	.section	.nv.shared._ZN10layer_norm22ln_bwd_finalize_kernelINS_22Kernel_traits_finalizeILj1536E6__halfS2_S2_S2_fjLb0ELj1024ELj4ENS_18Kernel_traits_baseILj1536ES2_S2_S2_S2_fjLj1024EEEEELb0ELb0EEEvNS_9BwdParamsE,"aw",@nobits
	.sectionflags	@""
	.align	16
.nv.shared._ZN10layer_norm22ln_bwd_finalize_kernelINS_22Kernel_traits_finalizeILj1536E6__halfS2_S2_S2_fjLb0ELj1024ELj4ENS_18Kernel_traits_baseILj1536ES2_S2_S2_S2_fjLj1024EEEEELb0ELb0EEEvNS_9BwdParamsE:
	.zero		9472


//--------------------- .nv.shared._ZN10layer_norm40ln_parallel_residual_bwd_finalize_kernelINS_22Kernel_traits_finalizeILj1536E6__halfS2_S2_S2_fjLb0ELj1024ELj4ENS_18Kernel_traits_baseILj1536ES2_S2_S2_S2_fjLj1024EEEEELb0EEEvNS_9BwdParamsE --------------------------
	.section	.nv.shared._ZN10layer_norm40ln_parallel_residual_bwd_finalize_kernelINS_22Kernel_traits_finalizeILj1536E6__halfS2_S2_S2_fjLb0ELj1024ELj4ENS_18Kernel_traits_baseILj1536ES2_S2_S2_S2_fjLj1024EEEEELb0EEEvNS_9BwdParamsE,"aw",@nobits
	.sectionflags	@""
	.align	16
.nv.shared._ZN10layer_norm40ln_parallel_residual_bwd_finalize_kernelINS_22Kernel_traits_finalizeILj1536E6__halfS2_S2_S2_fjLb0ELj1024ELj4ENS_18Kernel_traits_baseILj1536ES2_S2_S2_S2_fjLj1024EEEEELb0EEEvNS_9BwdParamsE:
	.zero		17920


//--------------------- .nv.shared._ZN10layer_norm31ln_parallel_residual_bwd_kernelINS_13Kernel_traitsI6__halfS2_S2_S2_fjLj1536ELj1ELj1ELj4ELj8ENS_18Kernel_traits_baseILj1536ES2_S2_S2_S2_fjLj128EEEEELb1ELb1ELb0EEEvNS_9BwdParamsE --------------------------
	.section	.nv.shared._ZN10layer_norm31ln_parallel_residual_bwd_kernelINS_13Kernel_traitsI6__halfS2_S2_S2_fjLj1536ELj1ELj1ELj4ELj8ENS_18Kernel_traits_baseILj1536ES2_S2_S2_S2_fjLj128EEEEELb1ELb1ELb0EEEvNS_9BwdParamsE,"aw",@nobits
	.sectionflags	@""
	.align	16
	.zero		1024


//--------------------- .nv.shared._ZN10layer_norm22ln_bwd_finalize_kernelINS_22Kernel_traits_finalizeILj1536E6__halfS2_S2_S2_fjLb0ELj1024ELj4ENS_18Kernel_traits_baseILj1536ES2_S2_S2_S2_fjLj1024EEEEELb0ELb1EEEvNS_9BwdParamsE --------------------------
	.section	.nv.shared._ZN10layer_norm22ln_bwd_finalize_kernelINS_22Kernel_traits_finalizeILj1536E6__halfS2_S2_S2_fjLb0ELj1024ELj4ENS_18Kernel_traits_baseILj1536ES2_S2_S2_S2_fjLj1024EEEEELb0ELb1EEEvNS_9BwdParamsE,"aw",@nobits
	.sectionflags	@""
	.align	16
.nv.shared._ZN10layer_norm22ln_bwd_finalize_kernelINS_22Kernel_traits_finalizeILj1536E6__halfS2_S2_S2_fjLb0ELj1024ELj4ENS_18Kernel_traits_baseILj1536ES2_S2_S2_S2_fjLj1024EEEEELb0ELb1EEEvNS_9BwdParamsE:
	.zero		9472


//--------------------- .nv.shared._ZN10layer_norm40ln_parallel_residual_bwd_finalize_kernelINS_22Kernel_traits_finalizeILj1536E6__halfS2_S2_S2_fjLb0ELj1024ELj4ENS_18Kernel_traits_baseILj1536ES2_S2_S2_S2_fjLj1024EEEEELb1EEEvNS_9BwdParamsE --------------------------
	.section	.nv.shared._ZN10layer_norm40ln_parallel_residual_bwd_finalize_kernelINS_22Kernel_traits_finalizeILj1536E6__halfS2_S2_S2_fjLb0ELj1024ELj4ENS_18Kernel_traits_baseILj1536ES2_S2_S2_S2_fjLj1024EEEEELb1EEEvNS_9BwdParamsE,"aw",@nobits
	.sectionflags	@""
	.align	16
.nv.shared._ZN10layer_norm40ln_parallel_residual_bwd_finalize_kernelINS_22Kernel_traits_finalizeILj1536E6__halfS2_S2_S2_fjLb0ELj1024ELj4ENS_18Kernel_traits_baseILj1536ES2_S2_S2_S2_fjLj1024EEEEELb1EEEvNS_9BwdParamsE:
	.zero		17920


//--------------------- .nv.shared._ZN10layer_norm31ln_parallel_residual_bwd_kernelINS_13Kernel_traitsI6__halfS2_S2_S2_fjLj1536ELj1ELj1ELj4ELj8ENS_18Kernel_traits_baseILj1536ES2_S2_S2_S2_fjLj128EEEEELb1ELb1ELb1EEEvNS_9BwdParamsE --------------------------
	.section	.nv.shared._ZN10layer_norm31ln_parallel_residual_bwd_kernelINS_13Kernel_traitsI6__halfS2_S2_S2_fjLj1536ELj1ELj1ELj4ELj8ENS_18Kernel_traits_baseILj1536ES2_S2_S2_S2_fjLj128EEEEELb1ELb1ELb1EEEvNS_9BwdParamsE,"aw",@nobits
	.sectionflags	@""
	.align	16
	.zero		1024


//--------------------- .nv.shared._ZN10layer_norm31ln_parallel_residual_bwd_kernelINS_13Kernel_traitsIf13__nv_bfloat16S2_S2_fjLj1536ELj1ELj1ELj4ELj8ENS_18Kernel_traits_baseILj1536EfS2_S2_S2_fjLj128EEEEELb0ELb0ELb0EEEvNS_9BwdParamsE --------------------------
	.section	.nv.shared._ZN10layer_norm31ln_parallel_residual_bwd_kernelINS_13Kernel_traitsIf13__nv_bfloat16S2_S2_fjLj1536ELj1ELj1ELj4ELj8ENS_18Kernel_traits_baseILj1536EfS2_S2_S2_fjLj128EEEEELb0ELb0ELb0EEEvNS_9BwdParamsE,"aw",@nobits
	.sectionflags	@""
	.align	16
	.zero		1024


//--------------------- .nv.shared._ZN10layer_norm31ln_parallel_residual_bwd_kernelINS_13Kernel_traitsIf13__nv_bfloat16S2_S2_fjLj1536ELj1ELj1ELj4ELj8ENS_18Kernel_traits_baseILj1536EfS2_S2_S2_fjLj128EEEEELb0ELb0ELb1EEEvNS_9BwdParamsE --------------------------
	.section	.nv.shared._ZN10layer_norm31ln_parallel_residual_bwd_kernelINS_13Kernel_traitsIf13__nv_bfloat16S2_S2_fjLj1536ELj1ELj1ELj4ELj8ENS_18Kernel_traits_baseILj1536EfS2_S2_S2_fjLj128EEEEELb0ELb0ELb1EEEvNS_9BwdParamsE,"aw",@nobits
	.sectionflags	@""
	.align	16
	.zero		1024


//--------------------- .nv.shared._ZN10layer_norm31ln_parallel_residual_bwd_kernelINS_13Kernel_traitsIf13__nv_bfloat16S2_S2_fjLj1536ELj1ELj1ELj4ELj8ENS_18Kernel_traits_baseILj1536EfS2_S2_S2_fjLj128EEEEELb0ELb1ELb0EEEvNS_9BwdParamsE --------------------------
	.section	.nv.shared._ZN10layer_norm31ln_parallel_residual_bwd_kernelINS_13Kernel_traitsIf13__nv_bfloat16S2_S2_fjLj1536ELj1ELj1ELj4ELj8ENS_18Kernel_traits_baseILj1536EfS2_S2_S2_fjLj128EEEEELb0ELb1ELb0EEEvNS_9BwdParamsE,"aw",@nobits
	.sectionflags	@""
	.align	16
	.zero		1024


//--------------------- .nv.shared._ZN10layer_norm31ln_parallel_residual_bwd_kernelINS_13Kernel_traitsIf13__nv_bfloat16S2_S2_fjLj1536ELj1ELj1ELj4ELj8ENS_18Kernel_traits_baseILj1536EfS2_S2_S2_fjLj128EEEEELb0ELb1ELb1EEEvNS_9BwdParamsE --------------------------
	.section	.nv.shared._ZN10layer_norm31ln_parallel_residual_bwd_kernelINS_13Kernel_traitsIf13__nv_bfloat16S2_S2_fjLj1536ELj1ELj1ELj4ELj8ENS_18Kernel_traits_baseILj1536EfS2_S2_S2_fjLj128EEEEELb0ELb1ELb1EEEvNS_9BwdParamsE,"aw",@nobits
	.sectionflags	@""
	.align	16
	.zero		1024


//--------------------- .nv.shared._ZN10layer_norm31ln_parallel_residual_bwd_kernelINS_13Kernel_traitsIf13__nv_bfloat16S2_S2_fjLj1536ELj1ELj1ELj4ELj8ENS_18Kernel_traits_baseILj1536EfS2_S2_S2_fjLj128EEEEELb1ELb0ELb0EEEvNS_9BwdParamsE --------------------------
	.section	.nv.shared._ZN10layer_norm31ln_parallel_residual_bwd_kernelINS_13Kernel_traitsIf13__nv_bfloat16S2_S2_fjLj1536ELj1ELj1ELj4ELj8ENS_18Kernel_traits_baseILj1536EfS2_S2_S2_fjLj128EEEEELb1ELb0ELb0EEEvNS_9BwdParamsE,"aw",@nobits
	.sectionflags	@""
	.align	16
	.zero		1024


//--------------------- .nv.shared._ZN10layer_norm31ln_parallel_residual_bwd_kernelINS_13Kernel_traitsIf13__nv_bfloat16S2_S2_fjLj1536ELj1ELj1ELj4ELj8ENS_18Kernel_traits_baseILj1536EfS2_S2_S2_fjLj128EEEEELb1ELb0ELb1EEEvNS_9BwdParamsE --------------------------
	.section	.nv.shared._ZN10layer_norm31ln_parallel_residual_bwd_kernelINS_13Kernel_traitsIf13__nv_bfloat16S2_S2_fjLj1536ELj1ELj1ELj4ELj8ENS_18Kernel_traits_baseILj1536EfS2_S2_S2_fjLj128EEEEELb1ELb0ELb1EEEvNS_9BwdParamsE,"aw",@nobits
	.sectionflags	@""
	.align	16
	.zero		1024


//--------------------- .nv.shared._ZN10layer_norm22ln_bwd_finalize_kernelINS_22Kernel_traits_finalizeILj1536Ef13__nv_bfloat16S2_S2_fjLb0ELj1024ELj4ENS_18Kernel_traits_baseILj1536EfS2_S2_S2_fjLj1024EEEEELb0ELb0EEEvNS_9BwdParamsE --------------------------
	.section	.nv.shared._ZN10layer_norm22ln_bwd_finalize_kernelINS_22Kernel_traits_finalizeILj1536Ef13__nv_bfloat16S2_S2_fjLb0ELj1024ELj4ENS_18Kernel_traits_baseILj1536EfS2_S2_S2_fjLj1024EEEEELb0ELb0EEEvNS_9BwdParamsE,"aw",@nobits
	.sectionflags	@""
	.align	16
.nv.shared._ZN10layer_norm22ln_bwd_finalize_kernelINS_22Kernel_traits_finalizeILj1536Ef13__nv_bfloat16S2_S2_fjLb0ELj1024ELj4ENS_18Kernel_traits_baseILj1536EfS2_S2_S2_fjLj1024EEEEELb0ELb0EEEvNS_9BwdParamsE:
	.zero		9472


//--------------------- .nv.shared._ZN10layer_norm40ln_parallel_residual_bwd_finalize_kernelINS_22Kernel_traits_finalizeILj1536Ef13__nv_bfloat16S2_S2_fjLb0ELj1024ELj4ENS_18Kernel_traits_baseILj1536EfS2_S2_S2_fjLj1024EEEEELb0EEEvNS_9BwdParamsE --------------------------
	.section	.nv.shared._ZN10layer_norm40ln_parallel_residual_bwd_finalize_kernelINS_22Kernel_traits_finalizeILj1536Ef13__nv_bfloat16S2_S2_fjLb0ELj1024ELj4ENS_18Kernel_traits_baseILj1536EfS2_S2_S2_fjLj1024EEEEELb0EEEvNS_9BwdParamsE,"aw",@nobits
	.sectionflags	@""
	.align	16
.nv.shared._ZN10layer_norm40ln_parallel_residual_bwd_finalize_kernelINS_22Kernel_traits_finalizeILj1536Ef13__nv_bfloat16S2_S2_fjLb0ELj1024ELj4ENS_18Kernel_traits_baseILj1536EfS2_S2_S2_fjLj1024EEEEELb0EEEvNS_9BwdParamsE:
	.zero		17920


//--------------------- .nv.shared._ZN10layer_norm31ln_parallel_residual_bwd_kernelINS_13Kernel_traitsIf13__nv_bfloat16S2_S2_fjLj1536ELj1ELj1ELj4ELj8ENS_18Kernel_traits_baseILj1536EfS2_S2_S2_fjLj128EEEEELb1ELb1ELb0EEEvNS_9BwdParamsE --------------------------
	.section	.nv.shared._ZN10layer_norm31ln_parallel_residual_bwd_kernelINS_13Kernel_traitsIf13__nv_bfloat16S2_S2_fjLj1536ELj1ELj1ELj4ELj8ENS_18Kernel_traits_baseILj1536EfS2_S2_S2_fjLj128EEEEELb1ELb1ELb0EEEvNS_9BwdParamsE,"aw",@nobits
	.sectionflags	@""
	.align	16
	.zero		1024


//--------------------- .nv.shared._ZN10layer_norm22ln_bwd_finalize_kernelINS_22Kernel_traits_finalizeILj1536Ef13__nv_bfloat16S2_S2_fjLb0ELj1024ELj4ENS_18Kernel_traits_baseILj1536EfS2_S2_S2_fjLj1024EEEEELb0ELb1EEEvNS_9BwdParamsE --------------------------
	.section	.nv.shared._ZN10layer_norm22ln_bwd_finalize_kernelINS_22Kernel_traits_finalizeILj1536Ef13__nv_bfloat16S2_S2_fjLb0ELj1024ELj4ENS_18Kernel_traits_baseILj1536EfS2_S2_S2_fjLj1024EEEEELb0ELb1EEEvNS_9BwdParamsE,"aw",@nobits
	.sectionflags	@""
	.align	16
.nv.shared._ZN10layer_norm22ln_bwd_finalize_kernelINS_22Kernel_traits_finalizeILj1536Ef13__nv_bfloat16S2_S2_fjLb0ELj1024ELj4ENS_18Kernel_traits_baseILj1536EfS2_S2_S2_fjLj1024EEEEELb0ELb1EEEvNS_9BwdParamsE:
	.zero		9472


//--------------------- .nv.shared._ZN10layer_norm40ln_parallel_residual_bwd_finalize_kernelINS_22Kernel_traits_finalizeILj1536Ef13__nv_bfloat16S2_S2_fjLb0ELj1024ELj4ENS_18Kernel_traits_baseILj1536EfS2_S2_S2_fjLj1024EEEEELb1EEEvNS_9BwdParamsE --------------------------
	.section	.nv.shared._ZN10layer_norm40ln_parallel_residual_bwd_finalize_kernelINS_22Kernel_traits_finalizeILj1536Ef13__nv_bfloat16S2_S2_fjLb0ELj1024ELj4ENS_18Kernel_traits_baseILj1536EfS2_S2_S2_fjLj1024EEEEELb1EEEvNS_9BwdParamsE,"aw",@nobits
	.sectionflags	@""
	.align	16
.nv.shared._ZN10layer_norm40ln_parallel_residual_bwd_finalize_kernelINS_22Kernel_traits_finalizeILj1536Ef13__nv_bfloat16S2_S2_fjLb0ELj1024ELj4ENS_18Kernel_traits_baseILj1536EfS2_S2_S2_fjLj1024EEEEELb1EEEvNS_9BwdParamsE:
	.zero		17920


//--------------------- .nv.shared._ZN10layer_norm31ln_parallel_residual_bwd_kernelINS_13Kernel_traitsIf13__nv_bfloat16S2_S2_fjLj1536ELj1ELj1ELj4ELj8ENS_18Kernel_traits_baseILj1536EfS2_S2_S2_fjLj128EEEEELb1ELb1ELb1EEEvNS_9BwdParamsE --------------------------
	.section	.nv.shared._ZN10layer_norm31ln_parallel_residual_bwd_kernelINS_13Kernel_traitsIf13__nv_bfloat16S2_S2_fjLj1536ELj1ELj1ELj4ELj8ENS_18Kernel_traits_baseILj1536EfS2_S2_S2_fjLj128EEEEELb1ELb1ELb1EEEvNS_9BwdParamsE,"aw",@nobits
	.sectionflags	@""
	.align	16
	.zero		1024


//--------------------- .nv.shared._ZN10layer_norm31ln_parallel_residual_bwd_kernelINS_13Kernel_traitsI13__nv_bfloat16S2_fS2_fjLj1536ELj1ELj1ELj4ELj8ENS_18Kernel_traits_baseILj1536ES2_S2_fS2_fjLj128EEEEELb0ELb0ELb0EEEvNS_9BwdParamsE --------------------------
	.section	.nv.shared._ZN10layer_norm31ln_parallel_residual_bwd_kernelINS_13Kernel_traitsI13__nv_bfloat16S2_fS2_fjLj1536ELj1ELj1ELj4ELj8ENS_18Kernel_traits_baseILj1536ES2_S2_fS2_fjLj128EEEEELb0ELb0ELb0EEEvNS_9BwdParamsE,"aw",@nobits
	.sectionflags	@""
	.align	16
	.zero		1024


//--------------------- .nv.shared._ZN10layer_norm31ln_parallel_residual_bwd_kernelINS_13Kernel_traitsI13__nv_bfloat16S2_fS2_fjLj1536ELj1ELj1ELj4ELj8ENS_18Kernel_traits_baseILj1536ES2_S2_fS2_fjLj128EEEEELb0ELb0ELb1EEEvNS_9BwdParamsE --------------------------
	.section	.nv.shared._ZN10layer_norm31ln_parallel_residual_bwd_kernelINS_13Kernel_traitsI13__nv_bfloat16S2_fS2_fjLj1536ELj1ELj1ELj4ELj8ENS_18Kernel_traits_baseILj1536ES2_S2_fS2_fjLj128EEEEELb0ELb0ELb1EEEvNS_9BwdParamsE,"aw",@nobits
	.sectionflags	@""
	.align	16
	.zero		1024


//--------------------- .nv.shared._ZN10layer_norm31ln_parallel_residual_bwd_kernelINS_13Kernel_traitsI13__nv_bfloat16S2_fS2_fjLj1536ELj1ELj1ELj4ELj8ENS_18Kernel_traits_baseILj1536ES2_S2_fS2_fjLj128EEEEELb0ELb1ELb0EEEvNS_9BwdParamsE --------------------------
	.section	.nv.shared._ZN10layer_norm31ln_parallel_residual_bwd_kernelINS_13Kernel_traitsI13__nv_bfloat16S2_fS2_fjLj1536ELj1ELj1ELj4ELj8ENS_18Kernel_traits_baseILj1536ES2_S2_fS2_fjLj128EEEEELb0ELb1ELb0EEEvNS_9BwdParamsE,"aw",@nobits
	.sectionflags	@""
	.align	16
	.zero		1024


//--------------------- .nv.shared._ZN10layer_norm31ln_parallel_residual_bwd_kernelINS_13Kernel_traitsI13__nv_bfloat16S2_fS2_fjLj1536ELj1ELj1ELj4ELj8ENS_18Kernel_traits_baseILj1536ES2_S2_fS2_fjLj128EEEEELb0ELb1ELb1EEEvNS_9BwdParamsE --------------------------
	.section	.nv.shared._ZN10layer_norm31ln_parallel_residual_bwd_kernelINS_13Kernel_traitsI13__nv_bfloat16S2_fS2_fjLj1536ELj1ELj1ELj4ELj8ENS_18Kernel_traits_baseILj1536ES2_S2_fS2_fjLj128EEEEELb0ELb1ELb1EEEvNS_9BwdParamsE,"aw",@nobits
	.sectionflags	@""
	.align	16
	.zero		1024


//--------------------- .nv.shared._ZN10layer_norm31ln_parallel_residual_bwd_kernelINS_13Kernel_traitsI13__nv_bfloat16S2_fS2_fjLj1536ELj1ELj1ELj4ELj8ENS_18Kernel_traits_baseILj1536ES2_S2_fS2_fjLj128EEEEELb1ELb0ELb0EEEvNS_9BwdParamsE --------------------------
	.section	.nv.shared._ZN10layer_norm31ln_parallel_residual_bwd_kernelINS_13Kernel_traitsI13__nv_bfloat16S2_fS2_fjLj1536ELj1ELj1ELj4ELj8ENS_18Kernel_traits_baseILj1536ES2_S2_fS2_fjLj128EEEEELb1ELb0ELb0EEEvNS_9BwdParamsE,"aw",@nobits
	.sectionflags	@""
	.align	16
	.zero		1024


//--------------------- .nv.shared._ZN10layer_norm31ln_parallel_residual_bwd_kernelINS_13Kernel_traitsI13__nv_bfloat16S2_fS2_fjLj1536ELj1ELj1ELj4ELj8ENS_18Kernel_traits_baseILj1536ES2_S2_fS2_fjLj128EEEEELb1ELb0ELb1EEEvNS_9BwdParamsE --------------------------
	.section	.nv.shared._ZN10layer_norm31ln_parallel_residual_bwd_kernelINS_13Kernel_traitsI13__nv_bfloat16S2_fS2_fjLj1536ELj1ELj1ELj4ELj8ENS_18Kernel_traits_baseILj1536ES2_S2_fS2_fjLj128EEEEELb1ELb0ELb1EEEvNS_9BwdParamsE,"aw",@nobits
	.sectionflags	@""
	.align	16
	.zero		1024


//--------------------- .nv.shared._ZN10layer_norm22ln_bwd_finalize_kernelINS_22Kernel_traits_finalizeILj1536E13__nv_bfloat16S2_fS2_fjLb0ELj1024ELj4ENS_18Kernel_traits_baseILj1536ES2_S2_fS2_fjLj1024EEEEELb0ELb0EEEvNS_9BwdParamsE --------------------------
	.section	.nv.shared._ZN10layer_norm22ln_bwd_finalize_kernelINS_22Kernel_traits_finalizeILj1536E13__nv_bfloat16S2_fS2_fjLb0ELj1024ELj4ENS_18Kernel_traits_baseILj1536ES2_S2_fS2_fjLj1024EEEEELb0ELb0EEEvNS_9BwdParamsE,"aw",@nobits
	.sectionflags	@""
	.align	16
.nv.shared._ZN10layer_norm22ln_bwd_finalize_kernelINS_22Kernel_traits_finalizeILj1536E13__nv_bfloat16S2_fS2_fjLb0ELj1024ELj4ENS_18Kernel_traits_baseILj1536ES2_S2_fS2_fjLj1024EEEEELb0ELb0EEEvNS_9BwdParamsE:
	.zero		9472


//--------------------- .nv.shared._ZN10layer_norm40ln_parallel_residual_bwd_finalize_kernelINS_22Kernel_traits_finalizeILj1536E13__nv_bfloat16S2_fS2_fjLb0ELj1024ELj4ENS_18Kernel_traits_baseILj1536ES2_S2_fS2_fjLj1024EEEEELb0EEEvNS_9BwdParamsE --------------------------
	.section	.nv.shared._ZN10layer_norm40ln_parallel_residual_bwd_finalize_kernelINS_22Kernel_traits_finalizeILj1536E13__nv_bfloat16S2_fS2_fjLb0ELj1024ELj4ENS_18Kernel_traits_baseILj1536ES2_S2_fS2_fjLj1024EEEEELb0EEEvNS_9BwdParamsE,"aw",@nobits
	.sectionflags	@""
	.align	16
.nv.shared._ZN10layer_norm40ln_parallel_residual_bwd_finalize_kernelINS_22Kernel_traits_finalizeILj1536E13__nv_bfloat16S2_fS2_fjLb0ELj1024ELj4ENS_18Kernel_traits_baseILj1536ES2_S2_fS2_fjLj1024EEEEELb0EEEvNS_9BwdParamsE:
	.zero		17920


//--------------------- .nv.shared._ZN10layer_norm31ln_parallel_residual_bwd_kernelINS_13Kernel_traitsI13__nv_bfloat16S2_fS2_fjLj1536ELj1ELj1ELj4ELj8ENS_18Kernel_traits_baseILj1536ES2_S2_fS2_fjLj128EEEEELb1ELb1ELb0EEEvNS_9BwdParamsE --------------------------
	.section	.nv.shared._ZN10layer_norm31ln_parallel_residual_bwd_kernelINS_13Kernel_traitsI13__nv_bfloat16S2_fS2_fjLj1536ELj1ELj1ELj4ELj8ENS_18Kernel_traits_baseILj1536ES2_S2_fS2_fjLj128EEEEELb1ELb1ELb0EEEvNS_9BwdParamsE,"aw",@nobits
	.sectionflags	@""
	.align	16
	.zero		1024


//--------------------- .nv.shared._ZN10layer_norm22ln_bwd_finalize_kernelINS_22Kernel_traits_finalizeILj1536E13__nv_bfloat16S2_fS2_fjLb0ELj1024ELj4ENS_18Kernel_traits_baseILj1536ES2_S2_fS2_fjLj1024EEEEELb0ELb1EEEvNS_9BwdParamsE --------------------------
	.section	.nv.shared._ZN10layer_norm22ln_bwd_finalize_kernelINS_22Kernel_traits_finalizeILj1536E13__nv_bfloat16S2_fS2_fjLb0ELj1024ELj4ENS_18Kernel_traits_baseILj1536ES2_S2_fS2_fjLj1024EEEEELb0ELb1EEEvNS_9BwdParamsE,"aw",@nobits
	.sectionflags	@""
	.align	16
.nv.shared._ZN10layer_norm22ln_bwd_finalize_kernelINS_22Kernel_traits_finalizeILj1536E13__nv_bfloat16S2_fS2_fjLb0ELj1024ELj4ENS_18Kernel_traits_baseILj1536ES2_S2_fS2_fjLj1024EEEEELb0ELb1EEEvNS_9BwdParamsE:
	.zero		9472


//--------------------- .nv.shared._ZN10layer_norm40ln_parallel_residual_bwd_finalize_kernelINS_22Kernel_traits_finalizeILj1536E13__nv_bfloat16S2_fS2_fjLb0ELj1024ELj4ENS_18Kernel_traits_baseILj1536ES2_S2_fS2_fjLj1024EEEEELb1EEEvNS_9BwdParamsE --------------------------
	.section	.nv.shared._ZN10layer_norm40ln_parallel_residual_bwd_finalize_kernelINS_22Kernel_traits_finalizeILj1536E13__nv_bfloat16S2_fS2_fjLb0ELj1024ELj4ENS_18Kernel_traits_baseILj1536ES2_S2_fS2_fjLj1024EEEEELb1EEEvNS_9BwdParamsE,"aw",@nobits
	.sectionflags	@""
	.align	16
.nv.shared._ZN10layer_norm40ln_parallel_residual_bwd_finalize_kernelINS_22Kernel_traits_finalizeILj1536E13__nv_bfloat16S2_fS2_fjLb0ELj1024ELj4ENS_18Kernel_traits_baseILj1536ES2_S2_fS2_fjLj1024EEEEELb1EEEvNS_9BwdParamsE:
	.zero		17920


//--------------------- .nv.shared._ZN10layer_norm31ln_parallel_residual_bwd_kernelINS_13Kernel_traitsI13__nv_bfloat16S2_fS2_fjLj1536ELj1ELj1ELj4ELj8ENS_18Kernel_traits_baseILj1536ES2_S2_fS2_fjLj128EEEEELb1ELb1ELb1EEEvNS_9BwdParamsE --------------------------
	.section	.nv.shared._ZN10layer_norm31ln_parallel_residual_bwd_kernelINS_13Kernel_traitsI13__nv_bfloat16S2_fS2_fjLj1536ELj1ELj1ELj4ELj8ENS_18Kernel_traits_baseILj1536ES2_S2_fS2_fjLj128EEEEELb1ELb1ELb1EEEvNS_9BwdParamsE,"aw",@nobits
	.sectionflags	@""
	.align	16
	.zero		1024


//--------------------- .nv.shared._ZN10layer_norm31ln_parallel_residual_bwd_kernelINS_13Kernel_traitsIf13__nv_bfloat16fS2_fjLj1536ELj1ELj1ELj4ELj8ENS_18Kernel_traits_baseILj1536EfS2_fS2_fjLj128EEEEELb0ELb0ELb0EEEvNS_9BwdParamsE --------------------------
	.section	.nv.shared._ZN10layer_norm31ln_parallel_residual_bwd_kernelINS_13Kernel_traitsIf13__nv_bfloat16fS2_fjLj1536ELj1ELj1ELj4ELj8ENS_18Kernel_traits_baseILj1536EfS2_fS2_fjLj128EEEEELb0ELb0ELb0EEEvNS_9BwdParamsE,"aw",@nobits
	.sectionflags	@""
	.align	16
	.zero		1024


//--------------------- .nv.shared._ZN10layer_norm31ln_parallel_residual_bwd_kernelINS_13Kernel_traitsIf13__nv_bfloat16fS2_fjLj1536ELj1ELj1ELj4ELj8ENS_18Kernel_traits_baseILj1536EfS2_fS2_fjLj128EEEEELb0ELb0ELb1EEEvNS_9BwdParamsE --------------------------
	.section	.nv.shared._ZN10layer_norm31ln_parallel_residual_bwd_kernelINS_13Kernel_traitsIf13__nv_bfloat16fS2_fjLj1536ELj1ELj1ELj4ELj8ENS_18Kernel_traits_baseILj1536EfS2_fS2_fjLj128EEEEELb0ELb0ELb1EEEvNS_9BwdParamsE,"aw",@nobits
	.sectionflags	@""
	.align	16
	.zero		1024


//--------------------- .nv.shared._ZN10layer_norm31ln_parallel_residual_bwd_kernelINS_13Kernel_traitsIf13__nv_bfloat16fS2_fjLj1536ELj1ELj1ELj4ELj8ENS_18Kernel_traits_baseILj1536EfS2_fS2_fjLj128EEEEELb0ELb1ELb0EEEvNS_9BwdParamsE --------------------------
	.section	.nv.shared._ZN10layer_norm31ln_parallel_residual_bwd_kernelINS_13Kernel_traitsIf13__nv_bfloat16fS2_fjLj1536ELj1ELj1ELj4ELj8ENS_18Kernel_traits_baseILj1536EfS2_fS2_fjLj128EEEEELb0ELb1ELb0EEEvNS_9BwdParamsE,"aw",@nobits
	.sectionflags	@""
	.align	16
	.zero		1024


//--------------------- .nv.shared._ZN10layer_norm31ln_parallel_residual_bwd_kernelINS_13Kernel_traitsIf13__nv_bfloat16fS2_fjLj1536ELj1ELj1ELj4ELj8ENS_18Kernel_traits_baseILj1536EfS2_fS2_fjLj128EEEEELb0ELb1ELb1EEEvNS_9BwdParamsE --------------------------
	.section	.nv.shared._ZN10layer_norm31ln_parallel_residual_bwd_kernelINS_13Kernel_traitsIf13__nv_bfloat16fS2_fjLj1536ELj1ELj1ELj4ELj8ENS_18Kernel_traits_baseILj1536EfS2_fS2_fjLj128EEEEELb0ELb1ELb1EEEvNS_9BwdParamsE,"aw",@nobits
	.sectionflags	@""
	.align	16
	.zero		1024


//--------------------- .nv.shared._ZN10layer_norm31ln_parallel_residual_bwd_kernelINS_13Kernel_traitsIf13__nv_bfloat16fS2_fjLj1536ELj1ELj1ELj4ELj8ENS_18Kernel_traits_baseILj1536EfS2_fS2_fjLj128EEEEELb1ELb0ELb0EEEvNS_9BwdParamsE --------------------------
	.section	.nv.shared._ZN10layer_norm31ln_parallel_residual_bwd_kernelINS_13Kernel_traitsIf13__nv_bfloat16fS2_fjLj1536ELj1ELj1ELj4ELj8ENS_18Kernel_traits_baseILj1536EfS2_fS2_fjLj128EEEEELb1ELb0ELb0EEEvNS_9BwdParamsE,"aw",@nobits
	.sectionflags	@""
	.align	16
	.zero		1024


//--------------------- .nv.shared._ZN10layer_norm31ln_parallel_residual_bwd_kernelINS_13Kernel_traitsIf13__nv_bfloat16fS2_fjLj1536ELj1ELj1ELj4ELj8ENS_18Kernel_traits_baseILj1536EfS2_fS2_fjLj128EEEEELb1ELb0ELb1EEEvNS_9BwdParamsE --------------------------
	.section	.nv.shared._ZN10layer_norm31ln_parallel_residual_bwd_kernelINS_13Kernel_traitsIf13__nv_bfloat16fS2_fjLj1536ELj1ELj1ELj4ELj8ENS_18Kernel_traits_baseILj1536EfS2_fS2_fjLj128EEEEELb1ELb0ELb1EEEvNS_9BwdParamsE,"aw",@nobits
	.sectionflags	@""
	.align	16
	.zero		1024


//--------------------- .nv.shared._ZN10layer_norm22ln_bwd_finalize_kernelINS_22Kernel_traits_finalizeILj1536Ef13__nv_bfloat16fS2_fjLb0ELj1024ELj4ENS_18Kernel_traits_baseILj1536EfS2_fS2_fjLj1024EEEEELb0ELb0EEEvNS_9BwdParamsE --------------------------
	.section	.nv.shared._ZN10layer_norm22ln_bwd_finalize_kernelINS_22Kernel_traits_finalizeILj1536Ef13__nv_bfloat16fS2_fjLb0ELj1024ELj4ENS_18Kernel_traits_baseILj1536EfS2_fS2_fjLj1024EEEEELb0ELb0EEEvNS_9BwdParamsE,"aw",@nobits
	.sectionflags	@""
	.align	16
.nv.shared._ZN10layer_norm22ln_bwd_finalize_kernelINS_22Kernel_traits_finalizeILj1536Ef13__nv_bfloat16fS2_fjLb0ELj1024ELj4ENS_18Kernel_traits_baseILj1536EfS2_fS2_fjLj1024EEEEELb0ELb0EEEvNS_9BwdParamsE:
	.zero		9472


//--------------------- .nv.shared._ZN10layer_norm40ln_parallel_residual_bwd_finalize_kernelINS_22Kernel_traits_finalizeILj1536Ef13__nv_bfloat16fS2_fjLb0ELj1024ELj4ENS_18Kernel_traits_baseILj1536EfS2_fS2_fjLj1024EEEEELb0EEEvNS_9BwdParamsE --------------------------
	.section	.nv.shared._ZN10layer_norm40ln_parallel_residual_bwd_finalize_kernelINS_22Kernel_traits_finalizeILj1536Ef13__nv_bfloat16fS2_fjLb0ELj1024ELj4ENS_18Kernel_traits_baseILj1536EfS2_fS2_fjLj1024EEEEELb0EEEvNS_9BwdParamsE,"aw",@nobits
	.sectionflags	@""
	.align	16
.nv.shared._ZN10layer_norm40ln_parallel_residual_bwd_finalize_kernelINS_22Kernel_traits_finalizeILj1536Ef13__nv_bfloat16fS2_fjLb0ELj1024ELj4ENS_18Kernel_traits_baseILj1536EfS2_fS2_fjLj1024EEEEELb0EEEvNS_9BwdParamsE:
	.zero		17920


//--------------------- .nv.shared._ZN10layer_norm31ln_parallel_residual_bwd_kernelINS_13Kernel_traitsIf13__nv_bfloat16fS2_fjLj1536ELj1ELj1ELj4ELj8ENS_18Kernel_traits_baseILj1536EfS2_fS2_fjLj128EEEEELb1ELb1ELb0EEEvNS_9BwdParamsE --------------------------
	.section	.nv.shared._ZN10layer_norm31ln_parallel_residual_bwd_kernelINS_13Kernel_traitsIf13__nv_bfloat16fS2_fjLj1536ELj1ELj1ELj4ELj8ENS_18Kernel_traits_baseILj1536EfS2_fS2_fjLj128EEEEELb1ELb1ELb0EEEvNS_9BwdParamsE,"aw",@nobits
	.sectionflags	@""
	.align	16
	.zero		1024


//--------------------- .nv.shared._ZN10layer_norm22ln_bwd_finalize_kernelINS_22Kernel_traits_finalizeILj1536Ef13__nv_bfloat16fS2_fjLb0ELj1024ELj4ENS_18Kernel_traits_baseILj1536EfS2_fS2_fjLj1024EEEEELb0ELb1EEEvNS_9BwdParamsE --------------------------
	.section	.nv.shared._ZN10layer_norm22ln_bwd_finalize_kernelINS_22Kernel_traits_finalizeILj1536Ef13__nv_bfloat16fS2_fjLb0ELj1024ELj4ENS_18Kernel_traits_baseILj1536EfS2_fS2_fjLj1024EEEEELb0ELb1EEEvNS_9BwdParamsE,"aw",@nobits
	.sectionflags	@""
	.align	16
.nv.shared._ZN10layer_norm22ln_bwd_finalize_kernelINS_22Kernel_traits_finalizeILj1536Ef13__nv_bfloat16fS2_fjLb0ELj1024ELj4ENS_18Kernel_traits_baseILj1536EfS2_fS2_fjLj1024EEEEELb0ELb1EEEvNS_9BwdParamsE:
	.zero		9472


//--------------------- .nv.shared._ZN10layer_norm40ln_parallel_residual_bwd_finalize_kernelINS_22Kernel_traits_finalizeILj1536Ef13__nv_bfloat16fS2_fjLb0ELj1024ELj4ENS_18Kernel_traits_baseILj1536EfS2_fS2_fjLj1024EEEEELb1EEEvNS_9BwdParamsE --------------------------
	.section	.nv.shared._ZN10layer_norm40ln_parallel_residual_bwd_finalize_kernelINS_22Kernel_traits_finalizeILj1536Ef13__nv_bfloat16fS2_fjLb0ELj1024ELj4ENS_18Kernel_traits_baseILj1536EfS2_fS2_fjLj1024EEEEELb1EEEvNS_9BwdParamsE,"aw",@nobits
	.sectionflags	@""
	.align	16
.nv.shared._ZN10layer_norm40ln_parallel_residual_bwd_finalize_kernelINS_22Kernel_traits_finalizeILj1536Ef13__nv_bfloat16fS2_fjLb0ELj1024ELj4ENS_18Kernel_traits_baseILj1536EfS2_fS2_fjLj1024EEEEELb1EEEvNS_9BwdParamsE:
	.zero		17920


//--------------------- .nv.shared._ZN10layer_norm31ln_parallel_residual_bwd_kernelINS_13Kernel_traitsIf13__nv_bfloat16fS2_fjLj1536ELj1ELj1ELj4ELj8ENS_18Kernel_traits_baseILj1536EfS2_fS2_fjLj128EEEEELb1ELb1ELb1EEEvNS_9BwdParamsE --------------------------
	.section	.nv.shared._ZN10layer_norm31ln_parallel_residual_bwd_kernelINS_13Kernel_traitsIf13__nv_bfloat16fS2_fjLj1536ELj1ELj1ELj4ELj8ENS_18Kernel_traits_baseILj1536EfS2_fS2_fjLj128EEEEELb1ELb1ELb1EEEvNS_9BwdParamsE,"aw",@nobits
	.sectionflags	@""
	.align	16
	.zero		1024


//--------------------- .nv.shared._ZN10layer_norm31ln_parallel_residual_bwd_kernelINS_13Kernel_traitsIf6__halfS2_S2_fjLj1536ELj1ELj1ELj4ELj8ENS_18Kernel_traits_baseILj1536EfS2_S2_S2_fjLj128EEEEELb0ELb0ELb0EEEvNS_9BwdParamsE --------------------------
	.section	.nv.shared._ZN10layer_norm31ln_parallel_residual_bwd_kernelINS_13Kernel_traitsIf6__halfS2_S2_fjLj1536ELj1ELj1ELj4ELj8ENS_18Kernel_traits_baseILj1536EfS2_S2_S2_fjLj128EEEEELb0ELb0ELb0EEEvNS_9BwdParamsE,"aw",@nobits
	.sectionflags	@""
	.align	16
	.zero		1024


//--------------------- .nv.shared._ZN10layer_norm31ln_parallel_residual_bwd_kernelINS_13Kernel_traitsIf6__halfS2_S2_fjLj1536ELj1ELj1ELj4ELj8ENS_18Kernel_traits_baseILj1536EfS2_S2_S2_fjLj128EEEEELb0ELb0ELb1EEEvNS_9BwdParamsE --------------------------
	.section	.nv.shared._ZN10layer_norm31ln_parallel_residual_bwd_kernelINS_13Kernel_traitsIf6__halfS2_S2_fjLj1536ELj1ELj1ELj4ELj8ENS_18Kernel_traits_baseILj1536EfS2_S2_S2_fjLj128EEEEELb0ELb0ELb1EEEvNS_9BwdParamsE,"aw",@nobits
	.sectionflags	@""
	.align	16
	.zero		1024


//--------------------- .nv.shared._ZN10layer_norm31ln_parallel_residual_bwd_kernelINS_13Kernel_traitsIf6__halfS2_S2_fjLj1536ELj1ELj1ELj4ELj8ENS_18Kernel_traits_baseILj1536EfS2_S2_S2_fjLj128EEEEELb0ELb1ELb0EEEvNS_9BwdParamsE --------------------------
	.section	.nv.shared._ZN10layer_norm31ln_parallel_residual_bwd_kernelINS_13Kernel_traitsIf6__halfS2_S2_fjLj1536ELj1ELj1ELj4ELj8ENS_18Kernel_traits_baseILj1536EfS2_S2_S2_fjLj128EEEEELb0ELb1ELb0EEEvNS_9BwdParamsE,"aw",@nobits
	.sectionflags	@""
	.align	16
	.zero		1024


//--------------------- .nv.shared._ZN10layer_norm31ln_parallel_residual_bwd_kernelINS_13Kernel_traitsIf6__halfS2_S2_fjLj1536ELj1ELj1ELj4ELj8ENS_18Kernel_traits_baseILj1536EfS2_S2_S2_fjLj128EEEEELb0ELb1ELb1EEEvNS_9BwdParamsE --------------------------
	.section	.nv.shared._ZN10layer_norm31ln_parallel_residual_bwd_kernelINS_13Kernel_traitsIf6__halfS2_S2_fjLj1536ELj1ELj1ELj4ELj8ENS_18Kernel_traits_baseILj1536EfS2_S2_S2_fjLj128EEEEELb0ELb1ELb1EEEvNS_9BwdParamsE,"aw",@nobits
	.sectionflags	@""
	.align	16
	.zero		1024


//--------------------- .nv.shared._ZN10layer_norm31ln_parallel_residual_bwd_kernelINS_13Kernel_traitsIf6__halfS2_S2_fjLj1536ELj1ELj1ELj4ELj8ENS_18Kernel_traits_baseILj1536EfS2_S2_S2_fjLj128EEEEELb1ELb0ELb0EEEvNS_9BwdParamsE --------------------------
	.section	.nv.shared._ZN10layer_norm31ln_parallel_residual_bwd_kernelINS_13Kernel_traitsIf6__halfS2_S2_fjLj1536ELj1ELj1ELj4ELj8ENS_18Kernel_traits_baseILj1536EfS2_S2_S2_fjLj128EEEEELb1ELb0ELb0EEEvNS_9BwdParamsE,"aw",@nobits
	.sectionflags	@""
	.align	16
	.zero		1024


//--------------------- .nv.shared._ZN10layer_norm31ln_parallel_residual_bwd_kernelINS_13Kernel_traitsIf6__halfS2_S2_fjLj1536ELj1ELj1ELj4ELj8ENS_18Kernel_traits_baseILj1536EfS2_S2_S2_fjLj128EEEEELb1ELb0ELb1EEEvNS_9BwdParamsE --------------------------
	.section	.nv.shared._ZN10layer_norm31ln_parallel_residual_bwd_kernelINS_13Kernel_traitsIf6__halfS2_S2_fjLj1536ELj1ELj1ELj4ELj8ENS_18Kernel_traits_baseILj1536EfS2_S2_S2_fjLj128EEEEELb1ELb0ELb1EEEvNS_9BwdParamsE,"aw",@nobits
	.sectionflags	@""
	.align	16
	.zero		1024


//--------------------- .nv.shared._ZN10layer_norm22ln_bwd_finalize_kernelINS_22Kernel_traits_finalizeILj1536Ef6__halfS2_S2_fjLb0ELj1024ELj4ENS_18Kernel_traits_baseILj1536EfS2_S2_S2_fjLj1024EEEEELb0ELb0EEEvNS_9BwdParamsE --------------------------
	.section	.nv.shared._ZN10layer_norm22ln_bwd_finalize_kernelINS_22Kernel_traits_finalizeILj1536Ef6__halfS2_S2_fjLb0ELj1024ELj4ENS_18Kernel_traits_baseILj1536EfS2_S2_S2_fjLj1024EEEEELb0ELb0EEEvNS_9BwdParamsE,"aw",@nobits
	.sectionflags	@""
	.align	16
.nv.shared._ZN10layer_norm22ln_bwd_finalize_kernelINS_22Kernel_traits_finalizeILj1536Ef6__halfS2_S2_fjLb0ELj1024ELj4ENS_18Kernel_traits_baseILj1536EfS2_S2_S2_fjLj1024EEEEELb0ELb0EEEvNS_9BwdParamsE:
	.zero		9472


//--------------------- .nv.shared._ZN10layer_norm40ln_parallel_residual_bwd_finalize_kernelINS_22Kernel_traits_finalizeILj1536Ef6__halfS2_S2_fjLb0ELj1024ELj4ENS_18Kernel_traits_baseILj1536EfS2_S2_S2_fjLj1024EEEEELb0EEEvNS_9BwdParamsE --------------------------
	.section	.nv.shared._ZN10layer_norm40ln_parallel_residual_bwd_finalize_kernelINS_22Kernel_traits_finalizeILj1536Ef6__halfS2_S2_fjLb0ELj1024ELj4ENS_18Kernel_traits_baseILj1536EfS2_S2_S2_fjLj1024EEEEELb0EEEvNS_9BwdParamsE,"aw",@nobits
	.sectionflags	@""
	.align	16
.nv.shared._ZN10layer_norm40ln_parallel_residual_bwd_finalize_kernelINS_22Kernel_traits_finalizeILj1536Ef6__halfS2_S2_fjLb0ELj1024ELj4ENS_18Kernel_traits_baseILj1536EfS2_S2_S2_fjLj1024EEEEELb0EEEvNS_9BwdParamsE:
	.zero		17920


//--------------------- .nv.shared._ZN10layer_norm31ln_parallel_residual_bwd_kernelINS_13Kernel_traitsIf6__halfS2_S2_fjLj1536ELj1ELj1ELj4ELj8ENS_18Kernel_traits_baseILj1536EfS2_S2_S2_fjLj128EEEEELb1ELb1ELb0EEEvNS_9BwdParamsE --------------------------
	.section	.nv.shared._ZN10layer_norm31ln_parallel_residual_bwd_kernelINS_13Kernel_traitsIf6__halfS2_S2_fjLj1536ELj1ELj1ELj4ELj8ENS_18Kernel_traits_baseILj1536EfS2_S2_S2_fjLj128EEEEELb1ELb1ELb0EEEvNS_9BwdParamsE,"aw",@nobits
	.sectionflags	@""
	.align	16
	.zero		1024


//--------------------- .nv.shared._ZN10layer_norm22ln_bwd_finalize_kernelINS_22Kernel_traits_finalizeILj1536Ef6__halfS2_S2_fjLb0ELj1024ELj4ENS_18Kernel_traits_baseILj1536EfS2_S2_S2_fjLj1024EEEEELb0ELb1EEEvNS_9BwdParamsE --------------------------
	.section	.nv.shared._ZN10layer_norm22ln_bwd_finalize_kernelINS_22Kernel_traits_finalizeILj1536Ef6__halfS2_S2_fjLb0ELj1024ELj4ENS_18Kernel_traits_baseILj1536EfS2_S2_S2_fjLj1024EEEEELb0ELb1EEEvNS_9BwdParamsE,"aw",@nobits
	.sectionflags	@""
	.align	16
.nv.shared._ZN10layer_norm22ln_bwd_finalize_kernelINS_22Kernel_traits_finalizeILj1536Ef6__halfS2_S2_fjLb0ELj1024ELj4ENS_18Kernel_traits_baseILj1536EfS2_S2_S2_fjLj1024EEEEELb0ELb1EEEvNS_9BwdParamsE:
	.zero		9472


//--------------------- .nv.shared._ZN10layer_norm40ln_parallel_residual_bwd_finalize_kernelINS_22Kernel_traits_finalizeILj1536Ef6__halfS2_S2_fjLb0ELj1024ELj4ENS_18Kernel_traits_baseILj1536EfS2_S2_S2_fjLj1024EEEEELb1EEEvNS_9BwdParamsE --------------------------
	.section	.nv.shared._ZN10layer_norm40ln_parallel_residual_bwd_finalize_kernelINS_22Kernel_traits_finalizeILj1536Ef6__halfS2_S2_fjLb0ELj1024ELj4ENS_18Kernel_traits_baseILj1536EfS2_S2_S2_fjLj1024EEEEELb1EEEvNS_9BwdParamsE,"aw",@nobits
	.sectionflags	@""
	.align	16
.nv.shared._ZN10layer_norm40ln_parallel_residual_bwd_finalize_kernelINS_22Kernel_traits_finalizeILj1536Ef6__halfS2_S2_fjLb0ELj1024ELj4ENS_18Kernel_traits_baseILj1536EfS2_S2_S2_fjLj1024EEEEELb1EEEvNS_9BwdParamsE:
	.zero		17920


//--------------------- .nv.shared._ZN10layer_norm31ln_parallel_residual_bwd_kernelINS_13Kernel_traitsIf6__halfS2_S2_fjLj1536ELj1ELj1ELj4ELj8ENS_18Kernel_traits_baseILj1536EfS2_S2_S2_fjLj128EEEEELb1ELb1ELb1EEEvNS_9BwdParamsE --------------------------
	.section	.nv.shared._ZN10layer_norm31ln_parallel_residual_bwd_kernelINS_13Kernel_traitsIf6__halfS2_S2_fjLj1536ELj1ELj1ELj4ELj8ENS_18Kernel_traits_baseILj1536EfS2_S2_S2_fjLj128EEEEELb1ELb1ELb1EEEvNS_9BwdParamsE,"aw",@nobits
	.sectionflags	@""
	.align	16
	.zero		1024


//--------------------- .nv.shared._ZN10layer_norm31ln_parallel_residual_bwd_kernelINS_13Kernel_traitsI6__halfS2_fS2_fjLj1536ELj1ELj1ELj4ELj8ENS_18Kernel_traits_baseILj1536ES2_S2_fS2_fjLj128EEEEELb0ELb0ELb0EEEvNS_9BwdParamsE --------------------------
	.section	.nv.shared._ZN10layer_norm31ln_parallel_residual_bwd_kernelINS_13Kernel_traitsI6__halfS2_fS2_fjLj1536ELj1ELj1ELj4ELj8ENS_18Kernel_traits_baseILj1536ES2_S2_fS2_fjLj128EEEEELb0ELb0ELb0EEEvNS_9BwdParamsE,"aw",@nobits
	.sectionflags	@""
	.align	16
	.zero		1024


//--------------------- .nv.shared._ZN10layer_norm31ln_parallel_residual_bwd_kernelINS_13Kernel_traitsI6__halfS2_fS2_fjLj1536ELj1ELj1ELj4ELj8ENS_18Kernel_traits_baseILj1536ES2_S2_fS2_fjLj128EEEEELb0ELb0ELb1EEEvNS_9BwdParamsE --------------------------
	.section	.nv.shared._ZN10layer_norm31ln_parallel_residual_bwd_kernelINS_13Kernel_traitsI6__halfS2_fS2_fjLj1536ELj1ELj1ELj4ELj8ENS_18Kernel_traits_baseILj1536ES2_S2_fS2_fjLj128EEEEELb0ELb0ELb1EEEvNS_9BwdParamsE,"aw",@nobits
	.sectionflags	@""
	.align	16
	.zero		1024


//--------------------- .nv.shared._ZN10layer_norm31ln_parallel_residual_bwd_kernelINS_13Kernel_traitsI6__halfS2_fS2_fjLj1536ELj1ELj1ELj4ELj8ENS_18Kernel_traits_baseILj1536ES2_S2_fS2_fjLj128EEEEELb0ELb1ELb0EEEvNS_9BwdParamsE --------------------------
	.section	.nv.shared._ZN10layer_norm31ln_parallel_residual_bwd_kernelINS_13Kernel_traitsI6__halfS2_fS2_fjLj1536ELj1ELj1ELj4ELj8ENS_18Kernel_traits_baseILj1536ES2_S2_fS2_fjLj128EEEEELb0ELb1ELb0EEEvNS_9BwdParamsE,"aw",@nobits
	.sectionflags	@""
	.align	16
	.zero		1024


//--------------------- .nv.shared._ZN10layer_norm31ln_parallel_residual_bwd_kernelINS_13Kernel_traitsI6__halfS2_fS2_fjLj1536ELj1ELj1ELj4ELj8ENS_18Kernel_traits_baseILj1536ES2_S2_fS2_fjLj128EEEEELb0ELb1ELb1EEEvNS_9BwdParamsE --------------------------
	.section	.nv.shared._ZN10layer_norm31ln_parallel_residual_bwd_kernelINS_13Kernel_traitsI6__halfS2_fS2_fjLj1536ELj1ELj1ELj4ELj8ENS_18Kernel_traits_baseILj1536ES2_S2_fS2_fjLj128EEEEELb0ELb1ELb1EEEvNS_9BwdParamsE,"aw",@nobits
	.sectionflags	@""
	.align	16
	.zero		1024


//--------------------- .nv.shared._ZN10layer_norm31ln_parallel_residual_bwd_kernelINS_13Kernel_traitsI6__halfS2_fS2_fjLj1536ELj1ELj1ELj4ELj8ENS_18Kernel_traits_baseILj1536ES2_S2_fS2_fjLj128EEEEELb1ELb0ELb0EEEvNS_9BwdParamsE --------------------------
	.section	.nv.shared._ZN10layer_norm31ln_parallel_residual_bwd_kernelINS_13Kernel_traitsI6__halfS2_fS2_fjLj1536ELj1ELj1ELj4ELj8ENS_18Kernel_traits_baseILj1536ES2_S2_fS2_fjLj128EEEEELb1ELb0ELb0EEEvNS_9BwdParamsE,"aw",@nobits
	.sectionflags	@""
	.align	16
	.zero		1024


//--------------------- .nv.shared._ZN10layer_norm31ln_parallel_residual_bwd_kernelINS_13Kernel_traitsI6__halfS2_fS2_fjLj1536ELj1ELj1ELj4ELj8ENS_18Kernel_traits_baseILj1536ES2_S2_fS2_fjLj128EEEEELb1ELb0ELb1EEEvNS_9BwdParamsE --------------------------
	.section	.nv.shared._ZN10layer_norm31ln_parallel_residual_bwd_kernelINS_13Kernel_traitsI6__halfS2_fS2_fjLj1536ELj1ELj1ELj4ELj8ENS_18Kernel_traits_baseILj1536ES2_S2_fS2_fjLj128EEEEELb1ELb0ELb1EEEvNS_9BwdParamsE,"aw",@nobits
	.sectionflags	@""
	.align	16
	.zero		1024


//--------------------- .nv.shared._ZN10layer_norm22ln_bwd_finalize_kernelINS_22Kernel_traits_finalizeILj1536E6__halfS2_fS2_fjLb0ELj1024ELj4ENS_18Kernel_traits_baseILj1536ES2_S2_fS2_fjLj1024EEEEELb0ELb0EEEvNS_9BwdParamsE --------------------------
	.section	.nv.shared._ZN10layer_norm22ln_bwd_finalize_kernelINS_22Kernel_traits_finalizeILj1536E6__halfS2_fS2_fjLb0ELj1024ELj4ENS_18Kernel_traits_baseILj1536ES2_S2_fS2_fjLj1024EEEEELb0ELb0EEEvNS_9BwdParamsE,"aw",@nobits
	.sectionflags	@""
	.align	16
.nv.shared._ZN10layer_norm22ln_bwd_finalize_kernelINS_22Kernel_traits_finalizeILj1536E6__halfS2_fS2_fjLb0ELj1024ELj4ENS_18Kernel_traits_baseILj1536ES2_S2_fS2_fjLj1024EEEEELb0ELb0EEEvNS_9BwdParamsE:
	.zero		9472


//--------------------- .nv.shared._ZN10layer_norm40ln_parallel_residual_bwd_finalize_kernelINS_22Kernel_traits_finalizeILj1536E6__halfS2_fS2_fjLb0ELj1024ELj4ENS_18Kernel_traits_baseILj1536ES2_S2_fS2_fjLj1024EEEEELb0EEEvNS_9BwdParamsE --------------------------
	.section	.nv.shared._ZN10layer_norm40ln_parallel_residual_bwd_finalize_kernelINS_22Kernel_traits_finalizeILj1536E6__halfS2_fS2_fjLb0ELj1024ELj4ENS_18Kernel_traits_baseILj1536ES2_S2_fS2_fjLj1024EEEEELb0EEEvNS_9BwdParamsE,"aw",@nobits
	.sectionflags	@""
	.align	16
.nv.shared._ZN10layer_norm40ln_parallel_residual_bwd_finalize_kernelINS_22Kernel_traits_finalizeILj1536E6__halfS2_fS2_fjLb0ELj1024ELj4ENS_18Kernel_traits_baseILj1536ES2_S2_fS2_fjLj1024EEEEELb0EEEvNS_9BwdParamsE:
	.zero		17920


//--------------------- .nv.shared._ZN10layer_norm31ln_parallel_residual_bwd_kernelINS_13Kernel_traitsI6__halfS2_fS2_fjLj1536ELj1ELj1ELj4ELj8ENS_18Kernel_traits_baseILj1536ES2_S2_fS2_fjLj128EEEEELb1ELb1ELb0EEEvNS_9BwdParamsE --------------------------
	.section	.nv.shared._ZN10layer_norm31ln_parallel_residual_bwd_kernelINS_13Kernel_traitsI6__halfS2_fS2_fjLj1536ELj1ELj1ELj4ELj8ENS_18Kernel_traits_baseILj1536ES2_S2_fS2_fjLj128EEEEELb1ELb1ELb0EEEvNS_9BwdParamsE,"aw",@nobits
	.sectionflags	@""
	.align	16
	.zero		1024


//--------------------- .nv.shared._ZN10layer_norm22ln_bwd_finalize_kernelINS_22Kernel_traits_finalizeILj1536E6__halfS2_fS2_fjLb0ELj1024ELj4ENS_18Kernel_traits_baseILj1536ES2_S2_fS2_fjLj1024EEEEELb0ELb1EEEvNS_9BwdParamsE --------------------------
	.section	.nv.shared._ZN10layer_norm22ln_bwd_finalize_kernelINS_22Kernel_traits_finalizeILj1536E6__halfS2_fS2_fjLb0ELj1024ELj4ENS_18Kernel_traits_baseILj1536ES2_S2_fS2_fjLj1024EEEEELb0ELb1EEEvNS_9BwdParamsE,"aw",@nobits
	.sectionflags	@""
	.align	16
.nv.shared._ZN10layer_norm22ln_bwd_finalize_kernelINS_22Kernel_traits_finalizeILj1536E6__halfS2_fS2_fjLb0ELj1024ELj4ENS_18Kernel_traits_baseILj1536ES2_S2_fS2_fjLj1024EEEEELb0ELb1EEEvNS_9BwdParamsE:
	.zero		9472


//--------------------- .nv.shared._ZN10layer_norm40ln_parallel_residual_bwd_finalize_kernelINS_22Kernel_traits_finalizeILj1536E6__halfS2_fS2_fjLb0ELj1024ELj4ENS_18Kernel_traits_baseILj1536ES2_S2_fS2_fjLj1024EEEEELb1EEEvNS_9BwdParamsE --------------------------
	.section	.nv.shared._ZN10layer_norm40ln_parallel_residual_bwd_finalize_kernelINS_22Kernel_traits_finalizeILj1536E6__halfS2_fS2_fjLb0ELj1024ELj4ENS_18Kernel_traits_baseILj1536ES2_S2_fS2_fjLj1024EEEEELb1EEEvNS_9BwdParamsE,"aw",@nobits
	.sectionflags	@""
	.align	16
.nv.shared._ZN10layer_norm40ln_parallel_residual_bwd_finalize_kernelINS_22Kernel_traits_finalizeILj1536E6__halfS2_fS2_fjLb0ELj1024ELj4ENS_18Kernel_traits_baseILj1536ES2_S2_fS2_fjLj1024EEEEELb1EEEvNS_9BwdParamsE:
	.zero		17920


//--------------------- .nv.shared._ZN10layer_norm31ln_parallel_residual_bwd_kernelINS_13Kernel_traitsI6__halfS2_fS2_fjLj1536ELj1ELj1ELj4ELj8ENS_18Kernel_traits_baseILj1536ES2_S2_fS2_fjLj128EEEEELb1ELb1ELb1EEEvNS_9BwdParamsE --------------------------
	.section	.nv.shared._ZN10layer_norm31ln_parallel_residual_bwd_kernelINS_13Kernel_traitsI6__halfS2_fS2_fjLj1536ELj1ELj1ELj4ELj8ENS_18Kernel_traits_baseILj1536ES2_S2_fS2_fjLj128EEEEELb1ELb1ELb1EEEvNS_9BwdParamsE,"aw",@nobits
	.sectionflags	@""
	.align	16
	.zero		1024


//--------------------- .nv.shared._ZN10layer_norm31ln_parallel_residual_bwd_kernelINS_13Kernel_traitsIf6__halffS2_fjLj1536ELj1ELj1ELj4ELj8ENS_18Kernel_traits_baseILj1536EfS2_fS2_fjLj128EEEEELb0ELb0ELb0EEEvNS_9BwdParamsE --------------------------
	.section	.nv.shared._ZN10layer_norm31ln_parallel_residual_bwd_kernelINS_13Kernel_traitsIf6__halffS2_fjLj1536ELj1ELj1ELj4ELj8ENS_18Kernel_traits_baseILj1536EfS2_fS2_fjLj128EEEEELb0ELb0ELb0EEEvNS_9BwdParamsE,"aw",@nobits
	.sectionflags	@""
	.align	16
	.zero		1024


//--------------------- .nv.shared._ZN10layer_norm31ln_parallel_residual_bwd_kernelINS_13Kernel_traitsIf6__halffS2_fjLj1536ELj1ELj1ELj4ELj8ENS_18Kernel_traits_baseILj1536EfS2_fS2_fjLj128EEEEELb0ELb0ELb1EEEvNS_9BwdParamsE --------------------------
	.section	.nv.shared._ZN10layer_norm31ln_parallel_residual_bwd_kernelINS_13Kernel_traitsIf6__halffS2_fjLj1536ELj1ELj1ELj4ELj8ENS_18Kernel_traits_baseILj1536EfS2_fS2_fjLj128EEEEELb0ELb0ELb1EEEvNS_9BwdParamsE,"aw",@nobits
	.sectionflags	@""
	.align	16
	.zero		1024


//--------------------- .nv.shared._ZN10layer_norm31ln_parallel_residual_bwd_kernelINS_13Kernel_traitsIf6__halffS2_fjLj1536ELj1ELj1ELj4ELj8ENS_18Kernel_traits_baseILj1536EfS2_fS2_fjLj128EEEEELb0ELb1ELb0EEEvNS_9BwdParamsE --------------------------
	.section	.nv.shared._ZN10layer_norm31ln_parallel_residual_bwd_kernelINS_13Kernel_traitsIf6__halffS2_fjLj1536ELj1ELj1ELj4ELj8ENS_18Kernel_traits_baseILj1536EfS2_fS2_fjLj128EEEEELb0ELb1ELb0EEEvNS_9BwdParamsE,"aw",@nobits
	.sectionflags	@""
	.align	16
	.zero		1024


//--------------------- .nv.shared._ZN10layer_norm31ln_parallel_residual_bwd_kernelINS_13Kernel_traitsIf6__halffS2_fjLj1536ELj1ELj1ELj4ELj8ENS_18Kernel_traits_baseILj1536EfS2_fS2_fjLj128EEEEELb0ELb1ELb1EEEvNS_9BwdParamsE --------------------------
	.section	.nv.shared._ZN10layer_norm31ln_parallel_residual_bwd_kernelINS_13Kernel_traitsIf6__halffS2_fjLj1536ELj1ELj1ELj4ELj8ENS_18Kernel_traits_baseILj1536EfS2_fS2_fjLj128EEEEELb0ELb1ELb1EEEvNS_9BwdParamsE,"aw",@nobits
	.sectionflags	@""
	.align	16
	.zero		1024


//--------------------- .nv.shared._ZN10layer_norm31ln_parallel_residual_bwd_kernelINS_13Kernel_traitsIf6__halffS2_fjLj1536ELj1ELj1ELj4ELj8ENS_18Kernel_traits_baseILj1536EfS2_fS2_fjLj128EEEEELb1ELb0ELb0EEEvNS_9BwdParamsE --------------------------
	.section	.nv.shared._ZN10layer_norm31ln_parallel_residual_bwd_kernelINS_13Kernel_traitsIf6__halffS2_fjLj1536ELj1ELj1ELj4ELj8ENS_18Kernel_traits_baseILj1536EfS2_fS2_fjLj128EEEEELb1ELb0ELb0EEEvNS_9BwdParamsE,"aw",@nobits
	.sectionflags	@""
	.align	16
	.zero		1024


//--------------------- .nv.shared._ZN10layer_norm31ln_parallel_residual_bwd_kernelINS_13Kernel_traitsIf6__halffS2_fjLj1536ELj1ELj1ELj4ELj8ENS_18Kernel_traits_baseILj1536EfS2_fS2_fjLj128EEEEELb1ELb0ELb1EEEvNS_9BwdParamsE --------------------------
	.section	.nv.shared._ZN10layer_norm31ln_parallel_residual_bwd_kernelINS_13Kernel_traitsIf6__halffS2_fjLj1536ELj1ELj1ELj4ELj8ENS_18Kernel_traits_baseILj1536EfS2_fS2_fjLj128EEEEELb1ELb0ELb1EEEvNS_9BwdParamsE,"aw",@nobits
	.sectionflags	@""
	.align	16
	.zero		1024


//--------------------- .nv.shared._ZN10layer_norm22ln_bwd_finalize_kernelINS_22Kernel_traits_finalizeILj1536Ef6__halffS2_fjLb0ELj1024ELj4ENS_18Kernel_traits_baseILj1536EfS2_fS2_fjLj1024EEEEELb0ELb0EEEvNS_9BwdParamsE --------------------------
	.section	.nv.shared._ZN10layer_norm22ln_bwd_finalize_kernelINS_22Kernel_traits_finalizeILj1536Ef6__halffS2_fjLb0ELj1024ELj4ENS_18Kernel_traits_baseILj1536EfS2_fS2_fjLj1024EEEEELb0ELb0EEEvNS_9BwdParamsE,"aw",@nobits
	.sectionflags	@""
	.align	16
.nv.shared._ZN10layer_norm22ln_bwd_finalize_kernelINS_22Kernel_traits_finalizeILj1536Ef6__halffS2_fjLb0ELj1024ELj4ENS_18Kernel_traits_baseILj1536EfS2_fS2_fjLj1024EEEEELb0ELb0EEEvNS_9BwdParamsE:
	.zero		9472


//--------------------- .nv.shared._ZN10layer_norm40ln_parallel_residual_bwd_finalize_kernelINS_22Kernel_traits_finalizeILj1536Ef6__halffS2_fjLb0ELj1024ELj4ENS_18Kernel_traits_baseILj1536EfS2_fS2_fjLj1024EEEEELb0EEEvNS_9BwdParamsE --------------------------
	.section	.nv.shared._ZN10layer_norm40ln_parallel_residual_bwd_finalize_kernelINS_22Kernel_traits_finalizeILj1536Ef6__halffS2_fjLb0ELj1024ELj4ENS_18Kernel_traits_baseILj1536EfS2_fS2_fjLj1024EEEEELb0EEEvNS_9BwdParamsE,"aw",@nobits
	.sectionflags	@""
	.align	16
.nv.shared._ZN10layer_norm40ln_parallel_residual_bwd_finalize_kernelINS_22Kernel_traits_finalizeILj1536Ef6__halffS2_fjLb0ELj1024ELj4ENS_18Kernel_traits_baseILj1536EfS2_fS2_fjLj1024EEEEELb0EEEvNS_9BwdParamsE:
	.zero		17920


//--------------------- .nv.shared._ZN10layer_norm31ln_parallel_residual_bwd_kernelINS_13Kernel_traitsIf6__halffS2_fjLj1536ELj1ELj1ELj4ELj8ENS_18Kernel_traits_baseILj1536EfS2_fS2_fjLj128EEEEELb1ELb1ELb0EEEvNS_9BwdParamsE --------------------------
	.section	.nv.shared._ZN10layer_norm31ln_parallel_residual_bwd_kernelINS_13Kernel_traitsIf6__halffS2_fjLj1536ELj1ELj1ELj4ELj8ENS_18Kernel_traits_baseILj1536EfS2_fS2_fjLj128EEEEELb1ELb1ELb0EEEvNS_9BwdParamsE,"aw",@nobits
	.sectionflags	@""
	.align	16
	.zero		1024


//--------------------- .nv.shared._ZN10layer_norm22ln_bwd_finalize_kernelINS_22Kernel_traits_finalizeILj1536Ef6__halffS2_fjLb0ELj1024ELj4ENS_18Kernel_traits_baseILj1536EfS2_fS2_fjLj1024EEEEELb0ELb1EEEvNS_9BwdParamsE --------------------------
	.section	.nv.shared._ZN10layer_norm22ln_bwd_finalize_kernelINS_22Kernel_traits_finalizeILj1536Ef6__halffS2_fjLb0ELj1024ELj4ENS_18Kernel_traits_baseILj1536EfS2_fS2_fjLj1024EEEEELb0ELb1EEEvNS_9BwdParamsE,"aw",@nobits
	.sectionflags	@""
	.align	16
.nv.shared._ZN10layer_norm22ln_bwd_finalize_kernelINS_22Kernel_traits_finalizeILj1536Ef6__halffS2_fjLb0ELj1024ELj4ENS_18Kernel_traits_baseILj1536EfS2_fS2_fjLj1024EEEEELb0ELb1EEEvNS_9BwdParamsE:
	.zero		9472


//--------------------- .nv.shared._ZN10layer_norm40ln_parallel_residual_bwd_finalize_kernelINS_22Kernel_traits_finalizeILj1536Ef6__halffS2_fjLb0ELj1024ELj4ENS_18Kernel_traits_baseILj1536EfS2_fS2_fjLj1024EEEEELb1EEEvNS_9BwdParamsE --------------------------
	.section	.nv.shared._ZN10layer_norm40ln_parallel_residual_bwd_finalize_kernelINS_22Kernel_traits_finalizeILj1536Ef6__halffS2_fjLb0ELj1024ELj4ENS_18Kernel_traits_baseILj1536EfS2_fS2_fjLj1024EEEEELb1EEEvNS_9BwdParamsE,"aw",@nobits
	.sectionflags	@""
	.align	16
.nv.shared._ZN10layer_norm40ln_parallel_residual_bwd_finalize_kernelINS_22Kernel_traits_finalizeILj1536Ef6__halffS2_fjLb0ELj1024ELj4ENS_18Kernel_traits_baseILj1536EfS2_fS2_fjLj1024EEEEELb1EEEvNS_9BwdParamsE:
	.zero		17920


//--------------------- .nv.shared._ZN10layer_norm31ln_parallel_residual_bwd_kernelINS_13Kernel_traitsIf6__halffS2_fjLj1536ELj1ELj1ELj4ELj8ENS_18Kernel_traits_baseILj1536EfS2_fS2_fjLj128EEEEELb1ELb1ELb1EEEvNS_9BwdParamsE --------------------------
	.section	.nv.shared._ZN10layer_norm31ln_parallel_residual_bwd_kernelINS_13Kernel_traitsIf6__halffS2_fjLj1536ELj1ELj1ELj4ELj8ENS_18Kernel_traits_baseILj1536EfS2_fS2_fjLj128EEEEELb1ELb1ELb1EEEvNS_9BwdParamsE,"aw",@nobits
	.sectionflags	@""
	.align	16
	.zero		1024


//--------------------- .nv.shared._ZN10layer_norm31ln_parallel_residual_bwd_kernelINS_13Kernel_traitsI6__halfffffjLj1536ELj1ELj1ELj4ELj16ENS_18Kernel_traits_baseILj1536ES2_ffffjLj128EEEEELb0ELb0ELb0EEEvNS_9BwdParamsE --------------------------
	.section	.nv.shared._ZN10layer_norm31ln_parallel_residual_bwd_kernelINS_13Kernel_traitsI6__halfffffjLj1536ELj1ELj1ELj4ELj16ENS_18Kernel_traits_baseILj1536ES2_ffffjLj128EEEEELb0ELb0ELb0EEEvNS_9BwdParamsE,"aw",@nobits
	.sectionflags	@""
	.align	16
	.zero		1024


//--------------------- .nv.shared._ZN10layer_norm31ln_parallel_residual_bwd_kernelINS_13Kernel_traitsI6__halfffffjLj1536ELj1ELj1ELj4ELj16ENS_18Kernel_traits_baseILj1536ES2_ffffjLj128EEEEELb0ELb0ELb1EEEvNS_9BwdParamsE --------------------------
	.section	.nv.shared._ZN10layer_norm31ln_parallel_residual_bwd_kernelINS_13Kernel_traitsI6__halfffffjLj1536ELj1ELj1ELj4ELj16ENS_18Kernel_traits_baseILj1536ES2_ffffjLj128EEEEELb0ELb0ELb1EEEvNS_9BwdParamsE,"aw",@nobits
	.sectionflags	@""
	.align	16
	.zero		1024


//--------------------- .nv.shared._ZN10layer_norm31ln_parallel_residual_bwd_kernelINS_13Kernel_traitsI6__halfffffjLj1536ELj1ELj1ELj4ELj16ENS_18Kernel_traits_baseILj1536ES2_ffffjLj128EEEEELb0ELb1ELb0EEEvNS_9BwdParamsE --------------------------
	.section	.nv.shared._ZN10layer_norm31ln_parallel_residual_bwd_kernelINS_13Kernel_traitsI6__halfffffjLj1536ELj1ELj1ELj4ELj16ENS_18Kernel_traits_baseILj1536ES2_ffffjLj128EEEEELb0ELb1ELb0EEEvNS_9BwdParamsE,"aw",@nobits
	.sectionflags	@""
	.align	16
	.zero		1024


//--------------------- .nv.shared._ZN10layer_norm31ln_parallel_residual_bwd_kernelINS_13Kernel_traitsI6__halfffffjLj1536ELj1ELj1ELj4ELj16ENS_18Kernel_traits_baseILj1536ES2_ffffjLj128EEEEELb0ELb1ELb1EEEvNS_9BwdParamsE --------------------------
	.section	.nv.shared._ZN10layer_norm31ln_parallel_residual_bwd_kernelINS_13Kernel_traitsI6__halfffffjLj1536ELj1ELj1ELj4ELj16ENS_18Kernel_traits_baseILj1536ES2_ffffjLj128EEEEELb0ELb1ELb1EEEvNS_9BwdParamsE,"aw",@nobits
	.sectionflags	@""
	.align	16
	.zero		1024


//--------------------- .nv.shared._ZN10layer_norm31ln_parallel_residual_bwd_kernelINS_13Kernel_traitsI6__halfffffjLj1536ELj1ELj1ELj4ELj16ENS_18Kernel_traits_baseILj1536ES2_ffffjLj128EEEEELb1ELb0ELb0EEEvNS_9BwdParamsE --------------------------
	.section	.nv.shared._ZN10layer_norm31ln_parallel_residual_bwd_kernelINS_13Kernel_traitsI6__halfffffjLj1536ELj1ELj1ELj4ELj16ENS_18Kernel_traits_baseILj1536ES2_ffffjLj128EEEEELb1ELb0ELb0EEEvNS_9BwdParamsE,"aw",@nobits
	.sectionflags	@""
	.align	16
	.zero		1024


//--------------------- .nv.shared._ZN10layer_norm31ln_parallel_residual_bwd_kernelINS_13Kernel_traitsI6__halfffffjLj1536ELj1ELj1ELj4ELj16ENS_18Kernel_traits_baseILj1536ES2_ffffjLj128EEEEELb1ELb0ELb1EEEvNS_9BwdParamsE --------------------------
	.section	.nv.shared._ZN10layer_norm31ln_parallel_residual_bwd_kernelINS_13Kernel_traitsI6__halfffffjLj1536ELj1ELj1ELj4ELj16ENS_18Kernel_traits_baseILj1536ES2_ffffjLj128EEEEELb1ELb0ELb1EEEvNS_9BwdParamsE,"aw",@nobits
	.sectionflags	@""
	.align	16
	.zero		1024


//--------------------- .nv.shared._ZN10layer_norm22ln_bwd_finalize_kernelINS_22Kernel_traits_finalizeILj1536E6__halfffffjLb0ELj1024ELj4ENS_18Kernel_traits_baseILj1536ES2_ffffjLj1024EEEEELb0ELb0EEEvNS_9BwdParamsE --------------------------
	.section	.nv.shared._ZN10layer_norm22ln_bwd_finalize_kernelINS_22Kernel_traits_finalizeILj1536E6__halfffffjLb0ELj1024ELj4ENS_18Kernel_traits_baseILj1536ES2_ffffjLj1024EEEEELb0ELb0EEEvNS_9BwdParamsE,"aw",@nobits
	.sectionflags	@""
	.align	16
.nv.shared._ZN10layer_norm22ln_bwd_finalize_kernelINS_22Kernel_traits_finalizeILj1536E6__halfffffjLb0ELj1024ELj4ENS_18Kernel_traits_baseILj1536ES2_ffffjLj1024EEEEELb0ELb0EEEvNS_9BwdParamsE:
	.zero		9472


//--------------------- .nv.shared._ZN10layer_norm40ln_parallel_residual_bwd_finalize_kernelINS_22Kernel_traits_finalizeILj1536E6__halfffffjLb0ELj1024ELj4ENS_18Kernel_traits_baseILj1536ES2_ffffjLj1024EEEEELb0EEEvNS_9BwdParamsE --------------------------
	.section	.nv.shared._ZN10layer_norm40ln_parallel_residual_bwd_finalize_kernelINS_22Kernel_traits_finalizeILj1536E6__halfffffjLb0ELj1024ELj4ENS_18Kernel_traits_baseILj1536ES2_ffffjLj1024EEEEELb0EEEvNS_9BwdParamsE,"aw",@nobits
	.sectionflags	@""
	.align	16
.nv.shared._ZN10layer_norm40ln_parallel_residual_bwd_finalize_kernelINS_22Kernel_traits_finalizeILj1536E6__halfffffjLb0ELj1024ELj4ENS_18Kernel_traits_baseILj1536ES2_ffffjLj1024EEEEELb0EEEvNS_9BwdParamsE:
	.zero		17920


//--------------------- .nv.shared._ZN10layer_norm31ln_parallel_residual_bwd_kernelINS_13Kernel_traitsI6__halfffffjLj1536ELj1ELj1ELj4ELj16ENS_18Kernel_traits_baseILj1536ES2_ffffjLj128EEEEELb1ELb1ELb0EEEvNS_9BwdParamsE --------------------------
	.section	.nv.shared._ZN10layer_norm31ln_parallel_residual_bwd_kernelINS_13Kernel_traitsI6__halfffffjLj1536ELj1ELj1ELj4ELj16ENS_18Kernel_traits_baseILj1536ES2_ffffjLj128EEEEELb1ELb1ELb0EEEvNS_9BwdParamsE,"aw",@nobits
	.sectionflags	@""
	.align	16
	.zero		1024


//--------------------- .nv.shared._ZN10layer_norm22ln_bwd_finalize_kernelINS_22Kernel_traits_finalizeILj1536E6__halfffffjLb0ELj1024ELj4ENS_18Kernel_traits_baseILj1536ES2_ffffjLj1024EEEEELb0ELb1EEEvNS_9BwdParamsE --------------------------
	.section	.nv.shared._ZN10layer_norm22ln_bwd_finalize_kernelINS_22Kernel_traits_finalizeILj1536E6__halfffffjLb0ELj1024ELj4ENS_18Kernel_traits_baseILj1536ES2_ffffjLj1024EEEEELb0ELb1EEEvNS_9BwdParamsE,"aw",@nobits
	.sectionflags	@""
	.align	16
.nv.shared._ZN10layer_norm22ln_bwd_finalize_kernelINS_22Kernel_traits_finalizeILj1536E6__halfffffjLb0ELj1024ELj4ENS_18Kernel_traits_baseILj1536ES2_ffffjLj1024EEEEELb0ELb1EEEvNS_9BwdParamsE:
	.zero		9472


//--------------------- .nv.shared._ZN10layer_norm40ln_parallel_residual_bwd_finalize_kernelINS_22Kernel_traits_finalizeILj1536E6__halfffffjLb0ELj1024ELj4ENS_18Kernel_traits_baseILj1536ES2_ffffjLj1024EEEEELb1EEEvNS_9BwdParamsE --------------------------
	.section	.nv.shared._ZN10layer_norm40ln_parallel_residual_bwd_finalize_kernelINS_22Kernel_traits_finalizeILj1536E6__halfffffjLb0ELj1024ELj4ENS_18Kernel_traits_baseILj1536ES2_ffffjLj1024EEEEELb1EEEvNS_9BwdParamsE,"aw",@nobits
	.sectionflags	@""
	.align	16
.nv.shared._ZN10layer_norm40ln_parallel_residual_bwd_finalize_kernelINS_22Kernel_traits_finalizeILj1536E6__halfffffjLb0ELj1024ELj4ENS_18Kernel_traits_baseILj1536ES2_ffffjLj1024EEEEELb1EEEvNS_9BwdParamsE:
	.zero		17920


//--------------------- .nv.shared._ZN10layer_norm31ln_parallel_residual_bwd_kernelINS_13Kernel_traitsI6__halfffffjLj1536ELj1ELj1ELj4ELj16ENS_18Kernel_traits_baseILj1536ES2_ffffjLj128EEEEELb1ELb1ELb1EEEvNS_9BwdParamsE --------------------------
	.section	.nv.shared._ZN10layer_norm31ln_parallel_residual_bwd_kernelINS_13Kernel_traitsI6__halfffffjLj1536ELj1ELj1ELj4ELj16ENS_18Kernel_traits_baseILj1536ES2_ffffjLj128EEEEELb1ELb1ELb1EEEvNS_9BwdParamsE,"aw",@nobits
	.sectionflags	@""
	.align	16
	.zero		1024


//--------------------- .nv.shared._ZN10layer_norm31ln_parallel_residual_bwd_kernelINS_13Kernel_traitsIfffffjLj1536ELj1ELj1ELj4ELj16ENS_18Kernel_traits_baseILj1536EfffffjLj128EEEEELb0ELb0ELb0EEEvNS_9BwdParamsE --------------------------
	.section	.nv.shared._ZN10layer_norm31ln_parallel_residual_bwd_kernelINS_13Kernel_traitsIfffffjLj1536ELj1ELj1ELj4ELj16ENS_18Kernel_traits_baseILj1536EfffffjLj128EEEEELb0ELb0ELb0EEEvNS_9BwdParamsE,"aw",@nobits
	.sectionflags	@""
	.align	16
	.zero		1024


//--------------------- .nv.shared._ZN10layer_norm31ln_parallel_residual_bwd_kernelINS_13Kernel_traitsIfffffjLj1536ELj1ELj1ELj4ELj16ENS_18Kernel_traits_baseILj1536EfffffjLj128EEEEELb0ELb0ELb1EEEvNS_9BwdParamsE --------------------------
	.section	.nv.shared._ZN10layer_norm31ln_parallel_residual_bwd_kernelINS_13Kernel_traitsIfffffjLj1536ELj1ELj1ELj4ELj16ENS_18Kernel_traits_baseILj1536EfffffjLj128EEEEELb0ELb0ELb1EEEvNS_9BwdParamsE,"aw",@nobits
	.sectionflags	@""
	.align	16
	.zero		1024


//--------------------- .nv.shared._ZN10layer_norm31ln_parallel_residual_bwd_kernelINS_13Kernel_traitsIfffffjLj1536ELj1ELj1ELj4ELj16ENS_18Kernel_traits_baseILj1536EfffffjLj128EEEEELb0ELb1ELb0EEEvNS_9BwdParamsE --------------------------
	.section	.nv.shared._ZN10layer_norm31ln_parallel_residual_bwd_kernelINS_13Kernel_traitsIfffffjLj1536ELj1ELj1ELj4ELj16ENS_18Kernel_traits_baseILj1536EfffffjLj128EEEEELb0ELb1ELb0EEEvNS_9BwdParamsE,"aw",@nobits
	.sectionflags	@""
	.align	16
	.zero		1024


//--------------------- .nv.shared._ZN10layer_norm31ln_parallel_residual_bwd_kernelINS_13Kernel_traitsIfffffjLj1536ELj1ELj1ELj4ELj16ENS_18Kernel_traits_baseILj1536EfffffjLj128EEEEELb0ELb1ELb1EEEvNS_9BwdParamsE --------------------------
	.section	.nv.shared._ZN10layer_norm31ln_parallel_residual_bwd_kernelINS_13Kernel_traitsIfffffjLj1536ELj1ELj1ELj4ELj16ENS_18Kernel_traits_baseILj1536EfffffjLj128EEEEELb0ELb1ELb1EEEvNS_9BwdParamsE,"aw",@nobits
	.sectionflags	@""
	.align	16
	.zero		1024


//--------------------- .nv.shared._ZN10layer_norm31ln_parallel_residual_bwd_kernelINS_13Kernel_traitsIfffffjLj1536ELj1ELj1ELj4ELj16ENS_18Kernel_traits_baseILj1536EfffffjLj128EEEEELb1ELb0ELb0EEEvNS_9BwdParamsE --------------------------
	.section	.nv.shared._ZN10layer_norm31ln_parallel_residual_bwd_kernelINS_13Kernel_traitsIfffffjLj1536ELj1ELj1ELj4ELj16ENS_18Kernel_traits_baseILj1536EfffffjLj128EEEEELb1ELb0ELb0EEEvNS_9BwdParamsE,"aw",@nobits
	.sectionflags	@""
	.align	16
	.zero		1024


//--------------------- .nv.shared._ZN10layer_norm31ln_parallel_residual_bwd_kernelINS_13Kernel_traitsIfffffjLj1536ELj1ELj1ELj4ELj16ENS_18Kernel_traits_baseILj1536EfffffjLj128EEEEELb1ELb0ELb1EEEvNS_9BwdParamsE --------------------------
	.section	.nv.shared._ZN10layer_norm31ln_parallel_residual_bwd_kernelINS_13Kernel_traitsIfffffjLj1536ELj1ELj1ELj4ELj16ENS_18Kernel_traits_baseILj1536EfffffjLj128EEEEELb1ELb0ELb1EEEvNS_9BwdParamsE,"aw",@nobits
	.sectionflags	@""
	.align	16
	.zero		1024


//--------------------- .nv.shared._ZN10layer_norm22ln_bwd_finalize_kernelINS_22Kernel_traits_finalizeILj1536EfffffjLb0ELj1024ELj4ENS_18Kernel_traits_baseILj1536EfffffjLj1024EEEEELb0ELb0EEEvNS_9BwdParamsE --------------------------
	.section	.nv.shared._ZN10layer_norm22ln_bwd_finalize_kernelINS_22Kernel_traits_finalizeILj1536EfffffjLb0ELj1024ELj4ENS_18Kernel_traits_baseILj1536EfffffjLj1024EEEEELb0ELb0EEEvNS_9BwdParamsE,"aw",@nobits
	.sectionflags	@""
	.align	16
.nv.shared._ZN10layer_norm22ln_bwd_finalize_kernelINS_22Kernel_traits_finalizeILj1536EfffffjLb0ELj1024ELj4ENS_18Kernel_traits_baseILj1536EfffffjLj1024EEEEELb0ELb0EEEvNS_9BwdParamsE:
	.zero		9472


//--------------------- .nv.shared._ZN10layer_norm40ln_parallel_residual_bwd_finalize_kernelINS_22Kernel_traits_finalizeILj1536EfffffjLb0ELj1024ELj4ENS_18Kernel_traits_baseILj1536EfffffjLj1024EEEEELb0EEEvNS_9BwdParamsE --------------------------
	.section	.nv.shared._ZN10layer_norm40ln_parallel_residual_bwd_finalize_kernelINS_22Kernel_traits_finalizeILj1536EfffffjLb0ELj1024ELj4ENS_18Kernel_traits_baseILj1536EfffffjLj1024EEEEELb0EEEvNS_9BwdParamsE,"aw",@nobits
	.sectionflags	@""
	.align	16
.nv.shared._ZN10layer_norm40ln_parallel_residual_bwd_finalize_kernelINS_22Kernel_traits_finalizeILj1536EfffffjLb0ELj1024ELj4ENS_18Kernel_traits_baseILj1536EfffffjLj1024EEEEELb0EEEvNS_9BwdParamsE:
	.zero		17920


//--------------------- .nv.shared._ZN10layer_norm31ln_parallel_residual_bwd_kernelINS_13Kernel_traitsIfffffjLj1536ELj1ELj1ELj4ELj16ENS_18Kernel_traits_baseILj1536EfffffjLj128EEEEELb1ELb1ELb0EEEvNS_9BwdParamsE --------------------------
	.section	.nv.shared._ZN10layer_norm31ln_parallel_residual_bwd_kernelINS_13Kernel_traitsIfffffjLj1536ELj1ELj1ELj4ELj16ENS_18Kernel_traits_baseILj1536EfffffjLj128EEEEELb1ELb1ELb0EEEvNS_9BwdParamsE,"aw",@nobits
	.sectionflags	@""
	.align	16
	.zero		1024


//--------------------- .nv.shared._ZN10layer_norm22ln_bwd_finalize_kernelINS_22Kernel_traits_finalizeILj1536EfffffjLb0ELj1024ELj4ENS_18Kernel_traits_baseILj1536EfffffjLj1024EEEEELb0ELb1EEEvNS_9BwdParamsE --------------------------
	.section	.nv.shared._ZN10layer_norm22ln_bwd_finalize_kernelINS_22Kernel_traits_finalizeILj1536EfffffjLb0ELj1024ELj4ENS_18Kernel_traits_baseILj1536EfffffjLj1024EEEEELb0ELb1EEEvNS_9BwdParamsE,"aw",@nobits
	.sectionflags	@""
	.align	16
.nv.shared._ZN10layer_norm22ln_bwd_finalize_kernelINS_22Kernel_traits_finalizeILj1536EfffffjLb0ELj1024ELj4ENS_18Kernel_traits_baseILj1536EfffffjLj1024EEEEELb0ELb1EEEvNS_9BwdParamsE:
	.zero		9472


//--------------------- .nv.shared._ZN10layer_norm40ln_parallel_residual_bwd_finalize_kernelINS_22Kernel_traits_finalizeILj1536EfffffjLb0ELj1024ELj4ENS_18Kernel_traits_baseILj1536EfffffjLj1024EEEEELb1EEEvNS_9BwdParamsE --------------------------
	.section	.nv.shared._ZN10layer_norm40ln_parallel_residual_bwd_finalize_kernelINS_22Kernel_traits_finalizeILj1536EfffffjLb0ELj1024ELj4ENS_18Kernel_traits_baseILj1536EfffffjLj1024EEEEELb1EEEvNS_9BwdParamsE,"aw",@nobits
	.sectionflags	@""
	.align	16
.nv.shared._ZN10layer_norm40ln_parallel_residual_bwd_finalize_kernelINS_22Kernel_traits_finalizeILj1536EfffffjLb0ELj1024ELj4ENS_18Kernel_traits_baseILj1536EfffffjLj1024EEEEELb1EEEvNS_9BwdParamsE:
	.zero		17920


//--------------------- .nv.shared._ZN10layer_norm31ln_parallel_residual_bwd_kernelINS_13Kernel_traitsIfffffjLj1536ELj1ELj1ELj4ELj16ENS_18Kernel_traits_baseILj1536EfffffjLj128EEEEELb1ELb1ELb1EEEvNS_9BwdParamsE --------------------------
	.section	.nv.shared._ZN10layer_norm31ln_parallel_residual_bwd_kernelINS_13Kernel_traitsIfffffjLj1536ELj1ELj1ELj4ELj16ENS_18Kernel_traits_baseILj1536EfffffjLj128EEEEELb1ELb1ELb1EEEvNS_9BwdParamsE,"aw",@nobits
	.sectionflags	@""
	.align	16
	.zero		1024


//--------------------- .nv.constant0._ZN10layer_norm31ln_parallel_residual_bwd_kernelINS_13Kernel_traitsI13__nv_bfloat16S2_S2_S2_fjLj1536ELj1ELj1ELj4ELj8ENS_18Kernel_traits_baseILj1536ES2_S2_S2_S2_fjLj128EEEEELb0ELb0ELb0EEEvNS_9BwdParamsE --------------------------
	.section	.nv.constant0._ZN10layer_norm31ln_parallel_residual_bwd_kernelINS_13Kernel_traitsI13__nv_bfloat16S2_S2_S2_fjLj1536ELj1ELj1ELj4ELj8ENS_18Kernel_traits_baseILj1536ES2_S2_S2_S2_fjLj128EEEEELb0ELb0ELb0EEEvNS_9BwdParamsE,"a",@progbits
	.sectionflags	@""
	.align	4
.nv.constant0._ZN10layer_norm31ln_parallel_residual_bwd_kernelINS_13Kernel_traitsI13__nv_bfloat16S2_S2_S2_fjLj1536ELj1ELj1ELj4ELj8ENS_18Kernel_traits_baseILj1536ES2_S2_S2_S2_fjLj128EEEEELb0ELb0ELb0EEEvNS_9BwdParamsE:
	.zero		824


//--------------------- .nv.constant0._ZN10layer_norm31ln_parallel_residual_bwd_kernelINS_13Kernel_traitsI13__nv_bfloat16S2_S2_S2_fjLj1536ELj1ELj1ELj4ELj8ENS_18Kernel_traits_baseILj1536ES2_S2_S2_S2_fjLj128EEEEELb0ELb0ELb1EEEvNS_9BwdParamsE --------------------------
	.section	.nv.constant0._ZN10layer_norm31ln_parallel_residual_bwd_kernelINS_13Kernel_traitsI13__nv_bfloat16S2_S2_S2_fjLj1536ELj1ELj1ELj4ELj8ENS_18Kernel_traits_baseILj1536ES2_S2_S2_S2_fjLj128EEEEELb0ELb0ELb1EEEvNS_9BwdParamsE,"a",@progbits
	.sectionflags	@""
	.align	4
.nv.constant0._ZN10layer_norm31ln_parallel_residual_bwd_kernelINS_13Kernel_traitsI13__nv_bfloat16S2_S2_S2_fjLj1536ELj1ELj1ELj4ELj8ENS_18Kernel_traits_baseILj1536ES2_S2_S2_S2_fjLj128EEEEELb0ELb0ELb1EEEvNS_9BwdParamsE:
	.zero		824


//--------------------- .nv.constant0._ZN10layer_norm31ln_parallel_residual_bwd_kernelINS_13Kernel_traitsI13__nv_bfloat16S2_S2_S2_fjLj1536ELj1ELj1ELj4ELj8ENS_18Kernel_traits_baseILj1536ES2_S2_S2_S2_fjLj128EEEEELb0ELb1ELb0EEEvNS_9BwdParamsE --------------------------
	.section	.nv.constant0._ZN10layer_norm31ln_parallel_residual_bwd_kernelINS_13Kernel_traitsI13__nv_bfloat16S2_S2_S2_fjLj1536ELj1ELj1ELj4ELj8ENS_18Kernel_traits_baseILj1536ES2_S2_S2_S2_fjLj128EEEEELb0ELb1ELb0EEEvNS_9BwdParamsE,"a",@progbits
	.sectionflags	@""
	.align	4
.nv.constant0._ZN10layer_norm31ln_parallel_residual_bwd_kernelINS_13Kernel_traitsI13__nv_bfloat16S2_S2_S2_fjLj1536ELj1ELj1ELj4ELj8ENS_18Kernel_traits_baseILj1536ES2_S2_S2_S2_fjLj128EEEEELb0ELb1ELb0EEEvNS_9BwdParamsE:
	.zero		824


//--------------------- .nv.constant0._ZN10layer_norm31ln_parallel_residual_bwd_kernelINS_13Kernel_traitsI13__nv_bfloat16S2_S2_S2_fjLj1536ELj1ELj1ELj4ELj8ENS_18Kernel_traits_baseILj1536ES2_S2_S2_S2_fjLj128EEEEELb0ELb1ELb1EEEvNS_9BwdParamsE --------------------------
	.section	.nv.constant0._ZN10layer_norm31ln_parallel_residual_bwd_kernelINS_13Kernel_traitsI13__nv_bfloat16S2_S2_S2_fjLj1536ELj1ELj1ELj4ELj8ENS_18Kernel_traits_baseILj1536ES2_S2_S2_S2_fjLj128EEEEELb0ELb1ELb1EEEvNS_9BwdParamsE,"a",@progbits
	.sectionflags	@""
	.align	4
.nv.constant0._ZN10layer_norm31ln_parallel_residual_bwd_kernelINS_13Kernel_traitsI13__nv_bfloat16S2_S2_S2_fjLj1536ELj1ELj1ELj4ELj8ENS_18Kernel_traits_baseILj1536ES2_S2_S2_S2_fjLj128EEEEELb0ELb1ELb1EEEvNS_9BwdParamsE:
	.zero		824


//--------------------- .nv.constant0._ZN10layer_norm31ln_parallel_residual_bwd_kernelINS_13Kernel_traitsI13__nv_bfloat16S2_S2_S2_fjLj1536ELj1ELj1ELj4ELj8ENS_18Kernel_traits_baseILj1536ES2_S2_S2_S2_fjLj128EEEEELb1ELb0ELb0EEEvNS_9BwdParamsE --------------------------
	.section	.nv.constant0._ZN10layer_norm31ln_parallel_residual_bwd_kernelINS_13Kernel_traitsI13__nv_bfloat16S2_S2_S2_fjLj1536ELj1ELj1ELj4ELj8ENS_18Kernel_traits_baseILj1536ES2_S2_S2_S2_fjLj128EEEEELb1ELb0ELb0EEEvNS_9BwdParamsE,"a",@progbits
	.sectionflags	@""
	.align	4
.nv.constant0._ZN10layer_norm31ln_parallel_residual_bwd_kernelINS_13Kernel_traitsI13__nv_bfloat16S2_S2_S2_fjLj1536ELj1ELj1ELj4ELj8ENS_18Kernel_traits_baseILj1536ES2_S2_S2_S2_fjLj128EEEEELb1ELb0ELb0EEEvNS_9BwdParamsE:
	.zero		824


//--------------------- .nv.constant0._ZN10layer_norm31ln_parallel_residual_bwd_kernelINS_13Kernel_traitsI13__nv_bfloat16S2_S2_S2_fjLj1536ELj1ELj1ELj4ELj8ENS_18Kernel_traits_baseILj1536ES2_S2_S2_S2_fjLj128EEEEELb1ELb0ELb1EEEvNS_9BwdParamsE --------------------------
	.section	.nv.constant0._ZN10layer_norm31ln_parallel_residual_bwd_kernelINS_13Kernel_traitsI13__nv_bfloat16S2_S2_S2_fjLj1536ELj1ELj1ELj4ELj8ENS_18Kernel_traits_baseILj1536ES2_S2_S2_S2_fjLj128EEEEELb1ELb0ELb1EEEvNS_9BwdParamsE,"a",@progbits
	.sectionflags	@""
	.align	4
.nv.constant0._ZN10layer_norm31ln_parallel_residual_bwd_kernelINS_13Kernel_traitsI13__nv_bfloat16S2_S2_S2_fjLj1536ELj1ELj1ELj4ELj8ENS_18Kernel_traits_baseILj1536ES2_S2_S2_S2_fjLj128EEEEELb1ELb0ELb1EEEvNS_9BwdParamsE:
	.zero		824


//--------------------- .nv.constant0._ZN10layer_norm22ln_bwd_finalize_kernelINS_22Kernel_traits_finalizeILj1536E13__nv_bfloat16S2_S2_S2_fjLb0ELj1024ELj4ENS_18Kernel_traits_baseILj1536ES2_S2_S2_S2_fjLj1024EEEEELb0ELb0EEEvNS_9BwdParamsE --------------------------
	.section	.nv.constant0._ZN10layer_norm22ln_bwd_finalize_kernelINS_22Kernel_traits_finalizeILj1536E13__nv_bfloat16S2_S2_S2_fjLb0ELj1024ELj4ENS_18Kernel_traits_baseILj1536ES2_S2_S2_S2_fjLj1024EEEEELb0ELb0EEEvNS_9BwdParamsE,"a",@progbits
	.sectionflags	@""
	.align	4
.nv.constant0._ZN10layer_norm22ln_bwd_finalize_kernelINS_22Kernel_traits_finalizeILj1536E13__nv_bfloat16S2_S2_S2_fjLb0ELj1024ELj4ENS_18Kernel_traits_baseILj1536ES2_S2_S2_S2_fjLj1024EEEEELb0ELb0EEEvNS_9BwdParamsE:
	.zero		824


//--------------------- .nv.constant0._ZN10layer_norm40ln_parallel_residual_bwd_finalize_kernelINS_22Kernel_traits_finalizeILj1536E13__nv_bfloat16S2_S2_S2_fjLb0ELj1024ELj4ENS_18Kernel_traits_baseILj1536ES2_S2_S2_S2_fjLj1024EEEEELb0EEEvNS_9BwdParamsE --------------------------
	.section	.nv.constant0._ZN10layer_norm40ln_parallel_residual_bwd_finalize_kernelINS_22Kernel_traits_finalizeILj1536E13__nv_bfloat16S2_S2_S2_fjLb0ELj1024ELj4ENS_18Kernel_traits_baseILj1536ES2_S2_S2_S2_fjLj1024EEEEELb0EEEvNS_9BwdParamsE,"a",@progbits
	.sectionflags	@""
	.align	4
.nv.constant0._ZN10layer_norm40ln_parallel_residual_bwd_finalize_kernelINS_22Kernel_traits_finalizeILj1536E13__nv_bfloat16S2_S2_S2_fjLb0ELj1024ELj4ENS_18Kernel_traits_baseILj1536ES2_S2_S2_S2_fjLj1024EEEEELb0EEEvNS_9BwdParamsE:
	.zero		824


//--------------------- .nv.constant0._ZN10layer_norm31ln_parallel_residual_bwd_kernelINS_13Kernel_traitsI13__nv_bfloat16S2_S2_S2_fjLj1536ELj1ELj1ELj4ELj8ENS_18Kernel_traits_baseILj1536ES2_S2_S2_S2_fjLj128EEEEELb1ELb1ELb0EEEvNS_9BwdParamsE --------------------------
	.section	.nv.constant0._ZN10layer_norm31ln_parallel_residual_bwd_kernelINS_13Kernel_traitsI13__nv_bfloat16S2_S2_S2_fjLj1536ELj1ELj1ELj4ELj8ENS_18Kernel_traits_baseILj1536ES2_S2_S2_S2_fjLj128EEEEELb1ELb1ELb0EEEvNS_9BwdParamsE,"a",@progbits
	.sectionflags	@""
	.align	4
.nv.constant0._ZN10layer_norm31ln_parallel_residual_bwd_kernelINS_13Kernel_traitsI13__nv_bfloat16S2_S2_S2_fjLj1536ELj1ELj1ELj4ELj8ENS_18Kernel_traits_baseILj1536ES2_S2_S2_S2_fjLj128EEEEELb1ELb1ELb0EEEvNS_9BwdParamsE:
	.zero		824


//--------------------- .nv.constant0._ZN10layer_norm22ln_bwd_finalize_kernelINS_22Kernel_traits_finalizeILj1536E13__nv_bfloat16S2_S2_S2_fjLb0ELj1024ELj4ENS_18Kernel_traits_baseILj1536ES2_S2_S2_S2_fjLj1024EEEEELb0ELb1EEEvNS_9BwdParamsE --------------------------
	.section	.nv.constant0._ZN10layer_norm22ln_bwd_finalize_kernelINS_22Kernel_traits_finalizeILj1536E13__nv_bfloat16S2_S2_S2_fjLb0ELj1024ELj4ENS_18Kernel_traits_baseILj1536ES2_S2_S2_S2_fjLj1024EEEEELb0ELb1EEEvNS_9BwdParamsE,"a",@progbits
	.sectionflags	@""
	.align	4
.nv.constant0._ZN10layer_norm22ln_bwd_finalize_kernelINS_22Kernel_traits_finalizeILj1536E13__nv_bfloat16S2_S2_S2_fjLb0ELj1024ELj4ENS_18Kernel_traits_baseILj1536ES2_S2_S2_S2_fjLj1024EEEEELb0ELb1EEEvNS_9BwdParamsE:
	.zero		824


//--------------------- .nv.constant0._ZN10layer_norm40ln_parallel_residual_bwd_finalize_kernelINS_22Kernel_traits_finalizeILj1536E13__nv_bfloat16S2_S2_S2_fjLb0ELj1024ELj4ENS_18Kernel_traits_baseILj1536ES2_S2_S2_S2_fjLj1024EEEEELb1EEEvNS_9BwdParamsE --------------------------
	.section	.nv.constant0._ZN10layer_norm40ln_parallel_residual_bwd_finalize_kernelINS_22Kernel_traits_finalizeILj1536E13__nv_bfloat16S2_S2_S2_fjLb0ELj1024ELj4ENS_18Kernel_traits_baseILj1536ES2_S2_S2_S2_fjLj1024EEEEELb1EEEvNS_9BwdParamsE,"a",@progbits
	.sectionflags	@""
	.align	4
.nv.constant0._ZN10layer_norm40ln_parallel_residual_bwd_finalize_kernelINS_22Kernel_traits_finalizeILj1536E13__nv_bfloat16S2_S2_S2_fjLb0ELj1024ELj4ENS_18Kernel_traits_baseILj1536ES2_S2_S2_S2_fjLj1024EEEEELb1EEEvNS_9BwdParamsE:
	.zero		824


//--------------------- .nv.constant0._ZN10layer_norm31ln_parallel_residual_bwd_kernelINS_13Kernel_traitsI13__nv_bfloat16S2_S2_S2_fjLj1536ELj1ELj1ELj4ELj8ENS_18Kernel_traits_baseILj1536ES2_S2_S2_S2_fjLj128EEEEELb1ELb1ELb1EEEvNS_9BwdParamsE --------------------------
	.section	.nv.constant0._ZN10layer_norm31ln_parallel_residual_bwd_kernelINS_13Kernel_traitsI13__nv_bfloat16S2_S2_S2_fjLj1536ELj1ELj1ELj4ELj8ENS_18Kernel_traits_baseILj1536ES2_S2_S2_S2_fjLj128EEEEELb1ELb1ELb1EEEvNS_9BwdParamsE,"a",@progbits
	.sectionflags	@""
	.align	4
.nv.constant0._ZN10layer_norm31ln_parallel_residual_bwd_kernelINS_13Kernel_traitsI13__nv_bfloat16S2_S2_S2_fjLj1536ELj1ELj1ELj4ELj8ENS_18Kernel_traits_baseILj1536ES2_S2_S2_S2_fjLj128EEEEELb1ELb1ELb1EEEvNS_9BwdParamsE:
	.zero		824


//--------------------- .nv.constant0._ZN10layer_norm31ln_parallel_residual_bwd_kernelINS_13Kernel_traitsI6__halfS2_S2_S2_fjLj1536ELj1ELj1ELj4ELj8ENS_18Kernel_traits_baseILj1536ES2_S2_S2_S2_fjLj128EEEEELb0ELb0ELb0EEEvNS_9BwdParamsE --------------------------
	.section	.nv.constant0._ZN10layer_norm31ln_parallel_residual_bwd_kernelINS_13Kernel_traitsI6__halfS2_S2_S2_fjLj1536ELj1ELj1ELj4ELj8ENS_18Kernel_traits_baseILj1536ES2_S2_S2_S2_fjLj128EEEEELb0ELb0ELb0EEEvNS_9BwdParamsE,"a",@progbits
	.sectionflags	@""
	.align	4
.nv.constant0._ZN10layer_norm31ln_parallel_residual_bwd_kernelINS_13Kernel_traitsI6__halfS2_S2_S2_fjLj1536ELj1ELj1ELj4ELj8ENS_18Kernel_traits_baseILj1536ES2_S2_S2_S2_fjLj128EEEEELb0ELb0ELb0EEEvNS_9BwdParamsE:
	.zero		824


//--------------------- .nv.constant0._ZN10layer_norm31ln_parallel_residual_bwd_kernelINS_13Kernel_traitsI6__halfS2_S2_S2_fjLj1536ELj1ELj1ELj4ELj8ENS_18Kernel_traits_baseILj1536ES2_S2_S2_S2_fjLj128EEEEELb0ELb0ELb1EEEvNS_9BwdParamsE --------------------------
	.section	.nv.constant0._ZN10layer_norm31ln_parallel_residual_bwd_kernelINS_13Kernel_traitsI6__halfS2_S2_S2_fjLj1536ELj1ELj1ELj4ELj8ENS_18Kernel_traits_baseILj1536ES2_S2_S2_S2_fjLj128EEEEELb0ELb0ELb1EEEvNS_9BwdParamsE,"a",@progbits
	.sectionflags	@""
	.align	4
.nv.constant0._ZN10layer_norm31ln_parallel_residual_bwd_kernelINS_13Kernel_traitsI6__halfS2_S2_S2_fjLj1536ELj1ELj1ELj4ELj8ENS_18Kernel_traits_baseILj1536ES2_S2_S2_S2_fjLj128EEEEELb0ELb0ELb1EEEvNS_9BwdParamsE:
	.zero		824


//--------------------- .nv.constant0._ZN10layer_norm31ln_parallel_residual_bwd_kernelINS_13Kernel_traitsI6__halfS2_S2_S2_fjLj1536ELj1ELj1ELj4ELj8ENS_18Kernel_traits_baseILj1536ES2_S2_S2_S2_fjLj128EEEEELb0ELb1ELb0EEEvNS_9BwdParamsE --------------------------
	.section	.nv.constant0._ZN10layer_norm31ln_parallel_residual_bwd_kernelINS_13Kernel_traitsI6__halfS2_S2_S2_fjLj1536ELj1ELj1ELj4ELj8ENS_18Kernel_traits_baseILj1536ES2_S2_S2_S2_fjLj128EEEEELb0ELb1ELb0EEEvNS_9BwdParamsE,"a",@progbits
	.sectionflags	@""
	.align	4
.nv.constant0._ZN10layer_norm31ln_parallel_residual_bwd_kernelINS_13Kernel_traitsI6__halfS2_S2_S2_fjLj1536ELj1ELj1ELj4ELj8ENS_18Kernel_traits_baseILj1536ES2_S2_S2_S2_fjLj128EEEEELb0ELb1ELb0EEEvNS_9BwdParamsE:
	.zero		824


//--------------------- .nv.constant0._ZN10layer_norm31ln_parallel_residual_bwd_kernelINS_13Kernel_traitsI6__halfS2_S2_S2_fjLj1536ELj1ELj1ELj4ELj8ENS_18Kernel_traits_baseILj1536ES2_S2_S2_S2_fjLj128EEEEELb0ELb1ELb1EEEvNS_9BwdParamsE --------------------------
	.section	.nv.constant0._ZN10layer_norm31ln_parallel_residual_bwd_kernelINS_13Kernel_traitsI6__halfS2_S2_S2_fjLj1536ELj1ELj1ELj4ELj8ENS_18Kernel_traits_baseILj1536ES2_S2_S2_S2_fjLj128EEEEELb0ELb1ELb1EEEvNS_9BwdParamsE,"a",@progbits
	.sectionflags	@""
	.align	4
.nv.constant0._ZN10layer_norm31ln_parallel_residual_bwd_kernelINS_13Kernel_traitsI6__halfS2_S2_S2_fjLj1536ELj1ELj1ELj4ELj8ENS_18Kernel_traits_baseILj1536ES2_S2_S2_S2_fjLj128EEEEELb0ELb1ELb1EEEvNS_9BwdParamsE:
	.zero		824


//--------------------- .nv.constant0._ZN10layer_norm31ln_parallel_residual_bwd_kernelINS_13Kernel_traitsI6__halfS2_S2_S2_fjLj1536ELj1ELj1ELj4ELj8ENS_18Kernel_traits_baseILj1536ES2_S2_S2_S2_fjLj128EEEEELb1ELb0ELb0EEEvNS_9BwdParamsE --------------------------
	.section	.nv.constant0._ZN10layer_norm31ln_parallel_residual_bwd_kernelINS_13Kernel_traitsI6__halfS2_S2_S2_fjLj1536ELj1ELj1ELj4ELj8ENS_18Kernel_traits_baseILj1536ES2_S2_S2_S2_fjLj128EEEEELb1ELb0ELb0EEEvNS_9BwdParamsE,"a",@progbits
	.sectionflags	@""
	.align	4
.nv.constant0._ZN10layer_norm31ln_parallel_residual_bwd_kernelINS_13Kernel_traitsI6__halfS2_S2_S2_fjLj1536ELj1ELj1ELj4ELj8ENS_18Kernel_traits_baseILj1536ES2_S2_S2_S2_fjLj128EEEEELb1ELb0ELb0EEEvNS_9BwdParamsE:
	.zero		824


//--------------------- .nv.constant0._ZN10layer_norm31ln_parallel_residual_bwd_kernelINS_13Kernel_traitsI6__halfS2_S2_S2_fjLj1536ELj1ELj1ELj4ELj8ENS_18Kernel_traits_baseILj1536ES2_S2_S2_S2_fjLj128EEEEELb1ELb0ELb1EEEvNS_9BwdParamsE --------------------------
	.section	.nv.constant0._ZN10layer_norm31ln_parallel_residual_bwd_kernelINS_13Kernel_traitsI6__halfS2_S2_S2_fjLj1536ELj1ELj1ELj4ELj8ENS_18Kernel_traits_baseILj1536ES2_S2_S2_S2_fjLj128EEEEELb1ELb0ELb1EEEvNS_9BwdParamsE,"a",@progbits
	.sectionflags	@""
	.align	4
.nv.constant0._ZN10layer_norm31ln_parallel_residual_bwd_kernelINS_13Kernel_traitsI6__halfS2_S2_S2_fjLj1536ELj1ELj1ELj4ELj8ENS_18Kernel_traits_baseILj1536ES2_S2_S2_S2_fjLj128EEEEELb1ELb0ELb1EEEvNS_9BwdParamsE:
	.zero		824


//--------------------- .nv.constant0._ZN10layer_norm22ln_bwd_finalize_kernelINS_22Kernel_traits_finalizeILj1536E6__halfS2_S2_S2_fjLb0ELj1024ELj4ENS_18Kernel_traits_baseILj1536ES2_S2_S2_S2_fjLj1024EEEEELb0ELb0EEEvNS_9BwdParamsE --------------------------
	.section	.nv.constant0._ZN10layer_norm22ln_bwd_finalize_kernelINS_22Kernel_traits_finalizeILj1536E6__halfS2_S2_S2_fjLb0ELj1024ELj4ENS_18Kernel_traits_baseILj1536ES2_S2_S2_S2_fjLj1024EEEEELb0ELb0EEEvNS_9BwdParamsE,"a",@progbits
	.sectionflags	@""
	.align	4
.nv.constant0._ZN10layer_norm22ln_bwd_finalize_kernelINS_22Kernel_traits_finalizeILj1536E6__halfS2_S2_S2_fjLb0ELj1024ELj4ENS_18Kernel_traits_baseILj1536ES2_S2_S2_S2_fjLj1024EEEEELb0ELb0EEEvNS_9BwdParamsE:
	.zero		824


//--------------------- .nv.constant0._ZN10layer_norm40ln_parallel_residual_bwd_finalize_kernelINS_22Kernel_traits_finalizeILj1536E6__halfS2_S2_S2_fjLb0ELj1024ELj4ENS_18Kernel_traits_baseILj1536ES2_S2_S2_S2_fjLj1024EEEEELb0EEEvNS_9BwdParamsE --------------------------
	.section	.nv.constant0._ZN10layer_norm40ln_parallel_residual_bwd_finalize_kernelINS_22Kernel_traits_finalizeILj1536E6__halfS2_S2_S2_fjLb0ELj1024ELj4ENS_18Kernel_traits_baseILj1536ES2_S2_S2_S2_fjLj1024EEEEELb0EEEvNS_9BwdParamsE,"a",@progbits
	.sectionflags	@""
	.align	4
.nv.constant0._ZN10layer_norm40ln_parallel_residual_bwd_finalize_kernelINS_22Kernel_traits_finalizeILj1536E6__halfS2_S2_S2_fjLb0ELj1024ELj4ENS_18Kernel_traits_baseILj1536ES2_S2_S2_S2_fjLj1024EEEEELb0EEEvNS_9BwdParamsE:
	.zero		824


//--------------------- .nv.constant0._ZN10layer_norm31ln_parallel_residual_bwd_kernelINS_13Kernel_traitsI6__halfS2_S2_S2_fjLj1536ELj1ELj1ELj4ELj8ENS_18Kernel_traits_baseILj1536ES2_S2_S2_S2_fjLj128EEEEELb1ELb1ELb0EEEvNS_9BwdParamsE --------------------------
	.section	.nv.constant0._ZN10layer_norm31ln_parallel_residual_bwd_kernelINS_13Kernel_traitsI6__halfS2_S2_S2_fjLj1536ELj1ELj1ELj4ELj8ENS_18Kernel_traits_baseILj1536ES2_S2_S2_S2_fjLj128EEEEELb1ELb1ELb0EEEvNS_9BwdParamsE,"a",@progbits
	.sectionflags	@""
	.align	4
.nv.constant0._ZN10layer_norm31ln_parallel_residual_bwd_kernelINS_13Kernel_traitsI6__halfS2_S2_S2_fjLj1536ELj1ELj1ELj4ELj8ENS_18Kernel_traits_baseILj1536ES2_S2_S2_S2_fjLj128EEEEELb1ELb1ELb0EEEvNS_9BwdParamsE:
	.zero		824


//--------------------- .nv.constant0._ZN10layer_norm22ln_bwd_finalize_kernelINS_22Kernel_traits_finalizeILj1536E6__halfS2_S2_S2_fjLb0ELj1024ELj4ENS_18Kernel_traits_baseILj1536ES2_S2_S2_S2_fjLj1024EEEEELb0ELb1EEEvNS_9BwdParamsE --------------------------
	.section	.nv.constant0._ZN10layer_norm22ln_bwd_finalize_kernelINS_22Kernel_traits_finalizeILj1536E6__halfS2_S2_S2_fjLb0ELj1024ELj4ENS_18Kernel_traits_baseILj1536ES2_S2_S2_S2_fjLj1024EEEEELb0ELb1EEEvNS_9BwdParamsE,"a",@progbits
	.sectionflags	@""
	.align	4
.nv.constant0._ZN10layer_norm22ln_bwd_finalize_kernelINS_22Kernel_traits_finalizeILj1536E6__halfS2_S2_S2_fjLb0ELj1024ELj4ENS_18Kernel_traits_baseILj1536ES2_S2_S2_S2_fjLj1024EEEEELb0ELb1EEEvNS_9BwdParamsE:
	.zero		824


//--------------------- .nv.constant0._ZN10layer_norm40ln_parallel_residual_bwd_finalize_kernelINS_22Kernel_traits_finalizeILj1536E6__halfS2_S2_S2_fjLb0ELj1024ELj4ENS_18Kernel_traits_baseILj1536ES2_S2_S2_S2_fjLj1024EEEEELb1EEEvNS_9BwdParamsE --------------------------
	.section	.nv.constant0._ZN10layer_norm40ln_parallel_residual_bwd_finalize_kernelINS_22Kernel_traits_finalizeILj1536E6__halfS2_S2_S2_fjLb0ELj1024ELj4ENS_18Kernel_traits_baseILj1536ES2_S2_S2_S2_fjLj1024EEEEELb1EEEvNS_9BwdParamsE,"a",@progbits
	.sectionflags	@""
	.align	4
.nv.constant0._ZN10layer_norm40ln_parallel_residual_bwd_finalize_kernelINS_22Kernel_traits_finalizeILj1536E6__halfS2_S2_S2_fjLb0ELj1024ELj4ENS_18Kernel_traits_baseILj1536ES2_S2_S2_S2_fjLj1024EEEEELb1EEEvNS_9BwdParamsE:
	.zero		824


//--------------------- .nv.constant0._ZN10layer_norm31ln_parallel_residual_bwd_kernelINS_13Kernel_traitsI6__halfS2_S2_S2_fjLj1536ELj1ELj1ELj4ELj8ENS_18Kernel_traits_baseILj1536ES2_S2_S2_S2_fjLj128EEEEELb1ELb1ELb1EEEvNS_9BwdParamsE --------------------------
	.section	.nv.constant0._ZN10layer_norm31ln_parallel_residual_bwd_kernelINS_13Kernel_traitsI6__halfS2_S2_S2_fjLj1536ELj1ELj1ELj4ELj8ENS_18Kernel_traits_baseILj1536ES2_S2_S2_S2_fjLj128EEEEELb1ELb1ELb1EEEvNS_9BwdParamsE,"a",@progbits
	.sectionflags	@""
	.align	4
.nv.constant0._ZN10layer_norm31ln_parallel_residual_bwd_kernelINS_13Kernel_traitsI6__halfS2_S2_S2_fjLj1536ELj1ELj1ELj4ELj8ENS_18Kernel_traits_baseILj1536ES2_S2_S2_S2_fjLj128EEEEELb1ELb1ELb1EEEvNS_9BwdParamsE:
	.zero		824


//--------------------- .nv.constant0._ZN10layer_norm31ln_parallel_residual_bwd_kernelINS_13Kernel_traitsIf13__nv_bfloat16S2_S2_fjLj1536ELj1ELj1ELj4ELj8ENS_18Kernel_traits_baseILj1536EfS2_S2_S2_fjLj128EEEEELb0ELb0ELb0EEEvNS_9BwdParamsE --------------------------
	.section	.nv.constant0._ZN10layer_norm31ln_parallel_residual_bwd_kernelINS_13Kernel_traitsIf13__nv_bfloat16S2_S2_fjLj1536ELj1ELj1ELj4ELj8ENS_18Kernel_traits_baseILj1536EfS2_S2_S2_fjLj128EEEEELb0ELb0ELb0EEEvNS_9BwdParamsE,"a",@progbits
	.sectionflags	@""
	.align	4
.nv.constant0._ZN10layer_norm31ln_parallel_residual_bwd_kernelINS_13Kernel_traitsIf13__nv_bfloat16S2_S2_fjLj1536ELj1ELj1ELj4ELj8ENS_18Kernel_traits_baseILj1536EfS2_S2_S2_fjLj128EEEEELb0ELb0ELb0EEEvNS_9BwdParamsE:
	.zero		824


//--------------------- .nv.constant0._ZN10layer_norm31ln_parallel_residual_bwd_kernelINS_13Kernel_traitsIf13__nv_bfloat16S2_S2_fjLj1536ELj1ELj1ELj4ELj8ENS_18Kernel_traits_baseILj1536EfS2_S2_S2_fjLj128EEEEELb0ELb0ELb1EEEvNS_9BwdParamsE --------------------------
	.section	.nv.constant0._ZN10layer_norm31ln_parallel_residual_bwd_kernelINS_13Kernel_traitsIf13__nv_bfloat16S2_S2_fjLj1536ELj1ELj1ELj4ELj8ENS_18Kernel_traits_baseILj1536EfS2_S2_S2_fjLj128EEEEELb0ELb0ELb1EEEvNS_9BwdParamsE,"a",@progbits
	.sectionflags	@""
	.align	4
.nv.constant0._ZN10layer_norm31ln_parallel_residual_bwd_kernelINS_13Kernel_traitsIf13__nv_bfloat16S2_S2_fjLj1536ELj1ELj1ELj4ELj8ENS_18Kernel_traits_baseILj1536EfS2_S2_S2_fjLj128EEEEELb0ELb0ELb1EEEvNS_9BwdParamsE:
	.zero		824


//--------------------- .nv.constant0._ZN10layer_norm31ln_parallel_residual_bwd_kernelINS_13Kernel_traitsIf13__nv_bfloat16S2_S2_fjLj1536ELj1ELj1ELj4ELj8ENS_18Kernel_traits_baseILj1536EfS2_S2_S2_fjLj128EEEEELb0ELb1ELb0EEEvNS_9BwdParamsE --------------------------
	.section	.nv.constant0._ZN10layer_norm31ln_parallel_residual_bwd_kernelINS_13Kernel_traitsIf13__nv_bfloat16S2_S2_fjLj1536ELj1ELj1ELj4ELj8ENS_18Kernel_traits_baseILj1536EfS2_S2_S2_fjLj128EEEEELb0ELb1ELb0EEEvNS_9BwdParamsE,"a",@progbits
	.sectionflags	@""
	.align	4
.nv.constant0._ZN10layer_norm31ln_parallel_residual_bwd_kernelINS_13Kernel_traitsIf13__nv_bfloat16S2_S2_fjLj1536ELj1ELj1ELj4ELj8ENS_18Kernel_traits_baseILj1536EfS2_S2_S2_fjLj128EEEEELb0ELb1ELb0EEEvNS_9BwdParamsE:
	.zero		824


//--------------------- .nv.constant0._ZN10layer_norm31ln_parallel_residual_bwd_kernelINS_13Kernel_traitsIf13__nv_bfloat16S2_S2_fjLj1536ELj1ELj1ELj4ELj8ENS_18Kernel_traits_baseILj1536EfS2_S2_S2_fjLj128EEEEELb0ELb1ELb1EEEvNS_9BwdParamsE --------------------------
	.section	.nv.constant0._ZN10layer_norm31ln_parallel_residual_bwd_kernelINS_13Kernel_traitsIf13__nv_bfloat16S2_S2_fjLj1536ELj1ELj1ELj4ELj8ENS_18Kernel_traits_baseILj1536EfS2_S2_S2_fjLj128EEEEELb0ELb1ELb1EEEvNS_9BwdParamsE,"a",@progbits
	.sectionflags	@""
	.align	4
.nv.constant0._ZN10layer_norm31ln_parallel_residual_bwd_kernelINS_13Kernel_traitsIf13__nv_bfloat16S2_S2_fjLj1536ELj1ELj1ELj4ELj8ENS_18Kernel_traits_baseILj1536EfS2_S2_S2_fjLj128EEEEELb0ELb1ELb1EEEvNS_9BwdParamsE:
	.zero		824


//--------------------- .nv.constant0._ZN10layer_norm31ln_parallel_residual_bwd_kernelINS_13Kernel_traitsIf13__nv_bfloat16S2_S2_fjLj1536ELj1ELj1ELj4ELj8ENS_18Kernel_traits_baseILj1536EfS2_S2_S2_fjLj128EEEEELb1ELb0ELb0EEEvNS_9BwdParamsE --------------------------
	.section	.nv.constant0._ZN10layer_norm31ln_parallel_residual_bwd_kernelINS_13Kernel_traitsIf13__nv_bfloat16S2_S2_fjLj1536ELj1ELj1ELj4ELj8ENS_18Kernel_traits_baseILj1536EfS2_S2_S2_fjLj128EEEEELb1ELb0ELb0EEEvNS_9BwdParamsE,"a",@progbits
	.sectionflags	@""
	.align	4
.nv.constant0._ZN10layer_norm31ln_parallel_residual_bwd_kernelINS_13Kernel_traitsIf13__nv_bfloat16S2_S2_fjLj1536ELj1ELj1ELj4ELj8ENS_18Kernel_traits_baseILj1536EfS2_S2_S2_fjLj128EEEEELb1ELb0ELb0EEEvNS_9BwdParamsE:
	.zero		824


//--------------------- .nv.constant0._ZN10layer_norm31ln_parallel_residual_bwd_kernelINS_13Kernel_traitsIf13__nv_bfloat16S2_S2_fjLj1536ELj1ELj1ELj4ELj8ENS_18Kernel_traits_baseILj1536EfS2_S2_S2_fjLj128EEEEELb1ELb0ELb1EEEvNS_9BwdParamsE --------------------------
	.section	.nv.constant0._ZN10layer_norm31ln_parallel_residual_bwd_kernelINS_13Kernel_traitsIf13__nv_bfloat16S2_S2_fjLj1536ELj1ELj1ELj4ELj8ENS_18Kernel_traits_baseILj1536EfS2_S2_S2_fjLj128EEEEELb1ELb0ELb1EEEvNS_9BwdParamsE,"a",@progbits
	.sectionflags	@""
	.align	4
.nv.constant0._ZN10layer_norm31ln_parallel_residual_bwd_kernelINS_13Kernel_traitsIf13__nv_bfloat16S2_S2_fjLj1536ELj1ELj1ELj4ELj8ENS_18Kernel_traits_baseILj1536EfS2_S2_S2_fjLj128EEEEELb1ELb0ELb1EEEvNS_9BwdParamsE:
	.zero		824


//--------------------- .nv.constant0._ZN10layer_norm22ln_bwd_finalize_kernelINS_22Kernel_traits_finalizeILj1536Ef13__nv_bfloat16S2_S2_fjLb0ELj1024ELj4ENS_18Kernel_traits_baseILj1536EfS2_S2_S2_fjLj1024EEEEELb0ELb0EEEvNS_9BwdParamsE --------------------------
	.section	.nv.constant0._ZN10layer_norm22ln_bwd_finalize_kernelINS_22Kernel_traits_finalizeILj1536Ef13__nv_bfloat16S2_S2_fjLb0ELj1024ELj4ENS_18Kernel_traits_baseILj1536EfS2_S2_S2_fjLj1024EEEEELb0ELb0EEEvNS_9BwdParamsE,"a",@progbits
	.sectionflags	@""
	.align	4
.nv.constant0._ZN10layer_norm22ln_bwd_finalize_kernelINS_22Kernel_traits_finalizeILj1536Ef13__nv_bfloat16S2_S2_fjLb0ELj1024ELj4ENS_18Kernel_traits_baseILj1536EfS2_S2_S2_fjLj1024EEEEELb0ELb0EEEvNS_9BwdParamsE:
	.zero		824


//--------------------- .nv.constant0._ZN10layer_norm40ln_parallel_residual_bwd_finalize_kernelINS_22Kernel_traits_finalizeILj1536Ef13__nv_bfloat16S2_S2_fjLb0ELj1024ELj4ENS_18Kernel_traits_baseILj1536EfS2_S2_S2_fjLj1024EEEEELb0EEEvNS_9BwdParamsE --------------------------
	.section	.nv.constant0._ZN10layer_norm40ln_parallel_residual_bwd_finalize_kernelINS_22Kernel_traits_finalizeILj1536Ef13__nv_bfloat16S2_S2_fjLb0ELj1024ELj4ENS_18Kernel_traits_baseILj1536EfS2_S2_S2_fjLj1024EEEEELb0EEEvNS_9BwdParamsE,"a",@progbits
	.sectionflags	@""
	.align	4
.nv.constant0._ZN10layer_norm40ln_parallel_residual_bwd_finalize_kernelINS_22Kernel_traits_finalizeILj1536Ef13__nv_bfloat16S2_S2_fjLb0ELj1024ELj4ENS_18Kernel_traits_baseILj1536EfS2_S2_S2_fjLj1024EEEEELb0EEEvNS_9BwdParamsE:
	.zero		824


//--------------------- .nv.constant0._ZN10layer_norm31ln_parallel_residual_bwd_kernelINS_13Kernel_traitsIf13__nv_bfloat16S2_S2_fjLj1536ELj1ELj1ELj4ELj8ENS_18Kernel_traits_baseILj1536EfS2_S2_S2_fjLj128EEEEELb1ELb1ELb0EEEvNS_9BwdParamsE --------------------------
	.section	.nv.constant0._ZN10layer_norm31ln_parallel_residual_bwd_kernelINS_13Kernel_traitsIf13__nv_bfloat16S2_S2_fjLj1536ELj1ELj1ELj4ELj8ENS_18Kernel_traits_baseILj1536EfS2_S2_S2_fjLj128EEEEELb1ELb1ELb0EEEvNS_9BwdParamsE,"a",@progbits
	.sectionflags	@""
	.align	4
.nv.constant0._ZN10layer_norm31ln_parallel_residual_bwd_kernelINS_13Kernel_traitsIf13__nv_bfloat16S2_S2_fjLj1536ELj1ELj1ELj4ELj8ENS_18Kernel_traits_baseILj1536EfS2_S2_S2_fjLj128EEEEELb1ELb1ELb0EEEvNS_9BwdParamsE:
	.zero		824


//--------------------- .nv.constant0._ZN10layer_norm22ln_bwd_finalize_kernelINS_22Kernel_traits_finalizeILj1536Ef13__nv_bfloat16S2_S2_fjLb0ELj1024ELj4ENS_18Kernel_traits_baseILj1536EfS2_S2_S2_fjLj1024EEEEELb0ELb1EEEvNS_9BwdParamsE --------------------------
	.section	.nv.constant0._ZN10layer_norm22ln_bwd_finalize_kernelINS_22Kernel_traits_finalizeILj1536Ef13__nv_bfloat16S2_S2_fjLb0ELj1024ELj4ENS_18Kernel_traits_baseILj1536EfS2_S2_S2_fjLj1024EEEEELb0ELb1EEEvNS_9BwdParamsE,"a",@progbits
	.sectionflags	@""
	.align	4
.nv.constant0._ZN10layer_norm22ln_bwd_finalize_kernelINS_22Kernel_traits_finalizeILj1536Ef13__nv_bfloat16S2_S2_fjLb0ELj1024ELj4ENS_18Kernel_traits_baseILj1536EfS2_S2_S2_fjLj1024EEEEELb0ELb1EEEvNS_9BwdParamsE:
	.zero		824


//--------------------- .nv.constant0._ZN10layer_norm40ln_parallel_residual_bwd_finalize_kernelINS_22Kernel_traits_finalizeILj1536Ef13__nv_bfloat16S2_S2_fjLb0ELj1024ELj4ENS_18Kernel_traits_baseILj1536EfS2_S2_S2_fjLj1024EEEEELb1EEEvNS_9BwdParamsE --------------------------
	.section	.nv.constant0._ZN10layer_norm40ln_parallel_residual_bwd_finalize_kernelINS_22Kernel_traits_finalizeILj1536Ef13__nv_bfloat16S2_S2_fjLb0ELj1024ELj4ENS_18Kernel_traits_baseILj1536EfS2_S2_S2_fjLj1024EEEEELb1EEEvNS_9BwdParamsE,"a",@progbits
	.sectionflags	@""
	.align	4
.nv.constant0._ZN10layer_norm40ln_parallel_residual_bwd_finalize_kernelINS_22Kernel_traits_finalizeILj1536Ef13__nv_bfloat16S2_S2_fjLb0ELj1024ELj4ENS_18Kernel_traits_baseILj1536EfS2_S2_S2_fjLj1024EEEEELb1EEEvNS_9BwdParamsE:
	.zero		824


//--------------------- .nv.constant0._ZN10layer_norm31ln_parallel_residual_bwd_kernelINS_13Kernel_traitsIf13__nv_bfloat16S2_S2_fjLj1536ELj1ELj1ELj4ELj8ENS_18Kernel_traits_baseILj1536EfS2_S2_S2_fjLj128EEEEELb1ELb1ELb1EEEvNS_9BwdParamsE --------------------------
	.section	.nv.constant0._ZN10layer_norm31ln_parallel_residual_bwd_kernelINS_13Kernel_traitsIf13__nv_bfloat16S2_S2_fjLj1536ELj1ELj1ELj4ELj8ENS_18Kernel_traits_baseILj1536EfS2_S2_S2_fjLj128EEEEELb1ELb1ELb1EEEvNS_9BwdParamsE,"a",@progbits
	.sectionflags	@""
	.align	4
.nv.constant0._ZN10layer_norm31ln_parallel_residual_bwd_kernelINS_13Kernel_traitsIf13__nv_bfloat16S2_S2_fjLj1536ELj1ELj1ELj4ELj8ENS_18Kernel_traits_baseILj1536EfS2_S2_S2_fjLj128EEEEELb1ELb1ELb1EEEvNS_9BwdParamsE:
	.zero		824


//--------------------- .nv.constant0._ZN10layer_norm31ln_parallel_residual_bwd_kernelINS_13Kernel_traitsI13__nv_bfloat16S2_fS2_fjLj1536ELj1ELj1ELj4ELj8ENS_18Kernel_traits_baseILj1536ES2_S2_fS2_fjLj128EEEEELb0ELb0ELb0EEEvNS_9BwdParamsE --------------------------
	.section	.nv.constant0._ZN10layer_norm31ln_parallel_residual_bwd_kernelINS_13Kernel_traitsI13__nv_bfloat16S2_fS2_fjLj1536ELj1ELj1ELj4ELj8ENS_18Kernel_traits_baseILj1536ES2_S2_fS2_fjLj128EEEEELb0ELb0ELb0EEEvNS_9BwdParamsE,"a",@progbits
	.sectionflags	@""
	.align	4
.nv.constant0._ZN10layer_norm31ln_parallel_residual_bwd_kernelINS_13Kernel_traitsI13__nv_bfloat16S2_fS2_fjLj1536ELj1ELj1ELj4ELj8ENS_18Kernel_traits_baseILj1536ES2_S2_fS2_fjLj128EEEEELb0ELb0ELb0EEEvNS_9BwdParamsE:
	.zero		824


//--------------------- .nv.constant0._ZN10layer_norm31ln_parallel_residual_bwd_kernelINS_13Kernel_traitsI13__nv_bfloat16S2_fS2_fjLj1536ELj1ELj1ELj4ELj8ENS_18Kernel_traits_baseILj1536ES2_S2_fS2_fjLj128EEEEELb0ELb0ELb1EEEvNS_9BwdParamsE --------------------------
	.section	.nv.constant0._ZN10layer_norm31ln_parallel_residual_bwd_kernelINS_13Kernel_traitsI13__nv_bfloat16S2_fS2_fjLj1536ELj1ELj1ELj4ELj8ENS_18Kernel_traits_baseILj1536ES2_S2_fS2_fjLj128EEEEELb0ELb0ELb1EEEvNS_9BwdParamsE,"a",@progbits
	.sectionflags	@""
	.align	4
.nv.constant0._ZN10layer_norm31ln_parallel_residual_bwd_kernelINS_13Kernel_traitsI13__nv_bfloat16S2_fS2_fjLj1536ELj1ELj1ELj4ELj8ENS_18Kernel_traits_baseILj1536ES2_S2_fS2_fjLj128EEEEELb0ELb0ELb1EEEvNS_9BwdParamsE:
	.zero		824


//--------------------- .nv.constant0._ZN10layer_norm31ln_parallel_residual_bwd_kernelINS_13Kernel_traitsI13__nv_bfloat16S2_fS2_fjLj1536ELj1ELj1ELj4ELj8ENS_18Kernel_traits_baseILj1536ES2_S2_fS2_fjLj128EEEEELb0ELb1ELb0EEEvNS_9BwdParamsE --------------------------
	.section	.nv.constant0._ZN10layer_norm31ln_parallel_residual_bwd_kernelINS_13Kernel_traitsI13__nv_bfloat16S2_fS2_fjLj1536ELj1ELj1ELj4ELj8ENS_18Kernel_traits_baseILj1536ES2_S2_fS2_fjLj128EEEEELb0ELb1ELb0EEEvNS_9BwdParamsE,"a",@progbits
	.sectionflags	@""
	.align	4
.nv.constant0._ZN10layer_norm31ln_parallel_residual_bwd_kernelINS_13Kernel_traitsI13__nv_bfloat16S2_fS2_fjLj1536ELj1ELj1ELj4ELj8ENS_18Kernel_traits_baseILj1536ES2_S2_fS2_fjLj128EEEEELb0ELb1ELb0EEEvNS_9BwdParamsE:
	.zero		824


//--------------------- .nv.constant0._ZN10layer_norm31ln_parallel_residual_bwd_kernelINS_13Kernel_traitsI13__nv_bfloat16S2_fS2_fjLj1536ELj1ELj1ELj4ELj8ENS_18Kernel_traits_baseILj1536ES2_S2_fS2_fjLj128EEEEELb0ELb1ELb1EEEvNS_9BwdParamsE --------------------------
	.section	.nv.constant0._ZN10layer_norm31ln_parallel_residual_bwd_kernelINS_13Kernel_traitsI13__nv_bfloat16S2_fS2_fjLj1536ELj1ELj1ELj4ELj8ENS_18Kernel_traits_baseILj1536ES2_S2_fS2_fjLj128EEEEELb0ELb1ELb1EEEvNS_9BwdParamsE,"a",@progbits
	.sectionflags	@""
	.align	4
.nv.constant0._ZN10layer_norm31ln_parallel_residual_bwd_kernelINS_13Kernel_traitsI13__nv_bfloat16S2_fS2_fjLj1536ELj1ELj1ELj4ELj8ENS_18Kernel_traits_baseILj1536ES2_S2_fS2_fjLj128EEEEELb0ELb1ELb1EEEvNS_9BwdParamsE:
	.zero		824


//--------------------- .nv.constant0._ZN10layer_norm31ln_parallel_residual_bwd_kernelINS_13Kernel_traitsI13__nv_bfloat16S2_fS2_fjLj1536ELj1ELj1ELj4ELj8ENS_18Kernel_traits_baseILj1536ES2_S2_fS2_fjLj128EEEEELb1ELb0ELb0EEEvNS_9BwdParamsE --------------------------
	.section	.nv.constant0._ZN10layer_norm31ln_parallel_residual_bwd_kernelINS_13Kernel_traitsI13__nv_bfloat16S2_fS2_fjLj1536ELj1ELj1ELj4ELj8ENS_18Kernel_traits_baseILj1536ES2_S2_fS2_fjLj128EEEEELb1ELb0ELb0EEEvNS_9BwdParamsE,"a",@progbits
	.sectionflags	@""
	.align	4
.nv.constant0._ZN10layer_norm31ln_parallel_residual_bwd_kernelINS_13Kernel_traitsI13__nv_bfloat16S2_fS2_fjLj1536ELj1ELj1ELj4ELj8ENS_18Kernel_traits_baseILj1536ES2_S2_fS2_fjLj128EEEEELb1ELb0ELb0EEEvNS_9BwdParamsE:
	.zero		824


//--------------------- .nv.constant0._ZN10layer_norm31ln_parallel_residual_bwd_kernelINS_13Kernel_traitsI13__nv_bfloat16S2_fS2_fjLj1536ELj1ELj1ELj4ELj8ENS_18Kernel_traits_baseILj1536ES2_S2_fS2_fjLj128EEEEELb1ELb0ELb1EEEvNS_9BwdParamsE --------------------------
	.section	.nv.constant0._ZN10layer_norm31ln_parallel_residual_bwd_kernelINS_13Kernel_traitsI13__nv_bfloat16S2_fS2_fjLj1536ELj1ELj1ELj4ELj8ENS_18Kernel_traits_baseILj1536ES2_S2_fS2_fjLj128EEEEELb1ELb0ELb1EEEvNS_9BwdParamsE,"a",@progbits
	.sectionflags	@""
	.align	4
.nv.constant0._ZN10layer_norm31ln_parallel_residual_bwd_kernelINS_13Kernel_traitsI13__nv_bfloat16S2_fS2_fjLj1536ELj1ELj1ELj4ELj8ENS_18Kernel_traits_baseILj1536ES2_S2_fS2_fjLj128EEEEELb1ELb0ELb1EEEvNS_9BwdParamsE:
	.zero		824


//--------------------- .nv.constant0._ZN10layer_norm22ln_bwd_finalize_kernelINS_22Kernel_traits_finalizeILj1536E13__nv_bfloat16S2_fS2_fjLb0ELj1024ELj4ENS_18Kernel_traits_baseILj1536ES2_S2_fS2_fjLj1024EEEEELb0ELb0EEEvNS_9BwdParamsE --------------------------
	.section	.nv.constant0._ZN10layer_norm22ln_bwd_finalize_kernelINS_22Kernel_traits_finalizeILj1536E13__nv_bfloat16S2_fS2_fjLb0ELj1024ELj4ENS_18Kernel_traits_baseILj1536ES2_S2_fS2_fjLj1024EEEEELb0ELb0EEEvNS_9BwdParamsE,"a",@progbits
	.sectionflags	@""
	.align	4
.nv.constant0._ZN10layer_norm22ln_bwd_finalize_kernelINS_22Kernel_traits_finalizeILj1536E13__nv_bfloat16S2_fS2_fjLb0ELj1024ELj4ENS_18Kernel_traits_baseILj1536ES2_S2_fS2_fjLj1024EEEEELb0ELb0EEEvNS_9BwdParamsE:
	.zero		824


//--------------------- .nv.constant0._ZN10layer_norm40ln_parallel_residual_bwd_finalize_kernelINS_22Kernel_traits_finalizeILj1536E13__nv_bfloat16S2_fS2_fjLb0ELj1024ELj4ENS_18Kernel_traits_baseILj1536ES2_S2_fS2_fjLj1024EEEEELb0EEEvNS_9BwdParamsE --------------------------
	.section	.nv.constant0._ZN10layer_norm40ln_parallel_residual_bwd_finalize_kernelINS_22Kernel_traits_finalizeILj1536E13__nv_bfloat16S2_fS2_fjLb0ELj1024ELj4ENS_18Kernel_traits_baseILj1536ES2_S2_fS2_fjLj1024EEEEELb0EEEvNS_9BwdParamsE,"a",@progbits
	.sectionflags	@""
	.align	4
.nv.constant0._ZN10layer_norm40ln_parallel_residual_bwd_finalize_kernelINS_22Kernel_traits_finalizeILj1536E13__nv_bfloat16S2_fS2_fjLb0ELj1024ELj4ENS_18Kernel_traits_baseILj1536ES2_S2_fS2_fjLj1024EEEEELb0EEEvNS_9BwdParamsE:
	.zero		824


//--------------------- .nv.constant0._ZN10layer_norm31ln_parallel_residual_bwd_kernelINS_13Kernel_traitsI13__nv_bfloat16S2_fS2_fjLj1536ELj1ELj1ELj4ELj8ENS_18Kernel_traits_baseILj1536ES2_S2_fS2_fjLj128EEEEELb1ELb1ELb0EEEvNS_9BwdParamsE --------------------------
	.section	.nv.constant0._ZN10layer_norm31ln_parallel_residual_bwd_kernelINS_13Kernel_traitsI13__nv_bfloat16S2_fS2_fjLj1536ELj1ELj1ELj4ELj8ENS_18Kernel_traits_baseILj1536ES2_S2_fS2_fjLj128EEEEELb1ELb1ELb0EEEvNS_9BwdParamsE,"a",@progbits
	.sectionflags	@""
	.align	4
.nv.constant0._ZN10layer_norm31ln_parallel_residual_bwd_kernelINS_13Kernel_traitsI13__nv_bfloat16S2_fS2_fjLj1536ELj1ELj1ELj4ELj8ENS_18Kernel_traits_baseILj1536ES2_S2_fS2_fjLj128EEEEELb1ELb1ELb0EEEvNS_9BwdParamsE:
	.zero		824


//--------------------- .nv.constant0._ZN10layer_norm22ln_bwd_finalize_kernelINS_22Kernel_traits_finalizeILj1536E13__nv_bfloat16S2_fS2_fjLb0ELj1024ELj4ENS_18Kernel_traits_baseILj1536ES2_S2_fS2_fjLj1024EEEEELb0ELb1EEEvNS_9BwdParamsE --------------------------
	.section	.nv.constant0._ZN10layer_norm22ln_bwd_finalize_kernelINS_22Kernel_traits_finalizeILj1536E13__nv_bfloat16S2_fS2_fjLb0ELj1024ELj4ENS_18Kernel_traits_baseILj1536ES2_S2_fS2_fjLj1024EEEEELb0ELb1EEEvNS_9BwdParamsE,"a",@progbits
	.sectionflags	@""
	.align	4
.nv.constant0._ZN10layer_norm22ln_bwd_finalize_kernelINS_22Kernel_traits_finalizeILj1536E13__nv_bfloat16S2_fS2_fjLb0ELj1024ELj4ENS_18Kernel_traits_baseILj1536ES2_S2_fS2_fjLj1024EEEEELb0ELb1EEEvNS_9BwdParamsE:
	.zero		824


//--------------------- .nv.constant0._ZN10layer_norm40ln_parallel_residual_bwd_finalize_kernelINS_22Kernel_traits_finalizeILj1536E13__nv_bfloat16S2_fS2_fjLb0ELj1024ELj4ENS_18Kernel_traits_baseILj1536ES2_S2_fS2_fjLj1024EEEEELb1EEEvNS_9BwdParamsE --------------------------
	.section	.nv.constant0._ZN10layer_norm40ln_parallel_residual_bwd_finalize_kernelINS_22Kernel_traits_finalizeILj1536E13__nv_bfloat16S2_fS2_fjLb0ELj1024ELj4ENS_18Kernel_traits_baseILj1536ES2_S2_fS2_fjLj1024EEEEELb1EEEvNS_9BwdParamsE,"a",@progbits
	.sectionflags	@""
	.align	4
.nv.constant0._ZN10layer_norm40ln_parallel_residual_bwd_finalize_kernelINS_22Kernel_traits_finalizeILj1536E13__nv_bfloat16S2_fS2_fjLb0ELj1024ELj4ENS_18Kernel_traits_baseILj1536ES2_S2_fS2_fjLj1024EEEEELb1EEEvNS_9BwdParamsE:
	.zero		824


//--------------------- .nv.constant0._ZN10layer_norm31ln_parallel_residual_bwd_kernelINS_13Kernel_traitsI13__nv_bfloat16S2_fS2_fjLj1536ELj1ELj1ELj4ELj8ENS_18Kernel_traits_baseILj1536ES2_S2_fS2_fjLj128EEEEELb1ELb1ELb1EEEvNS_9BwdParamsE --------------------------
	.section	.nv.constant0._ZN10layer_norm31ln_parallel_residual_bwd_kernelINS_13Kernel_traitsI13__nv_bfloat16S2_fS2_fjLj1536ELj1ELj1ELj4ELj8ENS_18Kernel_traits_baseILj1536ES2_S2_fS2_fjLj128EEEEELb1ELb1ELb1EEEvNS_9BwdParamsE,"a",@progbits
	.sectionflags	@""
	.align	4
.nv.constant0._ZN10layer_norm31ln_parallel_residual_bwd_kernelINS_13Kernel_traitsI13__nv_bfloat16S2_fS2_fjLj1536ELj1ELj1ELj4ELj8ENS_18Kernel_traits_baseILj1536ES2_S2_fS2_fjLj128EEEEELb1ELb1ELb1EEEvNS_9BwdParamsE:
	.zero		824


//--------------------- .nv.constant0._ZN10layer_norm31ln_parallel_residual_bwd_kernelINS_13Kernel_traitsIf13__nv_bfloat16fS2_fjLj1536ELj1ELj1ELj4ELj8ENS_18Kernel_traits_baseILj1536EfS2_fS2_fjLj128EEEEELb0ELb0ELb0EEEvNS_9BwdParamsE --------------------------
	.section	.nv.constant0._ZN10layer_norm31ln_parallel_residual_bwd_kernelINS_13Kernel_traitsIf13__nv_bfloat16fS2_fjLj1536ELj1ELj1ELj4ELj8ENS_18Kernel_traits_baseILj1536EfS2_fS2_fjLj128EEEEELb0ELb0ELb0EEEvNS_9BwdParamsE,"a",@progbits
	.sectionflags	@""
	.align	4
.nv.constant0._ZN10layer_norm31ln_parallel_residual_bwd_kernelINS_13Kernel_traitsIf13__nv_bfloat16fS2_fjLj1536ELj1ELj1ELj4ELj8ENS_18Kernel_traits_baseILj1536EfS2_fS2_fjLj128EEEEELb0ELb0ELb0EEEvNS_9BwdParamsE:
	.zero		824


//--------------------- .nv.constant0._ZN10layer_norm31ln_parallel_residual_bwd_kernelINS_13Kernel_traitsIf13__nv_bfloat16fS2_fjLj1536ELj1ELj1ELj4ELj8ENS_18Kernel_traits_baseILj1536EfS2_fS2_fjLj128EEEEELb0ELb0ELb1EEEvNS_9BwdParamsE --------------------------
	.section	.nv.constant0._ZN10layer_norm31ln_parallel_residual_bwd_kernelINS_13Kernel_traitsIf13__nv_bfloat16fS2_fjLj1536ELj1ELj1ELj4ELj8ENS_18Kernel_traits_baseILj1536EfS2_fS2_fjLj128EEEEELb0ELb0ELb1EEEvNS_9BwdParamsE,"a",@progbits
	.sectionflags	@""
	.align	4
.nv.constant0._ZN10layer_norm31ln_parallel_residual_bwd_kernelINS_13Kernel_traitsIf13__nv_bfloat16fS2_fjLj1536ELj1ELj1ELj4ELj8ENS_18Kernel_traits_baseILj1536EfS2_fS2_fjLj128EEEEELb0ELb0ELb1EEEvNS_9BwdParamsE:
	.zero		824


//--------------------- .nv.constant0._ZN10layer_norm31ln_parallel_residual_bwd_kernelINS_13Kernel_traitsIf13__nv_bfloat16fS2_fjLj1536ELj1ELj1ELj4ELj8ENS_18Kernel_traits_baseILj1536EfS2_fS2_fjLj128EEEEELb0ELb1ELb0EEEvNS_9BwdParamsE --------------------------
	.section	.nv.constant0._ZN10layer_norm31ln_parallel_residual_bwd_kernelINS_13Kernel_traitsIf13__nv_bfloat16fS2_fjLj1536ELj1ELj1ELj4ELj8ENS_18Kernel_traits_baseILj1536EfS2_fS2_fjLj128EEEEELb0ELb1ELb0EEEvNS_9BwdParamsE,"a",@progbits
	.sectionflags	@""
	.align	4
.nv.constant0._ZN10layer_norm31ln_parallel_residual_bwd_kernelINS_13Kernel_traitsIf13__nv_bfloat16fS2_fjLj1536ELj1ELj1ELj4ELj8ENS_18Kernel_traits_baseILj1536EfS2_fS2_fjLj128EEEEELb0ELb1ELb0EEEvNS_9BwdParamsE:
	.zero		824


//--------------------- .nv.constant0._ZN10layer_norm31ln_parallel_residual_bwd_kernelINS_13Kernel_traitsIf13__nv_bfloat16fS2_fjLj1536ELj1ELj1ELj4ELj8ENS_18Kernel_traits_baseILj1536EfS2_fS2_fjLj128EEEEELb0ELb1ELb1EEEvNS_9BwdParamsE --------------------------
	.section	.nv.constant0._ZN10layer_norm31ln_parallel_residual_bwd_kernelINS_13Kernel_traitsIf13__nv_bfloat16fS2_fjLj1536ELj1ELj1ELj4ELj8ENS_18Kernel_traits_baseILj1536EfS2_fS2_fjLj128EEEEELb0ELb1ELb1EEEvNS_9BwdParamsE,"a",@progbits
	.sectionflags	@""
	.align	4
.nv.constant0._ZN10layer_norm31ln_parallel_residual_bwd_kernelINS_13Kernel_traitsIf13__nv_bfloat16fS2_fjLj1536ELj1ELj1ELj4ELj8ENS_18Kernel_traits_baseILj1536EfS2_fS2_fjLj128EEEEELb0ELb1ELb1EEEvNS_9BwdParamsE:
	.zero		824


//--------------------- .nv.constant0._ZN10layer_norm31ln_parallel_residual_bwd_kernelINS_13Kernel_traitsIf13__nv_bfloat16fS2_fjLj1536ELj1ELj1ELj4ELj8ENS_18Kernel_traits_baseILj1536EfS2_fS2_fjLj128EEEEELb1ELb0ELb0EEEvNS_9BwdParamsE --------------------------
	.section	.nv.constant0._ZN10layer_norm31ln_parallel_residual_bwd_kernelINS_13Kernel_traitsIf13__nv_bfloat16fS2_fjLj1536ELj1ELj1ELj4ELj8ENS_18Kernel_traits_baseILj1536EfS2_fS2_fjLj128EEEEELb1ELb0ELb0EEEvNS_9BwdParamsE,"a",@progbits
	.sectionflags	@""
	.align	4
.nv.constant0._ZN10layer_norm31ln_parallel_residual_bwd_kernelINS_13Kernel_traitsIf13__nv_bfloat16fS2_fjLj1536ELj1ELj1ELj4ELj8ENS_18Kernel_traits_baseILj1536EfS2_fS2_fjLj128EEEEELb1ELb0ELb0EEEvNS_9BwdParamsE:
	.zero		824


//--------------------- .nv.constant0._ZN10layer_norm31ln_parallel_residual_bwd_kernelINS_13Kernel_traitsIf13__nv_bfloat16fS2_fjLj1536ELj1ELj1ELj4ELj8ENS_18Kernel_traits_baseILj1536EfS2_fS2_fjLj128EEEEELb1ELb0ELb1EEEvNS_9BwdParamsE --------------------------
	.section	.nv.constant0._ZN10layer_norm31ln_parallel_residual_bwd_kernelINS_13Kernel_traitsIf13__nv_bfloat16fS2_fjLj1536ELj1ELj1ELj4ELj8ENS_18Kernel_traits_baseILj1536EfS2_fS2_fjLj128EEEEELb1ELb0ELb1EEEvNS_9BwdParamsE,"a",@progbits
	.sectionflags	@""
	.align	4
.nv.constant0._ZN10layer_norm31ln_parallel_residual_bwd_kernelINS_13Kernel_traitsIf13__nv_bfloat16fS2_fjLj1536ELj1ELj1ELj4ELj8ENS_18Kernel_traits_baseILj1536EfS2_fS2_fjLj128EEEEELb1ELb0ELb1EEEvNS_9BwdParamsE:
	.zero		824


//--------------------- .nv.constant0._ZN10layer_norm22ln_bwd_finalize_kernelINS_22Kernel_traits_finalizeILj1536Ef13__nv_bfloat16fS2_fjLb0ELj1024ELj4ENS_18Kernel_traits_baseILj1536EfS2_fS2_fjLj1024EEEEELb0ELb0EEEvNS_9BwdParamsE --------------------------
	.section	.nv.constant0._ZN10layer_norm22ln_bwd_finalize_kernelINS_22Kernel_traits_finalizeILj1536Ef13__nv_bfloat16fS2_fjLb0ELj1024ELj4ENS_18Kernel_traits_baseILj1536EfS2_fS2_fjLj1024EEEEELb0ELb0EEEvNS_9BwdParamsE,"a",@progbits
	.sectionflags	@""
	.align	4
.nv.constant0._ZN10layer_norm22ln_bwd_finalize_kernelINS_22Kernel_traits_finalizeILj1536Ef13__nv_bfloat16fS2_fjLb0ELj1024ELj4ENS_18Kernel_traits_baseILj1536EfS2_fS2_fjLj1024EEEEELb0ELb0EEEvNS_9BwdParamsE:
	.zero		824


//--------------------- .nv.constant0._ZN10layer_norm40ln_parallel_residual_bwd_finalize_kernelINS_22Kernel_traits_finalizeILj1536Ef13__nv_bfloat16fS2_fjLb0ELj1024ELj4ENS_18Kernel_traits_baseILj1536EfS2_fS2_fjLj1024EEEEELb0EEEvNS_9BwdParamsE --------------------------
	.section	.nv.constant0._ZN10layer_norm40ln_parallel_residual_bwd_finalize_kernelINS_22Kernel_traits_finalizeILj1536Ef13__nv_bfloat16fS2_fjLb0ELj1024ELj4ENS_18Kernel_traits_baseILj1536EfS2_fS2_fjLj1024EEEEELb0EEEvNS_9BwdParamsE,"a",@progbits
	.sectionflags	@""
	.align	4
.nv.constant0._ZN10layer_norm40ln_parallel_residual_bwd_finalize_kernelINS_22Kernel_traits_finalizeILj1536Ef13__nv_bfloat16fS2_fjLb0ELj1024ELj4ENS_18Kernel_traits_baseILj1536EfS2_fS2_fjLj1024EEEEELb0EEEvNS_9BwdParamsE:
	.zero		824


//--------------------- .nv.constant0._ZN10layer_norm31ln_parallel_residual_bwd_kernelINS_13Kernel_traitsIf13__nv_bfloat16fS2_fjLj1536ELj1ELj1ELj4ELj8ENS_18Kernel_traits_baseILj1536EfS2_fS2_fjLj128EEEEELb1ELb1ELb0EEEvNS_9BwdParamsE --------------------------
	.section	.nv.constant0._ZN10layer_norm31ln_parallel_residual_bwd_kernelINS_13Kernel_traitsIf13__nv_bfloat16fS2_fjLj1536ELj1ELj1ELj4ELj8ENS_18Kernel_traits_baseILj1536EfS2_fS2_fjLj128EEEEELb1ELb1ELb0EEEvNS_9BwdParamsE,"a",@progbits
	.sectionflags	@""
	.align	4
.nv.constant0._ZN10layer_norm31ln_parallel_residual_bwd_kernelINS_13Kernel_traitsIf13__nv_bfloat16fS2_fjLj1536ELj1ELj1ELj4ELj8ENS_18Kernel_traits_baseILj1536EfS2_fS2_fjLj128EEEEELb1ELb1ELb0EEEvNS_9BwdParamsE:
	.zero		824


//--------------------- .nv.constant0._ZN10layer_norm22ln_bwd_finalize_kernelINS_22Kernel_traits_finalizeILj1536Ef13__nv_bfloat16fS2_fjLb0ELj1024ELj4ENS_18Kernel_traits_baseILj1536EfS2_fS2_fjLj1024EEEEELb0ELb1EEEvNS_9BwdParamsE --------------------------
	.section	.nv.constant0._ZN10layer_norm22ln_bwd_finalize_kernelINS_22Kernel_traits_finalizeILj1536Ef13__nv_bfloat16fS2_fjLb0ELj1024ELj4ENS_18Kernel_traits_baseILj1536EfS2_fS2_fjLj1024EEEEELb0ELb1EEEvNS_9BwdParamsE,"a",@progbits
	.sectionflags	@""
	.align	4
.nv.constant0._ZN10layer_norm22ln_bwd_finalize_kernelINS_22Kernel_traits_finalizeILj1536Ef13__nv_bfloat16fS2_fjLb0ELj1024ELj4ENS_18Kernel_traits_baseILj1536EfS2_fS2_fjLj1024EEEEELb0ELb1EEEvNS_9BwdParamsE:
	.zero		824


//--------------------- .nv.constant0._ZN10layer_norm40ln_parallel_residual_bwd_finalize_kernelINS_22Kernel_traits_finalizeILj1536Ef13__nv_bfloat16fS2_fjLb0ELj1024ELj4ENS_18Kernel_traits_baseILj1536EfS2_fS2_fjLj1024EEEEELb1EEEvNS_9BwdParamsE --------------------------
	.section	.nv.constant0._ZN10layer_norm40ln_parallel_residual_bwd_finalize_kernelINS_22Kernel_traits_finalizeILj1536Ef13__nv_bfloat16fS2_fjLb0ELj1024ELj4ENS_18Kernel_traits_baseILj1536EfS2_fS2_fjLj1024EEEEELb1EEEvNS_9BwdParamsE,"a",@progbits
	.sectionflags	@""
	.align	4
.nv.constant0._ZN10layer_norm40ln_parallel_residual_bwd_finalize_kernelINS_22Kernel_traits_finalizeILj1536Ef13__nv_bfloat16fS2_fjLb0ELj1024ELj4ENS_18Kernel_traits_baseILj1536EfS2_fS2_fjLj1024EEEEELb1EEEvNS_9BwdParamsE:
	.zero		824


//--------------------- .nv.constant0._ZN10layer_norm31ln_parallel_residual_bwd_kernelINS_13Kernel_traitsIf13__nv_bfloat16fS2_fjLj1536ELj1ELj1ELj4ELj8ENS_18Kernel_traits_baseILj1536EfS2_fS2_fjLj128EEEEELb1ELb1ELb1EEEvNS_9BwdParamsE --------------------------
	.section	.nv.constant0._ZN10layer_norm31ln_parallel_residual_bwd_kernelINS_13Kernel_traitsIf13__nv_bfloat16fS2_fjLj1536ELj1ELj1ELj4ELj8ENS_18Kernel_traits_baseILj1536EfS2_fS2_fjLj128EEEEELb1ELb1ELb1EEEvNS_9BwdParamsE,"a",@progbits
	.sectionflags	@""
	.align	4
.nv.constant0._ZN10layer_norm31ln_parallel_residual_bwd_kernelINS_13Kernel_traitsIf13__nv_bfloat16fS2_fjLj1536ELj1ELj1ELj4ELj8ENS_18Kernel_traits_baseILj1536EfS2_fS2_fjLj128EEEEELb1ELb1ELb1EEEvNS_9BwdParamsE:
	.zero		824


//--------------------- .nv.constant0._ZN10layer_norm31ln_parallel_residual_bwd_kernelINS_13Kernel_traitsIf6__halfS2_S2_fjLj1536ELj1ELj1ELj4ELj8ENS_18Kernel_traits_baseILj1536EfS2_S2_S2_fjLj128EEEEELb0ELb0ELb0EEEvNS_9BwdParamsE --------------------------
	.section	.nv.constant0._ZN10layer_norm31ln_parallel_residual_bwd_kernelINS_13Kernel_traitsIf6__halfS2_S2_fjLj1536ELj1ELj1ELj4ELj8ENS_18Kernel_traits_baseILj1536EfS2_S2_S2_fjLj128EEEEELb0ELb0ELb0EEEvNS_9BwdParamsE,"a",@progbits
	.sectionflags	@""
	.align	4
.nv.constant0._ZN10layer_norm31ln_parallel_residual_bwd_kernelINS_13Kernel_traitsIf6__halfS2_S2_fjLj1536ELj1ELj1ELj4ELj8ENS_18Kernel_traits_baseILj1536EfS2_S2_S2_fjLj128EEEEELb0ELb0ELb0EEEvNS_9BwdParamsE:
	.zero		824


//--------------------- .nv.constant0._ZN10layer_norm31ln_parallel_residual_bwd_kernelINS_13Kernel_traitsIf6__halfS2_S2_fjLj1536ELj1ELj1ELj4ELj8ENS_18Kernel_traits_baseILj1536EfS2_S2_S2_fjLj128EEEEELb0ELb0ELb1EEEvNS_9BwdParamsE --------------------------
	.section	.nv.constant0._ZN10layer_norm31ln_parallel_residual_bwd_kernelINS_13Kernel_traitsIf6__halfS2_S2_fjLj1536ELj1ELj1ELj4ELj8ENS_18Kernel_traits_baseILj1536EfS2_S2_S2_fjLj128EEEEELb0ELb0ELb1EEEvNS_9BwdParamsE,"a",@progbits
	.sectionflags	@""
	.align	4
.nv.constant0._ZN10layer_norm31ln_parallel_residual_bwd_kernelINS_13Kernel_traitsIf6__halfS2_S2_fjLj1536ELj1ELj1ELj4ELj8ENS_18Kernel_traits_baseILj1536EfS2_S2_S2_fjLj128EEEEELb0ELb0ELb1EEEvNS_9BwdParamsE:
	.zero		824


//--------------------- .nv.constant0._ZN10layer_norm31ln_parallel_residual_bwd_kernelINS_13Kernel_traitsIf6__halfS2_S2_fjLj1536ELj1ELj1ELj4ELj8ENS_18Kernel_traits_baseILj1536EfS2_S2_S2_fjLj128EEEEELb0ELb1ELb0EEEvNS_9BwdParamsE --------------------------
	.section	.nv.constant0._ZN10layer_norm31ln_parallel_residual_bwd_kernelINS_13Kernel_traitsIf6__halfS2_S2_fjLj1536ELj1ELj1ELj4ELj8ENS_18Kernel_traits_baseILj1536EfS2_S2_S2_fjLj128EEEEELb0ELb1ELb0EEEvNS_9BwdParamsE,"a",@progbits
	.sectionflags	@""
	.align	4
.nv.constant0._ZN10layer_norm31ln_parallel_residual_bwd_kernelINS_13Kernel_traitsIf6__halfS2_S2_fjLj1536ELj1ELj1ELj4ELj8ENS_18Kernel_traits_baseILj1536EfS2_S2_S2_fjLj128EEEEELb0ELb1ELb0EEEvNS_9BwdParamsE:
	.zero		824


//--------------------- .nv.constant0._ZN10layer_norm31ln_parallel_residual_bwd_kernelINS_13Kernel_traitsIf6__halfS2_S2_fjLj1536ELj1ELj1ELj4ELj8ENS_18Kernel_traits_baseILj1536EfS2_S2_S2_fjLj128EEEEELb0ELb1ELb1EEEvNS_9BwdParamsE --------------------------
	.section	.nv.constant0._ZN10layer_norm31ln_parallel_residual_bwd_kernelINS_13Kernel_traitsIf6__halfS2_S2_fjLj1536ELj1ELj1ELj4ELj8ENS_18Kernel_traits_baseILj1536EfS2_S2_S2_fjLj128EEEEELb0ELb1ELb1EEEvNS_9BwdParamsE,"a",@progbits
	.sectionflags	@""
	.align	4
.nv.constant0._ZN10layer_norm31ln_parallel_residual_bwd_kernelINS_13Kernel_traitsIf6__halfS2_S2_fjLj1536ELj1ELj1ELj4ELj8ENS_18Kernel_traits_baseILj1536EfS2_S2_S2_fjLj128EEEEELb0ELb1ELb1EEEvNS_9BwdParamsE:
	.zero		824


//--------------------- .nv.constant0._ZN10layer_norm31ln_parallel_residual_bwd_kernelINS_13Kernel_traitsIf6__halfS2_S2_fjLj1536ELj1ELj1ELj4ELj8ENS_18Kernel_traits_baseILj1536EfS2_S2_S2_fjLj128EEEEELb1ELb0ELb0EEEvNS_9BwdParamsE --------------------------
	.section	.nv.constant0._ZN10layer_norm31ln_parallel_residual_bwd_kernelINS_13Kernel_traitsIf6__halfS2_S2_fjLj1536ELj1ELj1ELj4ELj8ENS_18Kernel_traits_baseILj1536EfS2_S2_S2_fjLj128EEEEELb1ELb0ELb0EEEvNS_9BwdParamsE,"a",@progbits
	.sectionflags	@""
	.align	4
.nv.constant0._ZN10layer_norm31ln_parallel_residual_bwd_kernelINS_13Kernel_traitsIf6__halfS2_S2_fjLj1536ELj1ELj1ELj4ELj8ENS_18Kernel_traits_baseILj1536EfS2_S2_S2_fjLj128EEEEELb1ELb0ELb0EEEvNS_9BwdParamsE:
	.zero		824


//--------------------- .nv.constant0._ZN10layer_norm31ln_parallel_residual_bwd_kernelINS_13Kernel_traitsIf6__halfS2_S2_fjLj1536ELj1ELj1ELj4ELj8ENS_18Kernel_traits_baseILj1536EfS2_S2_S2_fjLj128EEEEELb1ELb0ELb1EEEvNS_9BwdParamsE --------------------------
	.section	.nv.constant0._ZN10layer_norm31ln_parallel_residual_bwd_kernelINS_13Kernel_traitsIf6__halfS2_S2_fjLj1536ELj1ELj1ELj4ELj8ENS_18Kernel_traits_baseILj1536EfS2_S2_S2_fjLj128EEEEELb1ELb0ELb1EEEvNS_9BwdParamsE,"a",@progbits
	.sectionflags	@""
	.align	4
.nv.constant0._ZN10layer_norm31ln_parallel_residual_bwd_kernelINS_13Kernel_traitsIf6__halfS2_S2_fjLj1536ELj1ELj1ELj4ELj8ENS_18Kernel_traits_baseILj1536EfS2_S2_S2_fjLj128EEEEELb1ELb0ELb1EEEvNS_9BwdParamsE:
	.zero		824


//--------------------- .nv.constant0._ZN10layer_norm22ln_bwd_finalize_kernelINS_22Kernel_traits_finalizeILj1536Ef6__halfS2_S2_fjLb0ELj1024ELj4ENS_18Kernel_traits_baseILj1536EfS2_S2_S2_fjLj1024EEEEELb0ELb0EEEvNS_9BwdParamsE --------------------------
	.section	.nv.constant0._ZN10layer_norm22ln_bwd_finalize_kernelINS_22Kernel_traits_finalizeILj1536Ef6__halfS2_S2_fjLb0ELj1024ELj4ENS_18Kernel_traits_baseILj1536EfS2_S2_S2_fjLj1024EEEEELb0ELb0EEEvNS_9BwdParamsE,"a",@progbits
	.sectionflags	@""
	.align	4
.nv.constant0._ZN10layer_norm22ln_bwd_finalize_kernelINS_22Kernel_traits_finalizeILj1536Ef6__halfS2_S2_fjLb0ELj1024ELj4ENS_18Kernel_traits_baseILj1536EfS2_S2_S2_fjLj1024EEEEELb0ELb0EEEvNS_9BwdParamsE:
	.zero		824


//--------------------- .nv.constant0._ZN10layer_norm40ln_parallel_residual_bwd_finalize_kernelINS_22Kernel_traits_finalizeILj1536Ef6__halfS2_S2_fjLb0ELj1024ELj4ENS_18Kernel_traits_baseILj1536EfS2_S2_S2_fjLj1024EEEEELb0EEEvNS_9BwdParamsE --------------------------
	.section	.nv.constant0._ZN10layer_norm40ln_parallel_residual_bwd_finalize_kernelINS_22Kernel_traits_finalizeILj1536Ef6__halfS2_S2_fjLb0ELj1024ELj4ENS_18Kernel_traits_baseILj1536EfS2_S2_S2_fjLj1024EEEEELb0EEEvNS_9BwdParamsE,"a",@progbits
	.sectionflags	@""
	.align	4
.nv.constant0._ZN10layer_norm40ln_parallel_residual_bwd_finalize_kernelINS_22Kernel_traits_finalizeILj1536Ef6__halfS2_S2_fjLb0ELj1024ELj4ENS_18Kernel_traits_baseILj1536EfS2_S2_S2_fjLj1024EEEEELb0EEEvNS_9BwdParamsE:
	.zero		824


//--------------------- .nv.constant0._ZN10layer_norm31ln_parallel_residual_bwd_kernelINS_13Kernel_traitsIf6__halfS2_S2_fjLj1536ELj1ELj1ELj4ELj8ENS_18Kernel_traits_baseILj1536EfS2_S2_S2_fjLj128EEEEELb1ELb1ELb0EEEvNS_9BwdParamsE --------------------------
	.section	.nv.constant0._ZN10layer_norm31ln_parallel_residual_bwd_kernelINS_13Kernel_traitsIf6__halfS2_S2_fjLj1536ELj1ELj1ELj4ELj8ENS_18Kernel_traits_baseILj1536EfS2_S2_S2_fjLj128EEEEELb1ELb1ELb0EEEvNS_9BwdParamsE,"a",@progbits
	.sectionflags	@""
	.align	4
.nv.constant0._ZN10layer_norm31ln_parallel_residual_bwd_kernelINS_13Kernel_traitsIf6__halfS2_S2_fjLj1536ELj1ELj1ELj4ELj8ENS_18Kernel_traits_baseILj1536EfS2_S2_S2_fjLj128EEEEELb1ELb1ELb0EEEvNS_9BwdParamsE:
	.zero		824


//--------------------- .nv.constant0._ZN10layer_norm22ln_bwd_finalize_kernelINS_22Kernel_traits_finalizeILj1536Ef6__halfS2_S2_fjLb0ELj1024ELj4ENS_18Kernel_traits_baseILj1536EfS2_S2_S2_fjLj1024EEEEELb0ELb1EEEvNS_9BwdParamsE --------------------------
	.section	.nv.constant0._ZN10layer_norm22ln_bwd_finalize_kernelINS_22Kernel_traits_finalizeILj1536Ef6__halfS2_S2_fjLb0ELj1024ELj4ENS_18Kernel_traits_baseILj1536EfS2_S2_S2_fjLj1024EEEEELb0ELb1EEEvNS_9BwdParamsE,"a",@progbits
	.sectionflags	@""
	.align	4
.nv.constant0._ZN10layer_norm22ln_bwd_finalize_kernelINS_22Kernel_traits_finalizeILj1536Ef6__halfS2_S2_fjLb0ELj1024ELj4ENS_18Kernel_traits_baseILj1536EfS2_S2_S2_fjLj1024EEEEELb0ELb1EEEvNS_9BwdParamsE:
	.zero		824


//--------------------- .nv.constant0._ZN10layer_norm40ln_parallel_residual_bwd_finalize_kernelINS_22Kernel_traits_finalizeILj1536Ef6__halfS2_S2_fjLb0ELj1024ELj4ENS_18Kernel_traits_baseILj1536EfS2_S2_S2_fjLj1024EEEEELb1EEEvNS_9BwdParamsE --------------------------
	.section	.nv.constant0._ZN10layer_norm40ln_parallel_residual_bwd_finalize_kernelINS_22Kernel_traits_finalizeILj1536Ef6__halfS2_S2_fjLb0ELj1024ELj4ENS_18Kernel_traits_baseILj1536EfS2_S2_S2_fjLj1024EEEEELb1EEEvNS_9BwdParamsE,"a",@progbits
	.sectionflags	@""
	.align	4
.nv.constant0._ZN10layer_norm40ln_parallel_residual_bwd_finalize_kernelINS_22Kernel_traits_finalizeILj1536Ef6__halfS2_S2_fjLb0ELj1024ELj4ENS_18Kernel_traits_baseILj1536EfS2_S2_S2_fjLj1024EEEEELb1EEEvNS_9BwdParamsE:
	.zero		824


//--------------------- .nv.constant0._ZN10layer_norm31ln_parallel_residual_bwd_kernelINS_13Kernel_traitsIf6__halfS2_S2_fjLj1536ELj1ELj1ELj4ELj8ENS_18Kernel_traits_baseILj1536EfS2_S2_S2_fjLj128EEEEELb1ELb1ELb1EEEvNS_9BwdParamsE --------------------------
	.section	.nv.constant0._ZN10layer_norm31ln_parallel_residual_bwd_kernelINS_13Kernel_traitsIf6__halfS2_S2_fjLj1536ELj1ELj1ELj4ELj8ENS_18Kernel_traits_baseILj1536EfS2_S2_S2_fjLj128EEEEELb1ELb1ELb1EEEvNS_9BwdParamsE,"a",@progbits
	.sectionflags	@""
	.align	4
.nv.constant0._ZN10layer_norm31ln_parallel_residual_bwd_kernelINS_13Kernel_traitsIf6__halfS2_S2_fjLj1536ELj1ELj1ELj4ELj8ENS_18Kernel_traits_baseILj1536EfS2_S2_S2_fjLj128EEEEELb1ELb1ELb1EEEvNS_9BwdParamsE:
	.zero		824


//--------------------- .nv.constant0._ZN10layer_norm31ln_parallel_residual_bwd_kernelINS_13Kernel_traitsI6__halfS2_fS2_fjLj1536ELj1ELj1ELj4ELj8ENS_18Kernel_traits_baseILj1536ES2_S2_fS2_fjLj128EEEEELb0ELb0ELb0EEEvNS_9BwdParamsE --------------------------
	.section	.nv.constant0._ZN10layer_norm31ln_parallel_residual_bwd_kernelINS_13Kernel_traitsI6__halfS2_fS2_fjLj1536ELj1ELj1ELj4ELj8ENS_18Kernel_traits_baseILj1536ES2_S2_fS2_fjLj128EEEEELb0ELb0ELb0EEEvNS_9BwdParamsE,"a",@progbits
	.sectionflags	@""
	.align	4
.nv.constant0._ZN10layer_norm31ln_parallel_residual_bwd_kernelINS_13Kernel_traitsI6__halfS2_fS2_fjLj1536ELj1ELj1ELj4ELj8ENS_18Kernel_traits_baseILj1536ES2_S2_fS2_fjLj128EEEEELb0ELb0ELb0EEEvNS_9BwdParamsE:
	.zero		824


//--------------------- .nv.constant0._ZN10layer_norm31ln_parallel_residual_bwd_kernelINS_13Kernel_traitsI6__halfS2_fS2_fjLj1536ELj1ELj1ELj4ELj8ENS_18Kernel_traits_baseILj1536ES2_S2_fS2_fjLj128EEEEELb0ELb0ELb1EEEvNS_9BwdParamsE --------------------------
	.section	.nv.constant0._ZN10layer_norm31ln_parallel_residual_bwd_kernelINS_13Kernel_traitsI6__halfS2_fS2_fjLj1536ELj1ELj1ELj4ELj8ENS_18Kernel_traits_baseILj1536ES2_S2_fS2_fjLj128EEEEELb0ELb0ELb1EEEvNS_9BwdParamsE,"a",@progbits
	.sectionflags	@""
	.align	4
.nv.constant0._ZN10layer_norm31ln_parallel_residual_bwd_kernelINS_13Kernel_traitsI6__halfS2_fS2_fjLj1536ELj1ELj1ELj4ELj8ENS_18Kernel_traits_baseILj1536ES2_S2_fS2_fjLj128EEEEELb0ELb0ELb1EEEvNS_9BwdParamsE:
	.zero		824


//--------------------- .nv.constant0._ZN10layer_norm31ln_parallel_residual_bwd_kernelINS_13Kernel_traitsI6__halfS2_fS2_fjLj1536ELj1ELj1ELj4ELj8ENS_18Kernel_traits_baseILj1536ES2_S2_fS2_fjLj128EEEEELb0ELb1ELb0EEEvNS_9BwdParamsE --------------------------
	.section	.nv.constant0._ZN10layer_norm31ln_parallel_residual_bwd_kernelINS_13Kernel_traitsI6__halfS2_fS2_fjLj1536ELj1ELj1ELj4ELj8ENS_18Kernel_traits_baseILj1536ES2_S2_fS2_fjLj128EEEEELb0ELb1ELb0EEEvNS_9BwdParamsE,"a",@progbits
	.sectionflags	@""
	.align	4
.nv.constant0._ZN10layer_norm31ln_parallel_residual_bwd_kernelINS_13Kernel_traitsI6__halfS2_fS2_fjLj1536ELj1ELj1ELj4ELj8ENS_18Kernel_traits_baseILj1536ES2_S2_fS2_fjLj128EEEEELb0ELb1ELb0EEEvNS_9BwdParamsE:
	.zero		824


//--------------------- .nv.constant0._ZN10layer_norm31ln_parallel_residual_bwd_kernelINS_13Kernel_traitsI6__halfS2_fS2_fjLj1536ELj1ELj1ELj4ELj8ENS_18Kernel_traits_baseILj1536ES2_S2_fS2_fjLj128EEEEELb0ELb1ELb1EEEvNS_9BwdParamsE --------------------------
	.section	.nv.constant0._ZN10layer_norm31ln_parallel_residual_bwd_kernelINS_13Kernel_traitsI6__halfS2_fS2_fjLj1536ELj1ELj1ELj4ELj8ENS_18Kernel_traits_baseILj1536ES2_S2_fS2_fjLj128EEEEELb0ELb1ELb1EEEvNS_9BwdParamsE,"a",@progbits
	.sectionflags	@""
	.align	4
.nv.constant0._ZN10layer_norm31ln_parallel_residual_bwd_kernelINS_13Kernel_traitsI6__halfS2_fS2_fjLj1536ELj1ELj1ELj4ELj8ENS_18Kernel_traits_baseILj1536ES2_S2_fS2_fjLj128EEEEELb0ELb1ELb1EEEvNS_9BwdParamsE:
	.zero		824


//--------------------- .nv.constant0._ZN10layer_norm31ln_parallel_residual_bwd_kernelINS_13Kernel_traitsI6__halfS2_fS2_fjLj1536ELj1ELj1ELj4ELj8ENS_18Kernel_traits_baseILj1536ES2_S2_fS2_fjLj128EEEEELb1ELb0ELb0EEEvNS_9BwdParamsE --------------------------
	.section	.nv.constant0._ZN10layer_norm31ln_parallel_residual_bwd_kernelINS_13Kernel_traitsI6__halfS2_fS2_fjLj1536ELj1ELj1ELj4ELj8ENS_18Kernel_traits_baseILj1536ES2_S2_fS2_fjLj128EEEEELb1ELb0ELb0EEEvNS_9BwdParamsE,"a",@progbits
	.sectionflags	@""
	.align	4
.nv.constant0._ZN10layer_norm31ln_parallel_residual_bwd_kernelINS_13Kernel_traitsI6__halfS2_fS2_fjLj1536ELj1ELj1ELj4ELj8ENS_18Kernel_traits_baseILj1536ES2_S2_fS2_fjLj128EEEEELb1ELb0ELb0EEEvNS_9BwdParamsE:
	.zero		824


//--------------------- .nv.constant0._ZN10layer_norm31ln_parallel_residual_bwd_kernelINS_13Kernel_traitsI6__halfS2_fS2_fjLj1536ELj1ELj1ELj4ELj8ENS_18Kernel_traits_baseILj1536ES2_S2_fS2_fjLj128EEEEELb1ELb0ELb1EEEvNS_9BwdParamsE --------------------------
	.section	.nv.constant0._ZN10layer_norm31ln_parallel_residual_bwd_kernelINS_13Kernel_traitsI6__halfS2_fS2_fjLj1536ELj1ELj1ELj4ELj8ENS_18Kernel_traits_baseILj1536ES2_S2_fS2_fjLj128EEEEELb1ELb0ELb1EEEvNS_9BwdParamsE,"a",@progbits
	.sectionflags	@""
	.align	4
.nv.constant0._ZN10layer_norm31ln_parallel_residual_bwd_kernelINS_13Kernel_traitsI6__halfS2_fS2_fjLj1536ELj1ELj1ELj4ELj8ENS_18Kernel_traits_baseILj1536ES2_S2_fS2_fjLj128EEEEELb1ELb0ELb1EEEvNS_9BwdParamsE:
	.zero		824


//--------------------- .nv.constant0._ZN10layer_norm22ln_bwd_finalize_kernelINS_22Kernel_traits_finalizeILj1536E6__halfS2_fS2_fjLb0ELj1024ELj4ENS_18Kernel_traits_baseILj1536ES2_S2_fS2_fjLj1024EEEEELb0ELb0EEEvNS_9BwdParamsE --------------------------
	.section	.nv.constant0._ZN10layer_norm22ln_bwd_finalize_kernelINS_22Kernel_traits_finalizeILj1536E6__halfS2_fS2_fjLb0ELj1024ELj4ENS_18Kernel_traits_baseILj1536ES2_S2_fS2_fjLj1024EEEEELb0ELb0EEEvNS_9BwdParamsE,"a",@progbits
	.sectionflags	@""
	.align	4
.nv.constant0._ZN10layer_norm22ln_bwd_finalize_kernelINS_22Kernel_traits_finalizeILj1536E6__halfS2_fS2_fjLb0ELj1024ELj4ENS_18Kernel_traits_baseILj1536ES2_S2_fS2_fjLj1024EEEEELb0ELb0EEEvNS_9BwdParamsE:
	.zero		824


//--------------------- .nv.constant0._ZN10layer_norm40ln_parallel_residual_bwd_finalize_kernelINS_22Kernel_traits_finalizeILj1536E6__halfS2_fS2_fjLb0ELj1024ELj4ENS_18Kernel_traits_baseILj1536ES2_S2_fS2_fjLj1024EEEEELb0EEEvNS_9BwdParamsE --------------------------
	.section	.nv.constant0._ZN10layer_norm40ln_parallel_residual_bwd_finalize_kernelINS_22Kernel_traits_finalizeILj1536E6__halfS2_fS2_fjLb0ELj1024ELj4ENS_18Kernel_traits_baseILj1536ES2_S2_fS2_fjLj1024EEEEELb0EEEvNS_9BwdParamsE,"a",@progbits
	.sectionflags	@""
	.align	4
.nv.constant0._ZN10layer_norm40ln_parallel_residual_bwd_finalize_kernelINS_22Kernel_traits_finalizeILj1536E6__halfS2_fS2_fjLb0ELj1024ELj4ENS_18Kernel_traits_baseILj1536ES2_S2_fS2_fjLj1024EEEEELb0EEEvNS_9BwdParamsE:
	.zero		824


//--------------------- .nv.constant0._ZN10layer_norm31ln_parallel_residual_bwd_kernelINS_13Kernel_traitsI6__halfS2_fS2_fjLj1536ELj1ELj1ELj4ELj8ENS_18Kernel_traits_baseILj1536ES2_S2_fS2_fjLj128EEEEELb1ELb1ELb0EEEvNS_9BwdParamsE --------------------------
	.section	.nv.constant0._ZN10layer_norm31ln_parallel_residual_bwd_kernelINS_13Kernel_traitsI6__halfS2_fS2_fjLj1536ELj1ELj1ELj4ELj8ENS_18Kernel_traits_baseILj1536ES2_S2_fS2_fjLj128EEEEELb1ELb1ELb0EEEvNS_9BwdParamsE,"a",@progbits
	.sectionflags	@""
	.align	4
.nv.constant0._ZN10layer_norm31ln_parallel_residual_bwd_kernelINS_13Kernel_traitsI6__halfS2_fS2_fjLj1536ELj1ELj1ELj4ELj8ENS_18Kernel_traits_baseILj1536ES2_S2_fS2_fjLj128EEEEELb1ELb1ELb0EEEvNS_9BwdParamsE:
	.zero		824


//--------------------- .nv.constant0._ZN10layer_norm22ln_bwd_finalize_kernelINS_22Kernel_traits_finalizeILj1536E6__halfS2_fS2_fjLb0ELj1024ELj4ENS_18Kernel_traits_baseILj1536ES2_S2_fS2_fjLj1024EEEEELb0ELb1EEEvNS_9BwdParamsE --------------------------
	.section	.nv.constant0._ZN10layer_norm22ln_bwd_finalize_kernelINS_22Kernel_traits_finalizeILj1536E6__halfS2_fS2_fjLb0ELj1024ELj4ENS_18Kernel_traits_baseILj1536ES2_S2_fS2_fjLj1024EEEEELb0ELb1EEEvNS_9BwdParamsE,"a",@progbits
	.sectionflags	@""
	.align	4
.nv.constant0._ZN10layer_norm22ln_bwd_finalize_kernelINS_22Kernel_traits_finalizeILj1536E6__halfS2_fS2_fjLb0ELj1024ELj4ENS_18Kernel_traits_baseILj1536ES2_S2_fS2_fjLj1024EEEEELb0ELb1EEEvNS_9BwdParamsE:
	.zero		824


//--------------------- .nv.constant0._ZN10layer_norm40ln_parallel_residual_bwd_finalize_kernelINS_22Kernel_traits_finalizeILj1536E6__halfS2_fS2_fjLb0ELj1024ELj4ENS_18Kernel_traits_baseILj1536ES2_S2_fS2_fjLj1024EEEEELb1EEEvNS_9BwdParamsE --------------------------
	.section	.nv.constant0._ZN10layer_norm40ln_parallel_residual_bwd_finalize_kernelINS_22Kernel_traits_finalizeILj1536E6__halfS2_fS2_fjLb0ELj1024ELj4ENS_18Kernel_traits_baseILj1536ES2_S2_fS2_fjLj1024EEEEELb1EEEvNS_9BwdParamsE,"a",@progbits
	.sectionflags	@""
	.align	4
.nv.constant0._ZN10layer_norm40ln_parallel_residual_bwd_finalize_kernelINS_22Kernel_traits_finalizeILj1536E6__halfS2_fS2_fjLb0ELj1024ELj4ENS_18Kernel_traits_baseILj1536ES2_S2_fS2_fjLj1024EEEEELb1EEEvNS_9BwdParamsE:
	.zero		824


//--------------------- .nv.constant0._ZN10layer_norm31ln_parallel_residual_bwd_kernelINS_13Kernel_traitsI6__halfS2_fS2_fjLj1536ELj1ELj1ELj4ELj8ENS_18Kernel_traits_baseILj1536ES2_S2_fS2_fjLj128EEEEELb1ELb1ELb1EEEvNS_9BwdParamsE --------------------------
	.section	.nv.constant0._ZN10layer_norm31ln_parallel_residual_bwd_kernelINS_13Kernel_traitsI6__halfS2_fS2_fjLj1536ELj1ELj1ELj4ELj8ENS_18Kernel_traits_baseILj1536ES2_S2_fS2_fjLj128EEEEELb1ELb1ELb1EEEvNS_9BwdParamsE,"a",@progbits
	.sectionflags	@""
	.align	4
.nv.constant0._ZN10layer_norm31ln_parallel_residual_bwd_kernelINS_13Kernel_traitsI6__halfS2_fS2_fjLj1536ELj1ELj1ELj4ELj8ENS_18Kernel_traits_baseILj1536ES2_S2_fS2_fjLj128EEEEELb1ELb1ELb1EEEvNS_9BwdParamsE:
	.zero		824


//--------------------- .nv.constant0._ZN10layer_norm31ln_parallel_residual_bwd_kernelINS_13Kernel_traitsIf6__halffS2_fjLj1536ELj1ELj1ELj4ELj8ENS_18Kernel_traits_baseILj1536EfS2_fS2_fjLj128EEEEELb0ELb0ELb0EEEvNS_9BwdParamsE --------------------------
	.section	.nv.constant0._ZN10layer_norm31ln_parallel_residual_bwd_kernelINS_13Kernel_traitsIf6__halffS2_fjLj1536ELj1ELj1ELj4ELj8ENS_18Kernel_traits_baseILj1536EfS2_fS2_fjLj128EEEEELb0ELb0ELb0EEEvNS_9BwdParamsE,"a",@progbits
	.sectionflags	@""
	.align	4
.nv.constant0._ZN10layer_norm31ln_parallel_residual_bwd_kernelINS_13Kernel_traitsIf6__halffS2_fjLj1536ELj1ELj1ELj4ELj8ENS_18Kernel_traits_baseILj1536EfS2_fS2_fjLj128EEEEELb0ELb0ELb0EEEvNS_9BwdParamsE:
	.zero		824


//--------------------- .nv.constant0._ZN10layer_norm31ln_parallel_residual_bwd_kernelINS_13Kernel_traitsIf6__halffS2_fjLj1536ELj1ELj1ELj4ELj8ENS_18Kernel_traits_baseILj1536EfS2_fS2_fjLj128EEEEELb0ELb0ELb1EEEvNS_9BwdParamsE --------------------------
	.section	.nv.constant0._ZN10layer_norm31ln_parallel_residual_bwd_kernelINS_13Kernel_traitsIf6__halffS2_fjLj1536ELj1ELj1ELj4ELj8ENS_18Kernel_traits_baseILj1536EfS2_fS2_fjLj128EEEEELb0ELb0ELb1EEEvNS_9BwdParamsE,"a",@progbits
	.sectionflags	@""
	.align	4
.nv.constant0._ZN10layer_norm31ln_parallel_residual_bwd_kernelINS_13Kernel_traitsIf6__halffS2_fjLj1536ELj1ELj1ELj4ELj8ENS_18Kernel_traits_baseILj1536EfS2_fS2_fjLj128EEEEELb0ELb0ELb1EEEvNS_9BwdParamsE:
	.zero		824


//--------------------- .nv.constant0._ZN10layer_norm31ln_parallel_residual_bwd_kernelINS_13Kernel_traitsIf6__halffS2_fjLj1536ELj1ELj1ELj4ELj8ENS_18Kernel_traits_baseILj1536EfS2_fS2_fjLj128EEEEELb0ELb1ELb0EEEvNS_9BwdParamsE --------------------------
	.section	.nv.constant0._ZN10layer_norm31ln_parallel_residual_bwd_kernelINS_13Kernel_traitsIf6__halffS2_fjLj1536ELj1ELj1ELj4ELj8ENS_18Kernel_traits_baseILj1536EfS2_fS2_fjLj128EEEEELb0ELb1ELb0EEEvNS_9BwdParamsE,"a",@progbits
	.sectionflags	@""
	.align	4
.nv.constant0._ZN10layer_norm31ln_parallel_residual_bwd_kernelINS_13Kernel_traitsIf6__halffS2_fjLj1536ELj1ELj1ELj4ELj8ENS_18Kernel_traits_baseILj1536EfS2_fS2_fjLj128EEEEELb0ELb1ELb0EEEvNS_9BwdParamsE:
	.zero		824


//--------------------- .nv.constant0._ZN10layer_norm31ln_parallel_residual_bwd_kernelINS_13Kernel_traitsIf6__halffS2_fjLj1536ELj1ELj1ELj4ELj8ENS_18Kernel_traits_baseILj1536EfS2_fS2_fjLj128EEEEELb0ELb1ELb1EEEvNS_9BwdParamsE --------------------------
	.section	.nv.constant0._ZN10layer_norm31ln_parallel_residual_bwd_kernelINS_13Kernel_traitsIf6__halffS2_fjLj1536ELj1ELj1ELj4ELj8ENS_18Kernel_traits_baseILj1536EfS2_fS2_fjLj128EEEEELb0ELb1ELb1EEEvNS_9BwdParamsE,"a",@progbits
	.sectionflags	@""
	.align	4
.nv.constant0._ZN10layer_norm31ln_parallel_residual_bwd_kernelINS_13Kernel_traitsIf6__halffS2_fjLj1536ELj1ELj1ELj4ELj8ENS_18Kernel_traits_baseILj1536EfS2_fS2_fjLj128EEEEELb0ELb1ELb1EEEvNS_9BwdParamsE:
	.zero		824


//--------------------- .nv.constant0._ZN10layer_norm31ln_parallel_residual_bwd_kernelINS_13Kernel_traitsIf6__halffS2_fjLj1536ELj1ELj1ELj4ELj8ENS_18Kernel_traits_baseILj1536EfS2_fS2_fjLj128EEEEELb1ELb0ELb0EEEvNS_9BwdParamsE --------------------------
	.section	.nv.constant0._ZN10layer_norm31ln_parallel_residual_bwd_kernelINS_13Kernel_traitsIf6__halffS2_fjLj1536ELj1ELj1ELj4ELj8ENS_18Kernel_traits_baseILj1536EfS2_fS2_fjLj128EEEEELb1ELb0ELb0EEEvNS_9BwdParamsE,"a",@progbits
	.sectionflags	@""
	.align	4
.nv.constant0._ZN10layer_norm31ln_parallel_residual_bwd_kernelINS_13Kernel_traitsIf6__halffS2_fjLj1536ELj1ELj1ELj4ELj8ENS_18Kernel_traits_baseILj1536EfS2_fS2_fjLj128EEEEELb1ELb0ELb0EEEvNS_9BwdParamsE:
	.zero		824


//--------------------- .nv.constant0._ZN10layer_norm31ln_parallel_residual_bwd_kernelINS_13Kernel_traitsIf6__halffS2_fjLj1536ELj1ELj1ELj4ELj8ENS_18Kernel_traits_baseILj1536EfS2_fS2_fjLj128EEEEELb1ELb0ELb1EEEvNS_9BwdParamsE --------------------------
	.section	.nv.constant0._ZN10layer_norm31ln_parallel_residual_bwd_kernelINS_13Kernel_traitsIf6__halffS2_fjLj1536ELj1ELj1ELj4ELj8ENS_18Kernel_traits_baseILj1536EfS2_fS2_fjLj128EEEEELb1ELb0ELb1EEEvNS_9BwdParamsE,"a",@progbits
	.sectionflags	@""
	.align	4
.nv.constant0._ZN10layer_norm31ln_parallel_residual_bwd_kernelINS_13Kernel_traitsIf6__halffS2_fjLj1536ELj1ELj1ELj4ELj8ENS_18Kernel_traits_baseILj1536EfS2_fS2_fjLj128EEEEELb1ELb0ELb1EEEvNS_9BwdParamsE:
	.zero		824


//--------------------- .nv.constant0._ZN10layer_norm22ln_bwd_finalize_kernelINS_22Kernel_traits_finalizeILj1536Ef6__halffS2_fjLb0ELj1024ELj4ENS_18Kernel_traits_baseILj1536EfS2_fS2_fjLj1024EEEEELb0ELb0EEEvNS_9BwdParamsE --------------------------
	.section	.nv.constant0._ZN10layer_norm22ln_bwd_finalize_kernelINS_22Kernel_traits_finalizeILj1536Ef6__halffS2_fjLb0ELj1024ELj4ENS_18Kernel_traits_baseILj1536EfS2_fS2_fjLj1024EEEEELb0ELb0EEEvNS_9BwdParamsE,"a",@progbits
	.sectionflags	@""
	.align	4
.nv.constant0._ZN10layer_norm22ln_bwd_finalize_kernelINS_22Kernel_traits_finalizeILj1536Ef6__halffS2_fjLb0ELj1024ELj4ENS_18Kernel_traits_baseILj1536EfS2_fS2_fjLj1024EEEEELb0ELb0EEEvNS_9BwdParamsE:
	.zero		824


//--------------------- .nv.constant0._ZN10layer_norm40ln_parallel_residual_bwd_finalize_kernelINS_22Kernel_traits_finalizeILj1536Ef6__halffS2_fjLb0ELj1024ELj4ENS_18Kernel_traits_baseILj1536EfS2_fS2_fjLj1024EEEEELb0EEEvNS_9BwdParamsE --------------------------
	.section	.nv.constant0._ZN10layer_norm40ln_parallel_residual_bwd_finalize_kernelINS_22Kernel_traits_finalizeILj1536Ef6__halffS2_fjLb0ELj1024ELj4ENS_18Kernel_traits_baseILj1536EfS2_fS2_fjLj1024EEEEELb0EEEvNS_9BwdParamsE,"a",@progbits
	.sectionflags	@""
	.align	4
.nv.constant0._ZN10layer_norm40ln_parallel_residual_bwd_finalize_kernelINS_22Kernel_traits_finalizeILj1536Ef6__halffS2_fjLb0ELj1024ELj4ENS_18Kernel_traits_baseILj1536EfS2_fS2_fjLj1024EEEEELb0EEEvNS_9BwdParamsE:
	.zero		824


//--------------------- .nv.constant0._ZN10layer_norm31ln_parallel_residual_bwd_kernelINS_13Kernel_traitsIf6__halffS2_fjLj1536ELj1ELj1ELj4ELj8ENS_18Kernel_traits_baseILj1536EfS2_fS2_fjLj128EEEEELb1ELb1ELb0EEEvNS_9BwdParamsE --------------------------
	.section	.nv.constant0._ZN10layer_norm31ln_parallel_residual_bwd_kernelINS_13Kernel_traitsIf6__halffS2_fjLj1536ELj1ELj1ELj4ELj8ENS_18Kernel_traits_baseILj1536EfS2_fS2_fjLj128EEEEELb1ELb1ELb0EEEvNS_9BwdParamsE,"a",@progbits
	.sectionflags	@""
	.align	4
.nv.constant0._ZN10layer_norm31ln_parallel_residual_bwd_kernelINS_13Kernel_traitsIf6__halffS2_fjLj1536ELj1ELj1ELj4ELj8ENS_18Kernel_traits_baseILj1536EfS2_fS2_fjLj128EEEEELb1ELb1ELb0EEEvNS_9BwdParamsE:
	.zero		824


//--------------------- .nv.constant0._ZN10layer_norm22ln_bwd_finalize_kernelINS_22Kernel_traits_finalizeILj1536Ef6__halffS2_fjLb0ELj1024ELj4ENS_18Kernel_traits_baseILj1536EfS2_fS2_fjLj1024EEEEELb0ELb1EEEvNS_9BwdParamsE --------------------------
	.section	.nv.constant0._ZN10layer_norm22ln_bwd_finalize_kernelINS_22Kernel_traits_finalizeILj1536Ef6__halffS2_fjLb0ELj1024ELj4ENS_18Kernel_traits_baseILj1536EfS2_fS2_fjLj1024EEEEELb0ELb1EEEvNS_9BwdParamsE,"a",@progbits
	.sectionflags	@""
	.align	4
.nv.constant0._ZN10layer_norm22ln_bwd_finalize_kernelINS_22Kernel_traits_finalizeILj1536Ef6__halffS2_fjLb0ELj1024ELj4ENS_18Kernel_traits_baseILj1536EfS2_fS2_fjLj1024EEEEELb0ELb1EEEvNS_9BwdParamsE:
	.zero		824


//--------------------- .nv.constant0._ZN10layer_norm40ln_parallel_residual_bwd_finalize_kernelINS_22Kernel_traits_finalizeILj1536Ef6__halffS2_fjLb0ELj1024ELj4ENS_18Kernel_traits_baseILj1536EfS2_fS2_fjLj1024EEEEELb1EEEvNS_9BwdParamsE --------------------------
	.section	.nv.constant0._ZN10layer_norm40ln_parallel_residual_bwd_finalize_kernelINS_22Kernel_traits_finalizeILj1536Ef6__halffS2_fjLb0ELj1024ELj4ENS_18Kernel_traits_baseILj1536EfS2_fS2_fjLj1024EEEEELb1EEEvNS_9BwdParamsE,"a",@progbits
	.sectionflags	@""
	.align	4
.nv.constant0._ZN10layer_norm40ln_parallel_residual_bwd_finalize_kernelINS_22Kernel_traits_finalizeILj1536Ef6__halffS2_fjLb0ELj1024ELj4ENS_18Kernel_traits_baseILj1536EfS2_fS2_fjLj1024EEEEELb1EEEvNS_9BwdParamsE:
	.zero		824


//--------------------- .nv.constant0._ZN10layer_norm31ln_parallel_residual_bwd_kernelINS_13Kernel_traitsIf6__halffS2_fjLj1536ELj1ELj1ELj4ELj8ENS_18Kernel_traits_baseILj1536EfS2_fS2_fjLj128EEEEELb1ELb1ELb1EEEvNS_9BwdParamsE --------------------------
	.section	.nv.constant0._ZN10layer_norm31ln_parallel_residual_bwd_kernelINS_13Kernel_traitsIf6__halffS2_fjLj1536ELj1ELj1ELj4ELj8ENS_18Kernel_traits_baseILj1536EfS2_fS2_fjLj128EEEEELb1ELb1ELb1EEEvNS_9BwdParamsE,"a",@progbits
	.sectionflags	@""
	.align	4
.nv.constant0._ZN10layer_norm31ln_parallel_residual_bwd_kernelINS_13Kernel_traitsIf6__halffS2_fjLj1536ELj1ELj1ELj4ELj8ENS_18Kernel_traits_baseILj1536EfS2_fS2_fjLj128EEEEELb1ELb1ELb1EEEvNS_9BwdParamsE:
	.zero		824


//--------------------- .nv.constant0._ZN10layer_norm31ln_parallel_residual_bwd_kernelINS_13Kernel_traitsI6__halfffffjLj1536ELj1ELj1ELj4ELj16ENS_18Kernel_traits_baseILj1536ES2_ffffjLj128EEEEELb0ELb0ELb0EEEvNS_9BwdParamsE --------------------------
	.section	.nv.constant0._ZN10layer_norm31ln_parallel_residual_bwd_kernelINS_13Kernel_traitsI6__halfffffjLj1536ELj1ELj1ELj4ELj16ENS_18Kernel_traits_baseILj1536ES2_ffffjLj128EEEEELb0ELb0ELb0EEEvNS_9BwdParamsE,"a",@progbits
	.sectionflags	@""
	.align	4
.nv.constant0._ZN10layer_norm31ln_parallel_residual_bwd_kernelINS_13Kernel_traitsI6__halfffffjLj1536ELj1ELj1ELj4ELj16ENS_18Kernel_traits_baseILj1536ES2_ffffjLj128EEEEELb0ELb0ELb0EEEvNS_9BwdParamsE:
	.zero		824


//--------------------- .nv.constant0._ZN10layer_norm31ln_parallel_residual_bwd_kernelINS_13Kernel_traitsI6__halfffffjLj1536ELj1ELj1ELj4ELj16ENS_18Kernel_traits_baseILj1536ES2_ffffjLj128EEEEELb0ELb0ELb1EEEvNS_9BwdParamsE --------------------------
	.section	.nv.constant0._ZN10layer_norm31ln_parallel_residual_bwd_kernelINS_13Kernel_traitsI6__halfffffjLj1536ELj1ELj1ELj4ELj16ENS_18Kernel_traits_baseILj1536ES2_ffffjLj128EEEEELb0ELb0ELb1EEEvNS_9BwdParamsE,"a",@progbits
	.sectionflags	@""
	.align	4
.nv.constant0._ZN10layer_norm31ln_parallel_residual_bwd_kernelINS_13Kernel_traitsI6__halfffffjLj1536ELj1ELj1ELj4ELj16ENS_18Kernel_traits_baseILj1536ES2_ffffjLj128EEEEELb0ELb0ELb1EEEvNS_9BwdParamsE:
	.zero		824


//--------------------- .nv.constant0._ZN10layer_norm31ln_parallel_residual_bwd_kernelINS_13Kernel_traitsI6__halfffffjLj1536ELj1ELj1ELj4ELj16ENS_18Kernel_traits_baseILj1536ES2_ffffjLj128EEEEELb0ELb1ELb0EEEvNS_9BwdParamsE --------------------------
	.section	.nv.constant0._ZN10layer_norm31ln_parallel_residual_bwd_kernelINS_13Kernel_traitsI6__halfffffjLj1536ELj1ELj1ELj4ELj16ENS_18Kernel_traits_baseILj1536ES2_ffffjLj128EEEEELb0ELb1ELb0EEEvNS_9BwdParamsE,"a",@progbits
	.sectionflags	@""
	.align	4
.nv.constant0._ZN10layer_norm31ln_parallel_residual_bwd_kernelINS_13Kernel_traitsI6__halfffffjLj1536ELj1ELj1ELj4ELj16ENS_18Kernel_traits_baseILj1536ES2_ffffjLj128EEEEELb0ELb1ELb0EEEvNS_9BwdParamsE:
	.zero		824


//--------------------- .nv.constant0._ZN10layer_norm31ln_parallel_residual_bwd_kernelINS_13Kernel_traitsI6__halfffffjLj1536ELj1ELj1ELj4ELj16ENS_18Kernel_traits_baseILj1536ES2_ffffjLj128EEEEELb0ELb1ELb1EEEvNS_9BwdParamsE --------------------------
	.section	.nv.constant0._ZN10layer_norm31ln_parallel_residual_bwd_kernelINS_13Kernel_traitsI6__halfffffjLj1536ELj1ELj1ELj4ELj16ENS_18Kernel_traits_baseILj1536ES2_ffffjLj128EEEEELb0ELb1ELb1EEEvNS_9BwdParamsE,"a",@progbits
	.sectionflags	@""
	.align	4
.nv.constant0._ZN10layer_norm31ln_parallel_residual_bwd_kernelINS_13Kernel_traitsI6__halfffffjLj1536ELj1ELj1ELj4ELj16ENS_18Kernel_traits_baseILj1536ES2_ffffjLj128EEEEELb0ELb1ELb1EEEvNS_9BwdParamsE:
	.zero		824


//--------------------- .nv.constant0._ZN10layer_norm31ln_parallel_residual_bwd_kernelINS_13Kernel_traitsI6__halfffffjLj1536ELj1ELj1ELj4ELj16ENS_18Kernel_traits_baseILj1536ES2_ffffjLj128EEEEELb1ELb0ELb0EEEvNS_9BwdParamsE --------------------------
	.section	.nv.constant0._ZN10layer_norm31ln_parallel_residual_bwd_kernelINS_13Kernel_traitsI6__halfffffjLj1536ELj1ELj1ELj4ELj16ENS_18Kernel_traits_baseILj1536ES2_ffffjLj128EEEEELb1ELb0ELb0EEEvNS_9BwdParamsE,"a",@progbits
	.sectionflags	@""
	.align	4
.nv.constant0._ZN10layer_norm31ln_parallel_residual_bwd_kernelINS_13Kernel_traitsI6__halfffffjLj1536ELj1ELj1ELj4ELj16ENS_18Kernel_traits_baseILj1536ES2_ffffjLj128EEEEELb1ELb0ELb0EEEvNS_9BwdParamsE:
	.zero		824


//--------------------- .nv.constant0._ZN10layer_norm31ln_parallel_residual_bwd_kernelINS_13Kernel_traitsI6__halfffffjLj1536ELj1ELj1ELj4ELj16ENS_18Kernel_traits_baseILj1536ES2_ffffjLj128EEEEELb1ELb0ELb1EEEvNS_9BwdParamsE --------------------------
	.section	.nv.constant0._ZN10layer_norm31ln_parallel_residual_bwd_kernelINS_13Kernel_traitsI6__halfffffjLj1536ELj1ELj1ELj4ELj16ENS_18Kernel_traits_baseILj1536ES2_ffffjLj128EEEEELb1ELb0ELb1EEEvNS_9BwdParamsE,"a",@progbits
	.sectionflags	@""
	.align	4
.nv.constant0._ZN10layer_norm31ln_parallel_residual_bwd_kernelINS_13Kernel_traitsI6__halfffffjLj1536ELj1ELj1ELj4ELj16ENS_18Kernel_traits_baseILj1536ES2_ffffjLj128EEEEELb1ELb0ELb1EEEvNS_9BwdParamsE:
	.zero		824


//--------------------- .nv.constant0._ZN10layer_norm22ln_bwd_finalize_kernelINS_22Kernel_traits_finalizeILj1536E6__halfffffjLb0ELj1024ELj4ENS_18Kernel_traits_baseILj1536ES2_ffffjLj1024EEEEELb0ELb0EEEvNS_9BwdParamsE --------------------------
	.section	.nv.constant0._ZN10layer_norm22ln_bwd_finalize_kernelINS_22Kernel_traits_finalizeILj1536E6__halfffffjLb0ELj1024ELj4ENS_18Kernel_traits_baseILj1536ES2_ffffjLj1024EEEEELb0ELb0EEEvNS_9BwdParamsE,"a",@progbits
	.sectionflags	@""
	.align	4
.nv.constant0._ZN10layer_norm22ln_bwd_finalize_kernelINS_22Kernel_traits_finalizeILj1536E6__halfffffjLb0ELj1024ELj4ENS_18Kernel_traits_baseILj1536ES2_ffffjLj1024EEEEELb0ELb0EEEvNS_9BwdParamsE:
	.zero		824


//--------------------- .nv.constant0._ZN10layer_norm40ln_parallel_residual_bwd_finalize_kernelINS_22Kernel_traits_finalizeILj1536E6__halfffffjLb0ELj1024ELj4ENS_18Kernel_traits_baseILj1536ES2_ffffjLj1024EEEEELb0EEEvNS_9BwdParamsE --------------------------
	.section	.nv.constant0._ZN10layer_norm40ln_parallel_residual_bwd_finalize_kernelINS_22Kernel_traits_finalizeILj1536E6__halfffffjLb0ELj1024ELj4ENS_18Kernel_traits_baseILj1536ES2_ffffjLj1024EEEEELb0EEEvNS_9BwdParamsE,"a",@progbits
	.sectionflags	@""
	.align	4
.nv.constant0._ZN10layer_norm40ln_parallel_residual_bwd_finalize_kernelINS_22Kernel_traits_finalizeILj1536E6__halfffffjLb0ELj1024ELj4ENS_18Kernel_traits_baseILj1536ES2_ffffjLj1024EEEEELb0EEEvNS_9BwdParamsE:
	.zero		824


//--------------------- .nv.constant0._ZN10layer_norm31ln_parallel_residual_bwd_kernelINS_13Kernel_traitsI6__halfffffjLj1536ELj1ELj1ELj4ELj16ENS_18Kernel_traits_baseILj1536ES2_ffffjLj128EEEEELb1ELb1ELb0EEEvNS_9BwdParamsE --------------------------
	.section	.nv.constant0._ZN10layer_norm31ln_parallel_residual_bwd_kernelINS_13Kernel_traitsI6__halfffffjLj1536ELj1ELj1ELj4ELj16ENS_18Kernel_traits_baseILj1536ES2_ffffjLj128EEEEELb1ELb1ELb0EEEvNS_9BwdParamsE,"a",@progbits
	.sectionflags	@""
	.align	4
.nv.constant0._ZN10layer_norm31ln_parallel_residual_bwd_kernelINS_13Kernel_traitsI6__halfffffjLj1536ELj1ELj1ELj4ELj16ENS_18Kernel_traits_baseILj1536ES2_ffffjLj128EEEEELb1ELb1ELb0EEEvNS_9BwdParamsE:
	.zero		824


//--------------------- .nv.constant0._ZN10layer_norm22ln_bwd_finalize_kernelINS_22Kernel_traits_finalizeILj1536E6__halfffffjLb0ELj1024ELj4ENS_18Kernel_traits_baseILj1536ES2_ffffjLj1024EEEEELb0ELb1EEEvNS_9BwdParamsE --------------------------
	.section	.nv.constant0._ZN10layer_norm22ln_bwd_finalize_kernelINS_22Kernel_traits_finalizeILj1536E6__halfffffjLb0ELj1024ELj4ENS_18Kernel_traits_baseILj1536ES2_ffffjLj1024EEEEELb0ELb1EEEvNS_9BwdParamsE,"a",@progbits
	.sectionflags	@""
	.align	4
.nv.constant0._ZN10layer_norm22ln_bwd_finalize_kernelINS_22Kernel_traits_finalizeILj1536E6__halfffffjLb0ELj1024ELj4ENS_18Kernel_traits_baseILj1536ES2_ffffjLj1024EEEEELb0ELb1EEEvNS_9BwdParamsE:
	.zero		824


//--------------------- .nv.constant0._ZN10layer_norm40ln_parallel_residual_bwd_finalize_kernelINS_22Kernel_traits_finalizeILj1536E6__halfffffjLb0ELj1024ELj4ENS_18Kernel_traits_baseILj1536ES2_ffffjLj1024EEEEELb1EEEvNS_9BwdParamsE --------------------------
	.section	.nv.constant0._ZN10layer_norm40ln_parallel_residual_bwd_finalize_kernelINS_22Kernel_traits_finalizeILj1536E6__halfffffjLb0ELj1024ELj4ENS_18Kernel_traits_baseILj1536ES2_ffffjLj1024EEEEELb1EEEvNS_9BwdParamsE,"a",@progbits
	.sectionflags	@""
	.align	4
.nv.constant0._ZN10layer_norm40ln_parallel_residual_bwd_finalize_kernelINS_22Kernel_traits_finalizeILj1536E6__halfffffjLb0ELj1024ELj4ENS_18Kernel_traits_baseILj1536ES2_ffffjLj1024EEEEELb1EEEvNS_9BwdParamsE:
	.zero		824


//--------------------- .nv.constant0._ZN10layer_norm31ln_parallel_residual_bwd_kernelINS_13Kernel_traitsI6__halfffffjLj1536ELj1ELj1ELj4ELj16ENS_18Kernel_traits_baseILj1536ES2_ffffjLj128EEEEELb1ELb1ELb1EEEvNS_9BwdParamsE --------------------------
	.section	.nv.constant0._ZN10layer_norm31ln_parallel_residual_bwd_kernelINS_13Kernel_traitsI6__halfffffjLj1536ELj1ELj1ELj4ELj16ENS_18Kernel_traits_baseILj1536ES2_ffffjLj128EEEEELb1ELb1ELb1EEEvNS_9BwdParamsE,"a",@progbits
	.sectionflags	@""
	.align	4
.nv.constant0._ZN10layer_norm31ln_parallel_residual_bwd_kernelINS_13Kernel_traitsI6__halfffffjLj1536ELj1ELj1ELj4ELj16ENS_18Kernel_traits_baseILj1536ES2_ffffjLj128EEEEELb1ELb1ELb1EEEvNS_9BwdParamsE:
	.zero		824


//--------------------- .nv.constant0._ZN10layer_norm31ln_parallel_residual_bwd_kernelINS_13Kernel_traitsIfffffjLj1536ELj1ELj1ELj4ELj16ENS_18Kernel_traits_baseILj1536EfffffjLj128EEEEELb0ELb0ELb0EEEvNS_9BwdParamsE --------------------------
	.section	.nv.constant0._ZN10layer_norm31ln_parallel_residual_bwd_kernelINS_13Kernel_traitsIfffffjLj1536ELj1ELj1ELj4ELj16ENS_18Kernel_traits_baseILj1536EfffffjLj128EEEEELb0ELb0ELb0EEEvNS_9BwdParamsE,"a",@progbits
	.sectionflags	@""
	.align	4
.nv.constant0._ZN10layer_norm31ln_parallel_residual_bwd_kernelINS_13Kernel_traitsIfffffjLj1536ELj1ELj1ELj4ELj16ENS_18Kernel_traits_baseILj1536EfffffjLj128EEEEELb0ELb0ELb0EEEvNS_9BwdParamsE:
	.zero		824


//--------------------- .nv.constant0._ZN10layer_norm31ln_parallel_residual_bwd_kernelINS_13Kernel_traitsIfffffjLj1536ELj1ELj1ELj4ELj16ENS_18Kernel_traits_baseILj1536EfffffjLj128EEEEELb0ELb0ELb1EEEvNS_9BwdParamsE --------------------------
	.section	.nv.constant0._ZN10layer_norm31ln_parallel_residual_bwd_kernelINS_13Kernel_traitsIfffffjLj1536ELj1ELj1ELj4ELj16ENS_18Kernel_traits_baseILj1536EfffffjLj128EEEEELb0ELb0ELb1EEEvNS_9BwdParamsE,"a",@progbits
	.sectionflags	@""
	.align	4
.nv.constant0._ZN10layer_norm31ln_parallel_residual_bwd_kernelINS_13Kernel_traitsIfffffjLj1536ELj1ELj1ELj4ELj16ENS_18Kernel_traits_baseILj1536EfffffjLj128EEEEELb0ELb0ELb1EEEvNS_9BwdParamsE:
	.zero		824


//--------------------- .nv.constant0._ZN10layer_norm31ln_parallel_residual_bwd_kernelINS_13Kernel_traitsIfffffjLj1536ELj1ELj1ELj4ELj16ENS_18Kernel_traits_baseILj1536EfffffjLj128EEEEELb0ELb1ELb0EEEvNS_9BwdParamsE --------------------------
	.section	.nv.constant0._ZN10layer_norm31ln_parallel_residual_bwd_kernelINS_13Kernel_traitsIfffffjLj1536ELj1ELj1ELj4ELj16ENS_18Kernel_traits_baseILj1536EfffffjLj128EEEEELb0ELb1ELb0EEEvNS_9BwdParamsE,"a",@progbits
	.sectionflags	@""
	.align	4
.nv.constant0._ZN10layer_norm31ln_parallel_residual_bwd_kernelINS_13Kernel_traitsIfffffjLj1536ELj1ELj1ELj4ELj16ENS_18Kernel_traits_baseILj1536EfffffjLj128EEEEELb0ELb1ELb0EEEvNS_9BwdParamsE:
	.zero		824


//--------------------- .nv.constant0._ZN10layer_norm31ln_parallel_residual_bwd_kernelINS_13Kernel_traitsIfffffjLj1536ELj1ELj1ELj4ELj16ENS_18Kernel_traits_baseILj1536EfffffjLj128EEEEELb0ELb1ELb1EEEvNS_9BwdParamsE --------------------------
	.section	.nv.constant0._ZN10layer_norm31ln_parallel_residual_bwd_kernelINS_13Kernel_traitsIfffffjLj1536ELj1ELj1ELj4ELj16ENS_18Kernel_traits_baseILj1536EfffffjLj128EEEEELb0ELb1ELb1EEEvNS_9BwdParamsE,"a",@progbits
	.sectionflags	@""
	.align	4
.nv.constant0._ZN10layer_norm31ln_parallel_residual_bwd_kernelINS_13Kernel_traitsIfffffjLj1536ELj1ELj1ELj4ELj16ENS_18Kernel_traits_baseILj1536EfffffjLj128EEEEELb0ELb1ELb1EEEvNS_9BwdParamsE:
	.zero		824


//--------------------- .nv.constant0._ZN10layer_norm31ln_parallel_residual_bwd_kernelINS_13Kernel_traitsIfffffjLj1536ELj1ELj1ELj4ELj16ENS_18Kernel_traits_baseILj1536EfffffjLj128EEEEELb1ELb0ELb0EEEvNS_9BwdParamsE --------------------------
	.section	.nv.constant0._ZN10layer_norm31ln_parallel_residual_bwd_kernelINS_13Kernel_traitsIfffffjLj1536ELj1ELj1ELj4ELj16ENS_18Kernel_traits_baseILj1536EfffffjLj128EEEEELb1ELb0ELb0EEEvNS_9BwdParamsE,"a",@progbits
	.sectionflags	@""
	.align	4
.nv.constant0._ZN10layer_norm31ln_parallel_residual_bwd_kernelINS_13Kernel_traitsIfffffjLj1536ELj1ELj1ELj4ELj16ENS_18Kernel_traits_baseILj1536EfffffjLj128EEEEELb1ELb0ELb0EEEvNS_9BwdParamsE:
	.zero		824


//--------------------- .nv.constant0._ZN10layer_norm31ln_parallel_residual_bwd_kernelINS_13Kernel_traitsIfffffjLj1536ELj1ELj1ELj4ELj16ENS_18Kernel_traits_baseILj1536EfffffjLj128EEEEELb1ELb0ELb1EEEvNS_9BwdParamsE --------------------------
	.section	.nv.constant0._ZN10layer_norm31ln_parallel_residual_bwd_kernelINS_13Kernel_traitsIfffffjLj1536ELj1ELj1ELj4ELj16ENS_18Kernel_traits_baseILj1536EfffffjLj128EEEEELb1ELb0ELb1EEEvNS_9BwdParamsE,"a",@progbits
	.sectionflags	@""
	.align	4
.nv.constant0._ZN10layer_norm31ln_parallel_residual_bwd_kernelINS_13Kernel_traitsIfffffjLj1536ELj1ELj1ELj4ELj16ENS_18Kernel_traits_baseILj1536EfffffjLj128EEEEELb1ELb0ELb1EEEvNS_9BwdParamsE:
	.zero		824


//--------------------- .nv.constant0._ZN10layer_norm22ln_bwd_finalize_kernelINS_22Kernel_traits_finalizeILj1536EfffffjLb0ELj1024ELj4ENS_18Kernel_traits_baseILj1536EfffffjLj1024EEEEELb0ELb0EEEvNS_9BwdParamsE --------------------------
	.section	.nv.constant0._ZN10layer_norm22ln_bwd_finalize_kernelINS_22Kernel_traits_finalizeILj1536EfffffjLb0ELj1024ELj4ENS_18Kernel_traits_baseILj1536EfffffjLj1024EEEEELb0ELb0EEEvNS_9BwdParamsE,"a",@progbits
	.sectionflags	@""
	.align	4
.nv.constant0._ZN10layer_norm22ln_bwd_finalize_kernelINS_22Kernel_traits_finalizeILj1536EfffffjLb0ELj1024ELj4ENS_18Kernel_traits_baseILj1536EfffffjLj1024EEEEELb0ELb0EEEvNS_9BwdParamsE:
	.zero		824


//--------------------- .nv.constant0._ZN10layer_norm40ln_parallel_residual_bwd_finalize_kernelINS_22Kernel_traits_finalizeILj1536EfffffjLb0ELj1024ELj4ENS_18Kernel_traits_baseILj1536EfffffjLj1024EEEEELb0EEEvNS_9BwdParamsE --------------------------
	.section	.nv.constant0._ZN10layer_norm40ln_parallel_residual_bwd_finalize_kernelINS_22Kernel_traits_finalizeILj1536EfffffjLb0ELj1024ELj4ENS_18Kernel_traits_baseILj1536EfffffjLj1024EEEEELb0EEEvNS_9BwdParamsE,"a",@progbits
	.sectionflags	@""
	.align	4
.nv.constant0._ZN10layer_norm40ln_parallel_residual_bwd_finalize_kernelINS_22Kernel_traits_finalizeILj1536EfffffjLb0ELj1024ELj4ENS_18Kernel_traits_baseILj1536EfffffjLj1024EEEEELb0EEEvNS_9BwdParamsE:
	.zero		824


//--------------------- .nv.constant0._ZN10layer_norm31ln_parallel_residual_bwd_kernelINS_13Kernel_traitsIfffffjLj1536ELj1ELj1ELj4ELj16ENS_18Kernel_traits_baseILj1536EfffffjLj128EEEEELb1ELb1ELb0EEEvNS_9BwdParamsE --------------------------
	.section	.nv.constant0._ZN10layer_norm31ln_parallel_residual_bwd_kernelINS_13Kernel_traitsIfffffjLj1536ELj1ELj1ELj4ELj16ENS_18Kernel_traits_baseILj1536EfffffjLj128EEEEELb1ELb1ELb0EEEvNS_9BwdParamsE,"a",@progbits
	.sectionflags	@""
	.align	4
.nv.constant0._ZN10layer_norm31ln_parallel_residual_bwd_kernelINS_13Kernel_traitsIfffffjLj1536ELj1ELj1ELj4ELj16ENS_18Kernel_traits_baseILj1536EfffffjLj128EEEEELb1ELb1ELb0EEEvNS_9BwdParamsE:
	.zero		824


//--------------------- .nv.constant0._ZN10layer_norm22ln_bwd_finalize_kernelINS_22Kernel_traits_finalizeILj1536EfffffjLb0ELj1024ELj4ENS_18Kernel_traits_baseILj1536EfffffjLj1024EEEEELb0ELb1EEEvNS_9BwdParamsE --------------------------
	.section	.nv.constant0._ZN10layer_norm22ln_bwd_finalize_kernelINS_22Kernel_traits_finalizeILj1536EfffffjLb0ELj1024ELj4ENS_18Kernel_traits_baseILj1536EfffffjLj1024EEEEELb0ELb1EEEvNS_9BwdParamsE,"a",@progbits
	.sectionflags	@""
	.align	4
.nv.constant0._ZN10layer_norm22ln_bwd_finalize_kernelINS_22Kernel_traits_finalizeILj1536EfffffjLb0ELj1024ELj4ENS_18Kernel_traits_baseILj1536EfffffjLj1024EEEEELb0ELb1EEEvNS_9BwdParamsE:
	.zero		824


//--------------------- .nv.constant0._ZN10layer_norm40ln_parallel_residual_bwd_finalize_kernelINS_22Kernel_traits_finalizeILj1536EfffffjLb0ELj1024ELj4ENS_18Kernel_traits_baseILj1536EfffffjLj1024EEEEELb1EEEvNS_9BwdParamsE --------------------------
	.section	.nv.constant0._ZN10layer_norm40ln_parallel_residual_bwd_finalize_kernelINS_22Kernel_traits_finalizeILj1536EfffffjLb0ELj1024ELj4ENS_18Kernel_traits_baseILj1536EfffffjLj1024EEEEELb1EEEvNS_9BwdParamsE,"a",@progbits
	.sectionflags	@""
	.align	4
.nv.constant0._ZN10layer_norm40ln_parallel_residual_bwd_finalize_kernelINS_22Kernel_traits_finalizeILj1536EfffffjLb0ELj1024ELj4ENS_18Kernel_traits_baseILj1536EfffffjLj1024EEEEELb1EEEvNS_9BwdParamsE:
	.zero		824


//--------------------- .nv.constant0._ZN10layer_norm31ln_parallel_residual_bwd_kernelINS_13Kernel_traitsIfffffjLj1536ELj1ELj1ELj4ELj16ENS_18Kernel_traits_baseILj1536EfffffjLj128EEEEELb1ELb1ELb1EEEvNS_9BwdParamsE --------------------------
	.section	.nv.constant0._ZN10layer_norm31ln_parallel_residual_bwd_kernelINS_13Kernel_traitsIfffffjLj1536ELj1ELj1ELj4ELj16ENS_18Kernel_traits_baseILj1536EfffffjLj128EEEEELb1ELb1ELb1EEEvNS_9BwdParamsE,"a",@progbits
	.sectionflags	@""
	.align	4
.nv.constant0._ZN10layer_norm31ln_parallel_residual_bwd_kernelINS_13Kernel_traitsIfffffjLj1536ELj1ELj1ELj4ELj16ENS_18Kernel_traits_baseILj1536EfffffjLj128EEEEELb1ELb1ELb1EEEvNS_9BwdParamsE:
	.zero		824


//--------------------- SYMBOLS --------------------------

	.type		.nv.reservedSmem.offset0,@object
	.size		.nv.reservedSmem.offset0,0x4
